	.target	sm_80

	.elftype	@"ET_EXEC"


//--------------------- .note.nv.tkinfo           --------------------------
	.section	.note.nv.tkinfo,"",@"SHT_NOTE"
	.sectionflags	@"SHF_NOTE_NV_TKINFO"
	.tkinfo
        /*0018*/ 	.word	0x00000002
        /*0030*/ 	.string	""
        /*0030*/ 	.string	"ptxas"
        /*0030*/ 	.string	"Cuda compilation tools, release 13.0, V13.0.88"
        /*0030*/ 	.string	"Build cuda_13.0.r13.0/compiler.36424714_0"
        /*0030*/ 	.string	"-arch sm_80 -m 64 "



//--------------------- .note.nv.cuinfo           --------------------------
	.section	.note.nv.cuinfo,"",@"SHT_NOTE"
	.sectionflags	@"SHF_NOTE_NV_CUINFO"
        /*0018*/ 	.short	0x0002
        /*001a*/ 	.short	0x0050
        /*001c*/ 	.short	0x0082
	.zero		2


//--------------------- .nv.info                  --------------------------
	.section	.nv.info,"",@"SHT_CUDA_INFO"
	.align	4


	//----- nvinfo : EIATTR_REGCOUNT
	.align		4
        /*0000*/ 	.byte	0x04, 0x2f
        /*0002*/ 	.short	(.L_12 - .L_11)
	.align		4
.L_11:
        /*0004*/ 	.word	index@(_ZN7cutlass13device_kernelIN5flash19enable_sm80_to_sm89INS1_16FlashAttnFwdSm80INS1_25CollectiveMainloopFwdSm80ILi4ELi1ELb0EN4cute5tupleIJNS5_1CILi128EEENS7_ILi112EEENS7_ILi64EEEEEELi64ENS_10bfloat16_tEfNS_4arch4Sm80ELb1ELb0ELb0ELb1ELb1ELb1ELb1ELb0EEENS1_21CollectiveEpilogueFwdINS6_IJS8_SA_S9_EEENS6_IJNS7_ILi1EEESI_SI_EEESC_SE_Li128ELb1ELb1ELb0ELb0EEENS1_19SingleTileSchedulerILb1ELb0ELb1ELi128EEEEEEEEEvNT_6ParamsE)
        /*0008*/ 	.word	0x000000ff


	//----- nvinfo : EIATTR_FRAME_SIZE
	.align		4
.L_12:
        /*000c*/ 	.byte	0x04, 0x11
        /*000e*/ 	.short	(.L_14 - .L_13)
	.align		4
.L_13:
        /*0010*/ 	.word	index@(_ZN7cutlass13device_kernelIN5flash19enable_sm80_to_sm89INS1_16FlashAttnFwdSm80INS1_25CollectiveMainloopFwdSm80ILi4ELi1ELb0EN4cute5tupleIJNS5_1CILi128EEENS7_ILi112EEENS7_ILi64EEEEEELi64ENS_10bfloat16_tEfNS_4arch4Sm80ELb1ELb0ELb0ELb1ELb1ELb1ELb1ELb0EEENS1_21CollectiveEpilogueFwdINS6_IJS8_SA_S9_EEENS6_IJNS7_ILi1EEESI_SI_EEESC_SE_Li128ELb1ELb1ELb0ELb0EEENS1_19SingleTileSchedulerILb1ELb0ELb1ELi128EEEEEEEEEvNT_6ParamsE)
        /*0014*/ 	.word	0x00000050


	//----- nvinfo : EIATTR_REGCOUNT
	.align		4
.L_14:
        /*0018*/ 	.byte	0x04, 0x2f
        /*001a*/ 	.short	(.L_16 - .L_15)
	.align		4
.L_15:
        /*001c*/ 	.word	index@(_ZN7cutlass13device_kernelIN5flash19enable_sm80_to_sm89INS1_16FlashAttnFwdSm80INS1_25CollectiveMainloopFwdSm80ILi4ELi1ELb0EN4cute5tupleIJNS5_1CILi128EEENS7_ILi112EEENS7_ILi64EEEEEELi64ENS_10bfloat16_tEfNS_4arch4Sm80ELb1ELb0ELb0ELb1ELb1ELb0ELb1ELb0EEENS1_21CollectiveEpilogueFwdINS6_IJS8_SA_S9_EEENS6_IJNS7_ILi1EEESI_SI_EEESC_SE_Li128ELb1ELb1ELb0ELb0EEENS1_19SingleTileSchedulerILb1ELb0ELb1ELi128EEEEEEEEEvNT_6ParamsE)
        /*0020*/ 	.word	0x000000ff


	//----- nvinfo : EIATTR_FRAME_SIZE
	.align		4
.L_16:
        /*0024*/ 	.byte	0x04, 0x11
        /*0026*/ 	.short	(.L_18 - .L_17)
	.align		4
.L_17:
        /*0028*/ 	.word	index@(_ZN7cutlass13device_kernelIN5flash19enable_sm80_to_sm89INS1_16FlashAttnFwdSm80INS1_25CollectiveMainloopFwdSm80ILi4ELi1ELb0EN4cute5tupleIJNS5_1CILi128EEENS7_ILi112EEENS7_ILi64EEEEEELi64ENS_10bfloat16_tEfNS_4arch4Sm80ELb1ELb0ELb0ELb1ELb1ELb0ELb1ELb0EEENS1_21CollectiveEpilogueFwdINS6_IJS8_SA_S9_EEENS6_IJNS7_ILi1EEESI_SI_EEESC_SE_Li128ELb1ELb1ELb0ELb0EEENS1_19SingleTileSchedulerILb1ELb0ELb1ELi128EEEEEEEEEvNT_6ParamsE)
        /*002c*/ 	.word	0x00000068


	//----- nvinfo : EIATTR_REGCOUNT
	.align		4
.L_18:
        /*0030*/ 	.byte	0x04, 0x2f
        /*0032*/ 	.short	(.L_20 - .L_19)
	.align		4
.L_19:
        /*0034*/ 	.word	index@(_ZN7cutlass13device_kernelIN5flash19enable_sm80_to_sm89INS1_16FlashAttnFwdSm80INS1_25CollectiveMainloopFwdSm80ILi4ELi1ELb0EN4cute5tupleIJNS5_1CILi128EEENS7_ILi112EEENS7_ILi64EEEEEELi64ENS_10bfloat16_tEfNS_4arch4Sm80ELb1ELb0ELb0ELb0ELb1ELb0ELb1ELb0EEENS1_21CollectiveEpilogueFwdINS6_IJS8_SA_S9_EEENS6_IJNS7_ILi1EEESI_SI_EEESC_SE_Li128ELb0ELb1ELb0ELb0EEENS1_30DynamicPersistentTileSchedulerILi128ELi128ELb0ELb1ELb0EEEEEEEEEvNT_6ParamsE)
        /*0038*/ 	.word	0x000000ff


	//----- nvinfo : EIATTR_FRAME_SIZE
	.align		4
.L_20:
        /*003c*/ 	.byte	0x04, 0x11
        /*003e*/ 	.short	(.L_22 - .L_21)
	.align		4
.L_21:
        /*0040*/ 	.word	index@($__internal_1_$__cuda_sm70_shflsync_idx_p)
        /*0044*/ 	.word	0x00000000


	//----- nvinfo : EIATTR_FRAME_SIZE
	.align		4
.L_22:
        /*0048*/ 	.byte	0x04, 0x11
        /*004a*/ 	.short	(.L_24 - .L_23)
	.align		4
.L_23:
        /*004c*/ 	.word	index@($__internal_0_$__cuda_sm70_shflsync_bfly_p)
        /*0050*/ 	.word	0x00000000


	//----- nvinfo : EIATTR_FRAME_SIZE
	.align		4
.L_24:
        /*0054*/ 	.byte	0x04, 0x11
        /*0056*/ 	.short	(.L_26 - .L_25)
	.align		4
.L_25:
        /*0058*/ 	.word	index@(_ZN7cutlass13device_kernelIN5flash19enable_sm80_to_sm89INS1_16FlashAttnFwdSm80INS1_25CollectiveMainloopFwdSm80ILi4ELi1ELb0EN4cute5tupleIJNS5_1CILi128EEENS7_ILi112EEENS7_ILi64EEEEEELi64ENS_10bfloat16_tEfNS_4arch4Sm80ELb1ELb0ELb0ELb0ELb1ELb0ELb1ELb0EEENS1_21CollectiveEpilogueFwdINS6_IJS8_SA_S9_EEENS6_IJNS7_ILi1EEESI_SI_EEESC_SE_Li128ELb0ELb1ELb0ELb0EEENS1_30DynamicPersistentTileSchedulerILi128ELi128ELb0ELb1ELb0EEEEEEEEEvNT_6ParamsE)
        /*005c*/ 	.word	0x00000098


	//----- nvinfo : EIATTR_REGCOUNT
	.align		4
.L_26:
        /*0060*/ 	.byte	0x04, 0x2f
        /*0062*/ 	.short	(.L_28 - .L_27)
	.align		4
.L_27:
        /*0064*/ 	.word	index@(_ZN7cutlass13device_kernelIN5flash19enable_sm80_to_sm89INS1_16FlashAttnFwdSm80INS1_25CollectiveMainloopFwdSm80ILi4ELi1ELb0EN4cute5tupleIJNS5_1CILi128EEENS7_ILi96EEENS7_ILi64EEEEEELi64ENS_10bfloat16_tEfNS_4arch4Sm80ELb0ELb1ELb0ELb1ELb1ELb1ELb1ELb0EEENS1_21CollectiveEpilogueFwdINS6_IJS8_SA_S9_EEENS6_IJNS7_ILi1EEESI_SI_EEESC_SE_Li128ELb1ELb1ELb0ELb0EEENS1_19SingleTileSchedulerILb1ELb0ELb1ELi128EEEEEEEEEvNT_6ParamsE)
        /*0068*/ 	.word	0x000000ff


	//----- nvinfo : EIATTR_FRAME_SIZE
	.align		4
.L_28:
        /*006c*/ 	.byte	0x04, 0x11
        /*006e*/ 	.short	(.L_30 - .L_29)
	.align		4
.L_29:
        /*0070*/ 	.word	index@(_ZN7cutlass13device_kernelIN5flash19enable_sm80_to_sm89INS1_16FlashAttnFwdSm80INS1_25CollectiveMainloopFwdSm80ILi4ELi1ELb0EN4cute5tupleIJNS5_1CILi128EEENS7_ILi96EEENS7_ILi64EEEEEELi64ENS_10bfloat16_tEfNS_4arch4Sm80ELb0ELb1ELb0ELb1ELb1ELb1ELb1ELb0EEENS1_21CollectiveEpilogueFwdINS6_IJS8_SA_S9_EEENS6_IJNS7_ILi1EEESI_SI_EEESC_SE_Li128ELb1ELb1ELb0ELb0EEENS1_19SingleTileSchedulerILb1ELb0ELb1ELi128EEEEEEEEEvNT_6ParamsE)
        /*0074*/ 	.word	0x00000040


	//----- nvinfo : EIATTR_REGCOUNT
	.align		4
.L_30:
        /*0078*/ 	.byte	0x04, 0x2f
        /*007a*/ 	.short	(.L_32 - .L_31)
	.align		4
.L_31:
        /*007c*/ 	.word	index@(_ZN7cutlass13device_kernelIN5flash19enable_sm80_to_sm89INS1_16FlashAttnFwdSm80INS1_25CollectiveMainloopFwdSm80ILi4ELi1ELb0EN4cute5tupleIJNS5_1CILi128EEENS7_ILi96EEENS7_ILi64EEEEEELi64ENS_10bfloat16_tEfNS_4arch4Sm80ELb0ELb1ELb0ELb1ELb1ELb0ELb1ELb0EEENS1_21CollectiveEpilogueFwdINS6_IJS8_SA_S9_EEENS6_IJNS7_ILi1EEESI_SI_EEESC_SE_Li128ELb1ELb1ELb0ELb0EEENS1_19SingleTileSchedulerILb1ELb0ELb1ELi128EEEEEEEEEvNT_6ParamsE)
        /*0080*/ 	.word	0x000000ff


	//----- nvinfo : EIATTR_FRAME_SIZE
	.align		4
.L_32:
        /*0084*/ 	.byte	0x04, 0x11
        /*0086*/ 	.short	(.L_34 - .L_33)
	.align		4
.L_33:
        /*0088*/ 	.word	index@(_ZN7cutlass13device_kernelIN5flash19enable_sm80_to_sm89INS1_16FlashAttnFwdSm80INS1_25CollectiveMainloopFwdSm80ILi4ELi1ELb0EN4cute5tupleIJNS5_1CILi128EEENS7_ILi96EEENS7_ILi64EEEEEELi64ENS_10bfloat16_tEfNS_4arch4Sm80ELb0ELb1ELb0ELb1ELb1ELb0ELb1ELb0EEENS1_21CollectiveEpilogueFwdINS6_IJS8_SA_S9_EEENS6_IJNS7_ILi1EEESI_SI_EEESC_SE_Li128ELb1ELb1ELb0ELb0EEENS1_19SingleTileSchedulerILb1ELb0ELb1ELi128EEEEEEEEEvNT_6ParamsE)
        /*008c*/ 	.word	0x00000000


	//----- nvinfo : EIATTR_REGCOUNT
	.align		4
.L_34:
        /*0090*/ 	.byte	0x04, 0x2f
        /*0092*/ 	.short	(.L_36 - .L_35)
	.align		4
.L_35:
        /*0094*/ 	.word	index@(_ZN7cutlass13device_kernelIN5flash19enable_sm80_to_sm89INS1_16FlashAttnFwdSm80INS1_25CollectiveMainloopFwdSm80ILi4ELi1ELb0EN4cute5tupleIJNS5_1CILi128EEENS7_ILi96EEENS7_ILi64EEEEEELi64ENS_10bfloat16_tEfNS_4arch4Sm80ELb0ELb1ELb0ELb0ELb1ELb0ELb1ELb0EEENS1_21CollectiveEpilogueFwdINS6_IJS8_SA_S9_EEENS6_IJNS7_ILi1EEESI_SI_EEESC_SE_Li128ELb0ELb1ELb0ELb0EEENS1_19SingleTileSchedulerILb0ELb0ELb1ELi128EEEEEEEEEvNT_6ParamsE)
        /*0098*/ 	.word	0x000000ff


	//----- nvinfo : EIATTR_FRAME_SIZE
	.align		4
.L_36:
        /*009c*/ 	.byte	0x04, 0x11
        /*009e*/ 	.short	(.L_38 - .L_37)
	.align		4
.L_37:
        /*00a0*/ 	.word	index@(_ZN7cutlass13device_kernelIN5flash19enable_sm80_to_sm89INS1_16FlashAttnFwdSm80INS1_25CollectiveMainloopFwdSm80ILi4ELi1ELb0EN4cute5tupleIJNS5_1CILi128EEENS7_ILi96EEENS7_ILi64EEEEEELi64ENS_10bfloat16_tEfNS_4arch4Sm80ELb0ELb1ELb0ELb0ELb1ELb0ELb1ELb0EEENS1_21CollectiveEpilogueFwdINS6_IJS8_SA_S9_EEENS6_IJNS7_ILi1EEESI_SI_EEESC_SE_Li128ELb0ELb1ELb0ELb0EEENS1_19SingleTileSchedulerILb0ELb0ELb1ELi128EEEEEEEEEvNT_6ParamsE)
        /*00a4*/ 	.word	0x00000008


	//----- nvinfo : EIATTR_REGCOUNT
	.align		4
.L_38:
        /*00a8*/ 	.byte	0x04, 0x2f
        /*00aa*/ 	.short	(.L_40 - .L_39)
	.align		4
.L_39:
        /*00ac*/ 	.word	index@(_ZN7cutlass13device_kernelIN5flash19enable_sm80_to_sm89INS1_16FlashAttnFwdSm80INS1_25CollectiveMainloopFwdSm80ILi4ELi1ELb0EN4cute5tupleIJNS5_1CILi128EEENS7_ILi112EEENS7_ILi64EEEEEELi64ENS_10bfloat16_tEfNS_4arch4Sm80ELb0ELb0ELb0ELb1ELb1ELb1ELb1ELb0EEENS1_21CollectiveEpilogueFwdINS6_IJS8_SA_S9_EEENS6_IJNS7_ILi1EEESI_SI_EEESC_SE_Li128ELb1ELb1ELb0ELb0EEENS1_19SingleTileSchedulerILb1ELb0ELb1ELi128EEEEEEEEEvNT_6ParamsE)
        /*00b0*/ 	.word	0x000000ff


	//----- nvinfo : EIATTR_FRAME_SIZE
	.align		4
.L_40:
        /*00b4*/ 	.byte	0x04, 0x11
        /*00b6*/ 	.short	(.L_42 - .L_41)
	.align		4
.L_41:
        /*00b8*/ 	.word	index@(_ZN7cutlass13device_kernelIN5flash19enable_sm80_to_sm89INS1_16FlashAttnFwdSm80INS1_25CollectiveMainloopFwdSm80ILi4ELi1ELb0EN4cute5tupleIJNS5_1CILi128EEENS7_ILi112EEENS7_ILi64EEEEEELi64ENS_10bfloat16_tEfNS_4arch4Sm80ELb0ELb0ELb0ELb1ELb1ELb1ELb1ELb0EEENS1_21CollectiveEpilogueFwdINS6_IJS8_SA_S9_EEENS6_IJNS7_ILi1EEESI_SI_EEESC_SE_Li128ELb1ELb1ELb0ELb0EEENS1_19SingleTileSchedulerILb1ELb0ELb1ELi128EEEEEEEEEvNT_6ParamsE)
        /*00bc*/ 	.word	0x00000038


	//----- nvinfo : EIATTR_REGCOUNT
	.align		4
.L_42:
        /*00c0*/ 	.byte	0x04, 0x2f
        /*00c2*/ 	.short	(.L_44 - .L_43)
	.align		4
.L_43:
        /*00c4*/ 	.word	index@(_ZN7cutlass13device_kernelIN5flash19enable_sm80_to_sm89INS1_16FlashAttnFwdSm80INS1_25CollectiveMainloopFwdSm80ILi4ELi1ELb0EN4cute5tupleIJNS5_1CILi128EEENS7_ILi112EEENS7_ILi64EEEEEELi64ENS_10bfloat16_tEfNS_4arch4Sm80ELb0ELb0ELb0ELb1ELb1ELb0ELb1ELb0EEENS1_21CollectiveEpilogueFwdINS6_IJS8_SA_S9_EEENS6_IJNS7_ILi1EEESI_SI_EEESC_SE_Li128ELb1ELb1ELb0ELb0EEENS1_19SingleTileSchedulerILb1ELb0ELb1ELi128EEEEEEEEEvNT_6ParamsE)
        /*00c8*/ 	.word	0x000000ff


	//----- nvinfo : EIATTR_FRAME_SIZE
	.align		4
.L_44:
        /*00cc*/ 	.byte	0x04, 0x11
        /*00ce*/ 	.short	(.L_46 - .L_45)
	.align		4
.L_45:
        /*00d0*/ 	.word	index@(_ZN7cutlass13device_kernelIN5flash19enable_sm80_to_sm89INS1_16FlashAttnFwdSm80INS1_25CollectiveMainloopFwdSm80ILi4ELi1ELb0EN4cute5tupleIJNS5_1CILi128EEENS7_ILi112EEENS7_ILi64EEEEEELi64ENS_10bfloat16_tEfNS_4arch4Sm80ELb0ELb0ELb0ELb1ELb1ELb0ELb1ELb0EEENS1_21CollectiveEpilogueFwdINS6_IJS8_SA_S9_EEENS6_IJNS7_ILi1EEESI_SI_EEESC_SE_Li128ELb1ELb1ELb0ELb0EEENS1_19SingleTileSchedulerILb1ELb0ELb1ELi128EEEEEEEEEvNT_6ParamsE)
        /*00d4*/ 	.word	0x00000020


	//----- nvinfo : EIATTR_REGCOUNT
	.align		4
.L_46:
        /*00d8*/ 	.byte	0x04, 0x2f
        /*00da*/ 	.short	(.L_48 - .L_47)
	.align		4
.L_47:
        /*00dc*/ 	.word	index@(_ZN7cutlass13device_kernelIN5flash19enable_sm80_to_sm89INS1_16FlashAttnFwdSm80INS1_25CollectiveMainloopFwdSm80ILi4ELi1ELb0EN4cute5tupleIJNS5_1CILi128EEENS7_ILi112EEENS7_ILi64EEEEEELi64ENS_10bfloat16_tEfNS_4arch4Sm80ELb0ELb0ELb0ELb0ELb1ELb0ELb1ELb0EEENS1_21CollectiveEpilogueFwdINS6_IJS8_SA_S9_EEENS6_IJNS7_ILi1EEESI_SI_EEESC_SE_Li128ELb0ELb1ELb0ELb0EEENS1_19SingleTileSchedulerILb0ELb0ELb1ELi128EEEEEEEEEvNT_6ParamsE)
        /*00e0*/ 	.word	0x000000ff


	//----- nvinfo : EIATTR_FRAME_SIZE
	.align		4
.L_48:
        /*00e4*/ 	.byte	0x04, 0x11
        /*00e6*/ 	.short	(.L_50 - .L_49)
	.align		4
.L_49:
        /*00e8*/ 	.word	index@(_ZN7cutlass13device_kernelIN5flash19enable_sm80_to_sm89INS1_16FlashAttnFwdSm80INS1_25CollectiveMainloopFwdSm80ILi4ELi1ELb0EN4cute5tupleIJNS5_1CILi128EEENS7_ILi112EEENS7_ILi64EEEEEELi64ENS_10bfloat16_tEfNS_4arch4Sm80ELb0ELb0ELb0ELb0ELb1ELb0ELb1ELb0EEENS1_21CollectiveEpilogueFwdINS6_IJS8_SA_S9_EEENS6_IJNS7_ILi1EEESI_SI_EEESC_SE_Li128ELb0ELb1ELb0ELb0EEENS1_19SingleTileSchedulerILb0ELb0ELb1ELi128EEEEEEEEEvNT_6ParamsE)
        /*00ec*/ 	.word	0x00000040


	//----- nvinfo : EIATTR_MIN_STACK_SIZE
	.align		4
.L_50:
        /*00f0*/ 	.byte	0x04, 0x12
        /*00f2*/ 	.short	(.L_52 - .L_51)
	.align		4
.L_51:
        /*00f4*/ 	.word	index@(_ZN7cutlass13device_kernelIN5flash19enable_sm80_to_sm89INS1_16FlashAttnFwdSm80INS1_25CollectiveMainloopFwdSm80ILi4ELi1ELb0EN4cute5tupleIJNS5_1CILi128EEENS7_ILi112EEENS7_ILi64EEEEEELi64ENS_10bfloat16_tEfNS_4arch4Sm80ELb0ELb0ELb0ELb0ELb1ELb0ELb1ELb0EEENS1_21CollectiveEpilogueFwdINS6_IJS8_SA_S9_EEENS6_IJNS7_ILi1EEESI_SI_EEESC_SE_Li128ELb0ELb1ELb0ELb0EEENS1_19SingleTileSchedulerILb0ELb0ELb1ELi128EEEEEEEEEvNT_6ParamsE)
        /*00f8*/ 	.word	0x00000040


	//----- nvinfo : EIATTR_MIN_STACK_SIZE
	.align		4
.L_52:
        /*00fc*/ 	.byte	0x04, 0x12
        /*00fe*/ 	.short	(.L_54 - .L_53)
	.align		4
.L_53:
        /*0100*/ 	.word	index@(_ZN7cutlass13device_kernelIN5flash19enable_sm80_to_sm89INS1_16FlashAttnFwdSm80INS1_25CollectiveMainloopFwdSm80ILi4ELi1ELb0EN4cute5tupleIJNS5_1CILi128EEENS7_ILi112EEENS7_ILi64EEEEEELi64ENS_10bfloat16_tEfNS_4arch4Sm80ELb0ELb0ELb0ELb1ELb1ELb0ELb1ELb0EEENS1_21CollectiveEpilogueFwdINS6_IJS8_SA_S9_EEENS6_IJNS7_ILi1EEESI_SI_EEESC_SE_Li128ELb1ELb1ELb0ELb0EEENS1_19SingleTileSchedulerILb1ELb0ELb1ELi128EEEEEEEEEvNT_6ParamsE)
        /*0104*/ 	.word	0x00000020


	//----- nvinfo : EIATTR_MIN_STACK_SIZE
	.align		4
.L_54:
        /*0108*/ 	.byte	0x04, 0x12
        /*010a*/ 	.short	(.L_56 - .L_55)
	.align		4
.L_55:
        /*010c*/ 	.word	index@(_ZN7cutlass13device_kernelIN5flash19enable_sm80_to_sm89INS1_16FlashAttnFwdSm80INS1_25CollectiveMainloopFwdSm80ILi4ELi1ELb0EN4cute5tupleIJNS5_1CILi128EEENS7_ILi112EEENS7_ILi64EEEEEELi64ENS_10bfloat16_tEfNS_4arch4Sm80ELb0ELb0ELb0ELb1ELb1ELb1ELb1ELb0EEENS1_21CollectiveEpilogueFwdINS6_IJS8_SA_S9_EEENS6_IJNS7_ILi1EEESI_SI_EEESC_SE_Li128ELb1ELb1ELb0ELb0EEENS1_19SingleTileSchedulerILb1ELb0ELb1ELi128EEEEEEEEEvNT_6ParamsE)
        /*0110*/ 	.word	0x00000038


	//----- nvinfo : EIATTR_MIN_STACK_SIZE
	.align		4
.L_56:
        /*0114*/ 	.byte	0x04, 0x12
        /*0116*/ 	.short	(.L_58 - .L_57)
	.align		4
.L_57:
        /*0118*/ 	.word	index@(_ZN7cutlass13device_kernelIN5flash19enable_sm80_to_sm89INS1_16FlashAttnFwdSm80INS1_25CollectiveMainloopFwdSm80ILi4ELi1ELb0EN4cute5tupleIJNS5_1CILi128EEENS7_ILi96EEENS7_ILi64EEEEEELi64ENS_10bfloat16_tEfNS_4arch4Sm80ELb0ELb1ELb0ELb0ELb1ELb0ELb1ELb0EEENS1_21CollectiveEpilogueFwdINS6_IJS8_SA_S9_EEENS6_IJNS7_ILi1EEESI_SI_EEESC_SE_Li128ELb0ELb1ELb0ELb0EEENS1_19SingleTileSchedulerILb0ELb0ELb1ELi128EEEEEEEEEvNT_6ParamsE)
        /*011c*/ 	.word	0x00000008


	//----- nvinfo : EIATTR_MIN_STACK_SIZE
	.align		4
.L_58:
        /*0120*/ 	.byte	0x04, 0x12
        /*0122*/ 	.short	(.L_60 - .L_59)
	.align		4
.L_59:
        /*0124*/ 	.word	index@(_ZN7cutlass13device_kernelIN5flash19enable_sm80_to_sm89INS1_16FlashAttnFwdSm80INS1_25CollectiveMainloopFwdSm80ILi4ELi1ELb0EN4cute5tupleIJNS5_1CILi128EEENS7_ILi96EEENS7_ILi64EEEEEELi64ENS_10bfloat16_tEfNS_4arch4Sm80ELb0ELb1ELb0ELb1ELb1ELb0ELb1ELb0EEENS1_21CollectiveEpilogueFwdINS6_IJS8_SA_S9_EEENS6_IJNS7_ILi1EEESI_SI_EEESC_SE_Li128ELb1ELb1ELb0ELb0EEENS1_19SingleTileSchedulerILb1ELb0ELb1ELi128EEEEEEEEEvNT_6ParamsE)
        /*0128*/ 	.word	0x00000000


	//----- nvinfo : EIATTR_MIN_STACK_SIZE
	.align		4
.L_60:
        /*012c*/ 	.byte	0x04, 0x12
        /*012e*/ 	.short	(.L_62 - .L_61)
	.align		4
.L_61:
        /*0130*/ 	.word	index@(_ZN7cutlass13device_kernelIN5flash19enable_sm80_to_sm89INS1_16FlashAttnFwdSm80INS1_25CollectiveMainloopFwdSm80ILi4ELi1ELb0EN4cute5tupleIJNS5_1CILi128EEENS7_ILi96EEENS7_ILi64EEEEEELi64ENS_10bfloat16_tEfNS_4arch4Sm80ELb0ELb1ELb0ELb1ELb1ELb1ELb1ELb0EEENS1_21CollectiveEpilogueFwdINS6_IJS8_SA_S9_EEENS6_IJNS7_ILi1EEESI_SI_EEESC_SE_Li128ELb1ELb1ELb0ELb0EEENS1_19SingleTileSchedulerILb1ELb0ELb1ELi128EEEEEEEEEvNT_6ParamsE)
        /*0134*/ 	.word	0x00000040


	//----- nvinfo : EIATTR_MIN_STACK_SIZE
	.align		4
.L_62:
        /*0138*/ 	.byte	0x04, 0x12
        /*013a*/ 	.short	(.L_64 - .L_63)
	.align		4
.L_63:
        /*013c*/ 	.word	index@(_ZN7cutlass13device_kernelIN5flash19enable_sm80_to_sm89INS1_16FlashAttnFwdSm80INS1_25CollectiveMainloopFwdSm80ILi4ELi1ELb0EN4cute5tupleIJNS5_1CILi128EEENS7_ILi112EEENS7_ILi64EEEEEELi64ENS_10bfloat16_tEfNS_4arch4Sm80ELb1ELb0ELb0ELb0ELb1ELb0ELb1ELb0EEENS1_21CollectiveEpilogueFwdINS6_IJS8_SA_S9_EEENS6_IJNS7_ILi1EEESI_SI_EEESC_SE_Li128ELb0ELb1ELb0ELb0EEENS1_30DynamicPersistentTileSchedulerILi128ELi128ELb0ELb1ELb0EEEEEEEEEvNT_6ParamsE)
        /*0140*/ 	.word	0x00000098


	//----- nvinfo : EIATTR_MIN_STACK_SIZE
	.align		4
.L_64:
        /*0144*/ 	.byte	0x04, 0x12
        /*0146*/ 	.short	(.L_66 - .L_65)
	.align		4
.L_65:
        /*0148*/ 	.word	index@(_ZN7cutlass13device_kernelIN5flash19enable_sm80_to_sm89INS1_16FlashAttnFwdSm80INS1_25CollectiveMainloopFwdSm80ILi4ELi1ELb0EN4cute5tupleIJNS5_1CILi128EEENS7_ILi112EEENS7_ILi64EEEEEELi64ENS_10bfloat16_tEfNS_4arch4Sm80ELb1ELb0ELb0ELb1ELb1ELb0ELb1ELb0EEENS1_21CollectiveEpilogueFwdINS6_IJS8_SA_S9_EEENS6_IJNS7_ILi1EEESI_SI_EEESC_SE_Li128ELb1ELb1ELb0ELb0EEENS1_19SingleTileSchedulerILb1ELb0ELb1ELi128EEEEEEEEEvNT_6ParamsE)
        /*014c*/ 	.word	0x00000068


	//----- nvinfo : EIATTR_MIN_STACK_SIZE
	.align		4
.L_66:
        /*0150*/ 	.byte	0x04, 0x12
        /*0152*/ 	.short	(.L_68 - .L_67)
	.align		4
.L_67:
        /*0154*/ 	.word	index@(_ZN7cutlass13device_kernelIN5flash19enable_sm80_to_sm89INS1_16FlashAttnFwdSm80INS1_25CollectiveMainloopFwdSm80ILi4ELi1ELb0EN4cute5tupleIJNS5_1CILi128EEENS7_ILi112EEENS7_ILi64EEEEEELi64ENS_10bfloat16_tEfNS_4arch4Sm80ELb1ELb0ELb0ELb1ELb1ELb1ELb1ELb0EEENS1_21CollectiveEpilogueFwdINS6_IJS8_SA_S9_EEENS6_IJNS7_ILi1EEESI_SI_EEESC_SE_Li128ELb1ELb1ELb0ELb0EEENS1_19SingleTileSchedulerILb1ELb0ELb1ELi128EEEEEEEEEvNT_6ParamsE)
        /*0158*/ 	.word	0x00000050
.L_68:


//--------------------- .nv.info._ZN7cutlass13device_kernelIN5flash19enable_sm80_to_sm89INS1_16FlashAttnFwdSm80INS1_25CollectiveMainloopFwdSm80ILi4ELi1ELb0EN4cute5tupleIJNS5_1CILi128EEENS7_ILi112EEENS7_ILi64EEEEEELi64ENS_10bfloat16_tEfNS_4arch4Sm80ELb0ELb0ELb0ELb0ELb1ELb0ELb1ELb0EEENS1_21CollectiveEpilogueFwdINS6_IJS8_SA_S9_EEENS6_IJNS7_ILi1EEESI_SI_EEESC_SE_Li128ELb0ELb1ELb0ELb0EEENS1_19SingleTileSchedulerILb0ELb0ELb1ELi128EEEEEEEEEvNT_6ParamsE --------------------------
	.section	.nv.info._ZN7cutlass13device_kernelIN5flash19enable_sm80_to_sm89INS1_16FlashAttnFwdSm80INS1_25CollectiveMainloopFwdSm80ILi4ELi1ELb0EN4cute5tupleIJNS5_1CILi128EEENS7_ILi112EEENS7_ILi64EEEEEELi64ENS_10bfloat16_tEfNS_4arch4Sm80ELb0ELb0ELb0ELb0ELb1ELb0ELb1ELb0EEENS1_21CollectiveEpilogueFwdINS6_IJS8_SA_S9_EEENS6_IJNS7_ILi1EEESI_SI_EEESC_SE_Li128ELb0ELb1ELb0ELb0EEENS1_19SingleTileSchedulerILb0ELb0ELb1ELi128EEEEEEEEEvNT_6ParamsE,"",@"SHT_CUDA_INFO"
	.sectionflags	@""
	.align	4


	//----- nvinfo : EIATTR_CUDA_API_VERSION
	.align		4
        /*0000*/ 	.byte	0x04, 0x37
        /*0002*/ 	.short	(.L_70 - .L_69)
.L_69:
        /*0004*/ 	.word	0x00000082


	//----- nvinfo : EIATTR_SW2861232_WAR
	.align		4
.L_70:
        /*0008*/ 	.byte	0x01, 0x35
	.zero		2


	//----- nvinfo : EIATTR_PARAM_CBANK
	.align		4
        /*000c*/ 	.byte	0x04, 0x0a
        /*000e*/ 	.short	(.L_72 - .L_71)
	.align		4
.L_71:
        /*0010*/ 	.word	index@(.nv.constant0._ZN7cutlass13device_kernelIN5flash19enable_sm80_to_sm89INS1_16FlashAttnFwdSm80INS1_25CollectiveMainloopFwdSm80ILi4ELi1ELb0EN4cute5tupleIJNS5_1CILi128EEENS7_ILi112EEENS7_ILi64EEEEEELi64ENS_10bfloat16_tEfNS_4arch4Sm80ELb0ELb0ELb0ELb0ELb1ELb0ELb1ELb0EEENS1_21CollectiveEpilogueFwdINS6_IJS8_SA_S9_EEENS6_IJNS7_ILi1EEESI_SI_EEESC_SE_Li128ELb0ELb1ELb0ELb0EEENS1_19SingleTileSchedulerILb0ELb0ELb1ELi128EEEEEEEEEvNT_6ParamsE)
        /*0014*/ 	.short	0x0160
        /*0016*/ 	.short	0x0418


	//----- nvinfo : EIATTR_CBANK_PARAM_SIZE
	.align		4
.L_72:
        /*0018*/ 	.byte	0x03, 0x19
        /*001a*/ 	.short	0x0418


	//----- nvinfo : EIATTR_KPARAM_INFO
	.align		4
        /*001c*/ 	.byte	0x04, 0x17
        /*001e*/ 	.short	(.L_74 - .L_73)
.L_73:
        /*0020*/ 	.word	0x00000000
        /*0024*/ 	.short	0x0000
        /*0026*/ 	.short	0x0000
        /*0028*/ 	.byte	0x00, 0xf0, 0x61, 0x10


	//----- nvinfo : EIATTR_MAXREG_COUNT
	.align		4
.L_74:
        /*002c*/ 	.byte	0x03, 0x1b
        /*002e*/ 	.short	0x00ff


	//----- nvinfo : EIATTR_NUM_BARRIERS
	.align		4
        /*0030*/ 	.byte	0x02, 0x4c
        /*0032*/ 	.byte	0x02
	.zero		1


	//----- nvinfo : EIATTR_ANNOTATIONS
	.align		4
        /*0034*/ 	.byte	0x04, 0x55
        /*0036*/ 	.short	(.L_76 - .L_75)


	//   ....[0]....
.L_75:
        /*0038*/ 	.word	0x00000001
        /*003c*/ 	.byte	0x80, 0x03, 0x00, 0x00, 0x01, 0x00, 0x00, 0x00, 0xc0, 0x03, 0x00, 0x00, 0x01, 0x00, 0x00, 0x00
        /* <DEDUP_REMOVED lines=17> */
        /*015c*/ 	.byte	0x40, 0xb4, 0x00, 0x00


	//----- nvinfo : EIATTR_MERCURY_ISA_VERSION
	.align		4
.L_76:
        /*0160*/ 	.byte	0x03, 0x5f
        /*0162*/ 	.short	0x0000


	//----- nvinfo : EIATTR_COOP_GROUP_MASK_REGIDS
	.align		4
        /*0164*/ 	.byte	0x04, 0x29
        /*0166*/ 	.short	(.L_78 - .L_77)


	//   ....[0]....
.L_77:
        /*0168*/ 	.word	0xffffffff


	//   ....[1]....
        /*016c*/ 	.word	0xffffffff


	//   ....[2]....
        /*0170*/ 	.word	0xffffffff


	//   ....[3]....
        /*0174*/ 	.word	0xffffffff


	//   ....[4]....
        /*0178*/ 	.word	0xffffffff


	//   ....[5]....
        /*017c*/ 	.word	0xffffffff


	//   ....[6]....
        /*0180*/ 	.word	0xffffffff


	//   ....[7]....
        /*0184*/ 	.word	0xffffffff


	//   ....[8]....
        /*0188*/ 	.word	0xffffffff


	//   ....[9]....
        /*018c*/ 	.word	0xffffffff


	//   ....[10]....
        /*0190*/ 	.word	0xffffffff


	//   ....[11]....
        /*0194*/ 	.word	0xffffffff


	//   ....[12]....
        /*0198*/ 	.word	0xffffffff


	//   ....[13]....
        /*019c*/ 	.word	0xffffffff


	//   ....[14]....
        /*01a0*/ 	.word	0xffffffff


	//   ....[15]....
        /*01a4*/ 	.word	0xffffffff


	//   ....[16]....
        /*01a8*/ 	.word	0xffffffff


	//   ....[17]....
        /*01ac*/ 	.word	0xffffffff


	//   ....[18]....
        /*01b0*/ 	.word	0xffffffff


	//   ....[19]....
        /*01b4*/ 	.word	0xffffffff


	//   ....[20]....
        /*01b8*/ 	.word	0xffffffff


	//   ....[21]....
        /*01bc*/ 	.word	0xffffffff


	//   ....[22]....
        /*01c0*/ 	.word	0xffffffff


	//   ....[23]....
        /*01c4*/ 	.word	0xffffffff


	//   ....[24]....
        /*01c8*/ 	.word	0xffffffff


	//   ....[25]....
        /*01cc*/ 	.word	0xffffffff


	//   ....[26]....
        /*01d0*/ 	.word	0xffffffff


	//   ....[27]....
        /*01d4*/ 	.word	0xffffffff


	//   ....[28]....
        /*01d8*/ 	.word	0xffffffff


	//   ....[29]....
        /*01dc*/ 	.word	0xffffffff


	//   ....[30]....
        /*01e0*/ 	.word	0xffffffff


	//   ....[31]....
        /*01e4*/ 	.word	0xffffffff


	//   ....[32]....
        /*01e8*/ 	.word	0xffffffff


	//   ....[33]....
        /*01ec*/ 	.word	0xffffffff


	//   ....[34]....
        /*01f0*/ 	.word	0xffffffff


	//   ....[35]....
        /*01f4*/ 	.word	0xffffffff


	//   ....[36]....
        /*01f8*/ 	.word	0xffffffff


	//   ....[37]....
        /*01fc*/ 	.word	0xffffffff


	//   ....[38]....
        /*0200*/ 	.word	0xffffffff


	//   ....[39]....
        /*0204*/ 	.word	0xffffffff


	//   ....[40]....
        /*0208*/ 	.word	0xffffffff


	//   ....[41]....
        /*020c*/ 	.word	0xffffffff


	//   ....[42]....
        /*0210*/ 	.word	0xffffffff


	//   ....[43]....
        /*0214*/ 	.word	0xffffffff


	//   ....[44]....
        /*0218*/ 	.word	0xffffffff


	//   ....[45]....
        /*021c*/ 	.word	0xffffffff


	//   ....[46]....
        /*0220*/ 	.word	0xffffffff


	//   ....[47]....
        /*0224*/ 	.word	0xffffffff


	//   ....[48]....
        /*0228*/ 	.word	0xffffffff


	//   ....[49]....
        /*022c*/ 	.word	0xffffffff


	//   ....[50]....
        /*0230*/ 	.word	0xffffffff


	//   ....[51]....
        /*0234*/ 	.word	0xffffffff


	//   ....[52]....
        /*0238*/ 	.word	0xffffffff


	//   ....[53]....
        /*023c*/ 	.word	0xffffffff


	//   ....[54]....
        /*0240*/ 	.word	0xffffffff


	//   ....[55]....
        /*0244*/ 	.word	0xffffffff


	//   ....[56]....
        /*0248*/ 	.word	0xffffffff


	//   ....[57]....
        /*024c*/ 	.word	0xffffffff


	//   ....[58]....
        /*0250*/ 	.word	0xffffffff


	//   ....[59]....
        /*0254*/ 	.word	0xffffffff


	//   ....[60]....
        /*0258*/ 	.word	0xffffffff


	//   ....[61]....
        /*025c*/ 	.word	0xffffffff


	//   ....[62]....
        /*0260*/ 	.word	0xffffffff


	//   ....[63]....
        /*0264*/ 	.word	0xffffffff


	//   ....[64]....
        /*0268*/ 	.word	0xffffffff


	//   ....[65]....
        /*026c*/ 	.word	0xffffffff


	//   ....[66]....
        /*0270*/ 	.word	0xffffffff


	//   ....[67]....
        /*0274*/ 	.word	0xffffffff


	//   ....[68]....
        /*0278*/ 	.word	0xffffffff


	//   ....[69]....
        /*027c*/ 	.word	0xffffffff


	//   ....[70]....
        /*0280*/ 	.word	0xffffffff


	//   ....[71]....
        /*0284*/ 	.word	0xffffffff


	//   ....[72]....
        /*0288*/ 	.word	0xffffffff


	//   ....[73]....
        /*028c*/ 	.word	0xffffffff


	//   ....[74]....
        /*0290*/ 	.word	0xffffffff


	//   ....[75]....
        /*0294*/ 	.word	0xffffffff


	//   ....[76]....
        /*0298*/ 	.word	0xffffffff


	//   ....[77]....
        /*029c*/ 	.word	0xffffffff


	//   ....[78]....
        /*02a0*/ 	.word	0xffffffff


	//   ....[79]....
        /*02a4*/ 	.word	0xffffffff


	//   ....[80]....
        /*02a8*/ 	.word	0xffffffff


	//   ....[81]....
        /*02ac*/ 	.word	0xffffffff


	//   ....[82]....
        /*02b0*/ 	.word	0xffffffff


	//   ....[83]....
        /*02b4*/ 	.word	0xffffffff


	//   ....[84]....
        /*02b8*/ 	.word	0xffffffff


	//   ....[85]....
        /*02bc*/ 	.word	0xffffffff


	//   ....[86]....
        /*02c0*/ 	.word	0xffffffff


	//   ....[87]....
        /*02c4*/ 	.word	0xffffffff


	//   ....[88]....
        /*02c8*/ 	.word	0xffffffff


	//   ....[89]....
        /*02cc*/ 	.word	0xffffffff


	//   ....[90]....
        /*02d0*/ 	.word	0xffffffff


	//   ....[91]....
        /*02d4*/ 	.word	0xffffffff


	//   ....[92]....
        /*02d8*/ 	.word	0xffffffff


	//   ....[93]....
        /*02dc*/ 	.word	0xffffffff


	//   ....[94]....
        /*02e0*/ 	.word	0xffffffff


	//   ....[95]....
        /*02e4*/ 	.word	0xffffffff


	//   ....[96]....
        /*02e8*/ 	.word	0xffffffff


	//   ....[97]....
        /*02ec*/ 	.word	0xffffffff


	//   ....[98]....
        /*02f0*/ 	.word	0xffffffff


	//   ....[99]....
        /*02f4*/ 	.word	0xffffffff


	//   ....[100]....
        /*02f8*/ 	.word	0xffffffff


	//   ....[101]....
        /*02fc*/ 	.word	0xffffffff


	//   ....[102]....
        /*0300*/ 	.word	0xffffffff


	//   ....[103]....
        /*0304*/ 	.word	0xffffffff


	//   ....[104]....
        /*0308*/ 	.word	0xffffffff


	//   ....[105]....
        /*030c*/ 	.word	0xffffffff


	//   ....[106]....
        /*0310*/ 	.word	0xffffffff


	//   ....[107]....
        /*0314*/ 	.word	0xffffffff


	//   ....[108]....
        /*0318*/ 	.word	0xffffffff


	//   ....[109]....
        /*031c*/ 	.word	0xffffffff


	//   ....[110]....
        /*0320*/ 	.word	0xffffffff


	//   ....[111]....
        /*0324*/ 	.word	0xffffffff


	//   ....[112]....
        /*0328*/ 	.word	0xffffffff


	//   ....[113]....
        /*032c*/ 	.word	0xffffffff


	//   ....[114]....
        /*0330*/ 	.word	0xffffffff


	//   ....[115]....
        /*0334*/ 	.word	0xffffffff


	//   ....[116]....
        /*0338*/ 	.word	0xffffffff


	//   ....[117]....
        /*033c*/ 	.word	0xffffffff


	//   ....[118]....
        /*0340*/ 	.word	0xffffffff


	//   ....[119]....
        /*0344*/ 	.word	0xffffffff


	//   ....[120]....
        /*0348*/ 	.word	0xffffffff


	//   ....[121]....
        /*034c*/ 	.word	0xffffffff


	//   ....[122]....
        /*0350*/ 	.word	0xffffffff


	//   ....[123]....
        /*0354*/ 	.word	0xffffffff


	//   ....[124]....
        /*0358*/ 	.word	0xffffffff


	//   ....[125]....
        /*035c*/ 	.word	0xffffffff


	//   ....[126]....
        /*0360*/ 	.word	0xffffffff


	//   ....[127]....
        /*0364*/ 	.word	0xffffffff


	//   ....[128]....
        /*0368*/ 	.word	0xffffffff


	//   ....[129]....
        /*036c*/ 	.word	0xffffffff


	//   ....[130]....
        /*0370*/ 	.word	0xffffffff


	//   ....[131]....
        /*0374*/ 	.word	0xffffffff


	//   ....[132]....
        /*0378*/ 	.word	0xffffffff


	//   ....[133]....
        /*037c*/ 	.word	0xffffffff


	//----- nvinfo : EIATTR_COOP_GROUP_INSTR_OFFSETS
	.align		4
.L_78:
        /*0380*/ 	.byte	0x04, 0x28
        /*0382*/ 	.short	(.L_80 - .L_79)


	//   ....[0]....
.L_79:
        /*0384*/ 	.word	0x000005f0


	//   ....[1]....
        /*0388*/ 	.word	0x00000630


	//   ....[2]....
        /*038c*/ 	.word	0x00000650


	//   ....[3]....
        /*0390*/ 	.word	0x00000670


	//   ....[4]....
        /*0394*/ 	.word	0x000006a0


	//   ....[5]....
        /*0398*/ 	.word	0x000006d0


	//   ....[6]....
        /*039c*/ 	.word	0x000006f0


	//   ....[7]....
        /*03a0*/ 	.word	0x00000760


	//   ....[8]....
        /*03a4*/ 	.word	0x000007b0


	//   ....[9]....
        /*03a8*/ 	.word	0x00000880


	//   ....[10]....
        /*03ac*/ 	.word	0x00000890


	//   ....[11]....
        /*03b0*/ 	.word	0x000008c0


	//   ....[12]....
        /*03b4*/ 	.word	0x00000900


	//   ....[13]....
        /*03b8*/ 	.word	0x00000950


	//   ....[14]....
        /*03bc*/ 	.word	0x00000980


	//   ....[15]....
        /*03c0*/ 	.word	0x00000990


	//   ....[16]....
        /*03c4*/ 	.word	0x00000dd0


	//   ....[17]....
        /*03c8*/ 	.word	0x00000e00


	//   ....[18]....
        /*03cc*/ 	.word	0x00000e20


	//   ....[19]....
        /*03d0*/ 	.word	0x00000e40


	//   ....[20]....
        /*03d4*/ 	.word	0x00000e60


	//   ....[21]....
        /*03d8*/ 	.word	0x00000e70


	//   ....[22]....
        /*03dc*/ 	.word	0x00000e80


	//   ....[23]....
        /*03e0*/ 	.word	0x00000eb0


	//   ....[24]....
        /*03e4*/ 	.word	0x00000ee0


	//   ....[25]....
        /*03e8*/ 	.word	0x00000f30


	//   ....[26]....
        /*03ec*/ 	.word	0x00000f60


	//   ....[27]....
        /*03f0*/ 	.word	0x00000fb0


	//   ....[28]....
        /*03f4*/ 	.word	0x00000fe0


	//   ....[29]....
        /*03f8*/ 	.word	0x00001050


	//   ....[30]....
        /*03fc*/ 	.word	0x00001690


	//   ....[31]....
        /*0400*/ 	.word	0x000016a0


	//   ....[32]....
        /*0404*/ 	.word	0x000016b0


	//   ....[33]....
        /*0408*/ 	.word	0x000016c0


	//   ....[34]....
        /*040c*/ 	.word	0x000016d0


	//   ....[35]....
        /*0410*/ 	.word	0x000016e0


	//   ....[36]....
        /*0414*/ 	.word	0x000016f0


	//   ....[37]....
        /*0418*/ 	.word	0x00001710


	//   ....[38]....
        /*041c*/ 	.word	0x00001750


	//   ....[39]....
        /*0420*/ 	.word	0x00001760


	//   ....[40]....
        /*0424*/ 	.word	0x00001790


	//   ....[41]....
        /*0428*/ 	.word	0x000017c0


	//   ....[42]....
        /*042c*/ 	.word	0x000017e0


	//   ....[43]....
        /*0430*/ 	.word	0x000017f0


	//   ....[44]....
        /*0434*/ 	.word	0x00002450


	//   ....[45]....
        /*0438*/ 	.word	0x00002460


	//   ....[46]....
        /*043c*/ 	.word	0x00002470


	//   ....[47]....
        /*0440*/ 	.word	0x00002480


	//   ....[48]....
        /*0444*/ 	.word	0x00002490


	//   ....[49]....
        /*0448*/ 	.word	0x000024a0


	//   ....[50]....
        /*044c*/ 	.word	0x000024b0


	//   ....[51]....
        /*0450*/ 	.word	0x000024c0


	//   ....[52]....
        /*0454*/ 	.word	0x000024d0


	//   ....[53]....
        /*0458*/ 	.word	0x000024e0


	//   ....[54]....
        /*045c*/ 	.word	0x000024f0


	//   ....[55]....
        /*0460*/ 	.word	0x00002500


	//   ....[56]....
        /*0464*/ 	.word	0x00002510


	//   ....[57]....
        /*0468*/ 	.word	0x00002520


	//   ....[58]....
        /*046c*/ 	.word	0x000035c0


	//   ....[59]....
        /*0470*/ 	.word	0x00003600


	//   ....[60]....
        /*0474*/ 	.word	0x00003710


	//   ....[61]....
        /*0478*/ 	.word	0x00003740


	//   ....[62]....
        /*047c*/ 	.word	0x00003770


	//   ....[63]....
        /*0480*/ 	.word	0x00003810


	//   ....[64]....
        /*0484*/ 	.word	0x000038e0


	//   ....[65]....
        /*0488*/ 	.word	0x00003a30


	//   ....[66]....
        /*048c*/ 	.word	0x000068e0


	//   ....[67]....
        /*0490*/ 	.word	0x00006900


	//   ....[68]....
        /*0494*/ 	.word	0x00006910


	//   ....[69]....
        /*0498*/ 	.word	0x00006920


	//   ....[70]....
        /*049c*/ 	.word	0x00006930


	//   ....[71]....
        /*04a0*/ 	.word	0x00006940


	//   ....[72]....
        /*04a4*/ 	.word	0x00006950


	//   ....[73]....
        /*04a8*/ 	.word	0x00006970


	//   ....[74]....
        /*04ac*/ 	.word	0x00006980


	//   ....[75]....
        /*04b0*/ 	.word	0x000069a0


	//   ....[76]....
        /*04b4*/ 	.word	0x000069f0


	//   ....[77]....
        /*04b8*/ 	.word	0x00006a30


	//   ....[78]....
        /*04bc*/ 	.word	0x00006a50


	//   ....[79]....
        /*04c0*/ 	.word	0x00006a60


	//   ....[80]....
        /*04c4*/ 	.word	0x00006e40


	//   ....[81]....
        /*04c8*/ 	.word	0x00006e60


	//   ....[82]....
        /*04cc*/ 	.word	0x00006e80


	//   ....[83]....
        /*04d0*/ 	.word	0x00006ea0


	//   ....[84]....
        /*04d4*/ 	.word	0x00006ed0


	//   ....[85]....
        /*04d8*/ 	.word	0x00006ef0


	//   ....[86]....
        /*04dc*/ 	.word	0x00006f40


	//   ....[87]....
        /*04e0*/ 	.word	0x00006f50


	//   ....[88]....
        /*04e4*/ 	.word	0x00006f70


	//   ....[89]....
        /*04e8*/ 	.word	0x00006f90


	//   ....[90]....
        /*04ec*/ 	.word	0x00006fa0


	//   ....[91]....
        /*04f0*/ 	.word	0x00006fe0


	//   ....[92]....
        /*04f4*/ 	.word	0x00006ff0


	//   ....[93]....
        /*04f8*/ 	.word	0x00007010


	//   ....[94]....
        /*04fc*/ 	.word	0x00007d10


	//   ....[95]....
        /*0500*/ 	.word	0x00007d90


	//   ....[96]....
        /*0504*/ 	.word	0x00007ea0


	//   ....[97]....
        /*0508*/ 	.word	0x00007ef0


	//   ....[98]....
        /*050c*/ 	.word	0x00007f40


	//   ....[99]....
        /*0510*/ 	.word	0x00008060


	//   ....[100]....
        /*0514*/ 	.word	0x00008320


	//   ....[101]....
        /*0518*/ 	.word	0x00008640


	//   ....[102]....
        /*051c*/ 	.word	0x0000a9b0


	//   ....[103]....
        /*0520*/ 	.word	0x0000a9c0


	//   ....[104]....
        /*0524*/ 	.word	0x0000a9d0


	//   ....[105]....
        /*0528*/ 	.word	0x0000aa80


	//   ....[106]....
        /*052c*/ 	.word	0x0000aaa0


	//   ....[107]....
        /*0530*/ 	.word	0x0000ac60


	//   ....[108]....
        /*0534*/ 	.word	0x0000acb0


	//   ....[109]....
        /*0538*/ 	.word	0x0000acc0


	//   ....[110]....
        /*053c*/ 	.word	0x0000bbc0


	//   ....[111]....
        /*0540*/ 	.word	0x0000bbf0


	//   ....[112]....
        /*0544*/ 	.word	0x0000bc10


	//   ....[113]....
        /*0548*/ 	.word	0x0000bc30


	//   ....[114]....
        /*054c*/ 	.word	0x0000bdb0


	//   ....[115]....
        /*0550*/ 	.word	0x0000bdd0


	//   ....[116]....
        /*0554*/ 	.word	0x0000bde0


	//   ....[117]....
        /*0558*/ 	.word	0x0000bdf0


	//   ....[118]....
        /*055c*/ 	.word	0x0000be20


	//   ....[119]....
        /*0560*/ 	.word	0x0000be40


	//   ....[120]....
        /*0564*/ 	.word	0x0000be90


	//   ....[121]....
        /*0568*/ 	.word	0x0000bed0


	//   ....[122]....
        /*056c*/ 	.word	0x0000bee0


	//   ....[123]....
        /*0570*/ 	.word	0x0000bef0


	//   ....[124]....
        /*0574*/ 	.word	0x0000bfc0


	//   ....[125]....
        /*0578*/ 	.word	0x0000c000


	//   ....[126]....
        /*057c*/ 	.word	0x0000c030


	//   ....[127]....
        /*0580*/ 	.word	0x0000c050


	//   ....[128]....
        /*0584*/ 	.word	0x0000c070


	//   ....[129]....
        /*0588*/ 	.word	0x0000c090


	//   ....[130]....
        /*058c*/ 	.word	0x0000c0a0


	//   ....[131]....
        /*0590*/ 	.word	0x0000c0c0


	//   ....[132]....
        /*0594*/ 	.word	0x0000c1f0


	//   ....[133]....
        /*0598*/ 	.word	0x0000c200


	//----- nvinfo : EIATTR_EXIT_INSTR_OFFSETS
	.align		4
.L_80:
        /*059c*/ 	.byte	0x04, 0x1c
        /*059e*/ 	.short	(.L_82 - .L_81)


	//   ....[0]....
.L_81:
        /*05a0*/ 	.word	0x00000040


	//   ....[1]....
        /*05a4*/ 	.word	0x0000c230


	//   ....[2]....
        /*05a8*/ 	.word	0x0000c270


	//----- nvinfo : EIATTR_CTAIDZ_USED
	.align		4
.L_82:
        /*05ac*/ 	.byte	0x01, 0x04
	.zero		2


	//----- nvinfo : EIATTR_MAX_THREADS
	.align		4
        /*05b0*/ 	.byte	0x04, 0x05
        /*05b2*/ 	.short	(.L_84 - .L_83)
.L_83:
        /*05b4*/ 	.word	0x00000080
        /*05b8*/ 	.word	0x00000001
        /*05bc*/ 	.word	0x00000001
.L_84:


//--------------------- .nv.info._ZN7cutlass13device_kernelIN5flash19enable_sm80_to_sm89INS1_16FlashAttnFwdSm80INS1_25CollectiveMainloopFwdSm80ILi4ELi1ELb0EN4cute5tupleIJNS5_1CILi128EEENS7_ILi112EEENS7_ILi64EEEEEELi64ENS_10bfloat16_tEfNS_4arch4Sm80ELb0ELb0ELb0ELb1ELb1ELb0ELb1ELb0EEENS1_21CollectiveEpilogueFwdINS6_IJS8_SA_S9_EEENS6_IJNS7_ILi1EEESI_SI_EEESC_SE_Li128ELb1ELb1ELb0ELb0EEENS1_19SingleTileSchedulerILb1ELb0ELb1ELi128EEEEEEEEEvNT_6ParamsE --------------------------
	.section	.nv.info._ZN7cutlass13device_kernelIN5flash19enable_sm80_to_sm89INS1_16FlashAttnFwdSm80INS1_25CollectiveMainloopFwdSm80ILi4ELi1ELb0EN4cute5tupleIJNS5_1CILi128EEENS7_ILi112EEENS7_ILi64EEEEEELi64ENS_10bfloat16_tEfNS_4arch4Sm80ELb0ELb0ELb0ELb1ELb1ELb0ELb1ELb0EEENS1_21CollectiveEpilogueFwdINS6_IJS8_SA_S9_EEENS6_IJNS7_ILi1EEESI_SI_EEESC_SE_Li128ELb1ELb1ELb0ELb0EEENS1_19SingleTileSchedulerILb1ELb0ELb1ELi128EEEEEEEEEvNT_6ParamsE,"",@"SHT_CUDA_INFO"
	.sectionflags	@""
	.align	4


	//----- nvinfo : EIATTR_CUDA_API_VERSION
	.align		4
        /*0000*/ 	.byte	0x04, 0x37
        /*0002*/ 	.short	(.L_86 - .L_85)
.L_85:
        /*0004*/ 	.word	0x00000082


	//----- nvinfo : EIATTR_SW2861232_WAR
	.align		4
.L_86:
        /*0008*/ 	.byte	0x01, 0x35
	.zero		2


	//----- nvinfo : EIATTR_PARAM_CBANK
	.align		4
        /*000c*/ 	.byte	0x04, 0x0a
        /*000e*/ 	.short	(.L_88 - .L_87)
	.align		4
.L_87:
        /*0010*/ 	.word	index@(.nv.constant0._ZN7cutlass13device_kernelIN5flash19enable_sm80_to_sm89INS1_16FlashAttnFwdSm80INS1_25CollectiveMainloopFwdSm80ILi4ELi1ELb0EN4cute5tupleIJNS5_1CILi128EEENS7_ILi112EEENS7_ILi64EEEEEELi64ENS_10bfloat16_tEfNS_4arch4Sm80ELb0ELb0ELb0ELb1ELb1ELb0ELb1ELb0EEENS1_21CollectiveEpilogueFwdINS6_IJS8_SA_S9_EEENS6_IJNS7_ILi1EEESI_SI_EEESC_SE_Li128ELb1ELb1ELb0ELb0EEENS1_19SingleTileSchedulerILb1ELb0ELb1ELi128EEEEEEEEEvNT_6ParamsE)
        /*0014*/ 	.short	0x0160
        /*0016*/ 	.short	0x0418


	//----- nvinfo : EIATTR_CBANK_PARAM_SIZE
	.align		4
.L_88:
        /*0018*/ 	.byte	0x03, 0x19
        /*001a*/ 	.short	0x0418


	//----- nvinfo : EIATTR_KPARAM_INFO
	.align		4
        /*001c*/ 	.byte	0x04, 0x17
        /*001e*/ 	.short	(.L_90 - .L_89)
.L_89:
        /*0020*/ 	.word	0x00000000
        /*0024*/ 	.short	0x0000
        /*0026*/ 	.short	0x0000
        /*0028*/ 	.byte	0x00, 0xf0, 0x61, 0x10


	//----- nvinfo : EIATTR_MAXREG_COUNT
	.align		4
.L_90:
        /*002c*/ 	.byte	0x03, 0x1b
        /*002e*/ 	.short	0x00ff


	//----- nvinfo : EIATTR_NUM_BARRIERS
	.align		4
        /*0030*/ 	.byte	0x02, 0x4c
        /*0032*/ 	.byte	0x02
	.zero		1


	//----- nvinfo : EIATTR_ANNOTATIONS
	.align		4
        /*0034*/ 	.byte	0x04, 0x55
        /*0036*/ 	.short	(.L_92 - .L_91)


	//   ....[0]....
.L_91:
        /* <DEDUP_REMOVED lines=9> */
        /*00bc*/ 	.byte	0x20, 0xb0, 0x00, 0x00, 0x01, 0x00, 0x00, 0x00, 0x30, 0xb0, 0x00, 0x00


	//----- nvinfo : EIATTR_MERCURY_ISA_VERSION
	.align		4
.L_92:
        /*00c8*/ 	.byte	0x03, 0x5f
        /*00ca*/ 	.short	0x0000


	//----- nvinfo : EIATTR_COOP_GROUP_MASK_REGIDS
	.align		4
        /*00cc*/ 	.byte	0x04, 0x29
        /*00ce*/ 	.short	(.L_94 - .L_93)


	//   ....[0]....
.L_93:
        /*00d0*/ 	.word	0xffffffff


	//   ....[1]....
        /*00d4*/ 	.word	0xffffffff


	//   ....[2]....
        /*00d8*/ 	.word	0xffffffff


	//   ....[3]....
        /*00dc*/ 	.word	0xffffffff


	//   ....[4]....
        /*00e0*/ 	.word	0xffffffff


	//   ....[5]....
        /*00e4*/ 	.word	0xffffffff


	//   ....[6]....
        /*00e8*/ 	.word	0xffffffff


	//   ....[7]....
        /*00ec*/ 	.word	0xffffffff


	//   ....[8]....
        /*00f0*/ 	.word	0xffffffff


	//   ....[9]....
        /*00f4*/ 	.word	0xffffffff


	//   ....[10]....
        /*00f8*/ 	.word	0xffffffff


	//   ....[11]....
        /*00fc*/ 	.word	0xffffffff


	//   ....[12]....
        /*0100*/ 	.word	0xffffffff


	//   ....[13]....
        /*0104*/ 	.word	0xffffffff


	//   ....[14]....
        /*0108*/ 	.word	0xffffffff


	//   ....[15]....
        /*010c*/ 	.word	0xffffffff


	//   ....[16]....
        /*0110*/ 	.word	0xffffffff


	//   ....[17]....
        /*0114*/ 	.word	0xffffffff


	//   ....[18]....
        /*0118*/ 	.word	0xffffffff


	//   ....[19]....
        /*011c*/ 	.word	0xffffffff


	//   ....[20]....
        /*0120*/ 	.word	0xffffffff


	//   ....[21]....
        /*0124*/ 	.word	0xffffffff


	//   ....[22]....
        /*0128*/ 	.word	0xffffffff


	//   ....[23]....
        /*012c*/ 	.word	0xffffffff


	//   ....[24]....
        /*0130*/ 	.word	0xffffffff


	//   ....[25]....
        /*0134*/ 	.word	0xffffffff


	//   ....[26]....
        /*0138*/ 	.word	0xffffffff


	//   ....[27]....
        /*013c*/ 	.word	0xffffffff


	//   ....[28]....
        /*0140*/ 	.word	0xffffffff


	//   ....[29]....
        /*0144*/ 	.word	0xffffffff


	//   ....[30]....
        /*0148*/ 	.word	0xffffffff


	//   ....[31]....
        /*014c*/ 	.word	0xffffffff


	//   ....[32]....
        /*0150*/ 	.word	0xffffffff


	//   ....[33]....
        /*0154*/ 	.word	0xffffffff


	//   ....[34]....
        /*0158*/ 	.word	0xffffffff


	//   ....[35]....
        /*015c*/ 	.word	0xffffffff


	//   ....[36]....
        /*0160*/ 	.word	0xffffffff


	//   ....[37]....
        /*0164*/ 	.word	0xffffffff


	//   ....[38]....
        /*0168*/ 	.word	0xffffffff


	//   ....[39]....
        /*016c*/ 	.word	0xffffffff


	//   ....[40]....
        /*0170*/ 	.word	0xffffffff


	//   ....[41]....
        /*0174*/ 	.word	0xffffffff


	//   ....[42]....
        /*0178*/ 	.word	0xffffffff


	//   ....[43]....
        /*017c*/ 	.word	0xffffffff


	//   ....[44]....
        /*0180*/ 	.word	0xffffffff


	//   ....[45]....
        /*0184*/ 	.word	0xffffffff


	//   ....[46]....
        /*0188*/ 	.word	0xffffffff


	//   ....[47]....
        /*018c*/ 	.word	0xffffffff


	//   ....[48]....
        /*0190*/ 	.word	0xffffffff


	//   ....[49]....
        /*0194*/ 	.word	0xffffffff


	//   ....[50]....
        /*0198*/ 	.word	0xffffffff


	//   ....[51]....
        /*019c*/ 	.word	0xffffffff


	//   ....[52]....
        /*01a0*/ 	.word	0xffffffff


	//   ....[53]....
        /*01a4*/ 	.word	0xffffffff


	//   ....[54]....
        /*01a8*/ 	.word	0xffffffff


	//   ....[55]....
        /*01ac*/ 	.word	0xffffffff


	//   ....[56]....
        /*01b0*/ 	.word	0xffffffff


	//   ....[57]....
        /*01b4*/ 	.word	0xffffffff


	//   ....[58]....
        /*01b8*/ 	.word	0xffffffff


	//   ....[59]....
        /*01bc*/ 	.word	0xffffffff


	//   ....[60]....
        /*01c0*/ 	.word	0xffffffff


	//   ....[61]....
        /*01c4*/ 	.word	0xffffffff


	//   ....[62]....
        /*01c8*/ 	.word	0xffffffff


	//   ....[63]....
        /*01cc*/ 	.word	0xffffffff


	//   ....[64]....
        /*01d0*/ 	.word	0xffffffff


	//   ....[65]....
        /*01d4*/ 	.word	0xffffffff


	//   ....[66]....
        /*01d8*/ 	.word	0xffffffff


	//   ....[67]....
        /*01dc*/ 	.word	0xffffffff


	//   ....[68]....
        /*01e0*/ 	.word	0xffffffff


	//   ....[69]....
        /*01e4*/ 	.word	0xffffffff


	//   ....[70]....
        /*01e8*/ 	.word	0xffffffff


	//   ....[71]....
        /*01ec*/ 	.word	0xffffffff


	//   ....[72]....
        /*01f0*/ 	.word	0xffffffff


	//   ....[73]....
        /*01f4*/ 	.word	0xffffffff


	//   ....[74]....
        /*01f8*/ 	.word	0xffffffff


	//   ....[75]....
        /*01fc*/ 	.word	0xffffffff


	//   ....[76]....
        /*0200*/ 	.word	0xffffffff


	//   ....[77]....
        /*0204*/ 	.word	0xffffffff


	//   ....[78]....
        /*0208*/ 	.word	0xffffffff


	//   ....[79]....
        /*020c*/ 	.word	0xffffffff


	//   ....[80]....
        /*0210*/ 	.word	0xffffffff


	//   ....[81]....
        /*0214*/ 	.word	0xffffffff


	//   ....[82]....
        /*0218*/ 	.word	0xffffffff


	//   ....[83]....
        /*021c*/ 	.word	0xffffffff


	//   ....[84]....
        /*0220*/ 	.word	0xffffffff


	//   ....[85]....
        /*0224*/ 	.word	0xffffffff


	//   ....[86]....
        /*0228*/ 	.word	0xffffffff


	//   ....[87]....
        /*022c*/ 	.word	0xffffffff


	//   ....[88]....
        /*0230*/ 	.word	0xffffffff


	//   ....[89]....
        /*0234*/ 	.word	0xffffffff


	//   ....[90]....
        /*0238*/ 	.word	0xffffffff


	//   ....[91]....
        /*023c*/ 	.word	0xffffffff


	//   ....[92]....
        /*0240*/ 	.word	0xffffffff


	//   ....[93]....
        /*0244*/ 	.word	0xffffffff


	//   ....[94]....
        /*0248*/ 	.word	0xffffffff


	//   ....[95]....
        /*024c*/ 	.word	0xffffffff


	//   ....[96]....
        /*0250*/ 	.word	0xffffffff


	//   ....[97]....
        /*0254*/ 	.word	0xffffffff


	//   ....[98]....
        /*0258*/ 	.word	0xffffffff


	//   ....[99]....
        /*025c*/ 	.word	0xffffffff


	//   ....[100]....
        /*0260*/ 	.word	0xffffffff


	//   ....[101]....
        /*0264*/ 	.word	0xffffffff


	//   ....[102]....
        /*0268*/ 	.word	0xffffffff


	//   ....[103]....
        /*026c*/ 	.word	0xffffffff


	//   ....[104]....
        /*0270*/ 	.word	0xffffffff


	//   ....[105]....
        /*0274*/ 	.word	0xffffffff


	//   ....[106]....
        /*0278*/ 	.word	0xffffffff


	//   ....[107]....
        /*027c*/ 	.word	0xffffffff


	//   ....[108]....
        /*0280*/ 	.word	0xffffffff


	//   ....[109]....
        /*0284*/ 	.word	0xffffffff


	//   ....[110]....
        /*0288*/ 	.word	0xffffffff


	//   ....[111]....
        /*028c*/ 	.word	0xffffffff


	//   ....[112]....
        /*0290*/ 	.word	0xffffffff


	//   ....[113]....
        /*0294*/ 	.word	0xffffffff


	//   ....[114]....
        /*0298*/ 	.word	0xffffffff


	//   ....[115]....
        /*029c*/ 	.word	0xffffffff


	//   ....[116]....
        /*02a0*/ 	.word	0xffffffff


	//   ....[117]....
        /*02a4*/ 	.word	0xffffffff


	//   ....[118]....
        /*02a8*/ 	.word	0xffffffff


	//   ....[119]....
        /*02ac*/ 	.word	0xffffffff


	//   ....[120]....
        /*02b0*/ 	.word	0xffffffff


	//   ....[121]....
        /*02b4*/ 	.word	0xffffffff


	//   ....[122]....
        /*02b8*/ 	.word	0xffffffff


	//   ....[123]....
        /*02bc*/ 	.word	0xffffffff


	//   ....[124]....
        /*02c0*/ 	.word	0xffffffff


	//   ....[125]....
        /*02c4*/ 	.word	0xffffffff


	//   ....[126]....
        /*02c8*/ 	.word	0xffffffff


	//   ....[127]....
        /*02cc*/ 	.word	0xffffffff


	//   ....[128]....
        /*02d0*/ 	.word	0xffffffff


	//   ....[129]....
        /*02d4*/ 	.word	0xffffffff


	//   ....[130]....
        /*02d8*/ 	.word	0xffffffff


	//   ....[131]....
        /*02dc*/ 	.word	0xffffffff


	//   ....[132]....
        /*02e0*/ 	.word	0xffffffff


	//   ....[133]....
        /*02e4*/ 	.word	0xffffffff


	//   ....[134]....
        /*02e8*/ 	.word	0xffffffff


	//   ....[135]....
        /*02ec*/ 	.word	0xffffffff


	//   ....[136]....
        /*02f0*/ 	.word	0xffffffff


	//   ....[137]....
        /*02f4*/ 	.word	0xffffffff


	//   ....[138]....
        /*02f8*/ 	.word	0xffffffff


	//   ....[139]....
        /*02fc*/ 	.word	0xffffffff


	//   ....[140]....
        /*0300*/ 	.word	0xffffffff


	//   ....[141]....
        /*0304*/ 	.word	0xffffffff


	//   ....[142]....
        /*0308*/ 	.word	0xffffffff


	//   ....[143]....
        /*030c*/ 	.word	0xffffffff


	//   ....[144]....
        /*0310*/ 	.word	0xffffffff


	//   ....[145]....
        /*0314*/ 	.word	0xffffffff


	//   ....[146]....
        /*0318*/ 	.word	0xffffffff


	//   ....[147]....
        /*031c*/ 	.word	0xffffffff


	//   ....[148]....
        /*0320*/ 	.word	0xffffffff


	//   ....[149]....
        /*0324*/ 	.word	0xffffffff


	//   ....[150]....
        /*0328*/ 	.word	0xffffffff


	//----- nvinfo : EIATTR_COOP_GROUP_INSTR_OFFSETS
	.align		4
.L_94:
        /*032c*/ 	.byte	0x04, 0x28
        /*032e*/ 	.short	(.L_96 - .L_95)


	//   ....[0]....
.L_95:
        /*0330*/ 	.word	0x000000a0


	//   ....[1]....
        /*0334*/ 	.word	0x00001030


	//   ....[2]....
        /*0338*/ 	.word	0x00001160


	//   ....[3]....
        /*033c*/ 	.word	0x000011f0


	//   ....[4]....
        /*0340*/ 	.word	0x00001220


	//   ....[5]....
        /*0344*/ 	.word	0x000012b0


	//   ....[6]....
        /*0348*/ 	.word	0x000012e0


	//   ....[7]....
        /*034c*/ 	.word	0x00001370


	//   ....[8]....
        /*0350*/ 	.word	0x000013a0


	//   ....[9]....
        /*0354*/ 	.word	0x00001430


	//   ....[10]....
        /*0358*/ 	.word	0x00001460


	//   ....[11]....
        /*035c*/ 	.word	0x000014f0


	//   ....[12]....
        /*0360*/ 	.word	0x00001520


	//   ....[13]....
        /*0364*/ 	.word	0x000015b0


	//   ....[14]....
        /*0368*/ 	.word	0x000015e0


	//   ....[15]....
        /*036c*/ 	.word	0x00001660


	//   ....[16]....
        /*0370*/ 	.word	0x000016a0


	//   ....[17]....
        /*0374*/ 	.word	0x00001b10


	//   ....[18]....
        /*0378*/ 	.word	0x00001b20


	//   ....[19]....
        /*037c*/ 	.word	0x00001b30


	//   ....[20]....
        /*0380*/ 	.word	0x00001b40


	//   ....[21]....
        /*0384*/ 	.word	0x00001b50


	//   ....[22]....
        /*0388*/ 	.word	0x00001b60


	//   ....[23]....
        /*038c*/ 	.word	0x00001b70


	//   ....[24]....
        /*0390*/ 	.word	0x00001b90


	//   ....[25]....
        /*0394*/ 	.word	0x00001bb0


	//   ....[26]....
        /*0398*/ 	.word	0x00001be0


	//   ....[27]....
        /*039c*/ 	.word	0x00001bf0


	//   ....[28]....
        /*03a0*/ 	.word	0x00001c00


	//   ....[29]....
        /*03a4*/ 	.word	0x00001c10


	//   ....[30]....
        /*03a8*/ 	.word	0x00001c50


	//   ....[31]....
        /*03ac*/ 	.word	0x00002190


	//   ....[32]....
        /*03b0*/ 	.word	0x000021a0


	//   ....[33]....
        /*03b4*/ 	.word	0x000021c0


	//   ....[34]....
        /*03b8*/ 	.word	0x000021d0


	//   ....[35]....
        /*03bc*/ 	.word	0x000022f0


	//   ....[36]....
        /*03c0*/ 	.word	0x00002300


	//   ....[37]....
        /*03c4*/ 	.word	0x00002320


	//   ....[38]....
        /*03c8*/ 	.word	0x00002330


	//   ....[39]....
        /*03cc*/ 	.word	0x000023c0


	//   ....[40]....
        /*03d0*/ 	.word	0x000023e0


	//   ....[41]....
        /*03d4*/ 	.word	0x00002400


	//   ....[42]....
        /*03d8*/ 	.word	0x00002410


	//   ....[43]....
        /*03dc*/ 	.word	0x00002480


	//   ....[44]....
        /*03e0*/ 	.word	0x000024c0


	//   ....[45]....
        /*03e4*/ 	.word	0x00002f50


	//   ....[46]....
        /*03e8*/ 	.word	0x00002f70


	//   ....[47]....
        /*03ec*/ 	.word	0x00002f80


	//   ....[48]....
        /*03f0*/ 	.word	0x00002f90


	//   ....[49]....
        /*03f4*/ 	.word	0x00002fa0


	//   ....[50]....
        /*03f8*/ 	.word	0x00002fb0


	//   ....[51]....
        /*03fc*/ 	.word	0x00002fc0


	//   ....[52]....
        /*0400*/ 	.word	0x00002fd0


	//   ....[53]....
        /*0404*/ 	.word	0x00002ff0


	//   ....[54]....
        /*0408*/ 	.word	0x00003010


	//   ....[55]....
        /*040c*/ 	.word	0x00003040


	//   ....[56]....
        /*0410*/ 	.word	0x00003060


	//   ....[57]....
        /*0414*/ 	.word	0x00003080


	//   ....[58]....
        /*0418*/ 	.word	0x000030a0


	//   ....[59]....
        /*041c*/ 	.word	0x00004060


	//   ....[60]....
        /*0420*/ 	.word	0x00004090


	//   ....[61]....
        /*0424*/ 	.word	0x000041a0


	//   ....[62]....
        /*0428*/ 	.word	0x000041d0


	//   ....[63]....
        /*042c*/ 	.word	0x00004200


	//   ....[64]....
        /*0430*/ 	.word	0x000042b0


	//   ....[65]....
        /*0434*/ 	.word	0x00004390


	//   ....[66]....
        /*0438*/ 	.word	0x000044f0


	//   ....[67]....
        /*043c*/ 	.word	0x00006fb0


	//   ....[68]....
        /*0440*/ 	.word	0x00006fd0


	//   ....[69]....
        /*0444*/ 	.word	0x00006fe0


	//   ....[70]....
        /*0448*/ 	.word	0x00006ff0


	//   ....[71]....
        /*044c*/ 	.word	0x00007000


	//   ....[72]....
        /*0450*/ 	.word	0x00007010


	//   ....[73]....
        /*0454*/ 	.word	0x00007020


	//   ....[74]....
        /*0458*/ 	.word	0x00007040


	//   ....[75]....
        /*045c*/ 	.word	0x00007050


	//   ....[76]....
        /*0460*/ 	.word	0x00007070


	//   ....[77]....
        /*0464*/ 	.word	0x000070c0


	//   ....[78]....
        /*0468*/ 	.word	0x00007100


	//   ....[79]....
        /*046c*/ 	.word	0x00007120


	//   ....[80]....
        /*0470*/ 	.word	0x00007130


	//   ....[81]....
        /*0474*/ 	.word	0x00007530


	//   ....[82]....
        /*0478*/ 	.word	0x00007560


	//   ....[83]....
        /*047c*/ 	.word	0x00007570


	//   ....[84]....
        /*0480*/ 	.word	0x00007590


	//   ....[85]....
        /*0484*/ 	.word	0x000075b0


	//   ....[86]....
        /*0488*/ 	.word	0x000075e0


	//   ....[87]....
        /*048c*/ 	.word	0x00007600


	//   ....[88]....
        /*0490*/ 	.word	0x00007620


	//   ....[89]....
        /*0494*/ 	.word	0x00007650


	//   ....[90]....
        /*0498*/ 	.word	0x00007670


	//   ....[91]....
        /*049c*/ 	.word	0x00007690


	//   ....[92]....
        /*04a0*/ 	.word	0x000076d0


	//   ....[93]....
        /*04a4*/ 	.word	0x00007780


	//   ....[94]....
        /*04a8*/ 	.word	0x000077a0


	//   ....[95]....
        /*04ac*/ 	.word	0x000083f0


	//   ....[96]....
        /*04b0*/ 	.word	0x00008470


	//   ....[97]....
        /*04b4*/ 	.word	0x00008570


	//   ....[98]....
        /*04b8*/ 	.word	0x000085d0


	//   ....[99]....
        /*04bc*/ 	.word	0x00008600


	//   ....[100]....
        /*04c0*/ 	.word	0x00008700


	//   ....[101]....
        /*04c4*/ 	.word	0x00008980


	//   ....[102]....
        /*04c8*/ 	.word	0x00008cb0


	//   ....[103]....
        /*04cc*/ 	.word	0x0000b060


	//   ....[104]....
        /*04d0*/ 	.word	0x0000b090


	//   ....[105]....
        /*04d4*/ 	.word	0x0000b0d0


	//   ....[106]....
        /*04d8*/ 	.word	0x0000b0e0


	//   ....[107]....
        /*04dc*/ 	.word	0x0000b3b0


	//   ....[108]....
        /*04e0*/ 	.word	0x0000b3c0


	//   ....[109]....
        /*04e4*/ 	.word	0x0000b400


	//   ....[110]....
        /*04e8*/ 	.word	0x0000b420


	//   ....[111]....
        /*04ec*/ 	.word	0x0000c600


	//   ....[112]....
        /*04f0*/ 	.word	0x0000c620


	//   ....[113]....
        /*04f4*/ 	.word	0x0000c650


	//   ....[114]....
        /*04f8*/ 	.word	0x0000c690


	//   ....[115]....
        /*04fc*/ 	.word	0x0000c6d0


	//   ....[116]....
        /*0500*/ 	.word	0x0000c6f0


	//   ....[117]....
        /*0504*/ 	.word	0x0000c720


	//   ....[118]....
        /*0508*/ 	.word	0x0000c750


	//   ....[119]....
        /*050c*/ 	.word	0x0000c7a0


	//   ....[120]....
        /*0510*/ 	.word	0x0000c7b0


	//   ....[121]....
        /*0514*/ 	.word	0x0000c7d0


	//   ....[122]....
        /*0518*/ 	.word	0x0000c820


	//   ....[123]....
        /*051c*/ 	.word	0x0000c840


	//   ....[124]....
        /*0520*/ 	.word	0x0000c870


	//   ....[125]....
        /*0524*/ 	.word	0x0000c8c0


	//   ....[126]....
        /*0528*/ 	.word	0x0000c8f0


	//   ....[127]....
        /*052c*/ 	.word	0x0000c900


	//   ....[128]....
        /*0530*/ 	.word	0x0000ca00


	//   ....[129]....
        /*0534*/ 	.word	0x0000ca20


	//   ....[130]....
        /*0538*/ 	.word	0x0000ca40


	//   ....[131]....
        /*053c*/ 	.word	0x0000ca70


	//   ....[132]....
        /*0540*/ 	.word	0x0000ca90


	//   ....[133]....
        /*0544*/ 	.word	0x0000cb20


	//   ....[134]....
        /*0548*/ 	.word	0x0000cb40


	//   ....[135]....
        /*054c*/ 	.word	0x0000d3c0


	//   ....[136]....
        /*0550*/ 	.word	0x0000d3f0


	//   ....[137]....
        /*0554*/ 	.word	0x0000d420


	//   ....[138]....
        /*0558*/ 	.word	0x0000d450


	//   ....[139]....
        /*055c*/ 	.word	0x0000d480


	//   ....[140]....
        /*0560*/ 	.word	0x0000d4b0


	//   ....[141]....
        /*0564*/ 	.word	0x0000d4e0


	//   ....[142]....
        /*0568*/ 	.word	0x0000d500


	//   ....[143]....
        /*056c*/ 	.word	0x0000d530


	//   ....[144]....
        /*0570*/ 	.word	0x0000d540


	//   ....[145]....
        /*0574*/ 	.word	0x0000d550


	//   ....[146]....
        /*0578*/ 	.word	0x0000d560


	//   ....[147]....
        /*057c*/ 	.word	0x0000d570


	//   ....[148]....
        /*0580*/ 	.word	0x0000d580


	//   ....[149]....
        /*0584*/ 	.word	0x0000d5b0


	//   ....[150]....
        /*0588*/ 	.word	0x0000d5d0


	//----- nvinfo : EIATTR_EXIT_INSTR_OFFSETS
	.align		4
.L_96:
        /*058c*/ 	.byte	0x04, 0x1c
        /*058e*/ 	.short	(.L_98 - .L_97)


	//   ....[0]....
.L_97:
        /*0590*/ 	.word	0x00000450


	//   ....[1]....
        /*0594*/ 	.word	0x0000cbd0


	//   ....[2]....
        /*0598*/ 	.word	0x0000cc10


	//   ....[3]....
        /*059c*/ 	.word	0x0000d730


	//   ....[4]....
        /*05a0*/ 	.word	0x0000d770


	//----- nvinfo : EIATTR_CTAIDZ_USED
	.align		4
.L_98:
        /*05a4*/ 	.byte	0x01, 0x04
	.zero		2


	//----- nvinfo : EIATTR_MAX_THREADS
	.align		4
        /*05a8*/ 	.byte	0x04, 0x05
        /*05aa*/ 	.short	(.L_100 - .L_99)
.L_99:
        /*05ac*/ 	.word	0x00000080
        /*05b0*/ 	.word	0x00000001
        /*05b4*/ 	.word	0x00000001


	//----- nvinfo : EIATTR_CRS_STACK_SIZE
	.align		4
.L_100:
        /*05b8*/ 	.byte	0x04, 0x1e
        /*05ba*/ 	.short	(.L_102 - .L_101)
.L_101:
        /*05bc*/ 	.word	0x00000000
.L_102:


//--------------------- .nv.info._ZN7cutlass13device_kernelIN5flash19enable_sm80_to_sm89INS1_16FlashAttnFwdSm80INS1_25CollectiveMainloopFwdSm80ILi4ELi1ELb0EN4cute5tupleIJNS5_1CILi128EEENS7_ILi112EEENS7_ILi64EEEEEELi64ENS_10bfloat16_tEfNS_4arch4Sm80ELb0ELb0ELb0ELb1ELb1ELb1ELb1ELb0EEENS1_21CollectiveEpilogueFwdINS6_IJS8_SA_S9_EEENS6_IJNS7_ILi1EEESI_SI_EEESC_SE_Li128ELb1ELb1ELb0ELb0EEENS1_19SingleTileSchedulerILb1ELb0ELb1ELi128EEEEEEEEEvNT_6ParamsE --------------------------
	.section	.nv.info._ZN7cutlass13device_kernelIN5flash19enable_sm80_to_sm89INS1_16FlashAttnFwdSm80INS1_25CollectiveMainloopFwdSm80ILi4ELi1ELb0EN4cute5tupleIJNS5_1CILi128EEENS7_ILi112EEENS7_ILi64EEEEEELi64ENS_10bfloat16_tEfNS_4arch4Sm80ELb0ELb0ELb0ELb1ELb1ELb1ELb1ELb0EEENS1_21CollectiveEpilogueFwdINS6_IJS8_SA_S9_EEENS6_IJNS7_ILi1EEESI_SI_EEESC_SE_Li128ELb1ELb1ELb0ELb0EEENS1_19SingleTileSchedulerILb1ELb0ELb1ELi128EEEEEEEEEvNT_6ParamsE,"",@"SHT_CUDA_INFO"
	.sectionflags	@""
	.align	4


	//----- nvinfo : EIATTR_CUDA_API_VERSION
	.align		4
        /*0000*/ 	.byte	0x04, 0x37
        /*0002*/ 	.short	(.L_104 - .L_103)
.L_103:
        /*0004*/ 	.word	0x00000082


	//----- nvinfo : EIATTR_SW2861232_WAR
	.align		4
.L_104:
        /*0008*/ 	.byte	0x01, 0x35
	.zero		2


	//----- nvinfo : EIATTR_PARAM_CBANK
	.align		4
        /*000c*/ 	.byte	0x04, 0x0a
        /*000e*/ 	.short	(.L_106 - .L_105)
	.align		4
.L_105:
        /*0010*/ 	.word	index@(.nv.constant0._ZN7cutlass13device_kernelIN5flash19enable_sm80_to_sm89INS1_16FlashAttnFwdSm80INS1_25CollectiveMainloopFwdSm80ILi4ELi1ELb0EN4cute5tupleIJNS5_1CILi128EEENS7_ILi112EEENS7_ILi64EEEEEELi64ENS_10bfloat16_tEfNS_4arch4Sm80ELb0ELb0ELb0ELb1ELb1ELb1ELb1ELb0EEENS1_21CollectiveEpilogueFwdINS6_IJS8_SA_S9_EEENS6_IJNS7_ILi1EEESI_SI_EEESC_SE_Li128ELb1ELb1ELb0ELb0EEENS1_19SingleTileSchedulerILb1ELb0ELb1ELi128EEEEEEEEEvNT_6ParamsE)
        /*0014*/ 	.short	0x0160
        /*0016*/ 	.short	0x0418


	//----- nvinfo : EIATTR_CBANK_PARAM_SIZE
	.align		4
.L_106:
        /*0018*/ 	.byte	0x03, 0x19
        /*001a*/ 	.short	0x0418


	//----- nvinfo : EIATTR_KPARAM_INFO
	.align		4
        /*001c*/ 	.byte	0x04, 0x17
        /*001e*/ 	.short	(.L_108 - .L_107)
.L_107:
        /*0020*/ 	.word	0x00000000
        /*0024*/ 	.short	0x0000
        /*0026*/ 	.short	0x0000
        /*0028*/ 	.byte	0x00, 0xf0, 0x61, 0x10


	//----- nvinfo : EIATTR_MAXREG_COUNT
	.align		4
.L_108:
        /*002c*/ 	.byte	0x03, 0x1b
        /*002e*/ 	.short	0x00ff


	//----- nvinfo : EIATTR_NUM_BARRIERS
	.align		4
        /*0030*/ 	.byte	0x02, 0x4c
        /*0032*/ 	.byte	0x02
	.zero		1


	//----- nvinfo : EIATTR_ANNOTATIONS
	.align		4
        /*0034*/ 	.byte	0x04, 0x55
        /*0036*/ 	.short	(.L_110 - .L_109)


	//   ....[0]....
.L_109:
        /* <DEDUP_REMOVED lines=17> */


	//----- nvinfo : EIATTR_MERCURY_ISA_VERSION
	.align		4
.L_110:
        /*0138*/ 	.byte	0x03, 0x5f
        /*013a*/ 	.short	0x0000


	//----- nvinfo : EIATTR_COOP_GROUP_MASK_REGIDS
	.align		4
        /*013c*/ 	.byte	0x04, 0x29
        /*013e*/ 	.short	(.L_112 - .L_111)


	//   ....[0]....
.L_111:
        /*0140*/ 	.word	0xffffffff


	//   ....[1]....
        /*0144*/ 	.word	0xffffffff


	//   ....[2]....
        /*0148*/ 	.word	0xffffffff


	//   ....[3]....
        /*014c*/ 	.word	0xffffffff


	//   ....[4]....
        /*0150*/ 	.word	0xffffffff


	//   ....[5]....
        /*0154*/ 	.word	0xffffffff


	//   ....[6]....
        /*0158*/ 	.word	0xffffffff


	//   ....[7]....
        /*015c*/ 	.word	0xffffffff


	//   ....[8]....
        /*0160*/ 	.word	0xffffffff


	//   ....[9]....
        /*0164*/ 	.word	0xffffffff


	//   ....[10]....
        /*0168*/ 	.word	0xffffffff


	//   ....[11]....
        /*016c*/ 	.word	0xffffffff


	//   ....[12]....
        /*0170*/ 	.word	0xffffffff


	//   ....[13]....
        /*0174*/ 	.word	0xffffffff


	//   ....[14]....
        /*0178*/ 	.word	0xffffffff


	//   ....[15]....
        /*017c*/ 	.word	0xffffffff


	//   ....[16]....
        /*0180*/ 	.word	0xffffffff


	//   ....[17]....
        /*0184*/ 	.word	0xffffffff


	//   ....[18]....
        /*0188*/ 	.word	0xffffffff


	//   ....[19]....
        /*018c*/ 	.word	0xffffffff


	//   ....[20]....
        /*0190*/ 	.word	0xffffffff


	//   ....[21]....
        /*0194*/ 	.word	0xffffffff


	//   ....[22]....
        /*0198*/ 	.word	0xffffffff


	//   ....[23]....
        /*019c*/ 	.word	0xffffffff


	//   ....[24]....
        /*01a0*/ 	.word	0xffffffff


	//   ....[25]....
        /*01a4*/ 	.word	0xffffffff


	//   ....[26]....
        /*01a8*/ 	.word	0xffffffff


	//   ....[27]....
        /*01ac*/ 	.word	0xffffffff


	//   ....[28]....
        /*01b0*/ 	.word	0xffffffff


	//   ....[29]....
        /*01b4*/ 	.word	0xffffffff


	//   ....[30]....
        /*01b8*/ 	.word	0xffffffff


	//   ....[31]....
        /*01bc*/ 	.word	0xffffffff


	//   ....[32]....
        /*01c0*/ 	.word	0xffffffff


	//   ....[33]....
        /*01c4*/ 	.word	0xffffffff


	//   ....[34]....
        /*01c8*/ 	.word	0xffffffff


	//   ....[35]....
        /*01cc*/ 	.word	0xffffffff


	//   ....[36]....
        /*01d0*/ 	.word	0xffffffff


	//   ....[37]....
        /*01d4*/ 	.word	0xffffffff


	//   ....[38]....
        /*01d8*/ 	.word	0xffffffff


	//   ....[39]....
        /*01dc*/ 	.word	0xffffffff


	//   ....[40]....
        /*01e0*/ 	.word	0xffffffff


	//   ....[41]....
        /*01e4*/ 	.word	0xffffffff


	//   ....[42]....
        /*01e8*/ 	.word	0xffffffff


	//   ....[43]....
        /*01ec*/ 	.word	0xffffffff


	//   ....[44]....
        /*01f0*/ 	.word	0xffffffff


	//   ....[45]....
        /*01f4*/ 	.word	0xffffffff


	//   ....[46]....
        /*01f8*/ 	.word	0xffffffff


	//   ....[47]....
        /*01fc*/ 	.word	0xffffffff


	//   ....[48]....
        /*0200*/ 	.word	0xffffffff


	//   ....[49]....
        /*0204*/ 	.word	0xffffffff


	//   ....[50]....
        /*0208*/ 	.word	0xffffffff


	//   ....[51]....
        /*020c*/ 	.word	0xffffffff


	//   ....[52]....
        /*0210*/ 	.word	0xffffffff


	//   ....[53]....
        /*0214*/ 	.word	0xffffffff


	//   ....[54]....
        /*0218*/ 	.word	0xffffffff


	//   ....[55]....
        /*021c*/ 	.word	0xffffffff


	//   ....[56]....
        /*0220*/ 	.word	0xffffffff


	//   ....[57]....
        /*0224*/ 	.word	0xffffffff


	//   ....[58]....
        /*0228*/ 	.word	0xffffffff


	//   ....[59]....
        /*022c*/ 	.word	0xffffffff


	//   ....[60]....
        /*0230*/ 	.word	0xffffffff


	//   ....[61]....
        /*0234*/ 	.word	0xffffffff


	//   ....[62]....
        /*0238*/ 	.word	0xffffffff


	//   ....[63]....
        /*023c*/ 	.word	0xffffffff


	//   ....[64]....
        /*0240*/ 	.word	0xffffffff


	//   ....[65]....
        /*0244*/ 	.word	0xffffffff


	//   ....[66]....
        /*0248*/ 	.word	0xffffffff


	//   ....[67]....
        /*024c*/ 	.word	0xffffffff


	//   ....[68]....
        /*0250*/ 	.word	0xffffffff


	//   ....[69]....
        /*0254*/ 	.word	0xffffffff


	//   ....[70]....
        /*0258*/ 	.word	0xffffffff


	//   ....[71]....
        /*025c*/ 	.word	0xffffffff


	//   ....[72]....
        /*0260*/ 	.word	0xffffffff


	//   ....[73]....
        /*0264*/ 	.word	0xffffffff


	//   ....[74]....
        /*0268*/ 	.word	0xffffffff


	//   ....[75]....
        /*026c*/ 	.word	0xffffffff


	//   ....[76]....
        /*0270*/ 	.word	0xffffffff


	//   ....[77]....
        /*0274*/ 	.word	0xffffffff


	//   ....[78]....
        /*0278*/ 	.word	0xffffffff


	//   ....[79]....
        /*027c*/ 	.word	0xffffffff


	//   ....[80]....
        /*0280*/ 	.word	0xffffffff


	//   ....[81]....
        /*0284*/ 	.word	0xffffffff


	//   ....[82]....
        /*0288*/ 	.word	0xffffffff


	//   ....[83]....
        /*028c*/ 	.word	0xffffffff


	//   ....[84]....
        /*0290*/ 	.word	0xffffffff


	//   ....[85]....
        /*0294*/ 	.word	0xffffffff


	//   ....[86]....
        /*0298*/ 	.word	0xffffffff


	//   ....[87]....
        /*029c*/ 	.word	0xffffffff


	//   ....[88]....
        /*02a0*/ 	.word	0xffffffff


	//   ....[89]....
        /*02a4*/ 	.word	0xffffffff


	//   ....[90]....
        /*02a8*/ 	.word	0xffffffff


	//   ....[91]....
        /*02ac*/ 	.word	0xffffffff


	//   ....[92]....
        /*02b0*/ 	.word	0xffffffff


	//   ....[93]....
        /*02b4*/ 	.word	0xffffffff


	//   ....[94]....
        /*02b8*/ 	.word	0xffffffff


	//   ....[95]....
        /*02bc*/ 	.word	0xffffffff


	//   ....[96]....
        /*02c0*/ 	.word	0xffffffff


	//   ....[97]....
        /*02c4*/ 	.word	0xffffffff


	//   ....[98]....
        /*02c8*/ 	.word	0xffffffff


	//   ....[99]....
        /*02cc*/ 	.word	0xffffffff


	//   ....[100]....
        /*02d0*/ 	.word	0xffffffff


	//   ....[101]....
        /*02d4*/ 	.word	0xffffffff


	//   ....[102]....
        /*02d8*/ 	.word	0xffffffff


	//   ....[103]....
        /*02dc*/ 	.word	0xffffffff


	//   ....[104]....
        /*02e0*/ 	.word	0xffffffff


	//   ....[105]....
        /*02e4*/ 	.word	0xffffffff


	//   ....[106]....
        /*02e8*/ 	.word	0xffffffff


	//   ....[107]....
        /*02ec*/ 	.word	0xffffffff


	//   ....[108]....
        /*02f0*/ 	.word	0xffffffff


	//   ....[109]....
        /*02f4*/ 	.word	0xffffffff


	//   ....[110]....
        /*02f8*/ 	.word	0xffffffff


	//   ....[111]....
        /*02fc*/ 	.word	0xffffffff


	//   ....[112]....
        /*0300*/ 	.word	0xffffffff


	//   ....[113]....
        /*0304*/ 	.word	0xffffffff


	//   ....[114]....
        /*0308*/ 	.word	0xffffffff


	//   ....[115]....
        /*030c*/ 	.word	0xffffffff


	//   ....[116]....
        /*0310*/ 	.word	0xffffffff


	//   ....[117]....
        /*0314*/ 	.word	0xffffffff


	//   ....[118]....
        /*0318*/ 	.word	0xffffffff


	//   ....[119]....
        /*031c*/ 	.word	0xffffffff


	//   ....[120]....
        /*0320*/ 	.word	0xffffffff


	//   ....[121]....
        /*0324*/ 	.word	0xffffffff


	//   ....[122]....
        /*0328*/ 	.word	0xffffffff


	//   ....[123]....
        /*032c*/ 	.word	0xffffffff


	//   ....[124]....
        /*0330*/ 	.word	0xffffffff


	//   ....[125]....
        /*0334*/ 	.word	0xffffffff


	//   ....[126]....
        /*0338*/ 	.word	0xffffffff


	//   ....[127]....
        /*033c*/ 	.word	0xffffffff


	//   ....[128]....
        /*0340*/ 	.word	0xffffffff


	//   ....[129]....
        /*0344*/ 	.word	0xffffffff


	//   ....[130]....
        /*0348*/ 	.word	0xffffffff


	//   ....[131]....
        /*034c*/ 	.word	0xffffffff


	//   ....[132]....
        /*0350*/ 	.word	0xffffffff


	//   ....[133]....
        /*0354*/ 	.word	0xffffffff


	//   ....[134]....
        /*0358*/ 	.word	0xffffffff


	//   ....[135]....
        /*035c*/ 	.word	0xffffffff


	//   ....[136]....
        /*0360*/ 	.word	0xffffffff


	//   ....[137]....
        /*0364*/ 	.word	0xffffffff


	//   ....[138]....
        /*0368*/ 	.word	0xffffffff


	//   ....[139]....
        /*036c*/ 	.word	0xffffffff


	//   ....[140]....
        /*0370*/ 	.word	0xffffffff


	//   ....[141]....
        /*0374*/ 	.word	0xffffffff


	//   ....[142]....
        /*0378*/ 	.word	0xffffffff


	//   ....[143]....
        /*037c*/ 	.word	0xffffffff


	//   ....[144]....
        /*0380*/ 	.word	0xffffffff


	//   ....[145]....
        /*0384*/ 	.word	0xffffffff


	//   ....[146]....
        /*0388*/ 	.word	0xffffffff


	//   ....[147]....
        /*038c*/ 	.word	0xffffffff


	//   ....[148]....
        /*0390*/ 	.word	0xffffffff


	//   ....[149]....
        /*0394*/ 	.word	0xffffffff


	//   ....[150]....
        /*0398*/ 	.word	0xffffffff


	//   ....[151]....
        /*039c*/ 	.word	0xffffffff


	//   ....[152]....
        /*03a0*/ 	.word	0xffffffff


	//   ....[153]....
        /*03a4*/ 	.word	0xffffffff


	//   ....[154]....
        /*03a8*/ 	.word	0xffffffff


	//   ....[155]....
        /*03ac*/ 	.word	0xffffffff


	//   ....[156]....
        /*03b0*/ 	.word	0xffffffff


	//   ....[157]....
        /*03b4*/ 	.word	0xffffffff


	//   ....[158]....
        /*03b8*/ 	.word	0xffffffff


	//   ....[159]....
        /*03bc*/ 	.word	0xffffffff


	//   ....[160]....
        /*03c0*/ 	.word	0xffffffff


	//   ....[161]....
        /*03c4*/ 	.word	0xffffffff


	//   ....[162]....
        /*03c8*/ 	.word	0xffffffff


	//   ....[163]....
        /*03cc*/ 	.word	0xffffffff


	//   ....[164]....
        /*03d0*/ 	.word	0xffffffff


	//   ....[165]....
        /*03d4*/ 	.word	0xffffffff


	//   ....[166]....
        /*03d8*/ 	.word	0xffffffff


	//   ....[167]....
        /*03dc*/ 	.word	0xffffffff


	//   ....[168]....
        /*03e0*/ 	.word	0xffffffff


	//   ....[169]....
        /*03e4*/ 	.word	0xffffffff


	//   ....[170]....
        /*03e8*/ 	.word	0xffffffff


	//   ....[171]....
        /*03ec*/ 	.word	0xffffffff


	//   ....[172]....
        /*03f0*/ 	.word	0xffffffff


	//   ....[173]....
        /*03f4*/ 	.word	0xffffffff


	//   ....[174]....
        /*03f8*/ 	.word	0xffffffff


	//   ....[175]....
        /*03fc*/ 	.word	0xffffffff


	//   ....[176]....
        /*0400*/ 	.word	0xffffffff


	//   ....[177]....
        /*0404*/ 	.word	0xffffffff


	//   ....[178]....
        /*0408*/ 	.word	0xffffffff


	//   ....[179]....
        /*040c*/ 	.word	0xffffffff


	//   ....[180]....
        /*0410*/ 	.word	0xffffffff


	//   ....[181]....
        /*0414*/ 	.word	0xffffffff


	//   ....[182]....
        /*0418*/ 	.word	0xffffffff


	//----- nvinfo : EIATTR_COOP_GROUP_INSTR_OFFSETS
	.align		4
.L_112:
        /*041c*/ 	.byte	0x04, 0x28
        /*041e*/ 	.short	(.L_114 - .L_113)


	//   ....[0]....
.L_113:
        /*0420*/ 	.word	0x000000a0


	//   ....[1]....
        /*0424*/ 	.word	0x00002b50


	//   ....[2]....
        /*0428*/ 	.word	0x00002ba0


	//   ....[3]....
        /*042c*/ 	.word	0x00003390


	//   ....[4]....
        /*0430*/ 	.word	0x000033b0


	//   ....[5]....
        /*0434*/ 	.word	0x00003b20


	//   ....[6]....
        /*0438*/ 	.word	0x00003b40


	//   ....[7]....
        /*043c*/ 	.word	0x000042b0


	//   ....[8]....
        /*0440*/ 	.word	0x000042c0


	//   ....[9]....
        /*0444*/ 	.word	0x00004b60


	//   ....[10]....
        /*0448*/ 	.word	0x00004bb0


	//   ....[11]....
        /*044c*/ 	.word	0x000058c0


	//   ....[12]....
        /*0450*/ 	.word	0x000058f0


	//   ....[13]....
        /*0454*/ 	.word	0x00006030


	//   ....[14]....
        /*0458*/ 	.word	0x00006060


	//   ....[15]....
        /*045c*/ 	.word	0x000067a0


	//   ....[16]....
        /*0460*/ 	.word	0x000067c0


	//   ....[17]....
        /*0464*/ 	.word	0x00006f20


	//   ....[18]....
        /*0468*/ 	.word	0x00006f50


	//   ....[19]....
        /*046c*/ 	.word	0x00007090


	//   ....[20]....
        /*0470*/ 	.word	0x000070c0


	//   ....[21]....
        /*0474*/ 	.word	0x000071b0


	//   ....[22]....
        /*0478*/ 	.word	0x000071e0


	//   ....[23]....
        /*047c*/ 	.word	0x000072d0


	//   ....[24]....
        /*0480*/ 	.word	0x000072f0


	//   ....[25]....
        /*0484*/ 	.word	0x00007b50


	//   ....[26]....
        /*0488*/ 	.word	0x00007b70


	//   ....[27]....
        /*048c*/ 	.word	0x00007c60


	//   ....[28]....
        /*0490*/ 	.word	0x00007c90


	//   ....[29]....
        /*0494*/ 	.word	0x00007d80


	//   ....[30]....
        /*0498*/ 	.word	0x00007db0


	//   ....[31]....
        /*049c*/ 	.word	0x00007ea0


	//   ....[32]....
        /*04a0*/ 	.word	0x00007ed0


	//   ....[33]....
        /*04a4*/ 	.word	0x000089f0


	//   ....[34]....
        /*04a8*/ 	.word	0x00008a20


	//   ....[35]....
        /*04ac*/ 	.word	0x00008a50


	//   ....[36]....
        /*04b0*/ 	.word	0x00008a70


	//   ....[37]....
        /*04b4*/ 	.word	0x00008a90


	//   ....[38]....
        /*04b8*/ 	.word	0x00008ad0


	//   ....[39]....
        /*04bc*/ 	.word	0x00008af0


	//   ....[40]....
        /*04c0*/ 	.word	0x00008b30


	//   ....[41]....
        /*04c4*/ 	.word	0x00008b70


	//   ....[42]....
        /*04c8*/ 	.word	0x00008ba0


	//   ....[43]....
        /*04cc*/ 	.word	0x00008bc0


	//   ....[44]....
        /*04d0*/ 	.word	0x00008c40


	//   ....[45]....
        /*04d4*/ 	.word	0x00008c50


	//   ....[46]....
        /*04d8*/ 	.word	0x00008cd0


	//   ....[47]....
        /*04dc*/ 	.word	0x00008d30


	//   ....[48]....
        /*04e0*/ 	.word	0x00008de0


	//   ....[49]....
        /*04e4*/ 	.word	0x000091e0


	//   ....[50]....
        /*04e8*/ 	.word	0x00009210


	//   ....[51]....
        /*04ec*/ 	.word	0x00009240


	//   ....[52]....
        /*04f0*/ 	.word	0x00009260


	//   ....[53]....
        /*04f4*/ 	.word	0x00009270


	//   ....[54]....
        /*04f8*/ 	.word	0x00009290


	//   ....[55]....
        /*04fc*/ 	.word	0x000092a0


	//   ....[56]....
        /*0500*/ 	.word	0x000092c0


	//   ....[57]....
        /*0504*/ 	.word	0x000092d0


	//   ....[58]....
        /*0508*/ 	.word	0x00009300


	//   ....[59]....
        /*050c*/ 	.word	0x00009330


	//   ....[60]....
        /*0510*/ 	.word	0x00009360


	//   ....[61]....
        /*0514*/ 	.word	0x00009380


	//   ....[62]....
        /*0518*/ 	.word	0x000093b0


	//   ....[63]....
        /*051c*/ 	.word	0x0000d000


	//   ....[64]....
        /*0520*/ 	.word	0x0000d010


	//   ....[65]....
        /*0524*/ 	.word	0x0000d030


	//   ....[66]....
        /*0528*/ 	.word	0x0000d170


	//   ....[67]....
        /*052c*/ 	.word	0x0000d180


	//   ....[68]....
        /*0530*/ 	.word	0x0000d1a0


	//   ....[69]....
        /*0534*/ 	.word	0x0000d200


	//   ....[70]....
        /*0538*/ 	.word	0x0000d220


	//   ....[71]....
        /*053c*/ 	.word	0x0000d2d0


	//   ....[72]....
        /*0540*/ 	.word	0x0000d2e0


	//   ....[73]....
        /*0544*/ 	.word	0x0000d320


	//   ....[74]....
        /*0548*/ 	.word	0x0000d330


	//   ....[75]....
        /*054c*/ 	.word	0x0000d360


	//   ....[76]....
        /*0550*/ 	.word	0x0000d400


	//   ....[77]....
        /*0554*/ 	.word	0x0000ddd0


	//   ....[78]....
        /*0558*/ 	.word	0x0000ddf0


	//   ....[79]....
        /*055c*/ 	.word	0x0000de00


	//   ....[80]....
        /*0560*/ 	.word	0x0000de10


	//   ....[81]....
        /*0564*/ 	.word	0x0000de20


	//   ....[82]....
        /*0568*/ 	.word	0x0000de30


	//   ....[83]....
        /*056c*/ 	.word	0x0000de40


	//   ....[84]....
        /*0570*/ 	.word	0x0000de50


	//   ....[85]....
        /*0574*/ 	.word	0x0000de70


	//   ....[86]....
        /*0578*/ 	.word	0x0000de90


	//   ....[87]....
        /*057c*/ 	.word	0x0000deb0


	//   ....[88]....
        /*0580*/ 	.word	0x0000dee0


	//   ....[89]....
        /*0584*/ 	.word	0x0000df00


	//   ....[90]....
        /*0588*/ 	.word	0x0000df20


	//   ....[91]....
        /*058c*/ 	.word	0x0000eef0


	//   ....[92]....
        /*0590*/ 	.word	0x0000ef30


	//   ....[93]....
        /*0594*/ 	.word	0x0000f040


	//   ....[94]....
        /*0598*/ 	.word	0x0000f070


	//   ....[95]....
        /*059c*/ 	.word	0x0000f0a0


	//   ....[96]....
        /*05a0*/ 	.word	0x0000f1c0


	//   ....[97]....
        /*05a4*/ 	.word	0x0000f280


	//   ....[98]....
        /*05a8*/ 	.word	0x0000f400


	//   ....[99]....
        /*05ac*/ 	.word	0x00012380


	//   ....[100]....
        /*05b0*/ 	.word	0x000123a0


	//   ....[101]....
        /*05b4*/ 	.word	0x000123b0


	//   ....[102]....
        /*05b8*/ 	.word	0x000123c0


	//   ....[103]....
        /*05bc*/ 	.word	0x000123d0


	//   ....[104]....
        /*05c0*/ 	.word	0x000123e0


	//   ....[105]....
        /*05c4*/ 	.word	0x000123f0


	//   ....[106]....
        /*05c8*/ 	.word	0x00012410


	//   ....[107]....
        /*05cc*/ 	.word	0x00012420


	//   ....[108]....
        /*05d0*/ 	.word	0x00012440


	//   ....[109]....
        /*05d4*/ 	.word	0x00012490


	//   ....[110]....
        /*05d8*/ 	.word	0x000124d0


	//   ....[111]....
        /*05dc*/ 	.word	0x000124f0


	//   ....[112]....
        /*05e0*/ 	.word	0x00012500


	//   ....[113]....
        /*05e4*/ 	.word	0x00012900


	//   ....[114]....
        /*05e8*/ 	.word	0x00012930


	//   ....[115]....
        /*05ec*/ 	.word	0x00012940


	//   ....[116]....
        /*05f0*/ 	.word	0x00012960


	//   ....[117]....
        /*05f4*/ 	.word	0x00012980


	//   ....[118]....
        /*05f8*/ 	.word	0x000129b0


	//   ....[119]....
        /*05fc*/ 	.word	0x000129d0


	//   ....[120]....
        /*0600*/ 	.word	0x000129f0


	//   ....[121]....
        /*0604*/ 	.word	0x00012a20


	//   ....[122]....
        /*0608*/ 	.word	0x00012a40


	//   ....[123]....
        /*060c*/ 	.word	0x00012a60


	//   ....[124]....
        /*0610*/ 	.word	0x00012aa0


	//   ....[125]....
        /*0614*/ 	.word	0x00012b50


	//   ....[126]....
        /*0618*/ 	.word	0x00012b70


	//   ....[127]....
        /*061c*/ 	.word	0x000137c0


	//   ....[128]....
        /*0620*/ 	.word	0x00013840


	//   ....[129]....
        /*0624*/ 	.word	0x00013940


	//   ....[130]....
        /*0628*/ 	.word	0x000139a0


	//   ....[131]....
        /*062c*/ 	.word	0x000139d0


	//   ....[132]....
        /*0630*/ 	.word	0x00013ad0


	//   ....[133]....
        /*0634*/ 	.word	0x00013d50


	//   ....[134]....
        /*0638*/ 	.word	0x00014080


	//   ....[135]....
        /*063c*/ 	.word	0x00016430


	//   ....[136]....
        /*0640*/ 	.word	0x00016460


	//   ....[137]....
        /*0644*/ 	.word	0x000164a0


	//   ....[138]....
        /*0648*/ 	.word	0x000164b0


	//   ....[139]....
        /*064c*/ 	.word	0x00016780


	//   ....[140]....
        /*0650*/ 	.word	0x00016790


	//   ....[141]....
        /*0654*/ 	.word	0x000167d0


	//   ....[142]....
        /*0658*/ 	.word	0x000167f0


	//   ....[143]....
        /*065c*/ 	.word	0x000179d0


	//   ....[144]....
        /*0660*/ 	.word	0x000179f0


	//   ....[145]....
        /*0664*/ 	.word	0x00017a20


	//   ....[146]....
        /*0668*/ 	.word	0x00017a50


	//   ....[147]....
        /*066c*/ 	.word	0x00017a90


	//   ....[148]....
        /*0670*/ 	.word	0x00017ac0


	//   ....[149]....
        /*0674*/ 	.word	0x00017b00


	//   ....[150]....
        /*0678*/ 	.word	0x00017b20


	//   ....[151]....
        /*067c*/ 	.word	0x00017b70


	//   ....[152]....
        /*0680*/ 	.word	0x00017b80


	//   ....[153]....
        /*0684*/ 	.word	0x00017b90


	//   ....[154]....
        /*0688*/ 	.word	0x00017bb0


	//   ....[155]....
        /*068c*/ 	.word	0x00017c00


	//   ....[156]....
        /*0690*/ 	.word	0x00017c20


	//   ....[157]....
        /*0694*/ 	.word	0x00017c50


	//   ....[158]....
        /*0698*/ 	.word	0x00017c90


	//   ....[159]....
        /*069c*/ 	.word	0x00017ce0


	//   ....[160]....
        /*06a0*/ 	.word	0x00017da0


	//   ....[161]....
        /*06a4*/ 	.word	0x00017dc0


	//   ....[162]....
        /*06a8*/ 	.word	0x00017e10


	//   ....[163]....
        /*06ac*/ 	.word	0x00017e30


	//   ....[164]....
        /*06b0*/ 	.word	0x00017e60


	//   ....[165]....
        /*06b4*/ 	.word	0x00017e90


	//   ....[166]....
        /*06b8*/ 	.word	0x00017f30


	//   ....[167]....
        /*06bc*/ 	.word	0x000187c0


	//   ....[168]....
        /*06c0*/ 	.word	0x000187f0


	//   ....[169]....
        /*06c4*/ 	.word	0x00018820


	//   ....[170]....
        /*06c8*/ 	.word	0x00018850


	//   ....[171]....
        /*06cc*/ 	.word	0x00018880


	//   ....[172]....
        /*06d0*/ 	.word	0x000188b0


	//   ....[173]....
        /*06d4*/ 	.word	0x000188e0


	//   ....[174]....
        /*06d8*/ 	.word	0x00018900


	//   ....[175]....
        /*06dc*/ 	.word	0x00018920


	//   ....[176]....
        /*06e0*/ 	.word	0x00018940


	//   ....[177]....
        /*06e4*/ 	.word	0x00018950


	//   ....[178]....
        /*06e8*/ 	.word	0x00018960


	//   ....[179]....
        /*06ec*/ 	.word	0x00018970


	//   ....[180]....
        /*06f0*/ 	.word	0x00018980


	//   ....[181]....
        /*06f4*/ 	.word	0x00018990


	//   ....[182]....
        /*06f8*/ 	.word	0x000189c0


	//----- nvinfo : EIATTR_EXIT_INSTR_OFFSETS
	.align		4
.L_114:
        /*06fc*/ 	.byte	0x04, 0x1c
        /*06fe*/ 	.short	(.L_116 - .L_115)


	//   ....[0]....
.L_115:
        /*0700*/ 	.word	0x00000450


	//   ....[1]....
        /*0704*/ 	.word	0x00017fd0


	//   ....[2]....
        /*0708*/ 	.word	0x00018010


	//   ....[3]....
        /*070c*/ 	.word	0x00018b50


	//   ....[4]....
        /*0710*/ 	.word	0x00018b90


	//----- nvinfo : EIATTR_CTAIDZ_USED
	.align		4
.L_116:
        /*0714*/ 	.byte	0x01, 0x04
	.zero		2


	//----- nvinfo : EIATTR_MAX_THREADS
	.align		4
        /*0718*/ 	.byte	0x04, 0x05
        /*071a*/ 	.short	(.L_118 - .L_117)
.L_117:
        /*071c*/ 	.word	0x00000080
        /*0720*/ 	.word	0x00000001
        /*0724*/ 	.word	0x00000001


	//----- nvinfo : EIATTR_CRS_STACK_SIZE
	.align		4
.L_118:
        /*0728*/ 	.byte	0x04, 0x1e
        /*072a*/ 	.short	(.L_120 - .L_119)
.L_119:
        /*072c*/ 	.word	0x00000000
.L_120:


//--------------------- .nv.info._ZN7cutlass13device_kernelIN5flash19enable_sm80_to_sm89INS1_16FlashAttnFwdSm80INS1_25CollectiveMainloopFwdSm80ILi4ELi1ELb0EN4cute5tupleIJNS5_1CILi128EEENS7_ILi96EEENS7_ILi64EEEEEELi64ENS_10bfloat16_tEfNS_4arch4Sm80ELb0ELb1ELb0ELb0ELb1ELb0ELb1ELb0EEENS1_21CollectiveEpilogueFwdINS6_IJS8_SA_S9_EEENS6_IJNS7_ILi1EEESI_SI_EEESC_SE_Li128ELb0ELb1ELb0ELb0EEENS1_19SingleTileSchedulerILb0ELb0ELb1ELi128EEEEEEEEEvNT_6ParamsE --------------------------
	.section	.nv.info._ZN7cutlass13device_kernelIN5flash19enable_sm80_to_sm89INS1_16FlashAttnFwdSm80INS1_25CollectiveMainloopFwdSm80ILi4ELi1ELb0EN4cute5tupleIJNS5_1CILi128EEENS7_ILi96EEENS7_ILi64EEEEEELi64ENS_10bfloat16_tEfNS_4arch4Sm80ELb0ELb1ELb0ELb0ELb1ELb0ELb1ELb0EEENS1_21CollectiveEpilogueFwdINS6_IJS8_SA_S9_EEENS6_IJNS7_ILi1EEESI_SI_EEESC_SE_Li128ELb0ELb1ELb0ELb0EEENS1_19SingleTileSchedulerILb0ELb0ELb1ELi128EEEEEEEEEvNT_6ParamsE,"",@"SHT_CUDA_INFO"
	.sectionflags	@""
	.align	4


	//----- nvinfo : EIATTR_CUDA_API_VERSION
	.align		4
        /*0000*/ 	.byte	0x04, 0x37
        /*0002*/ 	.short	(.L_122 - .L_121)
.L_121:
        /*0004*/ 	.word	0x00000082


	//----- nvinfo : EIATTR_SW2861232_WAR
	.align		4
.L_122:
        /*0008*/ 	.byte	0x01, 0x35
	.zero		2


	//----- nvinfo : EIATTR_PARAM_CBANK
	.align		4
        /*000c*/ 	.byte	0x04, 0x0a
        /*000e*/ 	.short	(.L_124 - .L_123)
	.align		4
.L_123:
        /*0010*/ 	.word	index@(.nv.constant0._ZN7cutlass13device_kernelIN5flash19enable_sm80_to_sm89INS1_16FlashAttnFwdSm80INS1_25CollectiveMainloopFwdSm80ILi4ELi1ELb0EN4cute5tupleIJNS5_1CILi128EEENS7_ILi96EEENS7_ILi64EEEEEELi64ENS_10bfloat16_tEfNS_4arch4Sm80ELb0ELb1ELb0ELb0ELb1ELb0ELb1ELb0EEENS1_21CollectiveEpilogueFwdINS6_IJS8_SA_S9_EEENS6_IJNS7_ILi1EEESI_SI_EEESC_SE_Li128ELb0ELb1ELb0ELb0EEENS1_19SingleTileSchedulerILb0ELb0ELb1ELi128EEEEEEEEEvNT_6ParamsE)
        /*0014*/ 	.short	0x0160
        /*0016*/ 	.short	0x0418


	//----- nvinfo : EIATTR_CBANK_PARAM_SIZE
	.align		4
.L_124:
        /*0018*/ 	.byte	0x03, 0x19
        /*001a*/ 	.short	0x0418


	//----- nvinfo : EIATTR_KPARAM_INFO
	.align		4
        /*001c*/ 	.byte	0x04, 0x17
        /*001e*/ 	.short	(.L_126 - .L_125)
.L_125:
        /*0020*/ 	.word	0x00000000
        /*0024*/ 	.short	0x0000
        /*0026*/ 	.short	0x0000
        /*0028*/ 	.byte	0x00, 0xf0, 0x61, 0x10


	//----- nvinfo : EIATTR_MAXREG_COUNT
	.align		4
.L_126:
        /*002c*/ 	.byte	0x03, 0x1b
        /*002e*/ 	.short	0x00ff


	//----- nvinfo : EIATTR_NUM_BARRIERS
	.align		4
        /*0030*/ 	.byte	0x02, 0x4c
        /*0032*/ 	.byte	0x02
	.zero		1


	//----- nvinfo : EIATTR_ANNOTATIONS
	.align		4
        /*0034*/ 	.byte	0x04, 0x55
        /*0036*/ 	.short	(.L_128 - .L_127)


	//   ....[0]....
.L_127:
        /*0038*/ 	.word	0x00000001
        /*003c*/ 	.byte	0xf0, 0x97, 0x00, 0x00, 0x01, 0x00, 0x00, 0x00, 0x00, 0xa5, 0x00, 0x00, 0x01, 0x00, 0x00, 0x00
        /*004c*/ 	.byte	0x90, 0x29, 0x01, 0x00, 0x01, 0x00, 0x00, 0x00, 0xb0, 0x3e, 0x01, 0x00


	//----- nvinfo : EIATTR_MERCURY_ISA_VERSION
	.align		4
.L_128:
        /*0058*/ 	.byte	0x03, 0x5f
        /*005a*/ 	.short	0x0000


	//----- nvinfo : EIATTR_COOP_GROUP_MASK_REGIDS
	.align		4
        /*005c*/ 	.byte	0x04, 0x29
        /*005e*/ 	.short	(.L_130 - .L_129)


	//   ....[0]....
.L_129:
        /*0060*/ 	.word	0xffffffff


	//   ....[1]....
        /*0064*/ 	.word	0xffffffff


	//   ....[2]....
        /*0068*/ 	.word	0xffffffff


	//   ....[3]....
        /*006c*/ 	.word	0xffffffff


	//   ....[4]....
        /*0070*/ 	.word	0xffffffff


	//   ....[5]....
        /*0074*/ 	.word	0xffffffff


	//   ....[6]....
        /*0078*/ 	.word	0xffffffff


	//   ....[7]....
        /*007c*/ 	.word	0xffffffff


	//   ....[8]....
        /*0080*/ 	.word	0xffffffff


	//   ....[9]....
        /*0084*/ 	.word	0xffffffff


	//   ....[10]....
        /*0088*/ 	.word	0xffffffff


	//   ....[11]....
        /*008c*/ 	.word	0xffffffff


	//   ....[12]....
        /*0090*/ 	.word	0xffffffff


	//   ....[13]....
        /*0094*/ 	.word	0xffffffff


	//   ....[14]....
        /*0098*/ 	.word	0xffffffff


	//   ....[15]....
        /*009c*/ 	.word	0xffffffff


	//   ....[16]....
        /*00a0*/ 	.word	0xffffffff


	//   ....[17]....
        /*00a4*/ 	.word	0xffffffff


	//   ....[18]....
        /*00a8*/ 	.word	0xffffffff


	//   ....[19]....
        /*00ac*/ 	.word	0xffffffff


	//   ....[20]....
        /*00b0*/ 	.word	0xffffffff


	//   ....[21]....
        /*00b4*/ 	.word	0xffffffff


	//   ....[22]....
        /*00b8*/ 	.word	0xffffffff


	//   ....[23]....
        /*00bc*/ 	.word	0xffffffff


	//   ....[24]....
        /*00c0*/ 	.word	0xffffffff


	//   ....[25]....
        /*00c4*/ 	.word	0xffffffff


	//   ....[26]....
        /*00c8*/ 	.word	0xffffffff


	//   ....[27]....
        /*00cc*/ 	.word	0xffffffff


	//   ....[28]....
        /*00d0*/ 	.word	0xffffffff


	//   ....[29]....
        /*00d4*/ 	.word	0xffffffff


	//   ....[30]....
        /*00d8*/ 	.word	0xffffffff


	//   ....[31]....
        /*00dc*/ 	.word	0xffffffff


	//   ....[32]....
        /*00e0*/ 	.word	0xffffffff


	//   ....[33]....
        /*00e4*/ 	.word	0xffffffff


	//   ....[34]....
        /*00e8*/ 	.word	0xffffffff


	//   ....[35]....
        /*00ec*/ 	.word	0xffffffff


	//   ....[36]....
        /*00f0*/ 	.word	0xffffffff


	//   ....[37]....
        /*00f4*/ 	.word	0xffffffff


	//   ....[38]....
        /*00f8*/ 	.word	0xffffffff


	//   ....[39]....
        /*00fc*/ 	.word	0xffffffff


	//   ....[40]....
        /*0100*/ 	.word	0xffffffff


	//   ....[41]....
        /*0104*/ 	.word	0xffffffff


	//   ....[42]....
        /*0108*/ 	.word	0xffffffff


	//   ....[43]....
        /*010c*/ 	.word	0xffffffff


	//   ....[44]....
        /*0110*/ 	.word	0xffffffff


	//   ....[45]....
        /*0114*/ 	.word	0xffffffff


	//   ....[46]....
        /*0118*/ 	.word	0xffffffff


	//   ....[47]....
        /*011c*/ 	.word	0xffffffff


	//   ....[48]....
        /*0120*/ 	.word	0xffffffff


	//   ....[49]....
        /*0124*/ 	.word	0xffffffff


	//   ....[50]....
        /*0128*/ 	.word	0xffffffff


	//   ....[51]....
        /*012c*/ 	.word	0xffffffff


	//   ....[52]....
        /*0130*/ 	.word	0xffffffff


	//   ....[53]....
        /*0134*/ 	.word	0xffffffff


	//   ....[54]....
        /*0138*/ 	.word	0xffffffff


	//   ....[55]....
        /*013c*/ 	.word	0xffffffff


	//   ....[56]....
        /*0140*/ 	.word	0xffffffff


	//   ....[57]....
        /*0144*/ 	.word	0xffffffff


	//   ....[58]....
        /*0148*/ 	.word	0xffffffff


	//   ....[59]....
        /*014c*/ 	.word	0xffffffff


	//   ....[60]....
        /*0150*/ 	.word	0xffffffff


	//   ....[61]....
        /*0154*/ 	.word	0xffffffff


	//   ....[62]....
        /*0158*/ 	.word	0xffffffff


	//   ....[63]....
        /*015c*/ 	.word	0xffffffff


	//   ....[64]....
        /*0160*/ 	.word	0xffffffff


	//   ....[65]....
        /*0164*/ 	.word	0xffffffff


	//   ....[66]....
        /*0168*/ 	.word	0xffffffff


	//   ....[67]....
        /*016c*/ 	.word	0xffffffff


	//   ....[68]....
        /*0170*/ 	.word	0xffffffff


	//   ....[69]....
        /*0174*/ 	.word	0xffffffff


	//   ....[70]....
        /*0178*/ 	.word	0xffffffff


	//   ....[71]....
        /*017c*/ 	.word	0xffffffff


	//   ....[72]....
        /*0180*/ 	.word	0xffffffff


	//   ....[73]....
        /*0184*/ 	.word	0xffffffff


	//   ....[74]....
        /*0188*/ 	.word	0xffffffff


	//   ....[75]....
        /*018c*/ 	.word	0xffffffff


	//   ....[76]....
        /*0190*/ 	.word	0xffffffff


	//   ....[77]....
        /*0194*/ 	.word	0xffffffff


	//   ....[78]....
        /*0198*/ 	.word	0xffffffff


	//   ....[79]....
        /*019c*/ 	.word	0xffffffff


	//   ....[80]....
        /*01a0*/ 	.word	0xffffffff


	//   ....[81]....
        /*01a4*/ 	.word	0xffffffff


	//   ....[82]....
        /*01a8*/ 	.word	0xffffffff


	//   ....[83]....
        /*01ac*/ 	.word	0xffffffff


	//   ....[84]....
        /*01b0*/ 	.word	0xffffffff


	//   ....[85]....
        /*01b4*/ 	.word	0xffffffff


	//   ....[86]....
        /*01b8*/ 	.word	0xffffffff


	//   ....[87]....
        /*01bc*/ 	.word	0xffffffff


	//   ....[88]....
        /*01c0*/ 	.word	0xffffffff


	//   ....[89]....
        /*01c4*/ 	.word	0xffffffff


	//   ....[90]....
        /*01c8*/ 	.word	0xffffffff


	//   ....[91]....
        /*01cc*/ 	.word	0xffffffff


	//   ....[92]....
        /*01d0*/ 	.word	0xffffffff


	//   ....[93]....
        /*01d4*/ 	.word	0xffffffff


	//   ....[94]....
        /*01d8*/ 	.word	0xffffffff


	//   ....[95]....
        /*01dc*/ 	.word	0xffffffff


	//   ....[96]....
        /*01e0*/ 	.word	0xffffffff


	//   ....[97]....
        /*01e4*/ 	.word	0xffffffff


	//   ....[98]....
        /*01e8*/ 	.word	0xffffffff


	//   ....[99]....
        /*01ec*/ 	.word	0xffffffff


	//   ....[100]....
        /*01f0*/ 	.word	0xffffffff


	//   ....[101]....
        /*01f4*/ 	.word	0xffffffff


	//   ....[102]....
        /*01f8*/ 	.word	0xffffffff


	//   ....[103]....
        /*01fc*/ 	.word	0xffffffff


	//   ....[104]....
        /*0200*/ 	.word	0xffffffff


	//   ....[105]....
        /*0204*/ 	.word	0xffffffff


	//   ....[106]....
        /*0208*/ 	.word	0xffffffff


	//   ....[107]....
        /*020c*/ 	.word	0xffffffff


	//   ....[108]....
        /*0210*/ 	.word	0xffffffff


	//   ....[109]....
        /*0214*/ 	.word	0xffffffff


	//   ....[110]....
        /*0218*/ 	.word	0xffffffff


	//   ....[111]....
        /*021c*/ 	.word	0xffffffff


	//   ....[112]....
        /*0220*/ 	.word	0xffffffff


	//   ....[113]....
        /*0224*/ 	.word	0xffffffff


	//   ....[114]....
        /*0228*/ 	.word	0xffffffff


	//   ....[115]....
        /*022c*/ 	.word	0xffffffff


	//   ....[116]....
        /*0230*/ 	.word	0xffffffff


	//   ....[117]....
        /*0234*/ 	.word	0xffffffff


	//   ....[118]....
        /*0238*/ 	.word	0xffffffff


	//   ....[119]....
        /*023c*/ 	.word	0xffffffff


	//   ....[120]....
        /*0240*/ 	.word	0xffffffff


	//   ....[121]....
        /*0244*/ 	.word	0xffffffff


	//   ....[122]....
        /*0248*/ 	.word	0xffffffff


	//   ....[123]....
        /*024c*/ 	.word	0xffffffff


	//   ....[124]....
        /*0250*/ 	.word	0xffffffff


	//   ....[125]....
        /*0254*/ 	.word	0xffffffff


	//   ....[126]....
        /*0258*/ 	.word	0xffffffff


	//   ....[127]....
        /*025c*/ 	.word	0xffffffff


	//   ....[128]....
        /*0260*/ 	.word	0xffffffff


	//   ....[129]....
        /*0264*/ 	.word	0xffffffff


	//   ....[130]....
        /*0268*/ 	.word	0xffffffff


	//   ....[131]....
        /*026c*/ 	.word	0xffffffff


	//   ....[132]....
        /*0270*/ 	.word	0xffffffff


	//   ....[133]....
        /*0274*/ 	.word	0xffffffff


	//   ....[134]....
        /*0278*/ 	.word	0xffffffff


	//   ....[135]....
        /*027c*/ 	.word	0xffffffff


	//   ....[136]....
        /*0280*/ 	.word	0xffffffff


	//   ....[137]....
        /*0284*/ 	.word	0xffffffff


	//   ....[138]....
        /*0288*/ 	.word	0xffffffff


	//   ....[139]....
        /*028c*/ 	.word	0xffffffff


	//   ....[140]....
        /*0290*/ 	.word	0xffffffff


	//   ....[141]....
        /*0294*/ 	.word	0xffffffff


	//   ....[142]....
        /*0298*/ 	.word	0xffffffff


	//   ....[143]....
        /*029c*/ 	.word	0xffffffff


	//   ....[144]....
        /*02a0*/ 	.word	0xffffffff


	//   ....[145]....
        /*02a4*/ 	.word	0xffffffff


	//   ....[146]....
        /*02a8*/ 	.word	0xffffffff


	//   ....[147]....
        /*02ac*/ 	.word	0xffffffff


	//   ....[148]....
        /*02b0*/ 	.word	0xffffffff


	//   ....[149]....
        /*02b4*/ 	.word	0xffffffff


	//   ....[150]....
        /*02b8*/ 	.word	0xffffffff


	//   ....[151]....
        /*02bc*/ 	.word	0xffffffff


	//   ....[152]....
        /*02c0*/ 	.word	0xffffffff


	//   ....[153]....
        /*02c4*/ 	.word	0xffffffff


	//   ....[154]....
        /*02c8*/ 	.word	0xffffffff


	//   ....[155]....
        /*02cc*/ 	.word	0xffffffff


	//   ....[156]....
        /*02d0*/ 	.word	0xffffffff


	//   ....[157]....
        /*02d4*/ 	.word	0xffffffff


	//   ....[158]....
        /*02d8*/ 	.word	0xffffffff


	//   ....[159]....
        /*02dc*/ 	.word	0xffffffff


	//   ....[160]....
        /*02e0*/ 	.word	0xffffffff


	//   ....[161]....
        /*02e4*/ 	.word	0xffffffff


	//   ....[162]....
        /*02e8*/ 	.word	0xffffffff


	//   ....[163]....
        /*02ec*/ 	.word	0xffffffff


	//   ....[164]....
        /*02f0*/ 	.word	0xffffffff


	//   ....[165]....
        /*02f4*/ 	.word	0xffffffff


	//   ....[166]....
        /*02f8*/ 	.word	0xffffffff


	//   ....[167]....
        /*02fc*/ 	.word	0xffffffff


	//   ....[168]....
        /*0300*/ 	.word	0xffffffff


	//   ....[169]....
        /*0304*/ 	.word	0xffffffff


	//   ....[170]....
        /*0308*/ 	.word	0xffffffff


	//   ....[171]....
        /*030c*/ 	.word	0xffffffff


	//   ....[172]....
        /*0310*/ 	.word	0xffffffff


	//   ....[173]....
        /*0314*/ 	.word	0xffffffff


	//   ....[174]....
        /*0318*/ 	.word	0xffffffff


	//   ....[175]....
        /*031c*/ 	.word	0xffffffff


	//   ....[176]....
        /*0320*/ 	.word	0xffffffff


	//   ....[177]....
        /*0324*/ 	.word	0xffffffff


	//   ....[178]....
        /*0328*/ 	.word	0xffffffff


	//   ....[179]....
        /*032c*/ 	.word	0xffffffff


	//   ....[180]....
        /*0330*/ 	.word	0xffffffff


	//   ....[181]....
        /*0334*/ 	.word	0xffffffff


	//   ....[182]....
        /*0338*/ 	.word	0xffffffff


	//   ....[183]....
        /*033c*/ 	.word	0xffffffff


	//   ....[184]....
        /*0340*/ 	.word	0xffffffff


	//   ....[185]....
        /*0344*/ 	.word	0xffffffff


	//   ....[186]....
        /*0348*/ 	.word	0xffffffff


	//   ....[187]....
        /*034c*/ 	.word	0xffffffff


	//   ....[188]....
        /*0350*/ 	.word	0xffffffff


	//   ....[189]....
        /*0354*/ 	.word	0xffffffff


	//   ....[190]....
        /*0358*/ 	.word	0xffffffff


	//   ....[191]....
        /*035c*/ 	.word	0xffffffff


	//   ....[192]....
        /*0360*/ 	.word	0xffffffff


	//   ....[193]....
        /*0364*/ 	.word	0xffffffff


	//   ....[194]....
        /*0368*/ 	.word	0xffffffff


	//   ....[195]....
        /*036c*/ 	.word	0xffffffff


	//   ....[196]....
        /*0370*/ 	.word	0xffffffff


	//   ....[197]....
        /*0374*/ 	.word	0xffffffff


	//   ....[198]....
        /*0378*/ 	.word	0xffffffff


	//   ....[199]....
        /*037c*/ 	.word	0xffffffff


	//   ....[200]....
        /*0380*/ 	.word	0xffffffff


	//   ....[201]....
        /*0384*/ 	.word	0xffffffff


	//   ....[202]....
        /*0388*/ 	.word	0xffffffff


	//   ....[203]....
        /*038c*/ 	.word	0xffffffff


	//   ....[204]....
        /*0390*/ 	.word	0xffffffff


	//   ....[205]....
        /*0394*/ 	.word	0xffffffff


	//   ....[206]....
        /*0398*/ 	.word	0xffffffff


	//   ....[207]....
        /*039c*/ 	.word	0xffffffff


	//   ....[208]....
        /*03a0*/ 	.word	0xffffffff


	//   ....[209]....
        /*03a4*/ 	.word	0xffffffff


	//   ....[210]....
        /*03a8*/ 	.word	0xffffffff


	//   ....[211]....
        /*03ac*/ 	.word	0xffffffff


	//   ....[212]....
        /*03b0*/ 	.word	0xffffffff


	//   ....[213]....
        /*03b4*/ 	.word	0xffffffff


	//   ....[214]....
        /*03b8*/ 	.word	0xffffffff


	//   ....[215]....
        /*03bc*/ 	.word	0xffffffff


	//----- nvinfo : EIATTR_COOP_GROUP_INSTR_OFFSETS
	.align		4
.L_130:
        /*03c0*/ 	.byte	0x04, 0x28
        /*03c2*/ 	.short	(.L_132 - .L_131)


	//   ....[0]....
.L_131:
        /*03c4*/ 	.word	0x00000de0


	//   ....[1]....
        /*03c8*/ 	.word	0x00000e10


	//   ....[2]....
        /*03cc*/ 	.word	0x00000e40


	//   ....[3]....
        /*03d0*/ 	.word	0x00000e90


	//   ....[4]....
        /*03d4*/ 	.word	0x00000eb0


	//   ....[5]....
        /*03d8*/ 	.word	0x00000ed0


	//   ....[6]....
        /*03dc*/ 	.word	0x00000f00


	//   ....[7]....
        /*03e0*/ 	.word	0x00000f10


	//   ....[8]....
        /*03e4*/ 	.word	0x00000f40


	//   ....[9]....
        /*03e8*/ 	.word	0x00000f90


	//   ....[10]....
        /*03ec*/ 	.word	0x00000fc0


	//   ....[11]....
        /*03f0*/ 	.word	0x00000fe0


	//   ....[12]....
        /*03f4*/ 	.word	0x00001050


	//   ....[13]....
        /*03f8*/ 	.word	0x00001070


	//   ....[14]....
        /*03fc*/ 	.word	0x00001080


	//   ....[15]....
        /*0400*/ 	.word	0x00001090


	//   ....[16]....
        /*0404*/ 	.word	0x00001620


	//   ....[17]....
        /*0408*/ 	.word	0x00001650


	//   ....[18]....
        /*040c*/ 	.word	0x00001660


	//   ....[19]....
        /*0410*/ 	.word	0x00001670


	//   ....[20]....
        /*0414*/ 	.word	0x00001680


	//   ....[21]....
        /*0418*/ 	.word	0x00001690


	//   ....[22]....
        /*041c*/ 	.word	0x000016b0


	//   ....[23]....
        /*0420*/ 	.word	0x000016e0


	//   ....[24]....
        /*0424*/ 	.word	0x000017d0


	//   ....[25]....
        /*0428*/ 	.word	0x000017e0


	//   ....[26]....
        /*042c*/ 	.word	0x000017f0


	//   ....[27]....
        /*0430*/ 	.word	0x00001800


	//   ....[28]....
        /*0434*/ 	.word	0x00001aa0


	//   ....[29]....
        /*0438*/ 	.word	0x00001ac0


	//   ....[30]....
        /*043c*/ 	.word	0x00001b00


	//   ....[31]....
        /*0440*/ 	.word	0x00001b20


	//   ....[32]....
        /*0444*/ 	.word	0x00001b50


	//   ....[33]....
        /*0448*/ 	.word	0x00001b90


	//   ....[34]....
        /*044c*/ 	.word	0x00001bc0


	//   ....[35]....
        /*0450*/ 	.word	0x00001cb0


	//   ....[36]....
        /*0454*/ 	.word	0x00001cf0


	//   ....[37]....
        /*0458*/ 	.word	0x00001d00


	//   ....[38]....
        /*045c*/ 	.word	0x00001d10


	//   ....[39]....
        /*0460*/ 	.word	0x00001d20


	//   ....[40]....
        /*0464*/ 	.word	0x00002860


	//   ....[41]....
        /*0468*/ 	.word	0x00002870


	//   ....[42]....
        /*046c*/ 	.word	0x00002880


	//   ....[43]....
        /*0470*/ 	.word	0x00002890


	//   ....[44]....
        /*0474*/ 	.word	0x000028a0


	//   ....[45]....
        /*0478*/ 	.word	0x000028b0


	//   ....[46]....
        /*047c*/ 	.word	0x000028c0


	//   ....[47]....
        /*0480*/ 	.word	0x000028e0


	//   ....[48]....
        /*0484*/ 	.word	0x00002900


	//   ....[49]....
        /*0488*/ 	.word	0x00002910


	//   ....[50]....
        /*048c*/ 	.word	0x00002920


	//   ....[51]....
        /*0490*/ 	.word	0x00002930


	//   ....[52]....
        /*0494*/ 	.word	0x00002c80


	//   ....[53]....
        /*0498*/ 	.word	0x00002e80


	//   ....[54]....
        /*049c*/ 	.word	0x00003040


	//   ....[55]....
        /*04a0*/ 	.word	0x00004840


	//   ....[56]....
        /*04a4*/ 	.word	0x00005140


	//   ....[57]....
        /*04a8*/ 	.word	0x00005180


	//   ....[58]....
        /*04ac*/ 	.word	0x000052a0


	//   ....[59]....
        /*04b0*/ 	.word	0x00005350


	//   ....[60]....
        /*04b4*/ 	.word	0x00005ee0


	//   ....[61]....
        /*04b8*/ 	.word	0x00006080


	//   ....[62]....
        /*04bc*/ 	.word	0x000060f0


	//   ....[63]....
        /*04c0*/ 	.word	0x00006210


	//   ....[64]....
        /*04c4*/ 	.word	0x00007dd0


	//   ....[65]....
        /*04c8*/ 	.word	0x00007de0


	//   ....[66]....
        /*04cc*/ 	.word	0x00007df0


	//   ....[67]....
        /*04d0*/ 	.word	0x00007e00


	//   ....[68]....
        /*04d4*/ 	.word	0x00007e10


	//   ....[69]....
        /*04d8*/ 	.word	0x00007e20


	//   ....[70]....
        /*04dc*/ 	.word	0x00007e30


	//   ....[71]....
        /*04e0*/ 	.word	0x00007e40


	//   ....[72]....
        /*04e4*/ 	.word	0x00007e50


	//   ....[73]....
        /*04e8*/ 	.word	0x00007e60


	//   ....[74]....
        /*04ec*/ 	.word	0x00007e70


	//   ....[75]....
        /*04f0*/ 	.word	0x00007e80


	//   ....[76]....
        /*04f4*/ 	.word	0x000088c0


	//   ....[77]....
        /*04f8*/ 	.word	0x000088d0


	//   ....[78]....
        /*04fc*/ 	.word	0x000088e0


	//   ....[79]....
        /*0500*/ 	.word	0x000088f0


	//   ....[80]....
        /*0504*/ 	.word	0x00008900


	//   ....[81]....
        /*0508*/ 	.word	0x00008910


	//   ....[82]....
        /*050c*/ 	.word	0x00008920


	//   ....[83]....
        /*0510*/ 	.word	0x00008940


	//   ....[84]....
        /*0514*/ 	.word	0x00008960


	//   ....[85]....
        /*0518*/ 	.word	0x00008990


	//   ....[86]....
        /*051c*/ 	.word	0x000089b0


	//   ....[87]....
        /*0520*/ 	.word	0x000089d0


	//   ....[88]....
        /*0524*/ 	.word	0x00008b40


	//   ....[89]....
        /*0528*/ 	.word	0x00008d70


	//   ....[90]....
        /*052c*/ 	.word	0x00008f60


	//   ....[91]....
        /*0530*/ 	.word	0x00009ed0


	//   ....[92]....
        /*0534*/ 	.word	0x0000aef0


	//   ....[93]....
        /*0538*/ 	.word	0x0000aff0


	//   ....[94]....
        /*053c*/ 	.word	0x0000b050


	//   ....[95]....
        /*0540*/ 	.word	0x0000b190


	//   ....[96]....
        /*0544*/ 	.word	0x0000b210


	//   ....[97]....
        /*0548*/ 	.word	0x0000b350


	//   ....[98]....
        /*054c*/ 	.word	0x0000b4e0


	//   ....[99]....
        /*0550*/ 	.word	0x0000b650


	//   ....[100]....
        /*0554*/ 	.word	0x0000ddc0


	//   ....[101]....
        /*0558*/ 	.word	0x0000ddd0


	//   ....[102]....
        /*055c*/ 	.word	0x0000dde0


	//   ....[103]....
        /*0560*/ 	.word	0x0000ddf0


	//   ....[104]....
        /*0564*/ 	.word	0x0000de00


	//   ....[105]....
        /*0568*/ 	.word	0x0000de10


	//   ....[106]....
        /*056c*/ 	.word	0x0000de20


	//   ....[107]....
        /*0570*/ 	.word	0x0000de30


	//   ....[108]....
        /*0574*/ 	.word	0x0000de40


	//   ....[109]....
        /*0578*/ 	.word	0x0000de50


	//   ....[110]....
        /*057c*/ 	.word	0x0000de60


	//   ....[111]....
        /*0580*/ 	.word	0x0000de70


	//   ....[112]....
        /*0584*/ 	.word	0x0000e8b0


	//   ....[113]....
        /*0588*/ 	.word	0x0000e8c0


	//   ....[114]....
        /*058c*/ 	.word	0x0000e8d0


	//   ....[115]....
        /*0590*/ 	.word	0x0000e8e0


	//   ....[116]....
        /*0594*/ 	.word	0x0000e8f0


	//   ....[117]....
        /*0598*/ 	.word	0x0000e900


	//   ....[118]....
        /*059c*/ 	.word	0x0000e910


	//   ....[119]....
        /*05a0*/ 	.word	0x0000e930


	//   ....[120]....
        /*05a4*/ 	.word	0x0000e950


	//   ....[121]....
        /*05a8*/ 	.word	0x0000e980


	//   ....[122]....
        /*05ac*/ 	.word	0x0000e9a0


	//   ....[123]....
        /*05b0*/ 	.word	0x0000e9c0


	//   ....[124]....
        /*05b4*/ 	.word	0x0000f040


	//   ....[125]....
        /*05b8*/ 	.word	0x0000f080


	//   ....[126]....
        /*05bc*/ 	.word	0x0000f090


	//   ....[127]....
        /*05c0*/ 	.word	0x0000f0d0


	//   ....[128]....
        /*05c4*/ 	.word	0x0000f100


	//   ....[129]....
        /*05c8*/ 	.word	0x0000f130


	//   ....[130]....
        /*05cc*/ 	.word	0x0000f220


	//   ....[131]....
        /*05d0*/ 	.word	0x0000f370


	//   ....[132]....
        /*05d4*/ 	.word	0x00011640


	//   ....[133]....
        /*05d8*/ 	.word	0x00011660


	//   ....[134]....
        /*05dc*/ 	.word	0x00011670


	//   ....[135]....
        /*05e0*/ 	.word	0x00011690


	//   ....[136]....
        /*05e4*/ 	.word	0x000116b0


	//   ....[137]....
        /*05e8*/ 	.word	0x000116e0


	//   ....[138]....
        /*05ec*/ 	.word	0x00011720


	//   ....[139]....
        /*05f0*/ 	.word	0x00011740


	//   ....[140]....
        /*05f4*/ 	.word	0x00011780


	//   ....[141]....
        /*05f8*/ 	.word	0x000117a0


	//   ....[142]....
        /*05fc*/ 	.word	0x000117b0


	//   ....[143]....
        /*0600*/ 	.word	0x000117d0


	//   ....[144]....
        /*0604*/ 	.word	0x00012160


	//   ....[145]....
        /*0608*/ 	.word	0x00012170


	//   ....[146]....
        /*060c*/ 	.word	0x00012180


	//   ....[147]....
        /*0610*/ 	.word	0x00012190


	//   ....[148]....
        /*0614*/ 	.word	0x000121a0


	//   ....[149]....
        /*0618*/ 	.word	0x000121b0


	//   ....[150]....
        /*061c*/ 	.word	0x000121c0


	//   ....[151]....
        /*0620*/ 	.word	0x000121e0


	//   ....[152]....
        /*0624*/ 	.word	0x00012200


	//   ....[153]....
        /*0628*/ 	.word	0x00012230


	//   ....[154]....
        /*062c*/ 	.word	0x00012250


	//   ....[155]....
        /*0630*/ 	.word	0x00012270


	//   ....[156]....
        /*0634*/ 	.word	0x000123f0


	//   ....[157]....
        /*0638*/ 	.word	0x00012600


	//   ....[158]....
        /*063c*/ 	.word	0x000128d0


	//   ....[159]....
        /*0640*/ 	.word	0x00013270


	//   ....[160]....
        /*0644*/ 	.word	0x000147c0


	//   ....[161]....
        /*0648*/ 	.word	0x000148d0


	//   ....[162]....
        /*064c*/ 	.word	0x00014a60


	//   ....[163]....
        /*0650*/ 	.word	0x00014a80


	//   ....[164]....
        /*0654*/ 	.word	0x00014aa0


	//   ....[165]....
        /*0658*/ 	.word	0x00014bb0


	//   ....[166]....
        /*065c*/ 	.word	0x00014ed0


	//   ....[167]....
        /*0660*/ 	.word	0x00015020


	//   ....[168]....
        /*0664*/ 	.word	0x00016ed0


	//   ....[169]....
        /*0668*/ 	.word	0x00016f10


	//   ....[170]....
        /*066c*/ 	.word	0x00016f40


	//   ....[171]....
        /*0670*/ 	.word	0x00016f60


	//   ....[172]....
        /*0674*/ 	.word	0x00016f90


	//   ....[173]....
        /*0678*/ 	.word	0x00016fb0


	//   ....[174]....
        /*067c*/ 	.word	0x00016fd0


	//   ....[175]....
        /*0680*/ 	.word	0x00016fe0


	//   ....[176]....
        /*0684*/ 	.word	0x000180d0


	//   ....[177]....
        /*0688*/ 	.word	0x00018100


	//   ....[178]....
        /*068c*/ 	.word	0x00018130


	//   ....[179]....
        /*0690*/ 	.word	0x00018150


	//   ....[180]....
        /*0694*/ 	.word	0x00018170


	//   ....[181]....
        /*0698*/ 	.word	0x00018230


	//   ....[182]....
        /*069c*/ 	.word	0x00018240


	//   ....[183]....
        /*06a0*/ 	.word	0x00018250


	//   ....[184]....
        /*06a4*/ 	.word	0x00018260


	//   ....[185]....
        /*06a8*/ 	.word	0x00018280


	//   ....[186]....
        /*06ac*/ 	.word	0x000183c0


	//   ....[187]....
        /*06b0*/ 	.word	0x000183e0


	//   ....[188]....
        /*06b4*/ 	.word	0x000183f0


	//   ....[189]....
        /*06b8*/ 	.word	0x00018400


	//   ....[190]....
        /*06bc*/ 	.word	0x00018420


	//   ....[191]....
        /*06c0*/ 	.word	0x000184f0


	//   ....[192]....
        /*06c4*/ 	.word	0x00018600


	//   ....[193]....
        /*06c8*/ 	.word	0x00018620


	//   ....[194]....
        /*06cc*/ 	.word	0x00018640


	//   ....[195]....
        /*06d0*/ 	.word	0x00018670


	//   ....[196]....
        /*06d4*/ 	.word	0x00018680


	//   ....[197]....
        /*06d8*/ 	.word	0x00018690


	//   ....[198]....
        /*06dc*/ 	.word	0x00018740


	//   ....[199]....
        /*06e0*/ 	.word	0x00018750


	//   ....[200]....
        /*06e4*/ 	.word	0x00018db0


	//   ....[201]....
        /*06e8*/ 	.word	0x00018de0


	//   ....[202]....
        /*06ec*/ 	.word	0x00018e10


	//   ....[203]....
        /*06f0*/ 	.word	0x00018e30


	//   ....[204]....
        /*06f4*/ 	.word	0x00018e40


	//   ....[205]....
        /*06f8*/ 	.word	0x00018e50


	//   ....[206]....
        /*06fc*/ 	.word	0x00018e70


	//   ....[207]....
        /*0700*/ 	.word	0x00018e90


	//   ....[208]....
        /*0704*/ 	.word	0x00018ef0


	//   ....[209]....
        /*0708*/ 	.word	0x00018f20


	//   ....[210]....
        /*070c*/ 	.word	0x00018f50


	//   ....[211]....
        /*0710*/ 	.word	0x00018f70


	//   ....[212]....
        /*0714*/ 	.word	0x00018f90


	//   ....[213]....
        /*0718*/ 	.word	0x00018fb0


	//   ....[214]....
        /*071c*/ 	.word	0x00019040


	//   ....[215]....
        /*0720*/ 	.word	0x000190a0


	//----- nvinfo : EIATTR_EXIT_INSTR_OFFSETS
	.align		4
.L_132:
        /*0724*/ 	.byte	0x04, 0x1c
        /*0726*/ 	.short	(.L_134 - .L_133)


	//   ....[0]....
.L_133:
        /*0728*/ 	.word	0x00000040


	//   ....[1]....
        /*072c*/ 	.word	0x000187c0


	//   ....[2]....
        /*0730*/ 	.word	0x00018800


	//   ....[3]....
        /*0734*/ 	.word	0x000190c0


	//   ....[4]....
        /*0738*/ 	.word	0x00019100


	//----- nvinfo : EIATTR_CTAIDZ_USED
	.align		4
.L_134:
        /*073c*/ 	.byte	0x01, 0x04
	.zero		2


	//----- nvinfo : EIATTR_MAX_THREADS
	.align		4
        /*0740*/ 	.byte	0x04, 0x05
        /*0742*/ 	.short	(.L_136 - .L_135)
.L_135:
        /*0744*/ 	.word	0x00000080
        /*0748*/ 	.word	0x00000001
        /*074c*/ 	.word	0x00000001


	//----- nvinfo : EIATTR_CRS_STACK_SIZE
	.align		4
.L_136:
        /*0750*/ 	.byte	0x04, 0x1e
        /*0752*/ 	.short	(.L_138 - .L_137)
.L_137:
        /*0754*/ 	.word	0x00000000
.L_138:


//--------------------- .nv.info._ZN7cutlass13device_kernelIN5flash19enable_sm80_to_sm89INS1_16FlashAttnFwdSm80INS1_25CollectiveMainloopFwdSm80ILi4ELi1ELb0EN4cute5tupleIJNS5_1CILi128EEENS7_ILi96EEENS7_ILi64EEEEEELi64ENS_10bfloat16_tEfNS_4arch4Sm80ELb0ELb1ELb0ELb1ELb1ELb0ELb1ELb0EEENS1_21CollectiveEpilogueFwdINS6_IJS8_SA_S9_EEENS6_IJNS7_ILi1EEESI_SI_EEESC_SE_Li128ELb1ELb1ELb0ELb0EEENS1_19SingleTileSchedulerILb1ELb0ELb1ELi128EEEEEEEEEvNT_6ParamsE --------------------------
	.section	.nv.info._ZN7cutlass13device_kernelIN5flash19enable_sm80_to_sm89INS1_16FlashAttnFwdSm80INS1_25CollectiveMainloopFwdSm80ILi4ELi1ELb0EN4cute5tupleIJNS5_1CILi128EEENS7_ILi96EEENS7_ILi64EEEEEELi64ENS_10bfloat16_tEfNS_4arch4Sm80ELb0ELb1ELb0ELb1ELb1ELb0ELb1ELb0EEENS1_21CollectiveEpilogueFwdINS6_IJS8_SA_S9_EEENS6_IJNS7_ILi1EEESI_SI_EEESC_SE_Li128ELb1ELb1ELb0ELb0EEENS1_19SingleTileSchedulerILb1ELb0ELb1ELi128EEEEEEEEEvNT_6ParamsE,"",@"SHT_CUDA_INFO"
	.sectionflags	@""
	.align	4


	//----- nvinfo : EIATTR_CUDA_API_VERSION
	.align		4
        /*0000*/ 	.byte	0x04, 0x37
        /*0002*/ 	.short	(.L_140 - .L_139)
.L_139:
        /*0004*/ 	.word	0x00000082


	//----- nvinfo : EIATTR_SW2861232_WAR
	.align		4
.L_140:
        /*0008*/ 	.byte	0x01, 0x35
	.zero		2


	//----- nvinfo : EIATTR_PARAM_CBANK
	.align		4
        /*000c*/ 	.byte	0x04, 0x0a
        /*000e*/ 	.short	(.L_142 - .L_141)
	.align		4
.L_141:
        /*0010*/ 	.word	index@(.nv.constant0._ZN7cutlass13device_kernelIN5flash19enable_sm80_to_sm89INS1_16FlashAttnFwdSm80INS1_25CollectiveMainloopFwdSm80ILi4ELi1ELb0EN4cute5tupleIJNS5_1CILi128EEENS7_ILi96EEENS7_ILi64EEEEEELi64ENS_10bfloat16_tEfNS_4arch4Sm80ELb0ELb1ELb0ELb1ELb1ELb0ELb1ELb0EEENS1_21CollectiveEpilogueFwdINS6_IJS8_SA_S9_EEENS6_IJNS7_ILi1EEESI_SI_EEESC_SE_Li128ELb1ELb1ELb0ELb0EEENS1_19SingleTileSchedulerILb1ELb0ELb1ELi128EEEEEEEEEvNT_6ParamsE)
        /*0014*/ 	.short	0x0160
        /*0016*/ 	.short	0x0418


	//----- nvinfo : EIATTR_CBANK_PARAM_SIZE
	.align		4
.L_142:
        /*0018*/ 	.byte	0x03, 0x19
        /*001a*/ 	.short	0x0418


	//----- nvinfo : EIATTR_KPARAM_INFO
	.align		4
        /*001c*/ 	.byte	0x04, 0x17
        /*001e*/ 	.short	(.L_144 - .L_143)
.L_143:
        /*0020*/ 	.word	0x00000000
        /*0024*/ 	.short	0x0000
        /*0026*/ 	.short	0x0000
        /*0028*/ 	.byte	0x00, 0xf0, 0x61, 0x10


	//----- nvinfo : EIATTR_MAXREG_COUNT
	.align		4
.L_144:
        /*002c*/ 	.byte	0x03, 0x1b
        /*002e*/ 	.short	0x00ff


	//----- nvinfo : EIATTR_NUM_BARRIERS
	.align		4
        /*0030*/ 	.byte	0x02, 0x4c
        /*0032*/ 	.byte	0x02
	.zero		1


	//----- nvinfo : EIATTR_MERCURY_ISA_VERSION
	.align		4
        /*0034*/ 	.byte	0x03, 0x5f
        /*0036*/ 	.short	0x0000


	//----- nvinfo : EIATTR_COOP_GROUP_MASK_REGIDS
	.align		4
        /*0038*/ 	.byte	0x04, 0x29
        /*003a*/ 	.short	(.L_146 - .L_145)


	//   ....[0]....
.L_145:
        /*003c*/ 	.word	0xffffffff


	//   ....[1]....
        /*0040*/ 	.word	0xffffffff


	//   ....[2]....
        /*0044*/ 	.word	0xffffffff


	//   ....[3]....
        /*0048*/ 	.word	0xffffffff


	//   ....[4]....
        /*004c*/ 	.word	0xffffffff


	//   ....[5]....
        /*0050*/ 	.word	0xffffffff


	//   ....[6]....
        /*0054*/ 	.word	0xffffffff


	//   ....[7]....
        /*0058*/ 	.word	0xffffffff


	//   ....[8]....
        /*005c*/ 	.word	0xffffffff


	//   ....[9]....
        /*0060*/ 	.word	0xffffffff


	//   ....[10]....
        /*0064*/ 	.word	0xffffffff


	//   ....[11]....
        /*0068*/ 	.word	0xffffffff


	//   ....[12]....
        /*006c*/ 	.word	0xffffffff


	//   ....[13]....
        /*0070*/ 	.word	0xffffffff


	//   ....[14]....
        /*0074*/ 	.word	0xffffffff


	//   ....[15]....
        /*0078*/ 	.word	0xffffffff


	//   ....[16]....
        /*007c*/ 	.word	0xffffffff


	//   ....[17]....
        /*0080*/ 	.word	0xffffffff


	//   ....[18]....
        /*0084*/ 	.word	0xffffffff


	//   ....[19]....
        /*0088*/ 	.word	0xffffffff


	//   ....[20]....
        /*008c*/ 	.word	0xffffffff


	//   ....[21]....
        /*0090*/ 	.word	0xffffffff


	//   ....[22]....
        /*0094*/ 	.word	0xffffffff


	//   ....[23]....
        /*0098*/ 	.word	0xffffffff


	//   ....[24]....
        /*009c*/ 	.word	0xffffffff


	//   ....[25]....
        /*00a0*/ 	.word	0xffffffff


	//   ....[26]....
        /*00a4*/ 	.word	0xffffffff


	//   ....[27]....
        /*00a8*/ 	.word	0xffffffff


	//   ....[28]....
        /*00ac*/ 	.word	0xffffffff


	//   ....[29]....
        /*00b0*/ 	.word	0xffffffff


	//   ....[30]....
        /*00b4*/ 	.word	0xffffffff


	//   ....[31]....
        /*00b8*/ 	.word	0xffffffff


	//   ....[32]....
        /*00bc*/ 	.word	0xffffffff


	//   ....[33]....
        /*00c0*/ 	.word	0xffffffff


	//   ....[34]....
        /*00c4*/ 	.word	0xffffffff


	//   ....[35]....
        /*00c8*/ 	.word	0xffffffff


	//   ....[36]....
        /*00cc*/ 	.word	0xffffffff


	//   ....[37]....
        /*00d0*/ 	.word	0xffffffff


	//   ....[38]....
        /*00d4*/ 	.word	0xffffffff


	//   ....[39]....
        /*00d8*/ 	.word	0xffffffff


	//   ....[40]....
        /*00dc*/ 	.word	0xffffffff


	//   ....[41]....
        /*00e0*/ 	.word	0xffffffff


	//   ....[42]....
        /*00e4*/ 	.word	0xffffffff


	//   ....[43]....
        /*00e8*/ 	.word	0xffffffff


	//   ....[44]....
        /*00ec*/ 	.word	0xffffffff


	//   ....[45]....
        /*00f0*/ 	.word	0xffffffff


	//   ....[46]....
        /*00f4*/ 	.word	0xffffffff


	//   ....[47]....
        /*00f8*/ 	.word	0xffffffff


	//   ....[48]....
        /*00fc*/ 	.word	0xffffffff


	//   ....[49]....
        /*0100*/ 	.word	0xffffffff


	//   ....[50]....
        /*0104*/ 	.word	0xffffffff


	//   ....[51]....
        /*0108*/ 	.word	0xffffffff


	//   ....[52]....
        /*010c*/ 	.word	0xffffffff


	//   ....[53]....
        /*0110*/ 	.word	0xffffffff


	//   ....[54]....
        /*0114*/ 	.word	0xffffffff


	//   ....[55]....
        /*0118*/ 	.word	0xffffffff


	//   ....[56]....
        /*011c*/ 	.word	0xffffffff


	//   ....[57]....
        /*0120*/ 	.word	0xffffffff


	//   ....[58]....
        /*0124*/ 	.word	0xffffffff


	//   ....[59]....
        /*0128*/ 	.word	0xffffffff


	//   ....[60]....
        /*012c*/ 	.word	0xffffffff


	//   ....[61]....
        /*0130*/ 	.word	0xffffffff


	//   ....[62]....
        /*0134*/ 	.word	0xffffffff


	//   ....[63]....
        /*0138*/ 	.word	0xffffffff


	//   ....[64]....
        /*013c*/ 	.word	0xffffffff


	//   ....[65]....
        /*0140*/ 	.word	0xffffffff


	//   ....[66]....
        /*0144*/ 	.word	0xffffffff


	//   ....[67]....
        /*0148*/ 	.word	0xffffffff


	//   ....[68]....
        /*014c*/ 	.word	0xffffffff


	//   ....[69]....
        /*0150*/ 	.word	0xffffffff


	//   ....[70]....
        /*0154*/ 	.word	0xffffffff


	//   ....[71]....
        /*0158*/ 	.word	0xffffffff


	//   ....[72]....
        /*015c*/ 	.word	0xffffffff


	//   ....[73]....
        /*0160*/ 	.word	0xffffffff


	//   ....[74]....
        /*0164*/ 	.word	0xffffffff


	//   ....[75]....
        /*0168*/ 	.word	0xffffffff


	//   ....[76]....
        /*016c*/ 	.word	0xffffffff


	//   ....[77]....
        /*0170*/ 	.word	0xffffffff


	//   ....[78]....
        /*0174*/ 	.word	0xffffffff


	//   ....[79]....
        /*0178*/ 	.word	0xffffffff


	//   ....[80]....
        /*017c*/ 	.word	0xffffffff


	//   ....[81]....
        /*0180*/ 	.word	0xffffffff


	//   ....[82]....
        /*0184*/ 	.word	0xffffffff


	//   ....[83]....
        /*0188*/ 	.word	0xffffffff


	//   ....[84]....
        /*018c*/ 	.word	0xffffffff


	//   ....[85]....
        /*0190*/ 	.word	0xffffffff


	//   ....[86]....
        /*0194*/ 	.word	0xffffffff


	//   ....[87]....
        /*0198*/ 	.word	0xffffffff


	//   ....[88]....
        /*019c*/ 	.word	0xffffffff


	//   ....[89]....
        /*01a0*/ 	.word	0xffffffff


	//   ....[90]....
        /*01a4*/ 	.word	0xffffffff


	//   ....[91]....
        /*01a8*/ 	.word	0xffffffff


	//   ....[92]....
        /*01ac*/ 	.word	0xffffffff


	//   ....[93]....
        /*01b0*/ 	.word	0xffffffff


	//   ....[94]....
        /*01b4*/ 	.word	0xffffffff


	//   ....[95]....
        /*01b8*/ 	.word	0xffffffff


	//   ....[96]....
        /*01bc*/ 	.word	0xffffffff


	//   ....[97]....
        /*01c0*/ 	.word	0xffffffff


	//   ....[98]....
        /*01c4*/ 	.word	0xffffffff


	//   ....[99]....
        /*01c8*/ 	.word	0xffffffff


	//   ....[100]....
        /*01cc*/ 	.word	0xffffffff


	//   ....[101]....
        /*01d0*/ 	.word	0xffffffff


	//   ....[102]....
        /*01d4*/ 	.word	0xffffffff


	//   ....[103]....
        /*01d8*/ 	.word	0xffffffff


	//   ....[104]....
        /*01dc*/ 	.word	0xffffffff


	//   ....[105]....
        /*01e0*/ 	.word	0xffffffff


	//   ....[106]....
        /*01e4*/ 	.word	0xffffffff


	//   ....[107]....
        /*01e8*/ 	.word	0xffffffff


	//   ....[108]....
        /*01ec*/ 	.word	0xffffffff


	//   ....[109]....
        /*01f0*/ 	.word	0xffffffff


	//   ....[110]....
        /*01f4*/ 	.word	0xffffffff


	//   ....[111]....
        /*01f8*/ 	.word	0xffffffff


	//   ....[112]....
        /*01fc*/ 	.word	0xffffffff


	//   ....[113]....
        /*0200*/ 	.word	0xffffffff


	//   ....[114]....
        /*0204*/ 	.word	0xffffffff


	//   ....[115]....
        /*0208*/ 	.word	0xffffffff


	//   ....[116]....
        /*020c*/ 	.word	0xffffffff


	//   ....[117]....
        /*0210*/ 	.word	0xffffffff


	//   ....[118]....
        /*0214*/ 	.word	0xffffffff


	//   ....[119]....
        /*0218*/ 	.word	0xffffffff


	//   ....[120]....
        /*021c*/ 	.word	0xffffffff


	//   ....[121]....
        /*0220*/ 	.word	0xffffffff


	//   ....[122]....
        /*0224*/ 	.word	0xffffffff


	//   ....[123]....
        /*0228*/ 	.word	0xffffffff


	//   ....[124]....
        /*022c*/ 	.word	0xffffffff


	//   ....[125]....
        /*0230*/ 	.word	0xffffffff


	//   ....[126]....
        /*0234*/ 	.word	0xffffffff


	//   ....[127]....
        /*0238*/ 	.word	0xffffffff


	//   ....[128]....
        /*023c*/ 	.word	0xffffffff


	//   ....[129]....
        /*0240*/ 	.word	0xffffffff


	//   ....[130]....
        /*0244*/ 	.word	0xffffffff


	//   ....[131]....
        /*0248*/ 	.word	0xffffffff


	//   ....[132]....
        /*024c*/ 	.word	0xffffffff


	//   ....[133]....
        /*0250*/ 	.word	0xffffffff


	//   ....[134]....
        /*0254*/ 	.word	0xffffffff


	//   ....[135]....
        /*0258*/ 	.word	0xffffffff


	//   ....[136]....
        /*025c*/ 	.word	0xffffffff


	//   ....[137]....
        /*0260*/ 	.word	0xffffffff


	//   ....[138]....
        /*0264*/ 	.word	0xffffffff


	//   ....[139]....
        /*0268*/ 	.word	0xffffffff


	//   ....[140]....
        /*026c*/ 	.word	0xffffffff


	//   ....[141]....
        /*0270*/ 	.word	0xffffffff


	//   ....[142]....
        /*0274*/ 	.word	0xffffffff


	//   ....[143]....
        /*0278*/ 	.word	0xffffffff


	//   ....[144]....
        /*027c*/ 	.word	0xffffffff


	//   ....[145]....
        /*0280*/ 	.word	0xffffffff


	//   ....[146]....
        /*0284*/ 	.word	0xffffffff


	//   ....[147]....
        /*0288*/ 	.word	0xffffffff


	//   ....[148]....
        /*028c*/ 	.word	0xffffffff


	//   ....[149]....
        /*0290*/ 	.word	0xffffffff


	//   ....[150]....
        /*0294*/ 	.word	0xffffffff


	//   ....[151]....
        /*0298*/ 	.word	0xffffffff


	//   ....[152]....
        /*029c*/ 	.word	0xffffffff


	//   ....[153]....
        /*02a0*/ 	.word	0xffffffff


	//   ....[154]....
        /*02a4*/ 	.word	0xffffffff


	//   ....[155]....
        /*02a8*/ 	.word	0xffffffff


	//   ....[156]....
        /*02ac*/ 	.word	0xffffffff


	//   ....[157]....
        /*02b0*/ 	.word	0xffffffff


	//   ....[158]....
        /*02b4*/ 	.word	0xffffffff


	//   ....[159]....
        /*02b8*/ 	.word	0xffffffff


	//   ....[160]....
        /*02bc*/ 	.word	0xffffffff


	//   ....[161]....
        /*02c0*/ 	.word	0xffffffff


	//   ....[162]....
        /*02c4*/ 	.word	0xffffffff


	//   ....[163]....
        /*02c8*/ 	.word	0xffffffff


	//   ....[164]....
        /*02cc*/ 	.word	0xffffffff


	//   ....[165]....
        /*02d0*/ 	.word	0xffffffff


	//   ....[166]....
        /*02d4*/ 	.word	0xffffffff


	//   ....[167]....
        /*02d8*/ 	.word	0xffffffff


	//   ....[168]....
        /*02dc*/ 	.word	0xffffffff


	//   ....[169]....
        /*02e0*/ 	.word	0xffffffff


	//   ....[170]....
        /*02e4*/ 	.word	0xffffffff


	//   ....[171]....
        /*02e8*/ 	.word	0xffffffff


	//   ....[172]....
        /*02ec*/ 	.word	0xffffffff


	//   ....[173]....
        /*02f0*/ 	.word	0xffffffff


	//   ....[174]....
        /*02f4*/ 	.word	0xffffffff


	//   ....[175]....
        /*02f8*/ 	.word	0xffffffff


	//   ....[176]....
        /*02fc*/ 	.word	0xffffffff


	//   ....[177]....
        /*0300*/ 	.word	0xffffffff


	//   ....[178]....
        /*0304*/ 	.word	0xffffffff


	//   ....[179]....
        /*0308*/ 	.word	0xffffffff


	//   ....[180]....
        /*030c*/ 	.word	0xffffffff


	//   ....[181]....
        /*0310*/ 	.word	0xffffffff


	//   ....[182]....
        /*0314*/ 	.word	0xffffffff


	//   ....[183]....
        /*0318*/ 	.word	0xffffffff


	//   ....[184]....
        /*031c*/ 	.word	0xffffffff


	//   ....[185]....
        /*0320*/ 	.word	0xffffffff


	//   ....[186]....
        /*0324*/ 	.word	0xffffffff


	//   ....[187]....
        /*0328*/ 	.word	0xffffffff


	//   ....[188]....
        /*032c*/ 	.word	0xffffffff


	//   ....[189]....
        /*0330*/ 	.word	0xffffffff


	//   ....[190]....
        /*0334*/ 	.word	0xffffffff


	//   ....[191]....
        /*0338*/ 	.word	0xffffffff


	//   ....[192]....
        /*033c*/ 	.word	0xffffffff


	//   ....[193]....
        /*0340*/ 	.word	0xffffffff


	//   ....[194]....
        /*0344*/ 	.word	0xffffffff


	//   ....[195]....
        /*0348*/ 	.word	0xffffffff


	//   ....[196]....
        /*034c*/ 	.word	0xffffffff


	//   ....[197]....
        /*0350*/ 	.word	0xffffffff


	//   ....[198]....
        /*0354*/ 	.word	0xffffffff


	//   ....[199]....
        /*0358*/ 	.word	0xffffffff


	//   ....[200]....
        /*035c*/ 	.word	0xffffffff


	//   ....[201]....
        /*0360*/ 	.word	0xffffffff


	//   ....[202]....
        /*0364*/ 	.word	0xffffffff


	//   ....[203]....
        /*0368*/ 	.word	0xffffffff


	//   ....[204]....
        /*036c*/ 	.word	0xffffffff


	//   ....[205]....
        /*0370*/ 	.word	0xffffffff


	//   ....[206]....
        /*0374*/ 	.word	0xffffffff


	//   ....[207]....
        /*0378*/ 	.word	0xffffffff


	//   ....[208]....
        /*037c*/ 	.word	0xffffffff


	//   ....[209]....
        /*0380*/ 	.word	0xffffffff


	//   ....[210]....
        /*0384*/ 	.word	0xffffffff


	//   ....[211]....
        /*0388*/ 	.word	0xffffffff


	//   ....[212]....
        /*038c*/ 	.word	0xffffffff


	//   ....[213]....
        /*0390*/ 	.word	0xffffffff


	//   ....[214]....
        /*0394*/ 	.word	0xffffffff


	//   ....[215]....
        /*0398*/ 	.word	0xffffffff


	//   ....[216]....
        /*039c*/ 	.word	0xffffffff


	//----- nvinfo : EIATTR_COOP_GROUP_INSTR_OFFSETS
	.align		4
.L_146:
        /*03a0*/ 	.byte	0x04, 0x28
        /*03a2*/ 	.short	(.L_148 - .L_147)


	//   ....[0]....
.L_147:
        /*03a4*/ 	.word	0x00000090


	//   ....[1]....
        /*03a8*/ 	.word	0x00001560


	//   ....[2]....
        /*03ac*/ 	.word	0x00001590


	//   ....[3]....
        /*03b0*/ 	.word	0x000016c0


	//   ....[4]....
        /*03b4*/ 	.word	0x000016f0


	//   ....[5]....
        /*03b8*/ 	.word	0x00001780


	//   ....[6]....
        /*03bc*/ 	.word	0x000017b0


	//   ....[7]....
        /*03c0*/ 	.word	0x00001840


	//   ....[8]....
        /*03c4*/ 	.word	0x00001870


	//   ....[9]....
        /*03c8*/ 	.word	0x00001900


	//   ....[10]....
        /*03cc*/ 	.word	0x00001930


	//   ....[11]....
        /*03d0*/ 	.word	0x000019c0


	//   ....[12]....
        /*03d4*/ 	.word	0x000019f0


	//   ....[13]....
        /*03d8*/ 	.word	0x00001a80


	//   ....[14]....
        /*03dc*/ 	.word	0x00001ab0


	//   ....[15]....
        /*03e0*/ 	.word	0x00001b30


	//   ....[16]....
        /*03e4*/ 	.word	0x00001b70


	//   ....[17]....
        /*03e8*/ 	.word	0x00002030


	//   ....[18]....
        /*03ec*/ 	.word	0x00002050


	//   ....[19]....
        /*03f0*/ 	.word	0x00002060


	//   ....[20]....
        /*03f4*/ 	.word	0x00002070


	//   ....[21]....
        /*03f8*/ 	.word	0x00002080


	//   ....[22]....
        /*03fc*/ 	.word	0x00002090


	//   ....[23]....
        /*0400*/ 	.word	0x000020a0


	//   ....[24]....
        /*0404*/ 	.word	0x000020c0


	//   ....[25]....
        /*0408*/ 	.word	0x000020f0


	//   ....[26]....
        /*040c*/ 	.word	0x00002110


	//   ....[27]....
        /*0410*/ 	.word	0x00002140


	//   ....[28]....
        /*0414*/ 	.word	0x00002150


	//   ....[29]....
        /*0418*/ 	.word	0x00002400


	//   ....[30]....
        /*041c*/ 	.word	0x00002440


	//   ....[31]....
        /*0420*/ 	.word	0x00002480


	//   ....[32]....
        /*0424*/ 	.word	0x000024c0


	//   ....[33]....
        /*0428*/ 	.word	0x00002500


	//   ....[34]....
        /*042c*/ 	.word	0x000025a0


	//   ....[35]....
        /*0430*/ 	.word	0x000025b0


	//   ....[36]....
        /*0434*/ 	.word	0x000025c0


	//   ....[37]....
        /*0438*/ 	.word	0x000025d0


	//   ....[38]....
        /*043c*/ 	.word	0x000026e0


	//   ....[39]....
        /*0440*/ 	.word	0x00002710


	//   ....[40]....
        /*0444*/ 	.word	0x00002790


	//   ....[41]....
        /*0448*/ 	.word	0x000031d0


	//   ....[42]....
        /*044c*/ 	.word	0x000031e0


	//   ....[43]....
        /*0450*/ 	.word	0x000031f0


	//   ....[44]....
        /*0454*/ 	.word	0x00003200


	//   ....[45]....
        /*0458*/ 	.word	0x00003210


	//   ....[46]....
        /*045c*/ 	.word	0x00003220


	//   ....[47]....
        /*0460*/ 	.word	0x00003230


	//   ....[48]....
        /*0464*/ 	.word	0x00003250


	//   ....[49]....
        /*0468*/ 	.word	0x00003270


	//   ....[50]....
        /*046c*/ 	.word	0x00003290


	//   ....[51]....
        /*0470*/ 	.word	0x000032a0


	//   ....[52]....
        /*0474*/ 	.word	0x000032c0


	//   ....[53]....
        /*0478*/ 	.word	0x00003600


	//   ....[54]....
        /*047c*/ 	.word	0x00003800


	//   ....[55]....
        /*0480*/ 	.word	0x000039d0


	//   ....[56]....
        /*0484*/ 	.word	0x00004f20


	//   ....[57]....
        /*0488*/ 	.word	0x000058b0


	//   ....[58]....
        /*048c*/ 	.word	0x000058f0


	//   ....[59]....
        /*0490*/ 	.word	0x00005a10


	//   ....[60]....
        /*0494*/ 	.word	0x00005a50


	//   ....[61]....
        /*0498*/ 	.word	0x00006720


	//   ....[62]....
        /*049c*/ 	.word	0x000068f0


	//   ....[63]....
        /*04a0*/ 	.word	0x00006970


	//   ....[64]....
        /*04a4*/ 	.word	0x00006c60


	//   ....[65]....
        /*04a8*/ 	.word	0x00008590


	//   ....[66]....
        /*04ac*/ 	.word	0x000085a0


	//   ....[67]....
        /*04b0*/ 	.word	0x000085b0


	//   ....[68]....
        /*04b4*/ 	.word	0x000085c0


	//   ....[69]....
        /*04b8*/ 	.word	0x000085d0


	//   ....[70]....
        /*04bc*/ 	.word	0x000085e0


	//   ....[71]....
        /*04c0*/ 	.word	0x000085f0


	//   ....[72]....
        /*04c4*/ 	.word	0x00008600


	//   ....[73]....
        /*04c8*/ 	.word	0x00008610


	//   ....[74]....
        /*04cc*/ 	.word	0x00008620


	//   ....[75]....
        /*04d0*/ 	.word	0x00008630


	//   ....[76]....
        /*04d4*/ 	.word	0x00008640


	//   ....[77]....
        /*04d8*/ 	.word	0x00009080


	//   ....[78]....
        /*04dc*/ 	.word	0x00009090


	//   ....[79]....
        /*04e0*/ 	.word	0x000090a0


	//   ....[80]....
        /*04e4*/ 	.word	0x000090b0


	//   ....[81]....
        /*04e8*/ 	.word	0x000090c0


	//   ....[82]....
        /*04ec*/ 	.word	0x000090d0


	//   ....[83]....
        /*04f0*/ 	.word	0x000090e0


	//   ....[84]....
        /*04f4*/ 	.word	0x00009100


	//   ....[85]....
        /*04f8*/ 	.word	0x00009120


	//   ....[86]....
        /*04fc*/ 	.word	0x00009150


	//   ....[87]....
        /*0500*/ 	.word	0x00009170


	//   ....[88]....
        /*0504*/ 	.word	0x00009190


	//   ....[89]....
        /*0508*/ 	.word	0x00009360


	//   ....[90]....
        /*050c*/ 	.word	0x00009530


	//   ....[91]....
        /*0510*/ 	.word	0x00009720


	//   ....[92]....
        /*0514*/ 	.word	0x00009d70


	//   ....[93]....
        /*0518*/ 	.word	0x0000b820


	//   ....[94]....
        /*051c*/ 	.word	0x0000b9d0


	//   ....[95]....
        /*0520*/ 	.word	0x0000ba20


	//   ....[96]....
        /*0524*/ 	.word	0x0000bc40


	//   ....[97]....
        /*0528*/ 	.word	0x0000be50


	//   ....[98]....
        /*052c*/ 	.word	0x0000c1b0


	//   ....[99]....
        /*0530*/ 	.word	0x0000c480


	//   ....[100]....
        /*0534*/ 	.word	0x0000c620


	//   ....[101]....
        /*0538*/ 	.word	0x0000ed20


	//   ....[102]....
        /*053c*/ 	.word	0x0000ed30


	//   ....[103]....
        /*0540*/ 	.word	0x0000ed40


	//   ....[104]....
        /*0544*/ 	.word	0x0000ed50


	//   ....[105]....
        /*0548*/ 	.word	0x0000ed60


	//   ....[106]....
        /*054c*/ 	.word	0x0000ed70


	//   ....[107]....
        /*0550*/ 	.word	0x0000ed80


	//   ....[108]....
        /*0554*/ 	.word	0x0000ed90


	//   ....[109]....
        /*0558*/ 	.word	0x0000eda0


	//   ....[110]....
        /*055c*/ 	.word	0x0000edb0


	//   ....[111]....
        /*0560*/ 	.word	0x0000edc0


	//   ....[112]....
        /*0564*/ 	.word	0x0000edd0


	//   ....[113]....
        /*0568*/ 	.word	0x0000f810


	//   ....[114]....
        /*056c*/ 	.word	0x0000f820


	//   ....[115]....
        /*0570*/ 	.word	0x0000f830


	//   ....[116]....
        /*0574*/ 	.word	0x0000f840


	//   ....[117]....
        /*0578*/ 	.word	0x0000f850


	//   ....[118]....
        /*057c*/ 	.word	0x0000f860


	//   ....[119]....
        /*0580*/ 	.word	0x0000f870


	//   ....[120]....
        /*0584*/ 	.word	0x0000f890


	//   ....[121]....
        /*0588*/ 	.word	0x0000f8b0


	//   ....[122]....
        /*058c*/ 	.word	0x0000f8e0


	//   ....[123]....
        /*0590*/ 	.word	0x0000f900


	//   ....[124]....
        /*0594*/ 	.word	0x0000f920


	//   ....[125]....
        /*0598*/ 	.word	0x0000ffa0


	//   ....[126]....
        /*059c*/ 	.word	0x0000ffe0


	//   ....[127]....
        /*05a0*/ 	.word	0x00010000


	//   ....[128]....
        /*05a4*/ 	.word	0x00010040


	//   ....[129]....
        /*05a8*/ 	.word	0x00010080


	//   ....[130]....
        /*05ac*/ 	.word	0x000100b0


	//   ....[131]....
        /*05b0*/ 	.word	0x000100f0


	//   ....[132]....
        /*05b4*/ 	.word	0x00010230


	//   ....[133]....
        /*05b8*/ 	.word	0x000125b0


	//   ....[134]....
        /*05bc*/ 	.word	0x000125d0


	//   ....[135]....
        /*05c0*/ 	.word	0x000125e0


	//   ....[136]....
        /*05c4*/ 	.word	0x00012600


	//   ....[137]....
        /*05c8*/ 	.word	0x00012620


	//   ....[138]....
        /*05cc*/ 	.word	0x00012650


	//   ....[139]....
        /*05d0*/ 	.word	0x00012690


	//   ....[140]....
        /*05d4*/ 	.word	0x000126b0


	//   ....[141]....
        /*05d8*/ 	.word	0x000126f0


	//   ....[142]....
        /*05dc*/ 	.word	0x00012710


	//   ....[143]....
        /*05e0*/ 	.word	0x00012720


	//   ....[144]....
        /*05e4*/ 	.word	0x00012740


	//   ....[145]....
        /*05e8*/ 	.word	0x000130c0


	//   ....[146]....
        /*05ec*/ 	.word	0x000130d0


	//   ....[147]....
        /*05f0*/ 	.word	0x000130e0


	//   ....[148]....
        /*05f4*/ 	.word	0x000130f0


	//   ....[149]....
        /*05f8*/ 	.word	0x00013100


	//   ....[150]....
        /*05fc*/ 	.word	0x00013110


	//   ....[151]....
        /*0600*/ 	.word	0x00013120


	//   ....[152]....
        /*0604*/ 	.word	0x00013140


	//   ....[153]....
        /*0608*/ 	.word	0x00013160


	//   ....[154]....
        /*060c*/ 	.word	0x00013190


	//   ....[155]....
        /*0610*/ 	.word	0x000131b0


	//   ....[156]....
        /*0614*/ 	.word	0x000131d0


	//   ....[157]....
        /*0618*/ 	.word	0x000133b0


	//   ....[158]....
        /*061c*/ 	.word	0x00013570


	//   ....[159]....
        /*0620*/ 	.word	0x00013760


	//   ....[160]....
        /*0624*/ 	.word	0x000145a0


	//   ....[161]....
        /*0628*/ 	.word	0x000157a0


	//   ....[162]....
        /*062c*/ 	.word	0x00015a80


	//   ....[163]....
        /*0630*/ 	.word	0x00015ad0


	//   ....[164]....
        /*0634*/ 	.word	0x00015dd0


	//   ....[165]....
        /*0638*/ 	.word	0x00015f50


	//   ....[166]....
        /*063c*/ 	.word	0x00016230


	//   ....[167]....
        /*0640*/ 	.word	0x00016560


	//   ....[168]....
        /*0644*/ 	.word	0x000166b0


	//   ....[169]....
        /*0648*/ 	.word	0x00018580


	//   ....[170]....
        /*064c*/ 	.word	0x000185b0


	//   ....[171]....
        /*0650*/ 	.word	0x000185e0


	//   ....[172]....
        /*0654*/ 	.word	0x00018600


	//   ....[173]....
        /*0658*/ 	.word	0x00018630


	//   ....[174]....
        /*065c*/ 	.word	0x00018670


	//   ....[175]....
        /*0660*/ 	.word	0x00018680


	//   ....[176]....
        /*0664*/ 	.word	0x000186a0


	//   ....[177]....
        /*0668*/ 	.word	0x00019b00


	//   ....[178]....
        /*066c*/ 	.word	0x00019b40


	//   ....[179]....
        /*0670*/ 	.word	0x00019b60


	//   ....[180]....
        /*0674*/ 	.word	0x00019b90


	//   ....[181]....
        /*0678*/ 	.word	0x00019bd0


	//   ....[182]....
        /*067c*/ 	.word	0x00019c10


	//   ....[183]....
        /*0680*/ 	.word	0x00019c40


	//   ....[184]....
        /*0684*/ 	.word	0x00019c80


	//   ....[185]....
        /*0688*/ 	.word	0x00019d30


	//   ....[186]....
        /*068c*/ 	.word	0x00019d50


	//   ....[187]....
        /*0690*/ 	.word	0x00019d90


	//   ....[188]....
        /*0694*/ 	.word	0x00019da0


	//   ....[189]....
        /*0698*/ 	.word	0x00019e00


	//   ....[190]....
        /*069c*/ 	.word	0x00019e20


	//   ....[191]....
        /*06a0*/ 	.word	0x00019e40


	//   ....[192]....
        /*06a4*/ 	.word	0x00019ed0


	//   ....[193]....
        /*06a8*/ 	.word	0x00019f60


	//   ....[194]....
        /*06ac*/ 	.word	0x00019f70


	//   ....[195]....
        /*06b0*/ 	.word	0x00019f80


	//   ....[196]....
        /*06b4*/ 	.word	0x00019fb0


	//   ....[197]....
        /*06b8*/ 	.word	0x00019fc0


	//   ....[198]....
        /*06bc*/ 	.word	0x00019fd0


	//   ....[199]....
        /*06c0*/ 	.word	0x0001a050


	//   ....[200]....
        /*06c4*/ 	.word	0x0001a060


	//   ....[201]....
        /*06c8*/ 	.word	0x0001a930


	//   ....[202]....
        /*06cc*/ 	.word	0x0001a960


	//   ....[203]....
        /*06d0*/ 	.word	0x0001a990


	//   ....[204]....
        /*06d4*/ 	.word	0x0001a9c0


	//   ....[205]....
        /*06d8*/ 	.word	0x0001a9e0


	//   ....[206]....
        /*06dc*/ 	.word	0x0001aa00


	//   ....[207]....
        /*06e0*/ 	.word	0x0001aa30


	//   ....[208]....
        /*06e4*/ 	.word	0x0001aa60


	//   ....[209]....
        /*06e8*/ 	.word	0x0001aa90


	//   ....[210]....
        /*06ec*/ 	.word	0x0001aac0


	//   ....[211]....
        /*06f0*/ 	.word	0x0001aaf0


	//   ....[212]....
        /*06f4*/ 	.word	0x0001ab10


	//   ....[213]....
        /*06f8*/ 	.word	0x0001ab30


	//   ....[214]....
        /*06fc*/ 	.word	0x0001ab50


	//   ....[215]....
        /*0700*/ 	.word	0x0001abe0


	//   ....[216]....
        /*0704*/ 	.word	0x0001ac40


	//----- nvinfo : EIATTR_EXIT_INSTR_OFFSETS
	.align		4
.L_148:
        /*0708*/ 	.byte	0x04, 0x1c
        /*070a*/ 	.short	(.L_150 - .L_149)


	//   ....[0]....
.L_149:
        /*070c*/ 	.word	0x00000440


	//   ....[1]....
        /*0710*/ 	.word	0x0001a100


	//   ....[2]....
        /*0714*/ 	.word	0x0001a140


	//   ....[3]....
        /*0718*/ 	.word	0x0001ac60


	//   ....[4]....
        /*071c*/ 	.word	0x0001aca0


	//----- nvinfo : EIATTR_CTAIDZ_USED
	.align		4
.L_150:
        /*0720*/ 	.byte	0x01, 0x04
	.zero		2


	//----- nvinfo : EIATTR_MAX_THREADS
	.align		4
        /*0724*/ 	.byte	0x04, 0x05
        /*0726*/ 	.short	(.L_152 - .L_151)
.L_151:
        /*0728*/ 	.word	0x00000080
        /*072c*/ 	.word	0x00000001
        /*0730*/ 	.word	0x00000001


	//----- nvinfo : EIATTR_CRS_STACK_SIZE
	.align		4
.L_152:
        /*0734*/ 	.byte	0x04, 0x1e
        /*0736*/ 	.short	(.L_154 - .L_153)
.L_153:
        /*0738*/ 	.word	0x00000000
.L_154:


//--------------------- .nv.info._ZN7cutlass13device_kernelIN5flash19enable_sm80_to_sm89INS1_16FlashAttnFwdSm80INS1_25CollectiveMainloopFwdSm80ILi4ELi1ELb0EN4cute5tupleIJNS5_1CILi128EEENS7_ILi96EEENS7_ILi64EEEEEELi64ENS_10bfloat16_tEfNS_4arch4Sm80ELb0ELb1ELb0ELb1ELb1ELb1ELb1ELb0EEENS1_21CollectiveEpilogueFwdINS6_IJS8_SA_S9_EEENS6_IJNS7_ILi1EEESI_SI_EEESC_SE_Li128ELb1ELb1ELb0ELb0EEENS1_19SingleTileSchedulerILb1ELb0ELb1ELi128EEEEEEEEEvNT_6ParamsE --------------------------
	.section	.nv.info._ZN7cutlass13device_kernelIN5flash19enable_sm80_to_sm89INS1_16FlashAttnFwdSm80INS1_25CollectiveMainloopFwdSm80ILi4ELi1ELb0EN4cute5tupleIJNS5_1CILi128EEENS7_ILi96EEENS7_ILi64EEEEEELi64ENS_10bfloat16_tEfNS_4arch4Sm80ELb0ELb1ELb0ELb1ELb1ELb1ELb1ELb0EEENS1_21CollectiveEpilogueFwdINS6_IJS8_SA_S9_EEENS6_IJNS7_ILi1EEESI_SI_EEESC_SE_Li128ELb1ELb1ELb0ELb0EEENS1_19SingleTileSchedulerILb1ELb0ELb1ELi128EEEEEEEEEvNT_6ParamsE,"",@"SHT_CUDA_INFO"
	.sectionflags	@""
	.align	4


	//----- nvinfo : EIATTR_CUDA_API_VERSION
	.align		4
        /*0000*/ 	.byte	0x04, 0x37
        /*0002*/ 	.short	(.L_156 - .L_155)
.L_155:
        /*0004*/ 	.word	0x00000082


	//----- nvinfo : EIATTR_SW2861232_WAR
	.align		4
.L_156:
        /*0008*/ 	.byte	0x01, 0x35
	.zero		2


	//----- nvinfo : EIATTR_PARAM_CBANK
	.align		4
        /*000c*/ 	.byte	0x04, 0x0a
        /*000e*/ 	.short	(.L_158 - .L_157)
	.align		4
.L_157:
        /*0010*/ 	.word	index@(.nv.constant0._ZN7cutlass13device_kernelIN5flash19enable_sm80_to_sm89INS1_16FlashAttnFwdSm80INS1_25CollectiveMainloopFwdSm80ILi4ELi1ELb0EN4cute5tupleIJNS5_1CILi128EEENS7_ILi96EEENS7_ILi64EEEEEELi64ENS_10bfloat16_tEfNS_4arch4Sm80ELb0ELb1ELb0ELb1ELb1ELb1ELb1ELb0EEENS1_21CollectiveEpilogueFwdINS6_IJS8_SA_S9_EEENS6_IJNS7_ILi1EEESI_SI_EEESC_SE_Li128ELb1ELb1ELb0ELb0EEENS1_19SingleTileSchedulerILb1ELb0ELb1ELi128EEEEEEEEEvNT_6ParamsE)
        /*0014*/ 	.short	0x0160
        /*0016*/ 	.short	0x0418


	//----- nvinfo : EIATTR_CBANK_PARAM_SIZE
	.align		4
.L_158:
        /*0018*/ 	.byte	0x03, 0x19
        /*001a*/ 	.short	0x0418


	//----- nvinfo : EIATTR_KPARAM_INFO
	.align		4
        /*001c*/ 	.byte	0x04, 0x17
        /*001e*/ 	.short	(.L_160 - .L_159)
.L_159:
        /*0020*/ 	.word	0x00000000
        /*0024*/ 	.short	0x0000
        /*0026*/ 	.short	0x0000
        /*0028*/ 	.byte	0x00, 0xf0, 0x61, 0x10


	//----- nvinfo : EIATTR_MAXREG_COUNT
	.align		4
.L_160:
        /*002c*/ 	.byte	0x03, 0x1b
        /*002e*/ 	.short	0x00ff


	//----- nvinfo : EIATTR_NUM_BARRIERS
	.align		4
        /*0030*/ 	.byte	0x02, 0x4c
        /*0032*/ 	.byte	0x02
	.zero		1


	//----- nvinfo : EIATTR_ANNOTATIONS
	.align		4
        /*0034*/ 	.byte	0x04, 0x55
        /*0036*/ 	.short	(.L_162 - .L_161)


	//   ....[0]....
.L_161:
        /* <DEDUP_REMOVED lines=32> */


	//----- nvinfo : EIATTR_MERCURY_ISA_VERSION
	.align		4
.L_162:
        /*0228*/ 	.byte	0x03, 0x5f
        /*022a*/ 	.short	0x0000


	//----- nvinfo : EIATTR_COOP_GROUP_MASK_REGIDS
	.align		4
        /*022c*/ 	.byte	0x04, 0x29
        /*022e*/ 	.short	(.L_164 - .L_163)


	//   ....[0]....
.L_163:
        /*0230*/ 	.word	0xffffffff


	//   ....[1]....
        /*0234*/ 	.word	0xffffffff


	//   ....[2]....
        /*0238*/ 	.word	0xffffffff


	//   ....[3]....
        /*023c*/ 	.word	0xffffffff


	//   ....[4]....
        /*0240*/ 	.word	0xffffffff


	//   ....[5]....
        /*0244*/ 	.word	0xffffffff


	//   ....[6]....
        /*0248*/ 	.word	0xffffffff


	//   ....[7]....
        /*024c*/ 	.word	0xffffffff


	//   ....[8]....
        /*0250*/ 	.word	0xffffffff


	//   ....[9]....
        /*0254*/ 	.word	0xffffffff


	//   ....[10]....
        /*0258*/ 	.word	0xffffffff


	//   ....[11]....
        /*025c*/ 	.word	0xffffffff


	//   ....[12]....
        /*0260*/ 	.word	0xffffffff


	//   ....[13]....
        /*0264*/ 	.word	0xffffffff


	//   ....[14]....
        /*0268*/ 	.word	0xffffffff


	//   ....[15]....
        /*026c*/ 	.word	0xffffffff


	//   ....[16]....
        /*0270*/ 	.word	0xffffffff


	//   ....[17]....
        /*0274*/ 	.word	0xffffffff


	//   ....[18]....
        /*0278*/ 	.word	0xffffffff


	//   ....[19]....
        /*027c*/ 	.word	0xffffffff


	//   ....[20]....
        /*0280*/ 	.word	0xffffffff


	//   ....[21]....
        /*0284*/ 	.word	0xffffffff


	//   ....[22]....
        /*0288*/ 	.word	0xffffffff


	//   ....[23]....
        /*028c*/ 	.word	0xffffffff


	//   ....[24]....
        /*0290*/ 	.word	0xffffffff


	//   ....[25]....
        /*0294*/ 	.word	0xffffffff


	//   ....[26]....
        /*0298*/ 	.word	0xffffffff


	//   ....[27]....
        /*029c*/ 	.word	0xffffffff


	//   ....[28]....
        /*02a0*/ 	.word	0xffffffff


	//   ....[29]....
        /*02a4*/ 	.word	0xffffffff


	//   ....[30]....
        /*02a8*/ 	.word	0xffffffff


	//   ....[31]....
        /*02ac*/ 	.word	0xffffffff


	//   ....[32]....
        /*02b0*/ 	.word	0xffffffff


	//   ....[33]....
        /*02b4*/ 	.word	0xffffffff


	//   ....[34]....
        /*02b8*/ 	.word	0xffffffff


	//   ....[35]....
        /*02bc*/ 	.word	0xffffffff


	//   ....[36]....
        /*02c0*/ 	.word	0xffffffff


	//   ....[37]....
        /*02c4*/ 	.word	0xffffffff


	//   ....[38]....
        /*02c8*/ 	.word	0xffffffff


	//   ....[39]....
        /*02cc*/ 	.word	0xffffffff


	//   ....[40]....
        /*02d0*/ 	.word	0xffffffff


	//   ....[41]....
        /*02d4*/ 	.word	0xffffffff


	//   ....[42]....
        /*02d8*/ 	.word	0xffffffff


	//   ....[43]....
        /*02dc*/ 	.word	0xffffffff


	//   ....[44]....
        /*02e0*/ 	.word	0xffffffff


	//   ....[45]....
        /*02e4*/ 	.word	0xffffffff


	//   ....[46]....
        /*02e8*/ 	.word	0xffffffff


	//   ....[47]....
        /*02ec*/ 	.word	0xffffffff


	//   ....[48]....
        /*02f0*/ 	.word	0xffffffff


	//   ....[49]....
        /*02f4*/ 	.word	0xffffffff


	//   ....[50]....
        /*02f8*/ 	.word	0xffffffff


	//   ....[51]....
        /*02fc*/ 	.word	0xffffffff


	//   ....[52]....
        /*0300*/ 	.word	0xffffffff


	//   ....[53]....
        /*0304*/ 	.word	0xffffffff


	//   ....[54]....
        /*0308*/ 	.word	0xffffffff


	//   ....[55]....
        /*030c*/ 	.word	0xffffffff


	//   ....[56]....
        /*0310*/ 	.word	0xffffffff


	//   ....[57]....
        /*0314*/ 	.word	0xffffffff


	//   ....[58]....
        /*0318*/ 	.word	0xffffffff


	//   ....[59]....
        /*031c*/ 	.word	0xffffffff


	//   ....[60]....
        /*0320*/ 	.word	0xffffffff


	//   ....[61]....
        /*0324*/ 	.word	0xffffffff


	//   ....[62]....
        /*0328*/ 	.word	0xffffffff


	//   ....[63]....
        /*032c*/ 	.word	0xffffffff


	//   ....[64]....
        /*0330*/ 	.word	0xffffffff


	//   ....[65]....
        /*0334*/ 	.word	0xffffffff


	//   ....[66]....
        /*0338*/ 	.word	0xffffffff


	//   ....[67]....
        /*033c*/ 	.word	0xffffffff


	//   ....[68]....
        /*0340*/ 	.word	0xffffffff


	//   ....[69]....
        /*0344*/ 	.word	0xffffffff


	//   ....[70]....
        /*0348*/ 	.word	0xffffffff


	//   ....[71]....
        /*034c*/ 	.word	0xffffffff


	//   ....[72]....
        /*0350*/ 	.word	0xffffffff


	//   ....[73]....
        /*0354*/ 	.word	0xffffffff


	//   ....[74]....
        /*0358*/ 	.word	0xffffffff


	//   ....[75]....
        /*035c*/ 	.word	0xffffffff


	//   ....[76]....
        /*0360*/ 	.word	0xffffffff


	//   ....[77]....
        /*0364*/ 	.word	0xffffffff


	//   ....[78]....
        /*0368*/ 	.word	0xffffffff


	//   ....[79]....
        /*036c*/ 	.word	0xffffffff


	//   ....[80]....
        /*0370*/ 	.word	0xffffffff


	//   ....[81]....
        /*0374*/ 	.word	0xffffffff


	//   ....[82]....
        /*0378*/ 	.word	0xffffffff


	//   ....[83]....
        /*037c*/ 	.word	0xffffffff


	//   ....[84]....
        /*0380*/ 	.word	0xffffffff


	//   ....[85]....
        /*0384*/ 	.word	0xffffffff


	//   ....[86]....
        /*0388*/ 	.word	0xffffffff


	//   ....[87]....
        /*038c*/ 	.word	0xffffffff


	//   ....[88]....
        /*0390*/ 	.word	0xffffffff


	//   ....[89]....
        /*0394*/ 	.word	0xffffffff


	//   ....[90]....
        /*0398*/ 	.word	0xffffffff


	//   ....[91]....
        /*039c*/ 	.word	0xffffffff


	//   ....[92]....
        /*03a0*/ 	.word	0xffffffff


	//   ....[93]....
        /*03a4*/ 	.word	0xffffffff


	//   ....[94]....
        /*03a8*/ 	.word	0xffffffff


	//   ....[95]....
        /*03ac*/ 	.word	0xffffffff


	//   ....[96]....
        /*03b0*/ 	.word	0xffffffff


	//   ....[97]....
        /*03b4*/ 	.word	0xffffffff


	//   ....[98]....
        /*03b8*/ 	.word	0xffffffff


	//   ....[99]....
        /*03bc*/ 	.word	0xffffffff


	//   ....[100]....
        /*03c0*/ 	.word	0xffffffff


	//   ....[101]....
        /*03c4*/ 	.word	0xffffffff


	//   ....[102]....
        /*03c8*/ 	.word	0xffffffff


	//   ....[103]....
        /*03cc*/ 	.word	0xffffffff


	//   ....[104]....
        /*03d0*/ 	.word	0xffffffff


	//   ....[105]....
        /*03d4*/ 	.word	0xffffffff


	//   ....[106]....
        /*03d8*/ 	.word	0xffffffff


	//   ....[107]....
        /*03dc*/ 	.word	0xffffffff


	//   ....[108]....
        /*03e0*/ 	.word	0xffffffff


	//   ....[109]....
        /*03e4*/ 	.word	0xffffffff


	//   ....[110]....
        /*03e8*/ 	.word	0xffffffff


	//   ....[111]....
        /*03ec*/ 	.word	0xffffffff


	//   ....[112]....
        /*03f0*/ 	.word	0xffffffff


	//   ....[113]....
        /*03f4*/ 	.word	0xffffffff


	//   ....[114]....
        /*03f8*/ 	.word	0xffffffff


	//   ....[115]....
        /*03fc*/ 	.word	0xffffffff


	//   ....[116]....
        /*0400*/ 	.word	0xffffffff


	//   ....[117]....
        /*0404*/ 	.word	0xffffffff


	//   ....[118]....
        /*0408*/ 	.word	0xffffffff


	//   ....[119]....
        /*040c*/ 	.word	0xffffffff


	//   ....[120]....
        /*0410*/ 	.word	0xffffffff


	//   ....[121]....
        /*0414*/ 	.word	0xffffffff


	//   ....[122]....
        /*0418*/ 	.word	0xffffffff


	//   ....[123]....
        /*041c*/ 	.word	0xffffffff


	//   ....[124]....
        /*0420*/ 	.word	0xffffffff


	//   ....[125]....
        /*0424*/ 	.word	0xffffffff


	//   ....[126]....
        /*0428*/ 	.word	0xffffffff


	//   ....[127]....
        /*042c*/ 	.word	0xffffffff


	//   ....[128]....
        /*0430*/ 	.word	0xffffffff


	//   ....[129]....
        /*0434*/ 	.word	0xffffffff


	//   ....[130]....
        /*0438*/ 	.word	0xffffffff


	//   ....[131]....
        /*043c*/ 	.word	0xffffffff


	//   ....[132]....
        /*0440*/ 	.word	0xffffffff


	//   ....[133]....
        /*0444*/ 	.word	0xffffffff


	//   ....[134]....
        /*0448*/ 	.word	0xffffffff


	//   ....[135]....
        /*044c*/ 	.word	0xffffffff


	//   ....[136]....
        /*0450*/ 	.word	0xffffffff


	//   ....[137]....
        /*0454*/ 	.word	0xffffffff


	//   ....[138]....
        /*0458*/ 	.word	0xffffffff


	//   ....[139]....
        /*045c*/ 	.word	0xffffffff


	//   ....[140]....
        /*0460*/ 	.word	0xffffffff


	//   ....[141]....
        /*0464*/ 	.word	0xffffffff


	//   ....[142]....
        /*0468*/ 	.word	0xffffffff


	//   ....[143]....
        /*046c*/ 	.word	0xffffffff


	//   ....[144]....
        /*0470*/ 	.word	0xffffffff


	//   ....[145]....
        /*0474*/ 	.word	0xffffffff


	//   ....[146]....
        /*0478*/ 	.word	0xffffffff


	//   ....[147]....
        /*047c*/ 	.word	0xffffffff


	//   ....[148]....
        /*0480*/ 	.word	0xffffffff


	//   ....[149]....
        /*0484*/ 	.word	0xffffffff


	//   ....[150]....
        /*0488*/ 	.word	0xffffffff


	//   ....[151]....
        /*048c*/ 	.word	0xffffffff


	//   ....[152]....
        /*0490*/ 	.word	0xffffffff


	//   ....[153]....
        /*0494*/ 	.word	0xffffffff


	//   ....[154]....
        /*0498*/ 	.word	0xffffffff


	//   ....[155]....
        /*049c*/ 	.word	0xffffffff


	//   ....[156]....
        /*04a0*/ 	.word	0xffffffff


	//   ....[157]....
        /*04a4*/ 	.word	0xffffffff


	//   ....[158]....
        /*04a8*/ 	.word	0xffffffff


	//   ....[159]....
        /*04ac*/ 	.word	0xffffffff


	//   ....[160]....
        /*04b0*/ 	.word	0xffffffff


	//   ....[161]....
        /*04b4*/ 	.word	0xffffffff


	//   ....[162]....
        /*04b8*/ 	.word	0xffffffff


	//   ....[163]....
        /*04bc*/ 	.word	0xffffffff


	//   ....[164]....
        /*04c0*/ 	.word	0xffffffff


	//   ....[165]....
        /*04c4*/ 	.word	0xffffffff


	//   ....[166]....
        /*04c8*/ 	.word	0xffffffff


	//   ....[167]....
        /*04cc*/ 	.word	0xffffffff


	//   ....[168]....
        /*04d0*/ 	.word	0xffffffff


	//   ....[169]....
        /*04d4*/ 	.word	0xffffffff


	//   ....[170]....
        /*04d8*/ 	.word	0xffffffff


	//   ....[171]....
        /*04dc*/ 	.word	0xffffffff


	//   ....[172]....
        /*04e0*/ 	.word	0xffffffff


	//   ....[173]....
        /*04e4*/ 	.word	0xffffffff


	//   ....[174]....
        /*04e8*/ 	.word	0xffffffff


	//   ....[175]....
        /*04ec*/ 	.word	0xffffffff


	//   ....[176]....
        /*04f0*/ 	.word	0xffffffff


	//   ....[177]....
        /*04f4*/ 	.word	0xffffffff


	//   ....[178]....
        /*04f8*/ 	.word	0xffffffff


	//   ....[179]....
        /*04fc*/ 	.word	0xffffffff


	//   ....[180]....
        /*0500*/ 	.word	0xffffffff


	//   ....[181]....
        /*0504*/ 	.word	0xffffffff


	//   ....[182]....
        /*0508*/ 	.word	0xffffffff


	//   ....[183]....
        /*050c*/ 	.word	0xffffffff


	//   ....[184]....
        /*0510*/ 	.word	0xffffffff


	//   ....[185]....
        /*0514*/ 	.word	0xffffffff


	//   ....[186]....
        /*0518*/ 	.word	0xffffffff


	//   ....[187]....
        /*051c*/ 	.word	0xffffffff


	//   ....[188]....
        /*0520*/ 	.word	0xffffffff


	//   ....[189]....
        /*0524*/ 	.word	0xffffffff


	//   ....[190]....
        /*0528*/ 	.word	0xffffffff


	//   ....[191]....
        /*052c*/ 	.word	0xffffffff


	//   ....[192]....
        /*0530*/ 	.word	0xffffffff


	//   ....[193]....
        /*0534*/ 	.word	0xffffffff


	//   ....[194]....
        /*0538*/ 	.word	0xffffffff


	//   ....[195]....
        /*053c*/ 	.word	0xffffffff


	//   ....[196]....
        /*0540*/ 	.word	0xffffffff


	//   ....[197]....
        /*0544*/ 	.word	0xffffffff


	//   ....[198]....
        /*0548*/ 	.word	0xffffffff


	//   ....[199]....
        /*054c*/ 	.word	0xffffffff


	//   ....[200]....
        /*0550*/ 	.word	0xffffffff


	//   ....[201]....
        /*0554*/ 	.word	0xffffffff


	//   ....[202]....
        /*0558*/ 	.word	0xffffffff


	//   ....[203]....
        /*055c*/ 	.word	0xffffffff


	//   ....[204]....
        /*0560*/ 	.word	0xffffffff


	//   ....[205]....
        /*0564*/ 	.word	0xffffffff


	//   ....[206]....
        /*0568*/ 	.word	0xffffffff


	//   ....[207]....
        /*056c*/ 	.word	0xffffffff


	//   ....[208]....
        /*0570*/ 	.word	0xffffffff


	//   ....[209]....
        /*0574*/ 	.word	0xffffffff


	//   ....[210]....
        /*0578*/ 	.word	0xffffffff


	//   ....[211]....
        /*057c*/ 	.word	0xffffffff


	//   ....[212]....
        /*0580*/ 	.word	0xffffffff


	//   ....[213]....
        /*0584*/ 	.word	0xffffffff


	//   ....[214]....
        /*0588*/ 	.word	0xffffffff


	//   ....[215]....
        /*058c*/ 	.word	0xffffffff


	//   ....[216]....
        /*0590*/ 	.word	0xffffffff


	//   ....[217]....
        /*0594*/ 	.word	0xffffffff


	//   ....[218]....
        /*0598*/ 	.word	0xffffffff


	//   ....[219]....
        /*059c*/ 	.word	0xffffffff


	//   ....[220]....
        /*05a0*/ 	.word	0xffffffff


	//   ....[221]....
        /*05a4*/ 	.word	0xffffffff


	//   ....[222]....
        /*05a8*/ 	.word	0xffffffff


	//   ....[223]....
        /*05ac*/ 	.word	0xffffffff


	//   ....[224]....
        /*05b0*/ 	.word	0xffffffff


	//   ....[225]....
        /*05b4*/ 	.word	0xffffffff


	//   ....[226]....
        /*05b8*/ 	.word	0xffffffff


	//   ....[227]....
        /*05bc*/ 	.word	0xffffffff


	//   ....[228]....
        /*05c0*/ 	.word	0xffffffff


	//   ....[229]....
        /*05c4*/ 	.word	0xffffffff


	//   ....[230]....
        /*05c8*/ 	.word	0xffffffff


	//   ....[231]....
        /*05cc*/ 	.word	0xffffffff


	//   ....[232]....
        /*05d0*/ 	.word	0xffffffff


	//   ....[233]....
        /*05d4*/ 	.word	0xffffffff


	//   ....[234]....
        /*05d8*/ 	.word	0xffffffff


	//   ....[235]....
        /*05dc*/ 	.word	0xffffffff


	//   ....[236]....
        /*05e0*/ 	.word	0xffffffff


	//   ....[237]....
        /*05e4*/ 	.word	0xffffffff


	//   ....[238]....
        /*05e8*/ 	.word	0xffffffff


	//   ....[239]....
        /*05ec*/ 	.word	0xffffffff


	//   ....[240]....
        /*05f0*/ 	.word	0xffffffff


	//   ....[241]....
        /*05f4*/ 	.word	0xffffffff


	//   ....[242]....
        /*05f8*/ 	.word	0xffffffff


	//   ....[243]....
        /*05fc*/ 	.word	0xffffffff


	//   ....[244]....
        /*0600*/ 	.word	0xffffffff


	//   ....[245]....
        /*0604*/ 	.word	0xffffffff


	//   ....[246]....
        /*0608*/ 	.word	0xffffffff


	//   ....[247]....
        /*060c*/ 	.word	0xffffffff


	//   ....[248]....
        /*0610*/ 	.word	0xffffffff


	//   ....[249]....
        /*0614*/ 	.word	0xffffffff


	//   ....[250]....
        /*0618*/ 	.word	0xffffffff


	//   ....[251]....
        /*061c*/ 	.word	0xffffffff


	//   ....[252]....
        /*0620*/ 	.word	0xffffffff


	//   ....[253]....
        /*0624*/ 	.word	0xffffffff


	//   ....[254]....
        /*0628*/ 	.word	0xffffffff


	//   ....[255]....
        /*062c*/ 	.word	0xffffffff


	//   ....[0]....
        /*0630*/ 	.word	0xffffffff


	//   ....[1]....
        /*0634*/ 	.word	0xffffffff


	//   ....[2]....
        /*0638*/ 	.word	0xffffffff


	//   ....[3]....
        /*063c*/ 	.word	0xffffffff


	//   ....[4]....
        /*0640*/ 	.word	0xffffffff


	//   ....[5]....
        /*0644*/ 	.word	0xffffffff


	//   ....[6]....
        /*0648*/ 	.word	0xffffffff


	//   ....[7]....
        /*064c*/ 	.word	0xffffffff


	//   ....[8]....
        /*0650*/ 	.word	0xffffffff


	//   ....[9]....
        /*0654*/ 	.word	0xffffffff


	//   ....[10]....
        /*0658*/ 	.word	0xffffffff


	//   ....[11]....
        /*065c*/ 	.word	0xffffffff


	//   ....[12]....
        /*0660*/ 	.word	0xffffffff


	//   ....[13]....
        /*0664*/ 	.word	0xffffffff


	//   ....[14]....
        /*0668*/ 	.word	0xffffffff


	//   ....[15]....
        /*066c*/ 	.word	0xffffffff


	//   ....[16]....
        /*0670*/ 	.word	0xffffffff


	//----- nvinfo : EIATTR_COOP_GROUP_INSTR_OFFSETS
	.align		4
.L_164:
        /*0674*/ 	.byte	0x04, 0x28
        /*0676*/ 	.short	(.L_166 - .L_165)


	//   ....[0]....
.L_165:
        /*0678*/ 	.word	0x000000a0


	//   ....[1]....
        /*067c*/ 	.word	0x00002a00


	//   ....[2]....
        /*0680*/ 	.word	0x00002a50


	//   ....[3]....
        /*0684*/ 	.word	0x00003240


	//   ....[4]....
        /*0688*/ 	.word	0x00003260


	//   ....[5]....
        /*068c*/ 	.word	0x000039d0


	//   ....[6]....
        /*0690*/ 	.word	0x000039e0


	//   ....[7]....
        /*0694*/ 	.word	0x00004280


	//   ....[8]....
        /*0698*/ 	.word	0x000042e0


	//   ....[9]....
        /*069c*/ 	.word	0x00004e60


	//   ....[10]....
        /*06a0*/ 	.word	0x00004e90


	//   ....[11]....
        /*06a4*/ 	.word	0x000055d0


	//   ....[12]....
        /*06a8*/ 	.word	0x000055f0


	//   ....[13]....
        /*06ac*/ 	.word	0x00005d50


	//   ....[14]....
        /*06b0*/ 	.word	0x00005d80


	//   ....[15]....
        /*06b4*/ 	.word	0x00005ec0


	//   ....[16]....
        /*06b8*/ 	.word	0x00005ef0


	//   ....[17]....
        /*06bc*/ 	.word	0x00005fe0


	//   ....[18]....
        /*06c0*/ 	.word	0x00006000


	//   ....[19]....
        /*06c4*/ 	.word	0x00006730


	//   ....[20]....
        /*06c8*/ 	.word	0x00006750


	//   ....[21]....
        /*06cc*/ 	.word	0x00006840


	//   ....[22]....
        /*06d0*/ 	.word	0x00006870


	//   ....[23]....
        /*06d4*/ 	.word	0x00006960


	//   ....[24]....
        /*06d8*/ 	.word	0x00006990


	//   ....[25]....
        /*06dc*/ 	.word	0x00007c50


	//   ....[26]....
        /*06e0*/ 	.word	0x00007ca0


	//   ....[27]....
        /*06e4*/ 	.word	0x00007e50


	//   ....[28]....
        /*06e8*/ 	.word	0x00007e80


	//   ....[29]....
        /*06ec*/ 	.word	0x00007f10


	//   ....[30]....
        /*06f0*/ 	.word	0x00007f40


	//   ....[31]....
        /*06f4*/ 	.word	0x00007fd0


	//   ....[32]....
        /*06f8*/ 	.word	0x00008000


	//   ....[33]....
        /*06fc*/ 	.word	0x00008090


	//   ....[34]....
        /*0700*/ 	.word	0x000080c0


	//   ....[35]....
        /*0704*/ 	.word	0x00008150


	//   ....[36]....
        /*0708*/ 	.word	0x00008180


	//   ....[37]....
        /*070c*/ 	.word	0x00008210


	//   ....[38]....
        /*0710*/ 	.word	0x00008240


	//   ....[39]....
        /*0714*/ 	.word	0x000082c0


	//   ....[40]....
        /*0718*/ 	.word	0x00008300


	//   ....[41]....
        /*071c*/ 	.word	0x00008720


	//   ....[42]....
        /*0720*/ 	.word	0x00008740


	//   ....[43]....
        /*0724*/ 	.word	0x00008750


	//   ....[44]....
        /*0728*/ 	.word	0x00008760


	//   ....[45]....
        /*072c*/ 	.word	0x00008780


	//   ....[46]....
        /*0730*/ 	.word	0x00008790


	//   ....[47]....
        /*0734*/ 	.word	0x000087a0


	//   ....[48]....
        /*0738*/ 	.word	0x000087c0


	//   ....[49]....
        /*073c*/ 	.word	0x000087e0


	//   ....[50]....
        /*0740*/ 	.word	0x00008800


	//   ....[51]....
        /*0744*/ 	.word	0x00008830


	//   ....[52]....
        /*0748*/ 	.word	0x00008840


	//   ....[53]....
        /*074c*/ 	.word	0x00008ce0


	//   ....[54]....
        /*0750*/ 	.word	0x00008d00


	//   ....[55]....
        /*0754*/ 	.word	0x00008d10


	//   ....[56]....
        /*0758*/ 	.word	0x00008d20


	//   ....[57]....
        /*075c*/ 	.word	0x00008e90


	//   ....[58]....
        /*0760*/ 	.word	0x00008ed0


	//   ....[59]....
        /*0764*/ 	.word	0x00008f20


	//   ....[60]....
        /*0768*/ 	.word	0x00008f60


	//   ....[61]....
        /*076c*/ 	.word	0x00009130


	//   ....[62]....
        /*0770*/ 	.word	0x00009170


	//   ....[63]....
        /*0774*/ 	.word	0x000091c0


	//   ....[64]....
        /*0778*/ 	.word	0x00009200


	//   ....[65]....
        /*077c*/ 	.word	0x000093f0


	//   ....[66]....
        /*0780*/ 	.word	0x00009430


	//   ....[67]....
        /*0784*/ 	.word	0x00009480


	//   ....[68]....
        /*0788*/ 	.word	0x000094c0


	//   ....[69]....
        /*078c*/ 	.word	0x0000b3d0


	//   ....[70]....
        /*0790*/ 	.word	0x0000b3f0


	//   ....[71]....
        /*0794*/ 	.word	0x0000b420


	//   ....[72]....
        /*0798*/ 	.word	0x0000b430


	//   ....[73]....
        /*079c*/ 	.word	0x0000b510


	//   ....[74]....
        /*07a0*/ 	.word	0x0000b550


	//   ....[75]....
        /*07a4*/ 	.word	0x0000b570


	//   ....[76]....
        /*07a8*/ 	.word	0x0000b580


	//   ....[77]....
        /*07ac*/ 	.word	0x0000b740


	//   ....[78]....
        /*07b0*/ 	.word	0x0000b780


	//   ....[79]....
        /*07b4*/ 	.word	0x0000b7a0


	//   ....[80]....
        /*07b8*/ 	.word	0x0000b7b0


	//   ....[81]....
        /*07bc*/ 	.word	0x0000b8b0


	//   ....[82]....
        /*07c0*/ 	.word	0x0000b8f0


	//   ....[83]....
        /*07c4*/ 	.word	0x0000b950


	//   ....[84]....
        /*07c8*/ 	.word	0x0000b980


	//   ....[85]....
        /*07cc*/ 	.word	0x0000dbe0


	//   ....[86]....
        /*07d0*/ 	.word	0x0000dbf0


	//   ....[87]....
        /*07d4*/ 	.word	0x0000dc00


	//   ....[88]....
        /*07d8*/ 	.word	0x0000dcc0


	//   ....[89]....
        /*07dc*/ 	.word	0x0000dcd0


	//   ....[90]....
        /*07e0*/ 	.word	0x0000dd70


	//   ....[91]....
        /*07e4*/ 	.word	0x0000ddc0


	//   ....[92]....
        /*07e8*/ 	.word	0x0000ddd0


	//   ....[93]....
        /*07ec*/ 	.word	0x0000ddf0


	//   ....[94]....
        /*07f0*/ 	.word	0x0000de70


	//   ....[95]....
        /*07f4*/ 	.word	0x0000dec0


	//   ....[96]....
        /*07f8*/ 	.word	0x0000df10


	//   ....[97]....
        /*07fc*/ 	.word	0x0000e810


	//   ....[98]....
        /*0800*/ 	.word	0x0000e820


	//   ....[99]....
        /*0804*/ 	.word	0x0000e830


	//   ....[100]....
        /*0808*/ 	.word	0x0000e840


	//   ....[101]....
        /*080c*/ 	.word	0x0000e850


	//   ....[102]....
        /*0810*/ 	.word	0x0000e860


	//   ....[103]....
        /*0814*/ 	.word	0x0000e870


	//   ....[104]....
        /*0818*/ 	.word	0x0000e880


	//   ....[105]....
        /*081c*/ 	.word	0x0000e8a0


	//   ....[106]....
        /*0820*/ 	.word	0x0000e8d0


	//   ....[107]....
        /*0824*/ 	.word	0x0000e8f0


	//   ....[108]....
        /*0828*/ 	.word	0x0000e910


	//   ....[109]....
        /*082c*/ 	.word	0x0000ec00


	//   ....[110]....
        /*0830*/ 	.word	0x0000ee60


	//   ....[111]....
        /*0834*/ 	.word	0x0000f030


	//   ....[112]....
        /*0838*/ 	.word	0x0000faa0


	//   ....[113]....
        /*083c*/ 	.word	0x00010fc0


	//   ....[114]....
        /*0840*/ 	.word	0x00011070


	//   ....[115]....
        /*0844*/ 	.word	0x00011700


	//   ....[116]....
        /*0848*/ 	.word	0x00011770


	//   ....[117]....
        /*084c*/ 	.word	0x00011d00


	//   ....[118]....
        /*0850*/ 	.word	0x00011d50


	//   ....[119]....
        /*0854*/ 	.word	0x00011d90


	//   ....[120]....
        /*0858*/ 	.word	0x00011dd0


	//   ....[121]....
        /*085c*/ 	.word	0x000147e0


	//   ....[122]....
        /*0860*/ 	.word	0x000147f0


	//   ....[123]....
        /*0864*/ 	.word	0x00014800


	//   ....[124]....
        /*0868*/ 	.word	0x00014810


	//   ....[125]....
        /*086c*/ 	.word	0x00014820


	//   ....[126]....
        /*0870*/ 	.word	0x00014830


	//   ....[127]....
        /*0874*/ 	.word	0x00014840


	//   ....[128]....
        /*0878*/ 	.word	0x00014850


	//   ....[129]....
        /*087c*/ 	.word	0x00014860


	//   ....[130]....
        /*0880*/ 	.word	0x00014870


	//   ....[131]....
        /*0884*/ 	.word	0x00014880


	//   ....[132]....
        /*0888*/ 	.word	0x00014890


	//   ....[133]....
        /*088c*/ 	.word	0x00015330


	//   ....[134]....
        /*0890*/ 	.word	0x00015340


	//   ....[135]....
        /*0894*/ 	.word	0x00015350


	//   ....[136]....
        /*0898*/ 	.word	0x00015360


	//   ....[137]....
        /*089c*/ 	.word	0x00015370


	//   ....[138]....
        /*08a0*/ 	.word	0x00015380


	//   ....[139]....
        /*08a4*/ 	.word	0x00015390


	//   ....[140]....
        /*08a8*/ 	.word	0x000153b0


	//   ....[141]....
        /*08ac*/ 	.word	0x000153d0


	//   ....[142]....
        /*08b0*/ 	.word	0x00015410


	//   ....[143]....
        /*08b4*/ 	.word	0x00015430


	//   ....[144]....
        /*08b8*/ 	.word	0x00015450


	//   ....[145]....
        /*08bc*/ 	.word	0x000155f0


	//   ....[146]....
        /*08c0*/ 	.word	0x00015800


	//   ....[147]....
        /*08c4*/ 	.word	0x000159f0


	//   ....[148]....
        /*08c8*/ 	.word	0x00016ac0


	//   ....[149]....
        /*08cc*/ 	.word	0x00017b60


	//   ....[150]....
        /*08d0*/ 	.word	0x00017da0


	//   ....[151]....
        /*08d4*/ 	.word	0x00017e40


	//   ....[152]....
        /*08d8*/ 	.word	0x00018100


	//   ....[153]....
        /*08dc*/ 	.word	0x00018160


	//   ....[154]....
        /*08e0*/ 	.word	0x000182e0


	//   ....[155]....
        /*08e4*/ 	.word	0x00018650


	//   ....[156]....
        /*08e8*/ 	.word	0x000187d0


	//   ....[157]....
        /*08ec*/ 	.word	0x0001b0c0


	//   ....[158]....
        /*08f0*/ 	.word	0x0001b0d0


	//   ....[159]....
        /*08f4*/ 	.word	0x0001b0e0


	//   ....[160]....
        /*08f8*/ 	.word	0x0001b0f0


	//   ....[161]....
        /*08fc*/ 	.word	0x0001b100


	//   ....[162]....
        /*0900*/ 	.word	0x0001b110


	//   ....[163]....
        /*0904*/ 	.word	0x0001b120


	//   ....[164]....
        /*0908*/ 	.word	0x0001b130


	//   ....[165]....
        /*090c*/ 	.word	0x0001b140


	//   ....[166]....
        /*0910*/ 	.word	0x0001b150


	//   ....[167]....
        /*0914*/ 	.word	0x0001b160


	//   ....[168]....
        /*0918*/ 	.word	0x0001b170


	//   ....[169]....
        /*091c*/ 	.word	0x0001bc10


	//   ....[170]....
        /*0920*/ 	.word	0x0001bc20


	//   ....[171]....
        /*0924*/ 	.word	0x0001bc30


	//   ....[172]....
        /*0928*/ 	.word	0x0001bc40


	//   ....[173]....
        /*092c*/ 	.word	0x0001bc50


	//   ....[174]....
        /*0930*/ 	.word	0x0001bc60


	//   ....[175]....
        /*0934*/ 	.word	0x0001bc70


	//   ....[176]....
        /*0938*/ 	.word	0x0001bc80


	//   ....[177]....
        /*093c*/ 	.word	0x0001bca0


	//   ....[178]....
        /*0940*/ 	.word	0x0001bcd0


	//   ....[179]....
        /*0944*/ 	.word	0x0001bd10


	//   ....[180]....
        /*0948*/ 	.word	0x0001bd30


	//   ....[181]....
        /*094c*/ 	.word	0x0001c2b0


	//   ....[182]....
        /*0950*/ 	.word	0x0001c350


	//   ....[183]....
        /*0954*/ 	.word	0x0001c3d0


	//   ....[184]....
        /*0958*/ 	.word	0x0001c460


	//   ....[185]....
        /*095c*/ 	.word	0x0001c4a0


	//   ....[186]....
        /*0960*/ 	.word	0x0001c4d0


	//   ....[187]....
        /*0964*/ 	.word	0x0001c690


	//   ....[188]....
        /*0968*/ 	.word	0x0001ca50


	//   ....[189]....
        /*096c*/ 	.word	0x0001ea30


	//   ....[190]....
        /*0970*/ 	.word	0x0001ea40


	//   ....[191]....
        /*0974*/ 	.word	0x0001ea60


	//   ....[192]....
        /*0978*/ 	.word	0x0001ea80


	//   ....[193]....
        /*097c*/ 	.word	0x0001eaa0


	//   ....[194]....
        /*0980*/ 	.word	0x0001eab0


	//   ....[195]....
        /*0984*/ 	.word	0x0001ead0


	//   ....[196]....
        /*0988*/ 	.word	0x0001eaf0


	//   ....[197]....
        /*098c*/ 	.word	0x0001eb30


	//   ....[198]....
        /*0990*/ 	.word	0x0001eb50


	//   ....[199]....
        /*0994*/ 	.word	0x0001eb60


	//   ....[200]....
        /*0998*/ 	.word	0x0001eb80


	//   ....[201]....
        /*099c*/ 	.word	0x0001f580


	//   ....[202]....
        /*09a0*/ 	.word	0x0001f590


	//   ....[203]....
        /*09a4*/ 	.word	0x0001f5a0


	//   ....[204]....
        /*09a8*/ 	.word	0x0001f5b0


	//   ....[205]....
        /*09ac*/ 	.word	0x0001f5c0


	//   ....[206]....
        /*09b0*/ 	.word	0x0001f5d0


	//   ....[207]....
        /*09b4*/ 	.word	0x0001f5e0


	//   ....[208]....
        /*09b8*/ 	.word	0x0001f600


	//   ....[209]....
        /*09bc*/ 	.word	0x0001f620


	//   ....[210]....
        /*09c0*/ 	.word	0x0001f660


	//   ....[211]....
        /*09c4*/ 	.word	0x0001f680


	//   ....[212]....
        /*09c8*/ 	.word	0x0001f6a0


	//   ....[213]....
        /*09cc*/ 	.word	0x0001f850


	//   ....[214]....
        /*09d0*/ 	.word	0x0001fa50


	//   ....[215]....
        /*09d4*/ 	.word	0x0001fc40


	//   ....[216]....
        /*09d8*/ 	.word	0x00020ef0


	//   ....[217]....
        /*09dc*/ 	.word	0x00021ec0


	//   ....[218]....
        /*09e0*/ 	.word	0x00022100


	//   ....[219]....
        /*09e4*/ 	.word	0x00022190


	//   ....[220]....
        /*09e8*/ 	.word	0x00022410


	//   ....[221]....
        /*09ec*/ 	.word	0x00022470


	//   ....[222]....
        /*09f0*/ 	.word	0x000225e0


	//   ....[223]....
        /*09f4*/ 	.word	0x000228f0


	//   ....[224]....
        /*09f8*/ 	.word	0x00022a70


	//   ....[225]....
        /*09fc*/ 	.word	0x00024d40


	//   ....[226]....
        /*0a00*/ 	.word	0x00024d50


	//   ....[227]....
        /*0a04*/ 	.word	0x00024d60


	//   ....[228]....
        /*0a08*/ 	.word	0x00024d70


	//   ....[229]....
        /*0a0c*/ 	.word	0x00024da0


	//   ....[230]....
        /*0a10*/ 	.word	0x00024dc0


	//   ....[231]....
        /*0a14*/ 	.word	0x00024de0


	//   ....[232]....
        /*0a18*/ 	.word	0x00024df0


	//   ....[233]....
        /*0a1c*/ 	.word	0x000262c0


	//   ....[234]....
        /*0a20*/ 	.word	0x000262f0


	//   ....[235]....
        /*0a24*/ 	.word	0x00026320


	//   ....[236]....
        /*0a28*/ 	.word	0x00026350


	//   ....[237]....
        /*0a2c*/ 	.word	0x00026390


	//   ....[238]....
        /*0a30*/ 	.word	0x000263c0


	//   ....[239]....
        /*0a34*/ 	.word	0x00026400


	//   ....[240]....
        /*0a38*/ 	.word	0x00026420


	//   ....[241]....
        /*0a3c*/ 	.word	0x000264d0


	//   ....[242]....
        /*0a40*/ 	.word	0x000264f0


	//   ....[243]....
        /*0a44*/ 	.word	0x00026520


	//   ....[244]....
        /*0a48*/ 	.word	0x00026550


	//   ....[245]....
        /*0a4c*/ 	.word	0x00026580


	//   ....[246]....
        /*0a50*/ 	.word	0x000265d0


	//   ....[247]....
        /*0a54*/ 	.word	0x00026600


	//   ....[248]....
        /*0a58*/ 	.word	0x00026670


	//   ....[249]....
        /*0a5c*/ 	.word	0x00026730


	//   ....[250]....
        /*0a60*/ 	.word	0x00026750


	//   ....[251]....
        /*0a64*/ 	.word	0x00026780


	//   ....[252]....
        /*0a68*/ 	.word	0x00026790


	//   ....[253]....
        /*0a6c*/ 	.word	0x000267a0


	//   ....[254]....
        /*0a70*/ 	.word	0x000267b0


	//   ....[255]....
        /*0a74*/ 	.word	0x000268a0


	//   ....[0]....
        /*0a78*/ 	.word	0x000268c0


	//   ....[1]....
        /*0a7c*/ 	.word	0x00027130


	//   ....[2]....
        /*0a80*/ 	.word	0x00027160


	//   ....[3]....
        /*0a84*/ 	.word	0x00027190


	//   ....[4]....
        /*0a88*/ 	.word	0x000271c0


	//   ....[5]....
        /*0a8c*/ 	.word	0x000271f0


	//   ....[6]....
        /*0a90*/ 	.word	0x00027220


	//   ....[7]....
        /*0a94*/ 	.word	0x00027250


	//   ....[8]....
        /*0a98*/ 	.word	0x00027270


	//   ....[9]....
        /*0a9c*/ 	.word	0x00027290


	//   ....[10]....
        /*0aa0*/ 	.word	0x000272b0


	//   ....[11]....
        /*0aa4*/ 	.word	0x000272c0


	//   ....[12]....
        /*0aa8*/ 	.word	0x000272d0


	//   ....[13]....
        /*0aac*/ 	.word	0x000272e0


	//   ....[14]....
        /*0ab0*/ 	.word	0x000272f0


	//   ....[15]....
        /*0ab4*/ 	.word	0x00027300


	//   ....[16]....
        /*0ab8*/ 	.word	0x00027330


	//----- nvinfo : EIATTR_EXIT_INSTR_OFFSETS
	.align		4
.L_166:
        /*0abc*/ 	.byte	0x04, 0x1c
        /*0abe*/ 	.short	(.L_168 - .L_167)


	//   ....[0]....
.L_167:
        /*0ac0*/ 	.word	0x000003b0


	//   ....[1]....
        /*0ac4*/ 	.word	0x000268e0


	//   ....[2]....
        /*0ac8*/ 	.word	0x00026920


	//   ....[3]....
        /*0acc*/ 	.word	0x000274c0


	//   ....[4]....
        /*0ad0*/ 	.word	0x00027500


	//----- nvinfo : EIATTR_CTAIDZ_USED
	.align		4
.L_168:
        /*0ad4*/ 	.byte	0x01, 0x04
	.zero		2


	//----- nvinfo : EIATTR_MAX_THREADS
	.align		4
        /*0ad8*/ 	.byte	0x04, 0x05
        /*0ada*/ 	.short	(.L_170 - .L_169)
.L_169:
        /*0adc*/ 	.word	0x00000080
        /*0ae0*/ 	.word	0x00000001
        /*0ae4*/ 	.word	0x00000001


	//----- nvinfo : EIATTR_CRS_STACK_SIZE
	.align		4
.L_170:
        /*0ae8*/ 	.byte	0x04, 0x1e
        /*0aea*/ 	.short	(.L_172 - .L_171)
.L_171:
        /*0aec*/ 	.word	0x00000000
.L_172:


//--------------------- .nv.info._ZN7cutlass13device_kernelIN5flash19enable_sm80_to_sm89INS1_16FlashAttnFwdSm80INS1_25CollectiveMainloopFwdSm80ILi4ELi1ELb0EN4cute5tupleIJNS5_1CILi128EEENS7_ILi112EEENS7_ILi64EEEEEELi64ENS_10bfloat16_tEfNS_4arch4Sm80ELb1ELb0ELb0ELb0ELb1ELb0ELb1ELb0EEENS1_21CollectiveEpilogueFwdINS6_IJS8_SA_S9_EEENS6_IJNS7_ILi1EEESI_SI_EEESC_SE_Li128ELb0ELb1ELb0ELb0EEENS1_30DynamicPersistentTileSchedulerILi128ELi128ELb0ELb1ELb0EEEEEEEEEvNT_6ParamsE --------------------------
	.section	.nv.info._ZN7cutlass13device_kernelIN5flash19enable_sm80_to_sm89INS1_16FlashAttnFwdSm80INS1_25CollectiveMainloopFwdSm80ILi4ELi1ELb0EN4cute5tupleIJNS5_1CILi128EEENS7_ILi112EEENS7_ILi64EEEEEELi64ENS_10bfloat16_tEfNS_4arch4Sm80ELb1ELb0ELb0ELb0ELb1ELb0ELb1ELb0EEENS1_21CollectiveEpilogueFwdINS6_IJS8_SA_S9_EEENS6_IJNS7_ILi1EEESI_SI_EEESC_SE_Li128ELb0ELb1ELb0ELb0EEENS1_30DynamicPersistentTileSchedulerILi128ELi128ELb0ELb1ELb0EEEEEEEEEvNT_6ParamsE,"",@"SHT_CUDA_INFO"
	.sectionflags	@""
	.align	4


	//----- nvinfo : EIATTR_CUDA_API_VERSION
	.align		4
        /*0000*/ 	.byte	0x04, 0x37
        /*0002*/ 	.short	(.L_174 - .L_173)
.L_173:
        /*0004*/ 	.word	0x00000082


	//----- nvinfo : EIATTR_SW2861232_WAR
	.align		4
.L_174:
        /*0008*/ 	.byte	0x01, 0x35
	.zero		2


	//----- nvinfo : EIATTR_PARAM_CBANK
	.align		4
        /*000c*/ 	.byte	0x04, 0x0a
        /*000e*/ 	.short	(.L_176 - .L_175)
	.align		4
.L_175:
        /*0010*/ 	.word	index@(.nv.constant0._ZN7cutlass13device_kernelIN5flash19enable_sm80_to_sm89INS1_16FlashAttnFwdSm80INS1_25CollectiveMainloopFwdSm80ILi4ELi1ELb0EN4cute5tupleIJNS5_1CILi128EEENS7_ILi112EEENS7_ILi64EEEEEELi64ENS_10bfloat16_tEfNS_4arch4Sm80ELb1ELb0ELb0ELb0ELb1ELb0ELb1ELb0EEENS1_21CollectiveEpilogueFwdINS6_IJS8_SA_S9_EEENS6_IJNS7_ILi1EEESI_SI_EEESC_SE_Li128ELb0ELb1ELb0ELb0EEENS1_30DynamicPersistentTileSchedulerILi128ELi128ELb0ELb1ELb0EEEEEEEEEvNT_6ParamsE)
        /*0014*/ 	.short	0x0160
        /*0016*/ 	.short	0x0428


	//----- nvinfo : EIATTR_CBANK_PARAM_SIZE
	.align		4
.L_176:
        /*0018*/ 	.byte	0x03, 0x19
        /*001a*/ 	.short	0x0428


	//----- nvinfo : EIATTR_KPARAM_INFO
	.align		4
        /*001c*/ 	.byte	0x04, 0x17
        /*001e*/ 	.short	(.L_178 - .L_177)
.L_177:
        /*0020*/ 	.word	0x00000000
        /*0024*/ 	.short	0x0000
        /*0026*/ 	.short	0x0000
        /*0028*/ 	.byte	0x00, 0xf0, 0xa1, 0x10


	//----- nvinfo : EIATTR_MAXREG_COUNT
	.align		4
.L_178:
        /*002c*/ 	.byte	0x03, 0x1b
        /*002e*/ 	.short	0x00ff


	//----- nvinfo : EIATTR_NUM_BARRIERS
	.align		4
        /*0030*/ 	.byte	0x02, 0x4c
        /*0032*/ 	.byte	0x06
	.zero		1


	//----- nvinfo : EIATTR_ANNOTATIONS
	.align		4
        /*0034*/ 	.byte	0x04, 0x55
        /*0036*/ 	.short	(.L_180 - .L_179)


	//   ....[0]....
.L_179:
        /* <DEDUP_REMOVED lines=65> */


	//----- nvinfo : EIATTR_MERCURY_ISA_VERSION
	.align		4
.L_180:
        /*0430*/ 	.byte	0x03, 0x5f
        /*0432*/ 	.short	0x0000


	//----- nvinfo : EIATTR_INT_WARP_WIDE_INSTR_OFFSETS
	.align		4
        /*0434*/ 	.byte	0x04, 0x31
        /*0436*/ 	.short	(.L_182 - .L_181)


	//   ....[0]....
.L_181:
        /*0438*/ 	.word	0x00011ae0


	//   ....[1]....
        /*043c*/ 	.word	0x00011b60


	//----- nvinfo : EIATTR_COOP_GROUP_MASK_REGIDS
	.align		4
.L_182:
        /*0440*/ 	.byte	0x04, 0x29
        /*0442*/ 	.short	(.L_184 - .L_183)


	//   ....[0]....
.L_183:
        /*0444*/ 	.word	0xffffffff


	//   ....[1]....
        /*0448*/ 	.word	0xffffffff


	//   ....[2]....
        /*044c*/ 	.word	0xffffffff


	//   ....[3]....
        /*0450*/ 	.word	0xffffffff


	//   ....[4]....
        /*0454*/ 	.word	0xffffffff


	//   ....[5]....
        /*0458*/ 	.word	0xffffffff


	//   ....[6]....
        /*045c*/ 	.word	0xffffffff


	//   ....[7]....
        /*0460*/ 	.word	0xffffffff


	//   ....[8]....
        /*0464*/ 	.word	0xffffffff


	//   ....[9]....
        /*0468*/ 	.word	0xffffffff


	//   ....[10]....
        /*046c*/ 	.word	0xffffffff


	//   ....[11]....
        /*0470*/ 	.word	0xffffffff


	//   ....[12]....
        /*0474*/ 	.word	0xffffffff


	//   ....[13]....
        /*0478*/ 	.word	0xffffffff


	//   ....[14]....
        /*047c*/ 	.word	0xffffffff


	//   ....[15]....
        /*0480*/ 	.word	0xffffffff


	//   ....[16]....
        /*0484*/ 	.word	0xffffffff


	//   ....[17]....
        /*0488*/ 	.word	0xffffffff


	//   ....[18]....
        /*048c*/ 	.word	0xffffffff


	//   ....[19]....
        /*0490*/ 	.word	0xffffffff


	//   ....[20]....
        /*0494*/ 	.word	0xffffffff


	//   ....[21]....
        /*0498*/ 	.word	0xffffffff


	//   ....[22]....
        /*049c*/ 	.word	0xffffffff


	//   ....[23]....
        /*04a0*/ 	.word	0xffffffff


	//   ....[24]....
        /*04a4*/ 	.word	0xffffffff


	//   ....[25]....
        /*04a8*/ 	.word	0xffffffff


	//   ....[26]....
        /*04ac*/ 	.word	0xffffffff


	//   ....[27]....
        /*04b0*/ 	.word	0xffffffff


	//   ....[28]....
        /*04b4*/ 	.word	0xffffffff


	//   ....[29]....
        /*04b8*/ 	.word	0xffffffff


	//   ....[30]....
        /*04bc*/ 	.word	0xffffffff


	//   ....[31]....
        /*04c0*/ 	.word	0xffffffff


	//   ....[32]....
        /*04c4*/ 	.word	0xffffffff


	//   ....[33]....
        /*04c8*/ 	.word	0xffffffff


	//   ....[34]....
        /*04cc*/ 	.word	0xffffffff


	//   ....[35]....
        /*04d0*/ 	.word	0xffffffff


	//   ....[36]....
        /*04d4*/ 	.word	0xffffffff


	//   ....[37]....
        /*04d8*/ 	.word	0xffffffff


	//   ....[38]....
        /*04dc*/ 	.word	0xffffffff


	//   ....[39]....
        /*04e0*/ 	.word	0xffffffff


	//   ....[40]....
        /*04e4*/ 	.word	0xffffffff


	//   ....[41]....
        /*04e8*/ 	.word	0xffffffff


	//   ....[42]....
        /*04ec*/ 	.word	0xffffffff


	//   ....[43]....
        /*04f0*/ 	.word	0xffffffff


	//   ....[44]....
        /*04f4*/ 	.word	0xffffffff


	//   ....[45]....
        /*04f8*/ 	.word	0xffffffff


	//   ....[46]....
        /*04fc*/ 	.word	0xffffffff


	//   ....[47]....
        /*0500*/ 	.word	0xffffffff


	//   ....[48]....
        /*0504*/ 	.word	0xffffffff


	//   ....[49]....
        /*0508*/ 	.word	0xffffffff


	//   ....[50]....
        /*050c*/ 	.word	0xffffffff


	//   ....[51]....
        /*0510*/ 	.word	0xffffffff


	//   ....[52]....
        /*0514*/ 	.word	0xffffffff


	//   ....[53]....
        /*0518*/ 	.word	0xffffffff


	//   ....[54]....
        /*051c*/ 	.word	0xffffffff


	//   ....[55]....
        /*0520*/ 	.word	0xffffffff


	//   ....[56]....
        /*0524*/ 	.word	0xffffffff


	//   ....[57]....
        /*0528*/ 	.word	0xffffffff


	//   ....[58]....
        /*052c*/ 	.word	0xffffffff


	//   ....[59]....
        /*0530*/ 	.word	0xffffffff


	//   ....[60]....
        /*0534*/ 	.word	0xffffffff


	//   ....[61]....
        /*0538*/ 	.word	0xffffffff


	//   ....[62]....
        /*053c*/ 	.word	0xffffffff


	//   ....[63]....
        /*0540*/ 	.word	0xffffffff


	//   ....[64]....
        /*0544*/ 	.word	0xffffffff


	//   ....[65]....
        /*0548*/ 	.word	0xffffffff


	//   ....[66]....
        /*054c*/ 	.word	0xffffffff


	//   ....[67]....
        /*0550*/ 	.word	0xffffffff


	//   ....[68]....
        /*0554*/ 	.word	0xffffffff


	//   ....[69]....
        /*0558*/ 	.word	0xffffffff


	//   ....[70]....
        /*055c*/ 	.word	0xffffffff


	//   ....[71]....
        /*0560*/ 	.word	0xffffffff


	//   ....[72]....
        /*0564*/ 	.word	0xffffffff


	//   ....[73]....
        /*0568*/ 	.word	0xffffffff


	//   ....[74]....
        /*056c*/ 	.word	0xffffffff


	//   ....[75]....
        /*0570*/ 	.word	0xffffffff


	//   ....[76]....
        /*0574*/ 	.word	0xffffffff


	//   ....[77]....
        /*0578*/ 	.word	0xffffffff


	//   ....[78]....
        /*057c*/ 	.word	0xffffffff


	//   ....[79]....
        /*0580*/ 	.word	0xffffffff


	//   ....[80]....
        /*0584*/ 	.word	0xffffffff


	//   ....[81]....
        /*0588*/ 	.word	0xffffffff


	//   ....[82]....
        /*058c*/ 	.word	0xffffffff


	//   ....[83]....
        /*0590*/ 	.word	0xffffffff


	//   ....[84]....
        /*0594*/ 	.word	0xffffffff


	//   ....[85]....
        /*0598*/ 	.word	0xffffffff


	//   ....[86]....
        /*059c*/ 	.word	0xffffffff


	//   ....[87]....
        /*05a0*/ 	.word	0xffffffff


	//   ....[88]....
        /*05a4*/ 	.word	0xffffffff


	//   ....[89]....
        /*05a8*/ 	.word	0xffffffff


	//   ....[90]....
        /*05ac*/ 	.word	0xffffffff


	//   ....[91]....
        /*05b0*/ 	.word	0xffffffff


	//   ....[92]....
        /*05b4*/ 	.word	0xffffffff


	//   ....[93]....
        /*05b8*/ 	.word	0xffffffff


	//   ....[94]....
        /*05bc*/ 	.word	0xffffffff


	//   ....[95]....
        /*05c0*/ 	.word	0xffffffff


	//   ....[96]....
        /*05c4*/ 	.word	0xffffffff


	//   ....[97]....
        /*05c8*/ 	.word	0xffffffff


	//   ....[98]....
        /*05cc*/ 	.word	0xffffffff


	//   ....[99]....
        /*05d0*/ 	.word	0xffffffff


	//   ....[100]....
        /*05d4*/ 	.word	0xffffffff


	//   ....[101]....
        /*05d8*/ 	.word	0xffffffff


	//   ....[102]....
        /*05dc*/ 	.word	0xffffffff


	//   ....[103]....
        /*05e0*/ 	.word	0xffffffff


	//   ....[104]....
        /*05e4*/ 	.word	0xffffffff


	//   ....[105]....
        /*05e8*/ 	.word	0xffffffff


	//   ....[106]....
        /*05ec*/ 	.word	0xffffffff


	//   ....[107]....
        /*05f0*/ 	.word	0xffffffff


	//   ....[108]....
        /*05f4*/ 	.word	0xffffffff


	//   ....[109]....
        /*05f8*/ 	.word	0xffffffff


	//   ....[110]....
        /*05fc*/ 	.word	0xffffffff


	//   ....[111]....
        /*0600*/ 	.word	0xffffffff


	//   ....[112]....
        /*0604*/ 	.word	0xffffffff


	//   ....[113]....
        /*0608*/ 	.word	0xffffffff


	//   ....[114]....
        /*060c*/ 	.word	0xffffffff


	//   ....[115]....
        /*0610*/ 	.word	0xffffffff


	//   ....[116]....
        /*0614*/ 	.word	0xffffffff


	//   ....[117]....
        /*0618*/ 	.word	0xffffffff


	//   ....[118]....
        /*061c*/ 	.word	0xffffffff


	//   ....[119]....
        /*0620*/ 	.word	0xffffffff


	//   ....[120]....
        /*0624*/ 	.word	0xffffffff


	//   ....[121]....
        /*0628*/ 	.word	0xffffffff


	//   ....[122]....
        /*062c*/ 	.word	0xffffffff


	//   ....[123]....
        /*0630*/ 	.word	0xffffffff


	//   ....[124]....
        /*0634*/ 	.word	0xffffffff


	//   ....[125]....
        /*0638*/ 	.word	0xffffffff


	//   ....[126]....
        /*063c*/ 	.word	0xffffffff


	//   ....[127]....
        /*0640*/ 	.word	0xffffffff


	//   ....[128]....
        /*0644*/ 	.word	0xffffffff


	//   ....[129]....
        /*0648*/ 	.word	0xffffffff


	//   ....[130]....
        /*064c*/ 	.word	0xffffffff


	//   ....[131]....
        /*0650*/ 	.word	0xffffffff


	//   ....[132]....
        /*0654*/ 	.word	0xffffffff


	//   ....[133]....
        /*0658*/ 	.word	0xffffffff


	//   ....[134]....
        /*065c*/ 	.word	0xffffffff


	//   ....[135]....
        /*0660*/ 	.word	0xffffffff


	//   ....[136]....
        /*0664*/ 	.word	0xffffffff


	//   ....[137]....
        /*0668*/ 	.word	0xffffffff


	//   ....[138]....
        /*066c*/ 	.word	0xffffffff


	//   ....[139]....
        /*0670*/ 	.word	0xffffffff


	//   ....[140]....
        /*0674*/ 	.word	0xffffffff


	//   ....[141]....
        /*0678*/ 	.word	0xffffffff


	//   ....[142]....
        /*067c*/ 	.word	0xffffffff


	//   ....[143]....
        /*0680*/ 	.word	0xffffffff


	//   ....[144]....
        /*0684*/ 	.word	0xffffffff


	//   ....[145]....
        /*0688*/ 	.word	0xffffffff


	//   ....[146]....
        /*068c*/ 	.word	0xffffffff


	//   ....[147]....
        /*0690*/ 	.word	0xffffffff


	//   ....[148]....
        /*0694*/ 	.word	0xffffffff


	//   ....[149]....
        /*0698*/ 	.word	0xffffffff


	//   ....[150]....
        /*069c*/ 	.word	0xffffffff


	//   ....[151]....
        /*06a0*/ 	.word	0xffffffff


	//   ....[152]....
        /*06a4*/ 	.word	0xffffffff


	//   ....[153]....
        /*06a8*/ 	.word	0xffffffff


	//   ....[154]....
        /*06ac*/ 	.word	0xffffffff


	//   ....[155]....
        /*06b0*/ 	.word	0xffffffff


	//   ....[156]....
        /*06b4*/ 	.word	0xffffffff


	//   ....[157]....
        /*06b8*/ 	.word	0xffffffff


	//   ....[158]....
        /*06bc*/ 	.word	0xffffffff


	//   ....[159]....
        /*06c0*/ 	.word	0xffffffff


	//   ....[160]....
        /*06c4*/ 	.word	0xffffffff


	//   ....[161]....
        /*06c8*/ 	.word	0xffffffff


	//   ....[162]....
        /*06cc*/ 	.word	0xffffffff


	//   ....[163]....
        /*06d0*/ 	.word	0xffffffff


	//   ....[164]....
        /*06d4*/ 	.word	0xffffffff


	//   ....[165]....
        /*06d8*/ 	.word	0xffffffff


	//   ....[166]....
        /*06dc*/ 	.word	0xffffffff


	//   ....[167]....
        /*06e0*/ 	.word	0xffffffff


	//   ....[168]....
        /*06e4*/ 	.word	0xffffffff


	//   ....[169]....
        /*06e8*/ 	.word	0xffffffff


	//   ....[170]....
        /*06ec*/ 	.word	0xffffffff


	//   ....[171]....
        /*06f0*/ 	.word	0xffffffff


	//   ....[172]....
        /*06f4*/ 	.word	0xffffffff


	//   ....[173]....
        /*06f8*/ 	.word	0xffffffff


	//   ....[174]....
        /*06fc*/ 	.word	0xffffffff


	//   ....[175]....
        /*0700*/ 	.word	0xffffffff


	//   ....[176]....
        /*0704*/ 	.word	0xffffffff


	//   ....[177]....
        /*0708*/ 	.word	0xffffffff


	//   ....[178]....
        /*070c*/ 	.word	0xffffffff


	//   ....[179]....
        /*0710*/ 	.word	0xffffffff


	//   ....[180]....
        /*0714*/ 	.word	0xffffffff


	//   ....[181]....
        /*0718*/ 	.word	0xffffffff


	//   ....[182]....
        /*071c*/ 	.word	0xffffffff


	//   ....[183]....
        /*0720*/ 	.word	0xffffffff


	//   ....[184]....
        /*0724*/ 	.word	0xffffffff


	//   ....[185]....
        /*0728*/ 	.word	0xffffffff


	//   ....[186]....
        /*072c*/ 	.word	0xffffffff


	//   ....[187]....
        /*0730*/ 	.word	0xffffffff


	//   ....[188]....
        /*0734*/ 	.word	0xffffffff


	//   ....[189]....
        /*0738*/ 	.word	0xffffffff


	//   ....[190]....
        /*073c*/ 	.word	0xffffffff


	//   ....[191]....
        /*0740*/ 	.word	0xffffffff


	//   ....[192]....
        /*0744*/ 	.word	0xffffffff


	//   ....[193]....
        /*0748*/ 	.word	0xffffffff


	//   ....[194]....
        /*074c*/ 	.word	0xffffffff


	//   ....[195]....
        /*0750*/ 	.word	0xffffffff


	//   ....[196]....
        /*0754*/ 	.word	0xffffffff


	//   ....[197]....
        /*0758*/ 	.word	0xffffffff


	//   ....[198]....
        /*075c*/ 	.word	0xffffffff


	//   ....[199]....
        /*0760*/ 	.word	0xffffffff


	//   ....[200]....
        /*0764*/ 	.word	0xffffffff


	//   ....[201]....
        /*0768*/ 	.word	0xffffffff


	//   ....[202]....
        /*076c*/ 	.word	0xffffffff


	//   ....[203]....
        /*0770*/ 	.word	0xffffffff


	//   ....[204]....
        /*0774*/ 	.word	0xffffffff


	//   ....[205]....
        /*0778*/ 	.word	0xffffffff


	//   ....[206]....
        /*077c*/ 	.word	0xffffffff


	//   ....[207]....
        /*0780*/ 	.word	0xffffffff


	//   ....[208]....
        /*0784*/ 	.word	0xffffffff


	//   ....[209]....
        /*0788*/ 	.word	0xffffffff


	//   ....[210]....
        /*078c*/ 	.word	0xffffffff


	//   ....[211]....
        /*0790*/ 	.word	0xffffffff


	//   ....[212]....
        /*0794*/ 	.word	0xffffffff


	//   ....[213]....
        /*0798*/ 	.word	0xffffffff


	//   ....[214]....
        /*079c*/ 	.word	0xffffffff


	//   ....[215]....
        /*07a0*/ 	.word	0xffffffff


	//   ....[216]....
        /*07a4*/ 	.word	0xffffffff


	//   ....[217]....
        /*07a8*/ 	.word	0xffffffff


	//   ....[218]....
        /*07ac*/ 	.word	0xffffffff


	//   ....[219]....
        /*07b0*/ 	.word	0xffffffff


	//   ....[220]....
        /*07b4*/ 	.word	0xffffffff


	//   ....[221]....
        /*07b8*/ 	.word	0xffffffff


	//   ....[222]....
        /*07bc*/ 	.word	0xffffffff


	//   ....[223]....
        /*07c0*/ 	.word	0xffffffff


	//   ....[224]....
        /*07c4*/ 	.word	0xffffffff


	//   ....[225]....
        /*07c8*/ 	.word	0xffffffff


	//   ....[226]....
        /*07cc*/ 	.word	0xffffffff


	//   ....[227]....
        /*07d0*/ 	.word	0xffffffff


	//   ....[228]....
        /*07d4*/ 	.word	0xffffffff


	//   ....[229]....
        /*07d8*/ 	.word	0xffffffff


	//   ....[230]....
        /*07dc*/ 	.word	0xffffffff


	//   ....[231]....
        /*07e0*/ 	.word	0xffffffff


	//   ....[232]....
        /*07e4*/ 	.word	0xffffffff


	//   ....[233]....
        /*07e8*/ 	.word	0xffffffff


	//   ....[234]....
        /*07ec*/ 	.word	0xffffffff


	//   ....[235]....
        /*07f0*/ 	.word	0xffffffff


	//   ....[236]....
        /*07f4*/ 	.word	0xffffffff


	//   ....[237]....
        /*07f8*/ 	.word	0xffffffff


	//   ....[238]....
        /*07fc*/ 	.word	0xffffffff


	//   ....[239]....
        /*0800*/ 	.word	0xffffffff


	//   ....[240]....
        /*0804*/ 	.word	0xffffffff


	//   ....[241]....
        /*0808*/ 	.word	0xffffffff


	//   ....[242]....
        /*080c*/ 	.word	0xffffffff


	//   ....[243]....
        /*0810*/ 	.word	0xffffffff


	//   ....[244]....
        /*0814*/ 	.word	0xffffffff


	//   ....[245]....
        /*0818*/ 	.word	0xffffffff


	//   ....[246]....
        /*081c*/ 	.word	0xffffffff


	//   ....[247]....
        /*0820*/ 	.word	0xffffffff


	//   ....[248]....
        /*0824*/ 	.word	0xffffffff


	//   ....[249]....
        /*0828*/ 	.word	0xffffffff


	//   ....[250]....
        /*082c*/ 	.word	0xffffffff


	//   ....[251]....
        /*0830*/ 	.word	0xffffffff


	//   ....[252]....
        /*0834*/ 	.word	0xffffffff


	//   ....[253]....
        /*0838*/ 	.word	0xffffffff


	//   ....[254]....
        /*083c*/ 	.word	0xffffffff


	//   ....[255]....
        /*0840*/ 	.word	0xffffffff


	//   ....[0]....
        /*0844*/ 	.word	0xffffffff


	//   ....[1]....
        /*0848*/ 	.word	0xffffffff


	//   ....[2]....
        /*084c*/ 	.word	0xffffffff


	//   ....[3]....
        /*0850*/ 	.word	0xffffffff


	//   ....[4]....
        /*0854*/ 	.word	0xffffffff


	//   ....[5]....
        /*0858*/ 	.word	0xffffffff


	//   ....[6]....
        /*085c*/ 	.word	0xffffffff


	//   ....[7]....
        /*0860*/ 	.word	0xffffffff


	//   ....[8]....
        /*0864*/ 	.word	0xffffffff


	//   ....[9]....
        /*0868*/ 	.word	0xffffffff


	//   ....[10]....
        /*086c*/ 	.word	0xffffffff


	//   ....[11]....
        /*0870*/ 	.word	0xffffffff


	//   ....[12]....
        /*0874*/ 	.word	0xffffffff


	//   ....[13]....
        /*0878*/ 	.word	0xffffffff


	//   ....[14]....
        /*087c*/ 	.word	0xffffffff


	//   ....[15]....
        /*0880*/ 	.word	0xffffffff


	//   ....[16]....
        /*0884*/ 	.word	0xffffffff


	//   ....[17]....
        /*0888*/ 	.word	0xffffffff


	//   ....[18]....
        /*088c*/ 	.word	0xffffffff


	//   ....[19]....
        /*0890*/ 	.word	0xffffffff


	//   ....[20]....
        /*0894*/ 	.word	0xffffffff


	//   ....[21]....
        /*0898*/ 	.word	0xffffffff


	//   ....[22]....
        /*089c*/ 	.word	0xffffffff


	//   ....[23]....
        /*08a0*/ 	.word	0xffffffff


	//   ....[24]....
        /*08a4*/ 	.word	0xffffffff


	//   ....[25]....
        /*08a8*/ 	.word	0xffffffff


	//   ....[26]....
        /*08ac*/ 	.word	0xffffffff


	//   ....[27]....
        /*08b0*/ 	.word	0xffffffff


	//   ....[28]....
        /*08b4*/ 	.word	0xffffffff


	//   ....[29]....
        /*08b8*/ 	.word	0xffffffff


	//   ....[30]....
        /*08bc*/ 	.word	0xffffffff


	//   ....[31]....
        /*08c0*/ 	.word	0xffffffff


	//   ....[32]....
        /*08c4*/ 	.word	0xffffffff


	//   ....[33]....
        /*08c8*/ 	.word	0xffffffff


	//   ....[34]....
        /*08cc*/ 	.word	0xffffffff


	//   ....[35]....
        /*08d0*/ 	.word	0xffffffff


	//   ....[36]....
        /*08d4*/ 	.word	0xffffffff


	//   ....[37]....
        /*08d8*/ 	.word	0xffffffff


	//   ....[38]....
        /*08dc*/ 	.word	0xffffffff


	//   ....[39]....
        /*08e0*/ 	.word	0xffffffff


	//   ....[40]....
        /*08e4*/ 	.word	0xffffffff


	//   ....[41]....
        /*08e8*/ 	.word	0xffffffff


	//   ....[42]....
        /*08ec*/ 	.word	0xffffffff


	//   ....[43]....
        /*08f0*/ 	.word	0xffffffff


	//   ....[44]....
        /*08f4*/ 	.word	0xffffffff


	//   ....[45]....
        /*08f8*/ 	.word	0xffffffff


	//   ....[46]....
        /*08fc*/ 	.word	0xffffffff


	//   ....[47]....
        /*0900*/ 	.word	0xffffffff


	//   ....[48]....
        /*0904*/ 	.word	0xffffffff


	//   ....[49]....
        /*0908*/ 	.word	0xffffffff


	//   ....[50]....
        /*090c*/ 	.word	0xffffffff


	//   ....[51]....
        /*0910*/ 	.word	0xffffffff


	//   ....[52]....
        /*0914*/ 	.word	0xffffffff


	//   ....[53]....
        /*0918*/ 	.word	0xffffffff


	//   ....[54]....
        /*091c*/ 	.word	0xffffffff


	//   ....[55]....
        /*0920*/ 	.word	0xffffffff


	//   ....[56]....
        /*0924*/ 	.word	0xffffffff


	//   ....[57]....
        /*0928*/ 	.word	0xffffffff


	//   ....[58]....
        /*092c*/ 	.word	0xffffffff


	//   ....[59]....
        /*0930*/ 	.word	0xffffffff


	//   ....[60]....
        /*0934*/ 	.word	0xffffffff


	//   ....[61]....
        /*0938*/ 	.word	0xffffffff


	//   ....[62]....
        /*093c*/ 	.word	0xffffffff


	//   ....[63]....
        /*0940*/ 	.word	0xffffffff


	//   ....[64]....
        /*0944*/ 	.word	0xffffffff


	//   ....[65]....
        /*0948*/ 	.word	0xffffffff


	//   ....[66]....
        /*094c*/ 	.word	0xffffffff


	//   ....[67]....
        /*0950*/ 	.word	0xffffffff


	//   ....[68]....
        /*0954*/ 	.word	0xffffffff


	//   ....[69]....
        /*0958*/ 	.word	0xffffffff


	//   ....[70]....
        /*095c*/ 	.word	0xffffffff


	//----- nvinfo : EIATTR_COOP_GROUP_INSTR_OFFSETS
	.align		4
.L_184:
        /*0960*/ 	.byte	0x04, 0x28
        /*0962*/ 	.short	(.L_186 - .L_185)


	//   ....[0]....
.L_185:
        /*0964*/ 	.word	0x00000050


	//   ....[1]....
        /*0968*/ 	.word	0x00001370


	//   ....[2]....
        /*096c*/ 	.word	0x00001390


	//   ....[3]....
        /*0970*/ 	.word	0x000014e0


	//   ....[4]....
        /*0974*/ 	.word	0x000014f0


	//   ....[5]....
        /*0978*/ 	.word	0x000015d0


	//   ....[6]....
        /*097c*/ 	.word	0x000015f0


	//   ....[7]....
        /*0980*/ 	.word	0x000016d0


	//   ....[8]....
        /*0984*/ 	.word	0x000016e0


	//   ....[9]....
        /*0988*/ 	.word	0x000017c0


	//   ....[10]....
        /*098c*/ 	.word	0x000017e0


	//   ....[11]....
        /*0990*/ 	.word	0x000018c0


	//   ....[12]....
        /*0994*/ 	.word	0x000018d0


	//   ....[13]....
        /*0998*/ 	.word	0x000019b0


	//   ....[14]....
        /*099c*/ 	.word	0x000019d0


	//   ....[15]....
        /*09a0*/ 	.word	0x00001ab0


	//   ....[16]....
        /*09a4*/ 	.word	0x00001ac0


	//   ....[17]....
        /*09a8*/ 	.word	0x00001f20


	//   ....[18]....
        /*09ac*/ 	.word	0x00001f40


	//   ....[19]....
        /*09b0*/ 	.word	0x00001f60


	//   ....[20]....
        /*09b4*/ 	.word	0x00001f70


	//   ....[21]....
        /*09b8*/ 	.word	0x00001f80


	//   ....[22]....
        /*09bc*/ 	.word	0x00001fa0


	//   ....[23]....
        /*09c0*/ 	.word	0x00001fc0


	//   ....[24]....
        /*09c4*/ 	.word	0x00001fe0


	//   ....[25]....
        /*09c8*/ 	.word	0x00002000


	//   ....[26]....
        /*09cc*/ 	.word	0x00002050


	//   ....[27]....
        /*09d0*/ 	.word	0x00002070


	//   ....[28]....
        /*09d4*/ 	.word	0x00002090


	//   ....[29]....
        /*09d8*/ 	.word	0x000020c0


	//   ....[30]....
        /*09dc*/ 	.word	0x000020d0


	//   ....[31]....
        /*09e0*/ 	.word	0x00002530


	//   ....[32]....
        /*09e4*/ 	.word	0x00002550


	//   ....[33]....
        /*09e8*/ 	.word	0x000025c0


	//   ....[34]....
        /*09ec*/ 	.word	0x00002630


	//   ....[35]....
        /*09f0*/ 	.word	0x00002650


	//   ....[36]....
        /*09f4*/ 	.word	0x00002670


	//   ....[37]....
        /*09f8*/ 	.word	0x00002680


	//   ....[38]....
        /*09fc*/ 	.word	0x000026b0


	//   ....[39]....
        /*0a00*/ 	.word	0x000026c0


	//   ....[40]....
        /*0a04*/ 	.word	0x000026d0


	//   ....[41]....
        /*0a08*/ 	.word	0x000026e0


	//   ....[42]....
        /*0a0c*/ 	.word	0x00002700


	//   ....[43]....
        /*0a10*/ 	.word	0x00002730


	//   ....[44]....
        /*0a14*/ 	.word	0x00002770


	//   ....[45]....
        /*0a18*/ 	.word	0x00003330


	//   ....[46]....
        /*0a1c*/ 	.word	0x00003350


	//   ....[47]....
        /*0a20*/ 	.word	0x00003360


	//   ....[48]....
        /*0a24*/ 	.word	0x00003370


	//   ....[49]....
        /*0a28*/ 	.word	0x00003380


	//   ....[50]....
        /*0a2c*/ 	.word	0x00003390


	//   ....[51]....
        /*0a30*/ 	.word	0x000033a0


	//   ....[52]....
        /*0a34*/ 	.word	0x000033b0


	//   ....[53]....
        /*0a38*/ 	.word	0x000033d0


	//   ....[54]....
        /*0a3c*/ 	.word	0x00003400


	//   ....[55]....
        /*0a40*/ 	.word	0x00003420


	//   ....[56]....
        /*0a44*/ 	.word	0x00003440


	//   ....[57]....
        /*0a48*/ 	.word	0x000034b0


	//   ....[58]....
        /*0a4c*/ 	.word	0x000034d0


	//   ....[59]....
        /*0a50*/ 	.word	0x00003670


	//   ....[60]....
        /*0a54*/ 	.word	0x00003a30


	//   ....[61]....
        /*0a58*/ 	.word	0x00003a40


	//   ....[62]....
        /*0a5c*/ 	.word	0x00003a50


	//   ....[63]....
        /*0a60*/ 	.word	0x00004bd0


	//   ....[64]....
        /*0a64*/ 	.word	0x00004c00


	//   ....[65]....
        /*0a68*/ 	.word	0x00004c20


	//   ....[66]....
        /*0a6c*/ 	.word	0x00004c30


	//   ....[67]....
        /*0a70*/ 	.word	0x00004c60


	//   ....[68]....
        /*0a74*/ 	.word	0x00004c80


	//   ....[69]....
        /*0a78*/ 	.word	0x00004ca0


	//   ....[70]....
        /*0a7c*/ 	.word	0x00004cb0


	//   ....[71]....
        /*0a80*/ 	.word	0x00007900


	//   ....[72]....
        /*0a84*/ 	.word	0x00007920


	//   ....[73]....
        /*0a88*/ 	.word	0x00007930


	//   ....[74]....
        /*0a8c*/ 	.word	0x00007940


	//   ....[75]....
        /*0a90*/ 	.word	0x00007950


	//   ....[76]....
        /*0a94*/ 	.word	0x00007960


	//   ....[77]....
        /*0a98*/ 	.word	0x00007970


	//   ....[78]....
        /*0a9c*/ 	.word	0x00007980


	//   ....[79]....
        /*0aa0*/ 	.word	0x00007990


	//   ....[80]....
        /*0aa4*/ 	.word	0x000079a0


	//   ....[81]....
        /*0aa8*/ 	.word	0x000079b0


	//   ....[82]....
        /*0aac*/ 	.word	0x000079c0


	//   ....[83]....
        /*0ab0*/ 	.word	0x000079d0


	//   ....[84]....
        /*0ab4*/ 	.word	0x000079e0


	//   ....[85]....
        /*0ab8*/ 	.word	0x00008660


	//   ....[86]....
        /*0abc*/ 	.word	0x00008680


	//   ....[87]....
        /*0ac0*/ 	.word	0x000086e0


	//   ....[88]....
        /*0ac4*/ 	.word	0x000086f0


	//   ....[89]....
        /*0ac8*/ 	.word	0x00008730


	//   ....[90]....
        /*0acc*/ 	.word	0x00008740


	//   ....[91]....
        /*0ad0*/ 	.word	0x00008780


	//   ....[92]....
        /*0ad4*/ 	.word	0x00008790


	//   ....[93]....
        /*0ad8*/ 	.word	0x000087d0


	//   ....[94]....
        /*0adc*/ 	.word	0x000087e0


	//   ....[95]....
        /*0ae0*/ 	.word	0x00008820


	//   ....[96]....
        /*0ae4*/ 	.word	0x00008830


	//   ....[97]....
        /*0ae8*/ 	.word	0x00008840


	//   ....[98]....
        /*0aec*/ 	.word	0x00008850


	//   ....[99]....
        /*0af0*/ 	.word	0x000089d0


	//   ....[100]....
        /*0af4*/ 	.word	0x00008d90


	//   ....[101]....
        /*0af8*/ 	.word	0x00008dc0


	//   ....[102]....
        /*0afc*/ 	.word	0x00008df0


	//   ....[103]....
        /*0b00*/ 	.word	0x00009c90


	//   ....[104]....
        /*0b04*/ 	.word	0x00009dc0


	//   ....[105]....
        /*0b08*/ 	.word	0x00009ea0


	//   ....[106]....
        /*0b0c*/ 	.word	0x00009ef0


	//   ....[107]....
        /*0b10*/ 	.word	0x00009fb0


	//   ....[108]....
        /*0b14*/ 	.word	0x00009ff0


	//   ....[109]....
        /*0b18*/ 	.word	0x0000a010


	//   ....[110]....
        /*0b1c*/ 	.word	0x0000a030


	//   ....[111]....
        /*0b20*/ 	.word	0x0000ceb0


	//   ....[112]....
        /*0b24*/ 	.word	0x0000ced0


	//   ....[113]....
        /*0b28*/ 	.word	0x0000cf00


	//   ....[114]....
        /*0b2c*/ 	.word	0x0000cf20


	//   ....[115]....
        /*0b30*/ 	.word	0x0000cf40


	//   ....[116]....
        /*0b34*/ 	.word	0x0000cf60


	//   ....[117]....
        /*0b38*/ 	.word	0x0000cf80


	//   ....[118]....
        /*0b3c*/ 	.word	0x0000cfa0


	//   ....[119]....
        /*0b40*/ 	.word	0x0000cfc0


	//   ....[120]....
        /*0b44*/ 	.word	0x0000cfe0


	//   ....[121]....
        /*0b48*/ 	.word	0x0000d000


	//   ....[122]....
        /*0b4c*/ 	.word	0x0000d020


	//   ....[123]....
        /*0b50*/ 	.word	0x0000d040


	//   ....[124]....
        /*0b54*/ 	.word	0x0000d1e0


	//   ....[125]....
        /*0b58*/ 	.word	0x0000dbb0


	//   ....[126]....
        /*0b5c*/ 	.word	0x0000dbd0


	//   ....[127]....
        /*0b60*/ 	.word	0x0000dc30


	//   ....[128]....
        /*0b64*/ 	.word	0x0000dc40


	//   ....[129]....
        /*0b68*/ 	.word	0x0000dc80


	//   ....[130]....
        /*0b6c*/ 	.word	0x0000dc90


	//   ....[131]....
        /*0b70*/ 	.word	0x0000dcd0


	//   ....[132]....
        /*0b74*/ 	.word	0x0000dce0


	//   ....[133]....
        /*0b78*/ 	.word	0x0000dd20


	//   ....[134]....
        /*0b7c*/ 	.word	0x0000dd30


	//   ....[135]....
        /*0b80*/ 	.word	0x0000dd70


	//   ....[136]....
        /*0b84*/ 	.word	0x0000dd80


	//   ....[137]....
        /*0b88*/ 	.word	0x0000dd90


	//   ....[138]....
        /*0b8c*/ 	.word	0x0000dda0


	//   ....[139]....
        /*0b90*/ 	.word	0x0000e570


	//   ....[140]....
        /*0b94*/ 	.word	0x0000e580


	//   ....[141]....
        /*0b98*/ 	.word	0x0000e5b0


	//   ....[142]....
        /*0b9c*/ 	.word	0x0000e5c0


	//   ....[143]....
        /*0ba0*/ 	.word	0x0000e5d0


	//   ....[144]....
        /*0ba4*/ 	.word	0x0000e600


	//   ....[145]....
        /*0ba8*/ 	.word	0x0000e620


	//   ....[146]....
        /*0bac*/ 	.word	0x0000e650


	//   ....[147]....
        /*0bb0*/ 	.word	0x000112e0


	//   ....[148]....
        /*0bb4*/ 	.word	0x00011350


	//   ....[149]....
        /*0bb8*/ 	.word	0x00011360


	//   ....[150]....
        /*0bbc*/ 	.word	0x00011370


	//   ....[151]....
        /*0bc0*/ 	.word	0x000113a0


	//   ....[152]....
        /*0bc4*/ 	.word	0x000113c0


	//   ....[153]....
        /*0bc8*/ 	.word	0x000113d0


	//   ....[154]....
        /*0bcc*/ 	.word	0x000113e0


	//   ....[155]....
        /*0bd0*/ 	.word	0x00012150


	//   ....[156]....
        /*0bd4*/ 	.word	0x00012580


	//   ....[157]....
        /*0bd8*/ 	.word	0x000125a0


	//   ....[158]....
        /*0bdc*/ 	.word	0x000125b0


	//   ....[159]....
        /*0be0*/ 	.word	0x000125c0


	//   ....[160]....
        /*0be4*/ 	.word	0x000125d0


	//   ....[161]....
        /*0be8*/ 	.word	0x000125e0


	//   ....[162]....
        /*0bec*/ 	.word	0x000125f0


	//   ....[163]....
        /*0bf0*/ 	.word	0x00012600


	//   ....[164]....
        /*0bf4*/ 	.word	0x00012770


	//   ....[165]....
        /*0bf8*/ 	.word	0x000127a0


	//   ....[166]....
        /*0bfc*/ 	.word	0x000127b0


	//   ....[167]....
        /*0c00*/ 	.word	0x000127c0


	//   ....[168]....
        /*0c04*/ 	.word	0x000127e0


	//   ....[169]....
        /*0c08*/ 	.word	0x00012800


	//   ....[170]....
        /*0c0c*/ 	.word	0x00012890


	//   ....[171]....
        /*0c10*/ 	.word	0x000128c0


	//   ....[172]....
        /*0c14*/ 	.word	0x00012950


	//   ....[173]....
        /*0c18*/ 	.word	0x00012980


	//   ....[174]....
        /*0c1c*/ 	.word	0x00012990


	//   ....[175]....
        /*0c20*/ 	.word	0x000129a0


	//   ....[176]....
        /*0c24*/ 	.word	0x000129b0


	//   ....[177]....
        /*0c28*/ 	.word	0x000129c0


	//   ....[178]....
        /*0c2c*/ 	.word	0x00012b10


	//   ....[179]....
        /*0c30*/ 	.word	0x00012b20


	//   ....[180]....
        /*0c34*/ 	.word	0x00013020


	//   ....[181]....
        /*0c38*/ 	.word	0x00013040


	//   ....[182]....
        /*0c3c*/ 	.word	0x00013130


	//   ....[183]....
        /*0c40*/ 	.word	0x00013140


	//   ....[184]....
        /*0c44*/ 	.word	0x000131c0


	//   ....[185]....
        /*0c48*/ 	.word	0x000131e0


	//   ....[186]....
        /*0c4c*/ 	.word	0x00013260


	//   ....[187]....
        /*0c50*/ 	.word	0x00013270


	//   ....[188]....
        /*0c54*/ 	.word	0x000132f0


	//   ....[189]....
        /*0c58*/ 	.word	0x00013310


	//   ....[190]....
        /*0c5c*/ 	.word	0x00013390


	//   ....[191]....
        /*0c60*/ 	.word	0x000133a0


	//   ....[192]....
        /*0c64*/ 	.word	0x00013420


	//   ....[193]....
        /*0c68*/ 	.word	0x00013440


	//   ....[194]....
        /*0c6c*/ 	.word	0x000134c0


	//   ....[195]....
        /*0c70*/ 	.word	0x000134d0


	//   ....[196]....
        /*0c74*/ 	.word	0x000135e0


	//   ....[197]....
        /*0c78*/ 	.word	0x000136d0


	//   ....[198]....
        /*0c7c*/ 	.word	0x00013740


	//   ....[199]....
        /*0c80*/ 	.word	0x000137b0


	//   ....[200]....
        /*0c84*/ 	.word	0x00013810


	//   ....[201]....
        /*0c88*/ 	.word	0x00013880


	//   ....[202]....
        /*0c8c*/ 	.word	0x000138f0


	//   ....[203]....
        /*0c90*/ 	.word	0x00013960


	//   ....[204]....
        /*0c94*/ 	.word	0x000139c0


	//   ....[205]....
        /*0c98*/ 	.word	0x00013a30


	//   ....[206]....
        /*0c9c*/ 	.word	0x00013aa0


	//   ....[207]....
        /*0ca0*/ 	.word	0x00013b10


	//   ....[208]....
        /*0ca4*/ 	.word	0x00013b70


	//   ....[209]....
        /*0ca8*/ 	.word	0x00013be0


	//   ....[210]....
        /*0cac*/ 	.word	0x00013c50


	//   ....[211]....
        /*0cb0*/ 	.word	0x00013cc0


	//   ....[212]....
        /*0cb4*/ 	.word	0x00013d20


	//   ....[213]....
        /*0cb8*/ 	.word	0x00013d90


	//   ....[214]....
        /*0cbc*/ 	.word	0x00013e00


	//   ....[215]....
        /*0cc0*/ 	.word	0x00013eb0


	//   ....[216]....
        /*0cc4*/ 	.word	0x00013f10


	//   ....[217]....
        /*0cc8*/ 	.word	0x00013fc0


	//   ....[218]....
        /*0ccc*/ 	.word	0x00014020


	//   ....[219]....
        /*0cd0*/ 	.word	0x000140d0


	//   ....[220]....
        /*0cd4*/ 	.word	0x00014130


	//   ....[221]....
        /*0cd8*/ 	.word	0x000141e0


	//   ....[222]....
        /*0cdc*/ 	.word	0x00014240


	//   ....[223]....
        /*0ce0*/ 	.word	0x000142f0


	//   ....[224]....
        /*0ce4*/ 	.word	0x00014350


	//   ....[225]....
        /*0ce8*/ 	.word	0x00014400


	//   ....[226]....
        /*0cec*/ 	.word	0x00014460


	//   ....[227]....
        /*0cf0*/ 	.word	0x000144d0


	//   ....[228]....
        /*0cf4*/ 	.word	0x00014540


	//   ....[229]....
        /*0cf8*/ 	.word	0x00014930


	//   ....[230]....
        /*0cfc*/ 	.word	0x00014d20


	//   ....[231]....
        /*0d00*/ 	.word	0x000157c0


	//   ....[232]....
        /*0d04*/ 	.word	0x00015810


	//   ....[233]....
        /*0d08*/ 	.word	0x00015860


	//   ....[234]....
        /*0d0c*/ 	.word	0x000158b0


	//   ....[235]....
        /*0d10*/ 	.word	0x00015900


	//   ....[236]....
        /*0d14*/ 	.word	0x00015950


	//   ....[237]....
        /*0d18*/ 	.word	0x000159a0


	//   ....[238]....
        /*0d1c*/ 	.word	0x000159f0


	//   ....[239]....
        /*0d20*/ 	.word	0x00015a60


	//   ....[240]....
        /*0d24*/ 	.word	0x00015ad0


	//   ....[241]....
        /*0d28*/ 	.word	0x00015b80


	//   ....[242]....
        /*0d2c*/ 	.word	0x00015be0


	//   ....[243]....
        /*0d30*/ 	.word	0x00015c90


	//   ....[244]....
        /*0d34*/ 	.word	0x00015cf0


	//   ....[245]....
        /*0d38*/ 	.word	0x00015da0


	//   ....[246]....
        /*0d3c*/ 	.word	0x00015e00


	//   ....[247]....
        /*0d40*/ 	.word	0x00015eb0


	//   ....[248]....
        /*0d44*/ 	.word	0x00015f10


	//   ....[249]....
        /*0d48*/ 	.word	0x00015fc0


	//   ....[250]....
        /*0d4c*/ 	.word	0x00016020


	//   ....[251]....
        /*0d50*/ 	.word	0x000160d0


	//   ....[252]....
        /*0d54*/ 	.word	0x00016130


	//   ....[253]....
        /*0d58*/ 	.word	0x000161a0


	//   ....[254]....
        /*0d5c*/ 	.word	0x00016210


	//   ....[255]....
        /*0d60*/ 	.word	0x000162c0


	//   ....[0]....
        /*0d64*/ 	.word	0x00016320


	//   ....[1]....
        /*0d68*/ 	.word	0x000163d0


	//   ....[2]....
        /*0d6c*/ 	.word	0x00016430


	//   ....[3]....
        /*0d70*/ 	.word	0x000164e0


	//   ....[4]....
        /*0d74*/ 	.word	0x00016540


	//   ....[5]....
        /*0d78*/ 	.word	0x000165f0


	//   ....[6]....
        /*0d7c*/ 	.word	0x00016650


	//   ....[7]....
        /*0d80*/ 	.word	0x00016700


	//   ....[8]....
        /*0d84*/ 	.word	0x00016760


	//   ....[9]....
        /*0d88*/ 	.word	0x00016810


	//   ....[10]....
        /*0d8c*/ 	.word	0x00016870


	//   ....[11]....
        /*0d90*/ 	.word	0x000168e0


	//   ....[12]....
        /*0d94*/ 	.word	0x00016950


	//   ....[13]....
        /*0d98*/ 	.word	0x00016d30


	//   ....[14]....
        /*0d9c*/ 	.word	0x00017110


	//   ....[15]....
        /*0da0*/ 	.word	0x00017bd0


	//   ....[16]....
        /*0da4*/ 	.word	0x00017c10


	//   ....[17]....
        /*0da8*/ 	.word	0x00017c60


	//   ....[18]....
        /*0dac*/ 	.word	0x00017ca0


	//   ....[19]....
        /*0db0*/ 	.word	0x00017cf0


	//   ....[20]....
        /*0db4*/ 	.word	0x00017d30


	//   ....[21]....
        /*0db8*/ 	.word	0x00017d80


	//   ....[22]....
        /*0dbc*/ 	.word	0x00017dc0


	//   ....[23]....
        /*0dc0*/ 	.word	0x00017e20


	//   ....[24]....
        /*0dc4*/ 	.word	0x00017e90


	//   ....[25]....
        /*0dc8*/ 	.word	0x00017f00


	//   ....[26]....
        /*0dcc*/ 	.word	0x00017fb0


	//   ....[27]....
        /*0dd0*/ 	.word	0x00018010


	//   ....[28]....
        /*0dd4*/ 	.word	0x000180c0


	//   ....[29]....
        /*0dd8*/ 	.word	0x00018120


	//   ....[30]....
        /*0ddc*/ 	.word	0x000181d0


	//   ....[31]....
        /*0de0*/ 	.word	0x00018230


	//   ....[32]....
        /*0de4*/ 	.word	0x000182e0


	//   ....[33]....
        /*0de8*/ 	.word	0x00018340


	//   ....[34]....
        /*0dec*/ 	.word	0x000183f0


	//   ....[35]....
        /*0df0*/ 	.word	0x00018450


	//   ....[36]....
        /*0df4*/ 	.word	0x00018500


	//   ....[37]....
        /*0df8*/ 	.word	0x00018560


	//   ....[38]....
        /*0dfc*/ 	.word	0x000185b0


	//   ....[39]....
        /*0e00*/ 	.word	0x000185f0


	//   ....[40]....
        /*0e04*/ 	.word	0x00018640


	//   ....[41]....
        /*0e08*/ 	.word	0x00018680


	//   ....[42]....
        /*0e0c*/ 	.word	0x000186d0


	//   ....[43]....
        /*0e10*/ 	.word	0x00018710


	//   ....[44]....
        /*0e14*/ 	.word	0x00018760


	//   ....[45]....
        /*0e18*/ 	.word	0x000187a0


	//   ....[46]....
        /*0e1c*/ 	.word	0x000187f0


	//   ....[47]....
        /*0e20*/ 	.word	0x00018850


	//   ....[48]....
        /*0e24*/ 	.word	0x000188a0


	//   ....[49]....
        /*0e28*/ 	.word	0x00018900


	//   ....[50]....
        /*0e2c*/ 	.word	0x00018950


	//   ....[51]....
        /*0e30*/ 	.word	0x000189b0


	//   ....[52]....
        /*0e34*/ 	.word	0x00018a00


	//   ....[53]....
        /*0e38*/ 	.word	0x00018a60


	//   ....[54]....
        /*0e3c*/ 	.word	0x00018ad0


	//   ....[55]....
        /*0e40*/ 	.word	0x00018b40


	//   ....[56]....
        /*0e44*/ 	.word	0x00018bb0


	//   ....[57]....
        /*0e48*/ 	.word	0x00018c10


	//   ....[58]....
        /*0e4c*/ 	.word	0x00018c80


	//   ....[59]....
        /*0e50*/ 	.word	0x00018cf0


	//   ....[60]....
        /*0e54*/ 	.word	0x00018d60


	//   ....[61]....
        /*0e58*/ 	.word	0x00018dc0


	//   ....[62]....
        /*0e5c*/ 	.word	0x00018e30


	//   ....[63]....
        /*0e60*/ 	.word	0x00018ea0


	//   ....[64]....
        /*0e64*/ 	.word	0x00018f10


	//   ....[65]....
        /*0e68*/ 	.word	0x00018f70


	//   ....[66]....
        /*0e6c*/ 	.word	0x00018fe0


	//   ....[67]....
        /*0e70*/ 	.word	0x00019050


	//   ....[68]....
        /*0e74*/ 	.word	0x000190c0


	//   ....[69]....
        /*0e78*/ 	.word	0x00019120


	//   ....[70]....
        /*0e7c*/ 	.word	0x00019190


	//----- nvinfo : EIATTR_EXIT_INSTR_OFFSETS
	.align		4
.L_186:
        /*0e80*/ 	.byte	0x04, 0x1c
        /*0e82*/ 	.short	(.L_188 - .L_187)


	//   ....[0]....
.L_187:
        /*0e84*/ 	.word	0x000000a0


	//   ....[1]....
        /*0e88*/ 	.word	0x00013680


	//----- nvinfo : EIATTR_MAX_THREADS
	.align		4
.L_188:
        /*0e8c*/ 	.byte	0x04, 0x05
        /*0e8e*/ 	.short	(.L_190 - .L_189)
.L_189:
        /*0e90*/ 	.word	0x00000080
        /*0e94*/ 	.word	0x00000001
        /*0e98*/ 	.word	0x00000001


	//----- nvinfo : EIATTR_CRS_STACK_SIZE
	.align		4
.L_190:
        /*0e9c*/ 	.byte	0x04, 0x1e
        /*0e9e*/ 	.short	(.L_192 - .L_191)
.L_191:
        /*0ea0*/ 	.word	0x00000000
.L_192:


//--------------------- .nv.info._ZN7cutlass13device_kernelIN5flash19enable_sm80_to_sm89INS1_16FlashAttnFwdSm80INS1_25CollectiveMainloopFwdSm80ILi4ELi1ELb0EN4cute5tupleIJNS5_1CILi128EEENS7_ILi112EEENS7_ILi64EEEEEELi64ENS_10bfloat16_tEfNS_4arch4Sm80ELb1ELb0ELb0ELb1ELb1ELb0ELb1ELb0EEENS1_21CollectiveEpilogueFwdINS6_IJS8_SA_S9_EEENS6_IJNS7_ILi1EEESI_SI_EEESC_SE_Li128ELb1ELb1ELb0ELb0EEENS1_19SingleTileSchedulerILb1ELb0ELb1ELi128EEEEEEEEEvNT_6ParamsE --------------------------
	.section	.nv.info._ZN7cutlass13device_kernelIN5flash19enable_sm80_to_sm89INS1_16FlashAttnFwdSm80INS1_25CollectiveMainloopFwdSm80ILi4ELi1ELb0EN4cute5tupleIJNS5_1CILi128EEENS7_ILi112EEENS7_ILi64EEEEEELi64ENS_10bfloat16_tEfNS_4arch4Sm80ELb1ELb0ELb0ELb1ELb1ELb0ELb1ELb0EEENS1_21CollectiveEpilogueFwdINS6_IJS8_SA_S9_EEENS6_IJNS7_ILi1EEESI_SI_EEESC_SE_Li128ELb1ELb1ELb0ELb0EEENS1_19SingleTileSchedulerILb1ELb0ELb1ELi128EEEEEEEEEvNT_6ParamsE,"",@"SHT_CUDA_INFO"
	.sectionflags	@""
	.align	4


	//----- nvinfo : EIATTR_CUDA_API_VERSION
	.align		4
        /*0000*/ 	.byte	0x04, 0x37
        /*0002*/ 	.short	(.L_194 - .L_193)
.L_193:
        /*0004*/ 	.word	0x00000082


	//----- nvinfo : EIATTR_SW2861232_WAR
	.align		4
.L_194:
        /*0008*/ 	.byte	0x01, 0x35
	.zero		2


	//----- nvinfo : EIATTR_PARAM_CBANK
	.align		4
        /*000c*/ 	.byte	0x04, 0x0a
        /*000e*/ 	.short	(.L_196 - .L_195)
	.align		4
.L_195:
        /*0010*/ 	.word	index@(.nv.constant0._ZN7cutlass13device_kernelIN5flash19enable_sm80_to_sm89INS1_16FlashAttnFwdSm80INS1_25CollectiveMainloopFwdSm80ILi4ELi1ELb0EN4cute5tupleIJNS5_1CILi128EEENS7_ILi112EEENS7_ILi64EEEEEELi64ENS_10bfloat16_tEfNS_4arch4Sm80ELb1ELb0ELb0ELb1ELb1ELb0ELb1ELb0EEENS1_21CollectiveEpilogueFwdINS6_IJS8_SA_S9_EEENS6_IJNS7_ILi1EEESI_SI_EEESC_SE_Li128ELb1ELb1ELb0ELb0EEENS1_19SingleTileSchedulerILb1ELb0ELb1ELi128EEEEEEEEEvNT_6ParamsE)
        /*0014*/ 	.short	0x0160
        /*0016*/ 	.short	0x0418


	//----- nvinfo : EIATTR_CBANK_PARAM_SIZE
	.align		4
.L_196:
        /*0018*/ 	.byte	0x03, 0x19
        /*001a*/ 	.short	0x0418


	//----- nvinfo : EIATTR_KPARAM_INFO
	.align		4
        /*001c*/ 	.byte	0x04, 0x17
        /*001e*/ 	.short	(.L_198 - .L_197)
.L_197:
        /*0020*/ 	.word	0x00000000
        /*0024*/ 	.short	0x0000
        /*0026*/ 	.short	0x0000
        /*0028*/ 	.byte	0x00, 0xf0, 0x61, 0x10


	//----- nvinfo : EIATTR_MAXREG_COUNT
	.align		4
.L_198:
        /*002c*/ 	.byte	0x03, 0x1b
        /*002e*/ 	.short	0x00ff


	//----- nvinfo : EIATTR_NUM_BARRIERS
	.align		4
        /*0030*/ 	.byte	0x02, 0x4c
        /*0032*/ 	.byte	0x02
	.zero		1


	//----- nvinfo : EIATTR_ANNOTATIONS
	.align		4
        /*0034*/ 	.byte	0x04, 0x55
        /*0036*/ 	.short	(.L_200 - .L_199)


	//   ....[0]....
.L_199:
        /* <DEDUP_REMOVED lines=38> */


	//----- nvinfo : EIATTR_MERCURY_ISA_VERSION
	.align		4
.L_200:
        /*0288*/ 	.byte	0x03, 0x5f
        /*028a*/ 	.short	0x0000


	//----- nvinfo : EIATTR_COOP_GROUP_MASK_REGIDS
	.align		4
        /*028c*/ 	.byte	0x04, 0x29
        /*028e*/ 	.short	(.L_202 - .L_201)


	//   ....[0]....
.L_201:
        /*0290*/ 	.word	0xffffffff


	//   ....[1]....
        /*0294*/ 	.word	0xffffffff


	//   ....[2]....
        /*0298*/ 	.word	0xffffffff


	//   ....[3]....
        /*029c*/ 	.word	0xffffffff


	//   ....[4]....
        /*02a0*/ 	.word	0xffffffff


	//   ....[5]....
        /*02a4*/ 	.word	0xffffffff


	//   ....[6]....
        /*02a8*/ 	.word	0xffffffff


	//   ....[7]....
        /*02ac*/ 	.word	0xffffffff


	//   ....[8]....
        /*02b0*/ 	.word	0xffffffff


	//   ....[9]....
        /*02b4*/ 	.word	0xffffffff


	//   ....[10]....
        /*02b8*/ 	.word	0xffffffff


	//   ....[11]....
        /*02bc*/ 	.word	0xffffffff


	//   ....[12]....
        /*02c0*/ 	.word	0xffffffff


	//   ....[13]....
        /*02c4*/ 	.word	0xffffffff


	//   ....[14]....
        /*02c8*/ 	.word	0xffffffff


	//   ....[15]....
        /*02cc*/ 	.word	0xffffffff


	//   ....[16]....
        /*02d0*/ 	.word	0xffffffff


	//   ....[17]....
        /*02d4*/ 	.word	0xffffffff


	//   ....[18]....
        /*02d8*/ 	.word	0xffffffff


	//   ....[19]....
        /*02dc*/ 	.word	0xffffffff


	//   ....[20]....
        /*02e0*/ 	.word	0xffffffff


	//   ....[21]....
        /*02e4*/ 	.word	0xffffffff


	//   ....[22]....
        /*02e8*/ 	.word	0xffffffff


	//   ....[23]....
        /*02ec*/ 	.word	0xffffffff


	//   ....[24]....
        /*02f0*/ 	.word	0xffffffff


	//   ....[25]....
        /*02f4*/ 	.word	0xffffffff


	//   ....[26]....
        /*02f8*/ 	.word	0xffffffff


	//   ....[27]....
        /*02fc*/ 	.word	0xffffffff


	//   ....[28]....
        /*0300*/ 	.word	0xffffffff


	//   ....[29]....
        /*0304*/ 	.word	0xffffffff


	//   ....[30]....
        /*0308*/ 	.word	0xffffffff


	//   ....[31]....
        /*030c*/ 	.word	0xffffffff


	//   ....[32]....
        /*0310*/ 	.word	0xffffffff


	//   ....[33]....
        /*0314*/ 	.word	0xffffffff


	//   ....[34]....
        /*0318*/ 	.word	0xffffffff


	//   ....[35]....
        /*031c*/ 	.word	0xffffffff


	//   ....[36]....
        /*0320*/ 	.word	0xffffffff


	//   ....[37]....
        /*0324*/ 	.word	0xffffffff


	//   ....[38]....
        /*0328*/ 	.word	0xffffffff


	//   ....[39]....
        /*032c*/ 	.word	0xffffffff


	//   ....[40]....
        /*0330*/ 	.word	0xffffffff


	//   ....[41]....
        /*0334*/ 	.word	0xffffffff


	//   ....[42]....
        /*0338*/ 	.word	0xffffffff


	//   ....[43]....
        /*033c*/ 	.word	0xffffffff


	//   ....[44]....
        /*0340*/ 	.word	0xffffffff


	//   ....[45]....
        /*0344*/ 	.word	0xffffffff


	//   ....[46]....
        /*0348*/ 	.word	0xffffffff


	//   ....[47]....
        /*034c*/ 	.word	0xffffffff


	//   ....[48]....
        /*0350*/ 	.word	0xffffffff


	//   ....[49]....
        /*0354*/ 	.word	0xffffffff


	//   ....[50]....
        /*0358*/ 	.word	0xffffffff


	//   ....[51]....
        /*035c*/ 	.word	0xffffffff


	//   ....[52]....
        /*0360*/ 	.word	0xffffffff


	//   ....[53]....
        /*0364*/ 	.word	0xffffffff


	//   ....[54]....
        /*0368*/ 	.word	0xffffffff


	//   ....[55]....
        /*036c*/ 	.word	0xffffffff


	//   ....[56]....
        /*0370*/ 	.word	0xffffffff


	//   ....[57]....
        /*0374*/ 	.word	0xffffffff


	//   ....[58]....
        /*0378*/ 	.word	0xffffffff


	//   ....[59]....
        /*037c*/ 	.word	0xffffffff


	//   ....[60]....
        /*0380*/ 	.word	0xffffffff


	//   ....[61]....
        /*0384*/ 	.word	0xffffffff


	//   ....[62]....
        /*0388*/ 	.word	0xffffffff


	//   ....[63]....
        /*038c*/ 	.word	0xffffffff


	//   ....[64]....
        /*0390*/ 	.word	0xffffffff


	//   ....[65]....
        /*0394*/ 	.word	0xffffffff


	//   ....[66]....
        /*0398*/ 	.word	0xffffffff


	//   ....[67]....
        /*039c*/ 	.word	0xffffffff


	//   ....[68]....
        /*03a0*/ 	.word	0xffffffff


	//   ....[69]....
        /*03a4*/ 	.word	0xffffffff


	//   ....[70]....
        /*03a8*/ 	.word	0xffffffff


	//   ....[71]....
        /*03ac*/ 	.word	0xffffffff


	//   ....[72]....
        /*03b0*/ 	.word	0xffffffff


	//   ....[73]....
        /*03b4*/ 	.word	0xffffffff


	//   ....[74]....
        /*03b8*/ 	.word	0xffffffff


	//   ....[75]....
        /*03bc*/ 	.word	0xffffffff


	//   ....[76]....
        /*03c0*/ 	.word	0xffffffff


	//   ....[77]....
        /*03c4*/ 	.word	0xffffffff


	//   ....[78]....
        /*03c8*/ 	.word	0xffffffff


	//   ....[79]....
        /*03cc*/ 	.word	0xffffffff


	//   ....[80]....
        /*03d0*/ 	.word	0xffffffff


	//   ....[81]....
        /*03d4*/ 	.word	0xffffffff


	//   ....[82]....
        /*03d8*/ 	.word	0xffffffff


	//   ....[83]....
        /*03dc*/ 	.word	0xffffffff


	//   ....[84]....
        /*03e0*/ 	.word	0xffffffff


	//   ....[85]....
        /*03e4*/ 	.word	0xffffffff


	//   ....[86]....
        /*03e8*/ 	.word	0xffffffff


	//   ....[87]....
        /*03ec*/ 	.word	0xffffffff


	//   ....[88]....
        /*03f0*/ 	.word	0xffffffff


	//   ....[89]....
        /*03f4*/ 	.word	0xffffffff


	//   ....[90]....
        /*03f8*/ 	.word	0xffffffff


	//   ....[91]....
        /*03fc*/ 	.word	0xffffffff


	//   ....[92]....
        /*0400*/ 	.word	0xffffffff


	//   ....[93]....
        /*0404*/ 	.word	0xffffffff


	//   ....[94]....
        /*0408*/ 	.word	0xffffffff


	//   ....[95]....
        /*040c*/ 	.word	0xffffffff


	//   ....[96]....
        /*0410*/ 	.word	0xffffffff


	//   ....[97]....
        /*0414*/ 	.word	0xffffffff


	//   ....[98]....
        /*0418*/ 	.word	0xffffffff


	//   ....[99]....
        /*041c*/ 	.word	0xffffffff


	//   ....[100]....
        /*0420*/ 	.word	0xffffffff


	//   ....[101]....
        /*0424*/ 	.word	0xffffffff


	//   ....[102]....
        /*0428*/ 	.word	0xffffffff


	//   ....[103]....
        /*042c*/ 	.word	0xffffffff


	//   ....[104]....
        /*0430*/ 	.word	0xffffffff


	//   ....[105]....
        /*0434*/ 	.word	0xffffffff


	//   ....[106]....
        /*0438*/ 	.word	0xffffffff


	//   ....[107]....
        /*043c*/ 	.word	0xffffffff


	//   ....[108]....
        /*0440*/ 	.word	0xffffffff


	//   ....[109]....
        /*0444*/ 	.word	0xffffffff


	//   ....[110]....
        /*0448*/ 	.word	0xffffffff


	//   ....[111]....
        /*044c*/ 	.word	0xffffffff


	//   ....[112]....
        /*0450*/ 	.word	0xffffffff


	//   ....[113]....
        /*0454*/ 	.word	0xffffffff


	//   ....[114]....
        /*0458*/ 	.word	0xffffffff


	//   ....[115]....
        /*045c*/ 	.word	0xffffffff


	//   ....[116]....
        /*0460*/ 	.word	0xffffffff


	//   ....[117]....
        /*0464*/ 	.word	0xffffffff


	//   ....[118]....
        /*0468*/ 	.word	0xffffffff


	//   ....[119]....
        /*046c*/ 	.word	0xffffffff


	//   ....[120]....
        /*0470*/ 	.word	0xffffffff


	//   ....[121]....
        /*0474*/ 	.word	0xffffffff


	//   ....[122]....
        /*0478*/ 	.word	0xffffffff


	//   ....[123]....
        /*047c*/ 	.word	0xffffffff


	//   ....[124]....
        /*0480*/ 	.word	0xffffffff


	//   ....[125]....
        /*0484*/ 	.word	0xffffffff


	//   ....[126]....
        /*0488*/ 	.word	0xffffffff


	//   ....[127]....
        /*048c*/ 	.word	0xffffffff


	//   ....[128]....
        /*0490*/ 	.word	0xffffffff


	//   ....[129]....
        /*0494*/ 	.word	0xffffffff


	//   ....[130]....
        /*0498*/ 	.word	0xffffffff


	//   ....[131]....
        /*049c*/ 	.word	0xffffffff


	//   ....[132]....
        /*04a0*/ 	.word	0xffffffff


	//   ....[133]....
        /*04a4*/ 	.word	0xffffffff


	//   ....[134]....
        /*04a8*/ 	.word	0xffffffff


	//   ....[135]....
        /*04ac*/ 	.word	0xffffffff


	//   ....[136]....
        /*04b0*/ 	.word	0xffffffff


	//   ....[137]....
        /*04b4*/ 	.word	0xffffffff


	//   ....[138]....
        /*04b8*/ 	.word	0xffffffff


	//   ....[139]....
        /*04bc*/ 	.word	0xffffffff


	//   ....[140]....
        /*04c0*/ 	.word	0xffffffff


	//   ....[141]....
        /*04c4*/ 	.word	0xffffffff


	//   ....[142]....
        /*04c8*/ 	.word	0xffffffff


	//   ....[143]....
        /*04cc*/ 	.word	0xffffffff


	//   ....[144]....
        /*04d0*/ 	.word	0xffffffff


	//   ....[145]....
        /*04d4*/ 	.word	0xffffffff


	//   ....[146]....
        /*04d8*/ 	.word	0xffffffff


	//   ....[147]....
        /*04dc*/ 	.word	0xffffffff


	//   ....[148]....
        /*04e0*/ 	.word	0xffffffff


	//   ....[149]....
        /*04e4*/ 	.word	0xffffffff


	//   ....[150]....
        /*04e8*/ 	.word	0xffffffff


	//   ....[151]....
        /*04ec*/ 	.word	0xffffffff


	//   ....[152]....
        /*04f0*/ 	.word	0xffffffff


	//   ....[153]....
        /*04f4*/ 	.word	0xffffffff


	//   ....[154]....
        /*04f8*/ 	.word	0xffffffff


	//   ....[155]....
        /*04fc*/ 	.word	0xffffffff


	//   ....[156]....
        /*0500*/ 	.word	0xffffffff


	//   ....[157]....
        /*0504*/ 	.word	0xffffffff


	//   ....[158]....
        /*0508*/ 	.word	0xffffffff


	//   ....[159]....
        /*050c*/ 	.word	0xffffffff


	//   ....[160]....
        /*0510*/ 	.word	0xffffffff


	//   ....[161]....
        /*0514*/ 	.word	0xffffffff


	//   ....[162]....
        /*0518*/ 	.word	0xffffffff


	//   ....[163]....
        /*051c*/ 	.word	0xffffffff


	//   ....[164]....
        /*0520*/ 	.word	0xffffffff


	//   ....[165]....
        /*0524*/ 	.word	0xffffffff


	//   ....[166]....
        /*0528*/ 	.word	0xffffffff


	//   ....[167]....
        /*052c*/ 	.word	0xffffffff


	//   ....[168]....
        /*0530*/ 	.word	0xffffffff


	//   ....[169]....
        /*0534*/ 	.word	0xffffffff


	//   ....[170]....
        /*0538*/ 	.word	0xffffffff


	//   ....[171]....
        /*053c*/ 	.word	0xffffffff


	//   ....[172]....
        /*0540*/ 	.word	0xffffffff


	//   ....[173]....
        /*0544*/ 	.word	0xffffffff


	//   ....[174]....
        /*0548*/ 	.word	0xffffffff


	//   ....[175]....
        /*054c*/ 	.word	0xffffffff


	//   ....[176]....
        /*0550*/ 	.word	0xffffffff


	//   ....[177]....
        /*0554*/ 	.word	0xffffffff


	//   ....[178]....
        /*0558*/ 	.word	0xffffffff


	//   ....[179]....
        /*055c*/ 	.word	0xffffffff


	//   ....[180]....
        /*0560*/ 	.word	0xffffffff


	//   ....[181]....
        /*0564*/ 	.word	0xffffffff


	//   ....[182]....
        /*0568*/ 	.word	0xffffffff


	//   ....[183]....
        /*056c*/ 	.word	0xffffffff


	//   ....[184]....
        /*0570*/ 	.word	0xffffffff


	//   ....[185]....
        /*0574*/ 	.word	0xffffffff


	//   ....[186]....
        /*0578*/ 	.word	0xffffffff


	//   ....[187]....
        /*057c*/ 	.word	0xffffffff


	//   ....[188]....
        /*0580*/ 	.word	0xffffffff


	//   ....[189]....
        /*0584*/ 	.word	0xffffffff


	//   ....[190]....
        /*0588*/ 	.word	0xffffffff


	//   ....[191]....
        /*058c*/ 	.word	0xffffffff


	//   ....[192]....
        /*0590*/ 	.word	0xffffffff


	//   ....[193]....
        /*0594*/ 	.word	0xffffffff


	//   ....[194]....
        /*0598*/ 	.word	0xffffffff


	//----- nvinfo : EIATTR_COOP_GROUP_INSTR_OFFSETS
	.align		4
.L_202:
        /*059c*/ 	.byte	0x04, 0x28
        /*059e*/ 	.short	(.L_204 - .L_203)


	//   ....[0]....
.L_203:
        /*05a0*/ 	.word	0x000000a0


	//   ....[1]....
        /*05a4*/ 	.word	0x00001150


	//   ....[2]....
        /*05a8*/ 	.word	0x00001190


	//   ....[3]....
        /*05ac*/ 	.word	0x00001360


	//   ....[4]....
        /*05b0*/ 	.word	0x00001390


	//   ....[5]....
        /*05b4*/ 	.word	0x00001420


	//   ....[6]....
        /*05b8*/ 	.word	0x00001450


	//   ....[7]....
        /*05bc*/ 	.word	0x000014e0


	//   ....[8]....
        /*05c0*/ 	.word	0x00001510


	//   ....[9]....
        /*05c4*/ 	.word	0x000015a0


	//   ....[10]....
        /*05c8*/ 	.word	0x000015d0


	//   ....[11]....
        /*05cc*/ 	.word	0x00001660


	//   ....[12]....
        /*05d0*/ 	.word	0x00001690


	//   ....[13]....
        /*05d4*/ 	.word	0x00001720


	//   ....[14]....
        /*05d8*/ 	.word	0x00001750


	//   ....[15]....
        /*05dc*/ 	.word	0x000017d0


	//   ....[16]....
        /*05e0*/ 	.word	0x00001810


	//   ....[17]....
        /*05e4*/ 	.word	0x00001c80


	//   ....[18]....
        /*05e8*/ 	.word	0x00001ca0


	//   ....[19]....
        /*05ec*/ 	.word	0x00001cb0


	//   ....[20]....
        /*05f0*/ 	.word	0x00001cc0


	//   ....[21]....
        /*05f4*/ 	.word	0x00001cd0


	//   ....[22]....
        /*05f8*/ 	.word	0x00001ce0


	//   ....[23]....
        /*05fc*/ 	.word	0x00001cf0


	//   ....[24]....
        /*0600*/ 	.word	0x00001d20


	//   ....[25]....
        /*0604*/ 	.word	0x00001d40


	//   ....[26]....
        /*0608*/ 	.word	0x00001d70


	//   ....[27]....
        /*060c*/ 	.word	0x00001d80


	//   ....[28]....
        /*0610*/ 	.word	0x00001d90


	//   ....[29]....
        /*0614*/ 	.word	0x00001dc0


	//   ....[30]....
        /*0618*/ 	.word	0x00001df0


	//   ....[31]....
        /*061c*/ 	.word	0x000022f0


	//   ....[32]....
        /*0620*/ 	.word	0x00002300


	//   ....[33]....
        /*0624*/ 	.word	0x00002320


	//   ....[34]....
        /*0628*/ 	.word	0x00002440


	//   ....[35]....
        /*062c*/ 	.word	0x00002450


	//   ....[36]....
        /*0630*/ 	.word	0x00002470


	//   ....[37]....
        /*0634*/ 	.word	0x00002480


	//   ....[38]....
        /*0638*/ 	.word	0x000024c0


	//   ....[39]....
        /*063c*/ 	.word	0x000024e0


	//   ....[40]....
        /*0640*/ 	.word	0x00002520


	//   ....[41]....
        /*0644*/ 	.word	0x00002540


	//   ....[42]....
        /*0648*/ 	.word	0x00002560


	//   ....[43]....
        /*064c*/ 	.word	0x00002570


	//   ....[44]....
        /*0650*/ 	.word	0x00002620


	//   ....[45]....
        /*0654*/ 	.word	0x000030c0


	//   ....[46]....
        /*0658*/ 	.word	0x000030e0


	//   ....[47]....
        /*065c*/ 	.word	0x000030f0


	//   ....[48]....
        /*0660*/ 	.word	0x00003100


	//   ....[49]....
        /*0664*/ 	.word	0x00003110


	//   ....[50]....
        /*0668*/ 	.word	0x00003120


	//   ....[51]....
        /*066c*/ 	.word	0x00003130


	//   ....[52]....
        /*0670*/ 	.word	0x00003140


	//   ....[53]....
        /*0674*/ 	.word	0x00003160


	//   ....[54]....
        /*0678*/ 	.word	0x00003180


	//   ....[55]....
        /*067c*/ 	.word	0x000031a0


	//   ....[56]....
        /*0680*/ 	.word	0x000031d0


	//   ....[57]....
        /*0684*/ 	.word	0x000031f0


	//   ....[58]....
        /*0688*/ 	.word	0x00003210


	//   ....[59]....
        /*068c*/ 	.word	0x00003540


	//   ....[60]....
        /*0690*/ 	.word	0x00003550


	//   ....[61]....
        /*0694*/ 	.word	0x00003560


	//   ....[62]....
        /*0698*/ 	.word	0x00003570


	//   ....[63]....
        /*069c*/ 	.word	0x00004410


	//   ....[64]....
        /*06a0*/ 	.word	0x00004640


	//   ....[65]....
        /*06a4*/ 	.word	0x00004860


	//   ....[66]....
        /*06a8*/ 	.word	0x00004a00


	//   ....[67]....
        /*06ac*/ 	.word	0x00004a30


	//   ....[68]....
        /*06b0*/ 	.word	0x00004bd0


	//   ....[69]....
        /*06b4*/ 	.word	0x00004da0


	//   ....[70]....
        /*06b8*/ 	.word	0x00004ee0


	//   ....[71]....
        /*06bc*/ 	.word	0x00007aa0


	//   ....[72]....
        /*06c0*/ 	.word	0x00007ac0


	//   ....[73]....
        /*06c4*/ 	.word	0x00007ad0


	//   ....[74]....
        /*06c8*/ 	.word	0x00007ae0


	//   ....[75]....
        /*06cc*/ 	.word	0x00007af0


	//   ....[76]....
        /*06d0*/ 	.word	0x00007b00


	//   ....[77]....
        /*06d4*/ 	.word	0x00007b10


	//   ....[78]....
        /*06d8*/ 	.word	0x00007b20


	//   ....[79]....
        /*06dc*/ 	.word	0x00007b30


	//   ....[80]....
        /*06e0*/ 	.word	0x00007b40


	//   ....[81]....
        /*06e4*/ 	.word	0x00007b50


	//   ....[82]....
        /*06e8*/ 	.word	0x00007b60


	//   ....[83]....
        /*06ec*/ 	.word	0x00007b70


	//   ....[84]....
        /*06f0*/ 	.word	0x00007b80


	//   ....[85]....
        /*06f4*/ 	.word	0x00008710


	//   ....[86]....
        /*06f8*/ 	.word	0x00008730


	//   ....[87]....
        /*06fc*/ 	.word	0x00008740


	//   ....[88]....
        /*0700*/ 	.word	0x00008750


	//   ....[89]....
        /*0704*/ 	.word	0x00008760


	//   ....[90]....
        /*0708*/ 	.word	0x00008770


	//   ....[91]....
        /*070c*/ 	.word	0x00008780


	//   ....[92]....
        /*0710*/ 	.word	0x000087a0


	//   ....[93]....
        /*0714*/ 	.word	0x000087b0


	//   ....[94]....
        /*0718*/ 	.word	0x000087d0


	//   ....[95]....
        /*071c*/ 	.word	0x00008820


	//   ....[96]....
        /*0720*/ 	.word	0x00008860


	//   ....[97]....
        /*0724*/ 	.word	0x00008880


	//   ....[98]....
        /*0728*/ 	.word	0x00008890


	//   ....[99]....
        /*072c*/ 	.word	0x00008b00


	//   ....[100]....
        /*0730*/ 	.word	0x00008b10


	//   ....[101]....
        /*0734*/ 	.word	0x00008b20


	//   ....[102]....
        /*0738*/ 	.word	0x00008b30


	//   ....[103]....
        /*073c*/ 	.word	0x00009a10


	//   ....[104]....
        /*0740*/ 	.word	0x00009cd0


	//   ....[105]....
        /*0744*/ 	.word	0x00009ef0


	//   ....[106]....
        /*0748*/ 	.word	0x0000a030


	//   ....[107]....
        /*074c*/ 	.word	0x0000a240


	//   ....[108]....
        /*0750*/ 	.word	0x0000a290


	//   ....[109]....
        /*0754*/ 	.word	0x0000a2b0


	//   ....[110]....
        /*0758*/ 	.word	0x0000a3b0


	//   ....[111]....
        /*075c*/ 	.word	0x0000d120


	//   ....[112]....
        /*0760*/ 	.word	0x0000d140


	//   ....[113]....
        /*0764*/ 	.word	0x0000d150


	//   ....[114]....
        /*0768*/ 	.word	0x0000d160


	//   ....[115]....
        /*076c*/ 	.word	0x0000d170


	//   ....[116]....
        /*0770*/ 	.word	0x0000d180


	//   ....[117]....
        /*0774*/ 	.word	0x0000d190


	//   ....[118]....
        /*0778*/ 	.word	0x0000d1b0


	//   ....[119]....
        /*077c*/ 	.word	0x0000d1c0


	//   ....[120]....
        /*0780*/ 	.word	0x0000d1e0


	//   ....[121]....
        /*0784*/ 	.word	0x0000d200


	//   ....[122]....
        /*0788*/ 	.word	0x0000d270


	//   ....[123]....
        /*078c*/ 	.word	0x0000d290


	//   ....[124]....
        /*0790*/ 	.word	0x0000d2b0


	//   ....[125]....
        /*0794*/ 	.word	0x0000d6b0


	//   ....[126]....
        /*0798*/ 	.word	0x0000d6e0


	//   ....[127]....
        /*079c*/ 	.word	0x0000d6f0


	//   ....[128]....
        /*07a0*/ 	.word	0x0000d710


	//   ....[129]....
        /*07a4*/ 	.word	0x0000d730


	//   ....[130]....
        /*07a8*/ 	.word	0x0000d760


	//   ....[131]....
        /*07ac*/ 	.word	0x0000d780


	//   ....[132]....
        /*07b0*/ 	.word	0x0000d7a0


	//   ....[133]....
        /*07b4*/ 	.word	0x0000d7d0


	//   ....[134]....
        /*07b8*/ 	.word	0x0000d7f0


	//   ....[135]....
        /*07bc*/ 	.word	0x0000d810


	//   ....[136]....
        /*07c0*/ 	.word	0x0000d850


	//   ....[137]....
        /*07c4*/ 	.word	0x0000d900


	//   ....[138]....
        /*07c8*/ 	.word	0x0000d920


	//   ....[139]....
        /*07cc*/ 	.word	0x0000e570


	//   ....[140]....
        /*07d0*/ 	.word	0x0000e5f0


	//   ....[141]....
        /*07d4*/ 	.word	0x0000e6f0


	//   ....[142]....
        /*07d8*/ 	.word	0x0000e750


	//   ....[143]....
        /*07dc*/ 	.word	0x0000e780


	//   ....[144]....
        /*07e0*/ 	.word	0x0000e830


	//   ....[145]....
        /*07e4*/ 	.word	0x0000eab0


	//   ....[146]....
        /*07e8*/ 	.word	0x0000ede0


	//   ....[147]....
        /*07ec*/ 	.word	0x00011200


	//   ....[148]....
        /*07f0*/ 	.word	0x00011210


	//   ....[149]....
        /*07f4*/ 	.word	0x00011220


	//   ....[150]....
        /*07f8*/ 	.word	0x00011240


	//   ....[151]....
        /*07fc*/ 	.word	0x00011260


	//   ....[152]....
        /*0800*/ 	.word	0x00011270


	//   ....[153]....
        /*0804*/ 	.word	0x000112a0


	//   ....[154]....
        /*0808*/ 	.word	0x000112d0


	//   ....[155]....
        /*080c*/ 	.word	0x00012710


	//   ....[156]....
        /*0810*/ 	.word	0x00012750


	//   ....[157]....
        /*0814*/ 	.word	0x00012770


	//   ....[158]....
        /*0818*/ 	.word	0x000127a0


	//   ....[159]....
        /*081c*/ 	.word	0x000127d0


	//   ....[160]....
        /*0820*/ 	.word	0x00012810


	//   ....[161]....
        /*0824*/ 	.word	0x00012850


	//   ....[162]....
        /*0828*/ 	.word	0x00012870


	//   ....[163]....
        /*082c*/ 	.word	0x00012900


	//   ....[164]....
        /*0830*/ 	.word	0x00012910


	//   ....[165]....
        /*0834*/ 	.word	0x00012940


	//   ....[166]....
        /*0838*/ 	.word	0x00012980


	//   ....[167]....
        /*083c*/ 	.word	0x000129a0


	//   ....[168]....
        /*0840*/ 	.word	0x000129d0


	//   ....[169]....
        /*0844*/ 	.word	0x00012a20


	//   ....[170]....
        /*0848*/ 	.word	0x00012a50


	//   ....[171]....
        /*084c*/ 	.word	0x00012a60


	//   ....[172]....
        /*0850*/ 	.word	0x00012b60


	//   ....[173]....
        /*0854*/ 	.word	0x00012b80


	//   ....[174]....
        /*0858*/ 	.word	0x00012ba0


	//   ....[175]....
        /*085c*/ 	.word	0x00012bd0


	//   ....[176]....
        /*0860*/ 	.word	0x00012bf0


	//   ....[177]....
        /*0864*/ 	.word	0x00012c80


	//   ....[178]....
        /*0868*/ 	.word	0x00012ca0


	//   ....[179]....
        /*086c*/ 	.word	0x00013520


	//   ....[180]....
        /*0870*/ 	.word	0x00013550


	//   ....[181]....
        /*0874*/ 	.word	0x00013580


	//   ....[182]....
        /*0878*/ 	.word	0x000135b0


	//   ....[183]....
        /*087c*/ 	.word	0x000135e0


	//   ....[184]....
        /*0880*/ 	.word	0x00013610


	//   ....[185]....
        /*0884*/ 	.word	0x00013640


	//   ....[186]....
        /*0888*/ 	.word	0x00013660


	//   ....[187]....
        /*088c*/ 	.word	0x00013690


	//   ....[188]....
        /*0890*/ 	.word	0x000136a0


	//   ....[189]....
        /*0894*/ 	.word	0x000136b0


	//   ....[190]....
        /*0898*/ 	.word	0x000136c0


	//   ....[191]....
        /*089c*/ 	.word	0x000136d0


	//   ....[192]....
        /*08a0*/ 	.word	0x000136e0


	//   ....[193]....
        /*08a4*/ 	.word	0x00013710


	//   ....[194]....
        /*08a8*/ 	.word	0x00013730


	//----- nvinfo : EIATTR_EXIT_INSTR_OFFSETS
	.align		4
.L_204:
        /*08ac*/ 	.byte	0x04, 0x1c
        /*08ae*/ 	.short	(.L_206 - .L_205)


	//   ....[0]....
.L_205:
        /*08b0*/ 	.word	0x00000450


	//   ....[1]....
        /*08b4*/ 	.word	0x00012d30


	//   ....[2]....
        /*08b8*/ 	.word	0x00012d70


	//   ....[3]....
        /*08bc*/ 	.word	0x00013890


	//   ....[4]....
        /*08c0*/ 	.word	0x000138d0


	//----- nvinfo : EIATTR_CTAIDZ_USED
	.align		4
.L_206:
        /*08c4*/ 	.byte	0x01, 0x04
	.zero		2


	//----- nvinfo : EIATTR_MAX_THREADS
	.align		4
        /*08c8*/ 	.byte	0x04, 0x05
        /*08ca*/ 	.short	(.L_208 - .L_207)
.L_207:
        /*08cc*/ 	.word	0x00000080
        /*08d0*/ 	.word	0x00000001
        /*08d4*/ 	.word	0x00000001


	//----- nvinfo : EIATTR_CRS_STACK_SIZE
	.align		4
.L_208:
        /*08d8*/ 	.byte	0x04, 0x1e
        /*08da*/ 	.short	(.L_210 - .L_209)
.L_209:
        /*08dc*/ 	.word	0x00000000
.L_210:


//--------------------- .nv.info._ZN7cutlass13device_kernelIN5flash19enable_sm80_to_sm89INS1_16FlashAttnFwdSm80INS1_25CollectiveMainloopFwdSm80ILi4ELi1ELb0EN4cute5tupleIJNS5_1CILi128EEENS7_ILi112EEENS7_ILi64EEEEEELi64ENS_10bfloat16_tEfNS_4arch4Sm80ELb1ELb0ELb0ELb1ELb1ELb1ELb1ELb0EEENS1_21CollectiveEpilogueFwdINS6_IJS8_SA_S9_EEENS6_IJNS7_ILi1EEESI_SI_EEESC_SE_Li128ELb1ELb1ELb0ELb0EEENS1_19SingleTileSchedulerILb1ELb0ELb1ELi128EEEEEEEEEvNT_6ParamsE --------------------------
	.section	.nv.info._ZN7cutlass13device_kernelIN5flash19enable_sm80_to_sm89INS1_16FlashAttnFwdSm80INS1_25CollectiveMainloopFwdSm80ILi4ELi1ELb0EN4cute5tupleIJNS5_1CILi128EEENS7_ILi112EEENS7_ILi64EEEEEELi64ENS_10bfloat16_tEfNS_4arch4Sm80ELb1ELb0ELb0ELb1ELb1ELb1ELb1ELb0EEENS1_21CollectiveEpilogueFwdINS6_IJS8_SA_S9_EEENS6_IJNS7_ILi1EEESI_SI_EEESC_SE_Li128ELb1ELb1ELb0ELb0EEENS1_19SingleTileSchedulerILb1ELb0ELb1ELi128EEEEEEEEEvNT_6ParamsE,"",@"SHT_CUDA_INFO"
	.sectionflags	@""
	.align	4


	//----- nvinfo : EIATTR_CUDA_API_VERSION
	.align		4
        /*0000*/ 	.byte	0x04, 0x37
        /*0002*/ 	.short	(.L_212 - .L_211)
.L_211:
        /*0004*/ 	.word	0x00000082


	//----- nvinfo : EIATTR_SW2861232_WAR
	.align		4
.L_212:
        /*0008*/ 	.byte	0x01, 0x35
	.zero		2


	//----- nvinfo : EIATTR_PARAM_CBANK
	.align		4
        /*000c*/ 	.byte	0x04, 0x0a
        /*000e*/ 	.short	(.L_214 - .L_213)
	.align		4
.L_213:
        /*0010*/ 	.word	index@(.nv.constant0._ZN7cutlass13device_kernelIN5flash19enable_sm80_to_sm89INS1_16FlashAttnFwdSm80INS1_25CollectiveMainloopFwdSm80ILi4ELi1ELb0EN4cute5tupleIJNS5_1CILi128EEENS7_ILi112EEENS7_ILi64EEEEEELi64ENS_10bfloat16_tEfNS_4arch4Sm80ELb1ELb0ELb0ELb1ELb1ELb1ELb1ELb0EEENS1_21CollectiveEpilogueFwdINS6_IJS8_SA_S9_EEENS6_IJNS7_ILi1EEESI_SI_EEESC_SE_Li128ELb1ELb1ELb0ELb0EEENS1_19SingleTileSchedulerILb1ELb0ELb1ELi128EEEEEEEEEvNT_6ParamsE)
        /*0014*/ 	.short	0x0160
        /*0016*/ 	.short	0x0418


	//----- nvinfo : EIATTR_CBANK_PARAM_SIZE
	.align		4
.L_214:
        /*0018*/ 	.byte	0x03, 0x19
        /*001a*/ 	.short	0x0418


	//----- nvinfo : EIATTR_KPARAM_INFO
	.align		4
        /*001c*/ 	.byte	0x04, 0x17
        /*001e*/ 	.short	(.L_216 - .L_215)
.L_215:
        /*0020*/ 	.word	0x00000000
        /*0024*/ 	.short	0x0000
        /*0026*/ 	.short	0x0000
        /*0028*/ 	.byte	0x00, 0xf0, 0x61, 0x10


	//----- nvinfo : EIATTR_MAXREG_COUNT
	.align		4
.L_216:
        /*002c*/ 	.byte	0x03, 0x1b
        /*002e*/ 	.short	0x00ff


	//----- nvinfo : EIATTR_NUM_BARRIERS
	.align		4
        /*0030*/ 	.byte	0x02, 0x4c
        /*0032*/ 	.byte	0x02
	.zero		1


	//----- nvinfo : EIATTR_ANNOTATIONS
	.align		4
        /*0034*/ 	.byte	0x04, 0x55
        /*0036*/ 	.short	(.L_218 - .L_217)


	//   ....[0]....
.L_217:
        /* <DEDUP_REMOVED lines=38> */


	//----- nvinfo : EIATTR_MERCURY_ISA_VERSION
	.align		4
.L_218:
        /*0288*/ 	.byte	0x03, 0x5f
        /*028a*/ 	.short	0x0000


	//----- nvinfo : EIATTR_COOP_GROUP_MASK_REGIDS
	.align		4
        /*028c*/ 	.byte	0x04, 0x29
        /*028e*/ 	.short	(.L_220 - .L_219)


	//   ....[0]....
.L_219:
        /*0290*/ 	.word	0xffffffff


	//   ....[1]....
        /*0294*/ 	.word	0xffffffff


	//   ....[2]....
        /*0298*/ 	.word	0xffffffff


	//   ....[3]....
        /*029c*/ 	.word	0xffffffff


	//   ....[4]....
        /*02a0*/ 	.word	0xffffffff


	//   ....[5]....
        /*02a4*/ 	.word	0xffffffff


	//   ....[6]....
        /*02a8*/ 	.word	0xffffffff


	//   ....[7]....
        /*02ac*/ 	.word	0xffffffff


	//   ....[8]....
        /*02b0*/ 	.word	0xffffffff


	//   ....[9]....
        /*02b4*/ 	.word	0xffffffff


	//   ....[10]....
        /*02b8*/ 	.word	0xffffffff


	//   ....[11]....
        /*02bc*/ 	.word	0xffffffff


	//   ....[12]....
        /*02c0*/ 	.word	0xffffffff


	//   ....[13]....
        /*02c4*/ 	.word	0xffffffff


	//   ....[14]....
        /*02c8*/ 	.word	0xffffffff


	//   ....[15]....
        /*02cc*/ 	.word	0xffffffff


	//   ....[16]....
        /*02d0*/ 	.word	0xffffffff


	//   ....[17]....
        /*02d4*/ 	.word	0xffffffff


	//   ....[18]....
        /*02d8*/ 	.word	0xffffffff


	//   ....[19]....
        /*02dc*/ 	.word	0xffffffff


	//   ....[20]....
        /*02e0*/ 	.word	0xffffffff


	//   ....[21]....
        /*02e4*/ 	.word	0xffffffff


	//   ....[22]....
        /*02e8*/ 	.word	0xffffffff


	//   ....[23]....
        /*02ec*/ 	.word	0xffffffff


	//   ....[24]....
        /*02f0*/ 	.word	0xffffffff


	//   ....[25]....
        /*02f4*/ 	.word	0xffffffff


	//   ....[26]....
        /*02f8*/ 	.word	0xffffffff


	//   ....[27]....
        /*02fc*/ 	.word	0xffffffff


	//   ....[28]....
        /*0300*/ 	.word	0xffffffff


	//   ....[29]....
        /*0304*/ 	.word	0xffffffff


	//   ....[30]....
        /*0308*/ 	.word	0xffffffff


	//   ....[31]....
        /*030c*/ 	.word	0xffffffff


	//   ....[32]....
        /*0310*/ 	.word	0xffffffff


	//   ....[33]....
        /*0314*/ 	.word	0xffffffff


	//   ....[34]....
        /*0318*/ 	.word	0xffffffff


	//   ....[35]....
        /*031c*/ 	.word	0xffffffff


	//   ....[36]....
        /*0320*/ 	.word	0xffffffff


	//   ....[37]....
        /*0324*/ 	.word	0xffffffff


	//   ....[38]....
        /*0328*/ 	.word	0xffffffff


	//   ....[39]....
        /*032c*/ 	.word	0xffffffff


	//   ....[40]....
        /*0330*/ 	.word	0xffffffff


	//   ....[41]....
        /*0334*/ 	.word	0xffffffff


	//   ....[42]....
        /*0338*/ 	.word	0xffffffff


	//   ....[43]....
        /*033c*/ 	.word	0xffffffff


	//   ....[44]....
        /*0340*/ 	.word	0xffffffff


	//   ....[45]....
        /*0344*/ 	.word	0xffffffff


	//   ....[46]....
        /*0348*/ 	.word	0xffffffff


	//   ....[47]....
        /*034c*/ 	.word	0xffffffff


	//   ....[48]....
        /*0350*/ 	.word	0xffffffff


	//   ....[49]....
        /*0354*/ 	.word	0xffffffff


	//   ....[50]....
        /*0358*/ 	.word	0xffffffff


	//   ....[51]....
        /*035c*/ 	.word	0xffffffff


	//   ....[52]....
        /*0360*/ 	.word	0xffffffff


	//   ....[53]....
        /*0364*/ 	.word	0xffffffff


	//   ....[54]....
        /*0368*/ 	.word	0xffffffff


	//   ....[55]....
        /*036c*/ 	.word	0xffffffff


	//   ....[56]....
        /*0370*/ 	.word	0xffffffff


	//   ....[57]....
        /*0374*/ 	.word	0xffffffff


	//   ....[58]....
        /*0378*/ 	.word	0xffffffff


	//   ....[59]....
        /*037c*/ 	.word	0xffffffff


	//   ....[60]....
        /*0380*/ 	.word	0xffffffff


	//   ....[61]....
        /*0384*/ 	.word	0xffffffff


	//   ....[62]....
        /*0388*/ 	.word	0xffffffff


	//   ....[63]....
        /*038c*/ 	.word	0xffffffff


	//   ....[64]....
        /*0390*/ 	.word	0xffffffff


	//   ....[65]....
        /*0394*/ 	.word	0xffffffff


	//   ....[66]....
        /*0398*/ 	.word	0xffffffff


	//   ....[67]....
        /*039c*/ 	.word	0xffffffff


	//   ....[68]....
        /*03a0*/ 	.word	0xffffffff


	//   ....[69]....
        /*03a4*/ 	.word	0xffffffff


	//   ....[70]....
        /*03a8*/ 	.word	0xffffffff


	//   ....[71]....
        /*03ac*/ 	.word	0xffffffff


	//   ....[72]....
        /*03b0*/ 	.word	0xffffffff


	//   ....[73]....
        /*03b4*/ 	.word	0xffffffff


	//   ....[74]....
        /*03b8*/ 	.word	0xffffffff


	//   ....[75]....
        /*03bc*/ 	.word	0xffffffff


	//   ....[76]....
        /*03c0*/ 	.word	0xffffffff


	//   ....[77]....
        /*03c4*/ 	.word	0xffffffff


	//   ....[78]....
        /*03c8*/ 	.word	0xffffffff


	//   ....[79]....
        /*03cc*/ 	.word	0xffffffff


	//   ....[80]....
        /*03d0*/ 	.word	0xffffffff


	//   ....[81]....
        /*03d4*/ 	.word	0xffffffff


	//   ....[82]....
        /*03d8*/ 	.word	0xffffffff


	//   ....[83]....
        /*03dc*/ 	.word	0xffffffff


	//   ....[84]....
        /*03e0*/ 	.word	0xffffffff


	//   ....[85]....
        /*03e4*/ 	.word	0xffffffff


	//   ....[86]....
        /*03e8*/ 	.word	0xffffffff


	//   ....[87]....
        /*03ec*/ 	.word	0xffffffff


	//   ....[88]....
        /*03f0*/ 	.word	0xffffffff


	//   ....[89]....
        /*03f4*/ 	.word	0xffffffff


	//   ....[90]....
        /*03f8*/ 	.word	0xffffffff


	//   ....[91]....
        /*03fc*/ 	.word	0xffffffff


	//   ....[92]....
        /*0400*/ 	.word	0xffffffff


	//   ....[93]....
        /*0404*/ 	.word	0xffffffff


	//   ....[94]....
        /*0408*/ 	.word	0xffffffff


	//   ....[95]....
        /*040c*/ 	.word	0xffffffff


	//   ....[96]....
        /*0410*/ 	.word	0xffffffff


	//   ....[97]....
        /*0414*/ 	.word	0xffffffff


	//   ....[98]....
        /*0418*/ 	.word	0xffffffff


	//   ....[99]....
        /*041c*/ 	.word	0xffffffff


	//   ....[100]....
        /*0420*/ 	.word	0xffffffff


	//   ....[101]....
        /*0424*/ 	.word	0xffffffff


	//   ....[102]....
        /*0428*/ 	.word	0xffffffff


	//   ....[103]....
        /*042c*/ 	.word	0xffffffff


	//   ....[104]....
        /*0430*/ 	.word	0xffffffff


	//   ....[105]....
        /*0434*/ 	.word	0xffffffff


	//   ....[106]....
        /*0438*/ 	.word	0xffffffff


	//   ....[107]....
        /*043c*/ 	.word	0xffffffff


	//   ....[108]....
        /*0440*/ 	.word	0xffffffff


	//   ....[109]....
        /*0444*/ 	.word	0xffffffff


	//   ....[110]....
        /*0448*/ 	.word	0xffffffff


	//   ....[111]....
        /*044c*/ 	.word	0xffffffff


	//   ....[112]....
        /*0450*/ 	.word	0xffffffff


	//   ....[113]....
        /*0454*/ 	.word	0xffffffff


	//   ....[114]....
        /*0458*/ 	.word	0xffffffff


	//   ....[115]....
        /*045c*/ 	.word	0xffffffff


	//   ....[116]....
        /*0460*/ 	.word	0xffffffff


	//   ....[117]....
        /*0464*/ 	.word	0xffffffff


	//   ....[118]....
        /*0468*/ 	.word	0xffffffff


	//   ....[119]....
        /*046c*/ 	.word	0xffffffff


	//   ....[120]....
        /*0470*/ 	.word	0xffffffff


	//   ....[121]....
        /*0474*/ 	.word	0xffffffff


	//   ....[122]....
        /*0478*/ 	.word	0xffffffff


	//   ....[123]....
        /*047c*/ 	.word	0xffffffff


	//   ....[124]....
        /*0480*/ 	.word	0xffffffff


	//   ....[125]....
        /*0484*/ 	.word	0xffffffff


	//   ....[126]....
        /*0488*/ 	.word	0xffffffff


	//   ....[127]....
        /*048c*/ 	.word	0xffffffff


	//   ....[128]....
        /*0490*/ 	.word	0xffffffff


	//   ....[129]....
        /*0494*/ 	.word	0xffffffff


	//   ....[130]....
        /*0498*/ 	.word	0xffffffff


	//   ....[131]....
        /*049c*/ 	.word	0xffffffff


	//   ....[132]....
        /*04a0*/ 	.word	0xffffffff


	//   ....[133]....
        /*04a4*/ 	.word	0xffffffff


	//   ....[134]....
        /*04a8*/ 	.word	0xffffffff


	//   ....[135]....
        /*04ac*/ 	.word	0xffffffff


	//   ....[136]....
        /*04b0*/ 	.word	0xffffffff


	//   ....[137]....
        /*04b4*/ 	.word	0xffffffff


	//   ....[138]....
        /*04b8*/ 	.word	0xffffffff


	//   ....[139]....
        /*04bc*/ 	.word	0xffffffff


	//   ....[140]....
        /*04c0*/ 	.word	0xffffffff


	//   ....[141]....
        /*04c4*/ 	.word	0xffffffff


	//   ....[142]....
        /*04c8*/ 	.word	0xffffffff


	//   ....[143]....
        /*04cc*/ 	.word	0xffffffff


	//   ....[144]....
        /*04d0*/ 	.word	0xffffffff


	//   ....[145]....
        /*04d4*/ 	.word	0xffffffff


	//   ....[146]....
        /*04d8*/ 	.word	0xffffffff


	//   ....[147]....
        /*04dc*/ 	.word	0xffffffff


	//   ....[148]....
        /*04e0*/ 	.word	0xffffffff


	//   ....[149]....
        /*04e4*/ 	.word	0xffffffff


	//   ....[150]....
        /*04e8*/ 	.word	0xffffffff


	//   ....[151]....
        /*04ec*/ 	.word	0xffffffff


	//   ....[152]....
        /*04f0*/ 	.word	0xffffffff


	//   ....[153]....
        /*04f4*/ 	.word	0xffffffff


	//   ....[154]....
        /*04f8*/ 	.word	0xffffffff


	//   ....[155]....
        /*04fc*/ 	.word	0xffffffff


	//   ....[156]....
        /*0500*/ 	.word	0xffffffff


	//   ....[157]....
        /*0504*/ 	.word	0xffffffff


	//   ....[158]....
        /*0508*/ 	.word	0xffffffff


	//   ....[159]....
        /*050c*/ 	.word	0xffffffff


	//   ....[160]....
        /*0510*/ 	.word	0xffffffff


	//   ....[161]....
        /*0514*/ 	.word	0xffffffff


	//   ....[162]....
        /*0518*/ 	.word	0xffffffff


	//   ....[163]....
        /*051c*/ 	.word	0xffffffff


	//   ....[164]....
        /*0520*/ 	.word	0xffffffff


	//   ....[165]....
        /*0524*/ 	.word	0xffffffff


	//   ....[166]....
        /*0528*/ 	.word	0xffffffff


	//   ....[167]....
        /*052c*/ 	.word	0xffffffff


	//   ....[168]....
        /*0530*/ 	.word	0xffffffff


	//   ....[169]....
        /*0534*/ 	.word	0xffffffff


	//   ....[170]....
        /*0538*/ 	.word	0xffffffff


	//   ....[171]....
        /*053c*/ 	.word	0xffffffff


	//   ....[172]....
        /*0540*/ 	.word	0xffffffff


	//   ....[173]....
        /*0544*/ 	.word	0xffffffff


	//   ....[174]....
        /*0548*/ 	.word	0xffffffff


	//   ....[175]....
        /*054c*/ 	.word	0xffffffff


	//   ....[176]....
        /*0550*/ 	.word	0xffffffff


	//   ....[177]....
        /*0554*/ 	.word	0xffffffff


	//   ....[178]....
        /*0558*/ 	.word	0xffffffff


	//   ....[179]....
        /*055c*/ 	.word	0xffffffff


	//   ....[180]....
        /*0560*/ 	.word	0xffffffff


	//   ....[181]....
        /*0564*/ 	.word	0xffffffff


	//   ....[182]....
        /*0568*/ 	.word	0xffffffff


	//   ....[183]....
        /*056c*/ 	.word	0xffffffff


	//   ....[184]....
        /*0570*/ 	.word	0xffffffff


	//   ....[185]....
        /*0574*/ 	.word	0xffffffff


	//   ....[186]....
        /*0578*/ 	.word	0xffffffff


	//   ....[187]....
        /*057c*/ 	.word	0xffffffff


	//   ....[188]....
        /*0580*/ 	.word	0xffffffff


	//   ....[189]....
        /*0584*/ 	.word	0xffffffff


	//   ....[190]....
        /*0588*/ 	.word	0xffffffff


	//   ....[191]....
        /*058c*/ 	.word	0xffffffff


	//   ....[192]....
        /*0590*/ 	.word	0xffffffff


	//   ....[193]....
        /*0594*/ 	.word	0xffffffff


	//   ....[194]....
        /*0598*/ 	.word	0xffffffff


	//   ....[195]....
        /*059c*/ 	.word	0xffffffff


	//   ....[196]....
        /*05a0*/ 	.word	0xffffffff


	//   ....[197]....
        /*05a4*/ 	.word	0xffffffff


	//   ....[198]....
        /*05a8*/ 	.word	0xffffffff


	//   ....[199]....
        /*05ac*/ 	.word	0xffffffff


	//   ....[200]....
        /*05b0*/ 	.word	0xffffffff


	//   ....[201]....
        /*05b4*/ 	.word	0xffffffff


	//   ....[202]....
        /*05b8*/ 	.word	0xffffffff


	//   ....[203]....
        /*05bc*/ 	.word	0xffffffff


	//   ....[204]....
        /*05c0*/ 	.word	0xffffffff


	//   ....[205]....
        /*05c4*/ 	.word	0xffffffff


	//   ....[206]....
        /*05c8*/ 	.word	0xffffffff


	//   ....[207]....
        /*05cc*/ 	.word	0xffffffff


	//   ....[208]....
        /*05d0*/ 	.word	0xffffffff


	//   ....[209]....
        /*05d4*/ 	.word	0xffffffff


	//   ....[210]....
        /*05d8*/ 	.word	0xffffffff


	//   ....[211]....
        /*05dc*/ 	.word	0xffffffff


	//   ....[212]....
        /*05e0*/ 	.word	0xffffffff


	//   ....[213]....
        /*05e4*/ 	.word	0xffffffff


	//   ....[214]....
        /*05e8*/ 	.word	0xffffffff


	//   ....[215]....
        /*05ec*/ 	.word	0xffffffff


	//   ....[216]....
        /*05f0*/ 	.word	0xffffffff


	//   ....[217]....
        /*05f4*/ 	.word	0xffffffff


	//   ....[218]....
        /*05f8*/ 	.word	0xffffffff


	//   ....[219]....
        /*05fc*/ 	.word	0xffffffff


	//   ....[220]....
        /*0600*/ 	.word	0xffffffff


	//   ....[221]....
        /*0604*/ 	.word	0xffffffff


	//   ....[222]....
        /*0608*/ 	.word	0xffffffff


	//   ....[223]....
        /*060c*/ 	.word	0xffffffff


	//   ....[224]....
        /*0610*/ 	.word	0xffffffff


	//   ....[225]....
        /*0614*/ 	.word	0xffffffff


	//   ....[226]....
        /*0618*/ 	.word	0xffffffff


	//   ....[227]....
        /*061c*/ 	.word	0xffffffff


	//   ....[228]....
        /*0620*/ 	.word	0xffffffff


	//   ....[229]....
        /*0624*/ 	.word	0xffffffff


	//   ....[230]....
        /*0628*/ 	.word	0xffffffff


	//   ....[231]....
        /*062c*/ 	.word	0xffffffff


	//   ....[232]....
        /*0630*/ 	.word	0xffffffff


	//   ....[233]....
        /*0634*/ 	.word	0xffffffff


	//   ....[234]....
        /*0638*/ 	.word	0xffffffff


	//   ....[235]....
        /*063c*/ 	.word	0xffffffff


	//   ....[236]....
        /*0640*/ 	.word	0xffffffff


	//   ....[237]....
        /*0644*/ 	.word	0xffffffff


	//   ....[238]....
        /*0648*/ 	.word	0xffffffff


	//   ....[239]....
        /*064c*/ 	.word	0xffffffff


	//   ....[240]....
        /*0650*/ 	.word	0xffffffff


	//   ....[241]....
        /*0654*/ 	.word	0xffffffff


	//   ....[242]....
        /*0658*/ 	.word	0xffffffff


	//   ....[243]....
        /*065c*/ 	.word	0xffffffff


	//   ....[244]....
        /*0660*/ 	.word	0xffffffff


	//   ....[245]....
        /*0664*/ 	.word	0xffffffff


	//   ....[246]....
        /*0668*/ 	.word	0xffffffff


	//   ....[247]....
        /*066c*/ 	.word	0xffffffff


	//   ....[248]....
        /*0670*/ 	.word	0xffffffff


	//   ....[249]....
        /*0674*/ 	.word	0xffffffff


	//   ....[250]....
        /*0678*/ 	.word	0xffffffff


	//   ....[251]....
        /*067c*/ 	.word	0xffffffff


	//   ....[252]....
        /*0680*/ 	.word	0xffffffff


	//   ....[253]....
        /*0684*/ 	.word	0xffffffff


	//   ....[254]....
        /*0688*/ 	.word	0xffffffff


	//   ....[255]....
        /*068c*/ 	.word	0xffffffff


	//   ....[0]....
        /*0690*/ 	.word	0xffffffff


	//   ....[1]....
        /*0694*/ 	.word	0xffffffff


	//   ....[2]....
        /*0698*/ 	.word	0xffffffff


	//----- nvinfo : EIATTR_COOP_GROUP_INSTR_OFFSETS
	.align		4
.L_220:
        /*069c*/ 	.byte	0x04, 0x28
        /*069e*/ 	.short	(.L_222 - .L_221)


	//   ....[0]....
.L_221:
        /*06a0*/ 	.word	0x000000a0


	//   ....[1]....
        /*06a4*/ 	.word	0x00002c70


	//   ....[2]....
        /*06a8*/ 	.word	0x00002cc0


	//   ....[3]....
        /*06ac*/ 	.word	0x000034b0


	//   ....[4]....
        /*06b0*/ 	.word	0x000034d0


	//   ....[5]....
        /*06b4*/ 	.word	0x00003c40


	//   ....[6]....
        /*06b8*/ 	.word	0x00003c60


	//   ....[7]....
        /*06bc*/ 	.word	0x000043d0


	//   ....[8]....
        /*06c0*/ 	.word	0x000043e0


	//   ....[9]....
        /*06c4*/ 	.word	0x00004c80


	//   ....[10]....
        /*06c8*/ 	.word	0x00004cd0


	//   ....[11]....
        /*06cc*/ 	.word	0x000059e0


	//   ....[12]....
        /*06d0*/ 	.word	0x00005a10


	//   ....[13]....
        /*06d4*/ 	.word	0x00006150


	//   ....[14]....
        /*06d8*/ 	.word	0x00006180


	//   ....[15]....
        /*06dc*/ 	.word	0x000068c0


	//   ....[16]....
        /*06e0*/ 	.word	0x000068e0


	//   ....[17]....
        /*06e4*/ 	.word	0x00007040


	//   ....[18]....
        /*06e8*/ 	.word	0x00007070


	//   ....[19]....
        /*06ec*/ 	.word	0x000071b0


	//   ....[20]....
        /*06f0*/ 	.word	0x000071e0


	//   ....[21]....
        /*06f4*/ 	.word	0x000072d0


	//   ....[22]....
        /*06f8*/ 	.word	0x00007300


	//   ....[23]....
        /*06fc*/ 	.word	0x000073f0


	//   ....[24]....
        /*0700*/ 	.word	0x00007410


	//   ....[25]....
        /*0704*/ 	.word	0x00007c70


	//   ....[26]....
        /*0708*/ 	.word	0x00007c90


	//   ....[27]....
        /*070c*/ 	.word	0x00007d80


	//   ....[28]....
        /*0710*/ 	.word	0x00007db0


	//   ....[29]....
        /*0714*/ 	.word	0x00007ea0


	//   ....[30]....
        /*0718*/ 	.word	0x00007ed0


	//   ....[31]....
        /*071c*/ 	.word	0x00007fc0


	//   ....[32]....
        /*0720*/ 	.word	0x00007ff0


	//   ....[33]....
        /*0724*/ 	.word	0x00008b90


	//   ....[34]....
        /*0728*/ 	.word	0x00008bd0


	//   ....[35]....
        /*072c*/ 	.word	0x00008da0


	//   ....[36]....
        /*0730*/ 	.word	0x00008dd0


	//   ....[37]....
        /*0734*/ 	.word	0x00008e60


	//   ....[38]....
        /*0738*/ 	.word	0x00008e90


	//   ....[39]....
        /*073c*/ 	.word	0x00008f20


	//   ....[40]....
        /*0740*/ 	.word	0x00008f50


	//   ....[41]....
        /*0744*/ 	.word	0x00008fe0


	//   ....[42]....
        /*0748*/ 	.word	0x00009010


	//   ....[43]....
        /*074c*/ 	.word	0x000090a0


	//   ....[44]....
        /*0750*/ 	.word	0x000090d0


	//   ....[45]....
        /*0754*/ 	.word	0x00009160


	//   ....[46]....
        /*0758*/ 	.word	0x00009190


	//   ....[47]....
        /*075c*/ 	.word	0x00009210


	//   ....[48]....
        /*0760*/ 	.word	0x00009250


	//   ....[49]....
        /*0764*/ 	.word	0x000096c0


	//   ....[50]....
        /*0768*/ 	.word	0x000096e0


	//   ....[51]....
        /*076c*/ 	.word	0x000096f0


	//   ....[52]....
        /*0770*/ 	.word	0x00009700


	//   ....[53]....
        /*0774*/ 	.word	0x00009720


	//   ....[54]....
        /*0778*/ 	.word	0x00009730


	//   ....[55]....
        /*077c*/ 	.word	0x00009740


	//   ....[56]....
        /*0780*/ 	.word	0x00009760


	//   ....[57]....
        /*0784*/ 	.word	0x00009790


	//   ....[58]....
        /*0788*/ 	.word	0x000097b0


	//   ....[59]....
        /*078c*/ 	.word	0x000097c0


	//   ....[60]....
        /*0790*/ 	.word	0x00009810


	//   ....[61]....
        /*0794*/ 	.word	0x00009840


	//   ....[62]....
        /*0798*/ 	.word	0x00009880


	//   ....[63]....
        /*079c*/ 	.word	0x00009ce0


	//   ....[64]....
        /*07a0*/ 	.word	0x00009d00


	//   ....[65]....
        /*07a4*/ 	.word	0x00009d10


	//   ....[66]....
        /*07a8*/ 	.word	0x00009d20


	//   ....[67]....
        /*07ac*/ 	.word	0x00009e90


	//   ....[68]....
        /*07b0*/ 	.word	0x00009ed0


	//   ....[69]....
        /*07b4*/ 	.word	0x00009f20


	//   ....[70]....
        /*07b8*/ 	.word	0x00009f60


	//   ....[71]....
        /*07bc*/ 	.word	0x0000a130


	//   ....[72]....
        /*07c0*/ 	.word	0x0000a170


	//   ....[73]....
        /*07c4*/ 	.word	0x0000a1c0


	//   ....[74]....
        /*07c8*/ 	.word	0x0000a200


	//   ....[75]....
        /*07cc*/ 	.word	0x0000a3f0


	//   ....[76]....
        /*07d0*/ 	.word	0x0000a430


	//   ....[77]....
        /*07d4*/ 	.word	0x0000a480


	//   ....[78]....
        /*07d8*/ 	.word	0x0000a4c0


	//   ....[79]....
        /*07dc*/ 	.word	0x0000c3c0


	//   ....[80]....
        /*07e0*/ 	.word	0x0000c3e0


	//   ....[81]....
        /*07e4*/ 	.word	0x0000c410


	//   ....[82]....
        /*07e8*/ 	.word	0x0000c420


	//   ....[83]....
        /*07ec*/ 	.word	0x0000c500


	//   ....[84]....
        /*07f0*/ 	.word	0x0000c540


	//   ....[85]....
        /*07f4*/ 	.word	0x0000c560


	//   ....[86]....
        /*07f8*/ 	.word	0x0000c570


	//   ....[87]....
        /*07fc*/ 	.word	0x0000c730


	//   ....[88]....
        /*0800*/ 	.word	0x0000c770


	//   ....[89]....
        /*0804*/ 	.word	0x0000c790


	//   ....[90]....
        /*0808*/ 	.word	0x0000c7a0


	//   ....[91]....
        /*080c*/ 	.word	0x0000c8a0


	//   ....[92]....
        /*0810*/ 	.word	0x0000c8e0


	//   ....[93]....
        /*0814*/ 	.word	0x0000c940


	//   ....[94]....
        /*0818*/ 	.word	0x0000c970


	//   ....[95]....
        /*081c*/ 	.word	0x0000ebf0


	//   ....[96]....
        /*0820*/ 	.word	0x0000ec00


	//   ....[97]....
        /*0824*/ 	.word	0x0000ec20


	//   ....[98]....
        /*0828*/ 	.word	0x0000ed60


	//   ....[99]....
        /*082c*/ 	.word	0x0000ed70


	//   ....[100]....
        /*0830*/ 	.word	0x0000ed90


	//   ....[101]....
        /*0834*/ 	.word	0x0000edf0


	//   ....[102]....
        /*0838*/ 	.word	0x0000ee10


	//   ....[103]....
        /*083c*/ 	.word	0x0000eec0


	//   ....[104]....
        /*0840*/ 	.word	0x0000eed0


	//   ....[105]....
        /*0844*/ 	.word	0x0000ef10


	//   ....[106]....
        /*0848*/ 	.word	0x0000ef20


	//   ....[107]....
        /*084c*/ 	.word	0x0000ef50


	//   ....[108]....
        /*0850*/ 	.word	0x0000eff0


	//   ....[109]....
        /*0854*/ 	.word	0x0000f9d0


	//   ....[110]....
        /*0858*/ 	.word	0x0000f9f0


	//   ....[111]....
        /*085c*/ 	.word	0x0000fa00


	//   ....[112]....
        /*0860*/ 	.word	0x0000fa10


	//   ....[113]....
        /*0864*/ 	.word	0x0000fa20


	//   ....[114]....
        /*0868*/ 	.word	0x0000fa30


	//   ....[115]....
        /*086c*/ 	.word	0x0000fa40


	//   ....[116]....
        /*0870*/ 	.word	0x0000fa50


	//   ....[117]....
        /*0874*/ 	.word	0x0000fa70


	//   ....[118]....
        /*0878*/ 	.word	0x0000fa90


	//   ....[119]....
        /*087c*/ 	.word	0x0000fab0


	//   ....[120]....
        /*0880*/ 	.word	0x0000fae0


	//   ....[121]....
        /*0884*/ 	.word	0x0000fb00


	//   ....[122]....
        /*0888*/ 	.word	0x0000fb20


	//   ....[123]....
        /*088c*/ 	.word	0x0000fe60


	//   ....[124]....
        /*0890*/ 	.word	0x0000fe70


	//   ....[125]....
        /*0894*/ 	.word	0x0000fe80


	//   ....[126]....
        /*0898*/ 	.word	0x0000fe90


	//   ....[127]....
        /*089c*/ 	.word	0x00011010


	//   ....[128]....
        /*08a0*/ 	.word	0x000111b0


	//   ....[129]....
        /*08a4*/ 	.word	0x00011290


	//   ....[130]....
        /*08a8*/ 	.word	0x000112d0


	//   ....[131]....
        /*08ac*/ 	.word	0x00011390


	//   ....[132]....
        /*08b0*/ 	.word	0x00011490


	//   ....[133]....
        /*08b4*/ 	.word	0x00011600


	//   ....[134]....
        /*08b8*/ 	.word	0x00011730


	//   ....[135]....
        /*08bc*/ 	.word	0x00014570


	//   ....[136]....
        /*08c0*/ 	.word	0x00014590


	//   ....[137]....
        /*08c4*/ 	.word	0x000145a0


	//   ....[138]....
        /*08c8*/ 	.word	0x000145b0


	//   ....[139]....
        /*08cc*/ 	.word	0x000145c0


	//   ....[140]....
        /*08d0*/ 	.word	0x000145d0


	//   ....[141]....
        /*08d4*/ 	.word	0x000145e0


	//   ....[142]....
        /*08d8*/ 	.word	0x00014600


	//   ....[143]....
        /*08dc*/ 	.word	0x00014620


	//   ....[144]....
        /*08e0*/ 	.word	0x00014640


	//   ....[145]....
        /*08e4*/ 	.word	0x00014660


	//   ....[146]....
        /*08e8*/ 	.word	0x00014670


	//   ....[147]....
        /*08ec*/ 	.word	0x00014680


	//   ....[148]....
        /*08f0*/ 	.word	0x00014690


	//   ....[149]....
        /*08f4*/ 	.word	0x00015240


	//   ....[150]....
        /*08f8*/ 	.word	0x00015260


	//   ....[151]....
        /*08fc*/ 	.word	0x00015270


	//   ....[152]....
        /*0900*/ 	.word	0x00015280


	//   ....[153]....
        /*0904*/ 	.word	0x00015290


	//   ....[154]....
        /*0908*/ 	.word	0x000152a0


	//   ....[155]....
        /*090c*/ 	.word	0x000152b0


	//   ....[156]....
        /*0910*/ 	.word	0x000152d0


	//   ....[157]....
        /*0914*/ 	.word	0x000152e0


	//   ....[158]....
        /*0918*/ 	.word	0x00015300


	//   ....[159]....
        /*091c*/ 	.word	0x00015350


	//   ....[160]....
        /*0920*/ 	.word	0x00015390


	//   ....[161]....
        /*0924*/ 	.word	0x000153b0


	//   ....[162]....
        /*0928*/ 	.word	0x000153c0


	//   ....[163]....
        /*092c*/ 	.word	0x000155c0


	//   ....[164]....
        /*0930*/ 	.word	0x000155d0


	//   ....[165]....
        /*0934*/ 	.word	0x000155e0


	//   ....[166]....
        /*0938*/ 	.word	0x000155f0


	//   ....[167]....
        /*093c*/ 	.word	0x000164b0


	//   ....[168]....
        /*0940*/ 	.word	0x00016700


	//   ....[169]....
        /*0944*/ 	.word	0x00016970


	//   ....[170]....
        /*0948*/ 	.word	0x00016ac0


	//   ....[171]....
        /*094c*/ 	.word	0x00016cc0


	//   ....[172]....
        /*0950*/ 	.word	0x00016d40


	//   ....[173]....
        /*0954*/ 	.word	0x00016d90


	//   ....[174]....
        /*0958*/ 	.word	0x00016e70


	//   ....[175]....
        /*095c*/ 	.word	0x00019bf0


	//   ....[176]....
        /*0960*/ 	.word	0x00019c10


	//   ....[177]....
        /*0964*/ 	.word	0x00019c20


	//   ....[178]....
        /*0968*/ 	.word	0x00019c30


	//   ....[179]....
        /*096c*/ 	.word	0x00019c40


	//   ....[180]....
        /*0970*/ 	.word	0x00019c50


	//   ....[181]....
        /*0974*/ 	.word	0x00019c60


	//   ....[182]....
        /*0978*/ 	.word	0x00019c80


	//   ....[183]....
        /*097c*/ 	.word	0x00019c90


	//   ....[184]....
        /*0980*/ 	.word	0x00019cb0


	//   ....[185]....
        /*0984*/ 	.word	0x00019cd0


	//   ....[186]....
        /*0988*/ 	.word	0x00019d40


	//   ....[187]....
        /*098c*/ 	.word	0x00019d60


	//   ....[188]....
        /*0990*/ 	.word	0x00019d80


	//   ....[189]....
        /*0994*/ 	.word	0x0001a190


	//   ....[190]....
        /*0998*/ 	.word	0x0001a1c0


	//   ....[191]....
        /*099c*/ 	.word	0x0001a1d0


	//   ....[192]....
        /*09a0*/ 	.word	0x0001a1f0


	//   ....[193]....
        /*09a4*/ 	.word	0x0001a210


	//   ....[194]....
        /*09a8*/ 	.word	0x0001a240


	//   ....[195]....
        /*09ac*/ 	.word	0x0001a260


	//   ....[196]....
        /*09b0*/ 	.word	0x0001a280


	//   ....[197]....
        /*09b4*/ 	.word	0x0001a2b0


	//   ....[198]....
        /*09b8*/ 	.word	0x0001a2d0


	//   ....[199]....
        /*09bc*/ 	.word	0x0001a2f0


	//   ....[200]....
        /*09c0*/ 	.word	0x0001a330


	//   ....[201]....
        /*09c4*/ 	.word	0x0001a3e0


	//   ....[202]....
        /*09c8*/ 	.word	0x0001a400


	//   ....[203]....
        /*09cc*/ 	.word	0x0001b050


	//   ....[204]....
        /*09d0*/ 	.word	0x0001b0d0


	//   ....[205]....
        /*09d4*/ 	.word	0x0001b1d0


	//   ....[206]....
        /*09d8*/ 	.word	0x0001b230


	//   ....[207]....
        /*09dc*/ 	.word	0x0001b260


	//   ....[208]....
        /*09e0*/ 	.word	0x0001b310


	//   ....[209]....
        /*09e4*/ 	.word	0x0001b590


	//   ....[210]....
        /*09e8*/ 	.word	0x0001b8c0


	//   ....[211]....
        /*09ec*/ 	.word	0x0001dcc0


	//   ....[212]....
        /*09f0*/ 	.word	0x0001dcd0


	//   ....[213]....
        /*09f4*/ 	.word	0x0001dce0


	//   ....[214]....
        /*09f8*/ 	.word	0x0001dd00


	//   ....[215]....
        /*09fc*/ 	.word	0x0001dd20


	//   ....[216]....
        /*0a00*/ 	.word	0x0001dd30


	//   ....[217]....
        /*0a04*/ 	.word	0x0001dd60


	//   ....[218]....
        /*0a08*/ 	.word	0x0001dd90


	//   ....[219]....
        /*0a0c*/ 	.word	0x0001f1d0


	//   ....[220]....
        /*0a10*/ 	.word	0x0001f200


	//   ....[221]....
        /*0a14*/ 	.word	0x0001f230


	//   ....[222]....
        /*0a18*/ 	.word	0x0001f260


	//   ....[223]....
        /*0a1c*/ 	.word	0x0001f290


	//   ....[224]....
        /*0a20*/ 	.word	0x0001f2d0


	//   ....[225]....
        /*0a24*/ 	.word	0x0001f310


	//   ....[226]....
        /*0a28*/ 	.word	0x0001f340


	//   ....[227]....
        /*0a2c*/ 	.word	0x0001f3f0


	//   ....[228]....
        /*0a30*/ 	.word	0x0001f410


	//   ....[229]....
        /*0a34*/ 	.word	0x0001f440


	//   ....[230]....
        /*0a38*/ 	.word	0x0001f470


	//   ....[231]....
        /*0a3c*/ 	.word	0x0001f4a0


	//   ....[232]....
        /*0a40*/ 	.word	0x0001f4f0


	//   ....[233]....
        /*0a44*/ 	.word	0x0001f520


	//   ....[234]....
        /*0a48*/ 	.word	0x0001f590


	//   ....[235]....
        /*0a4c*/ 	.word	0x0001f650


	//   ....[236]....
        /*0a50*/ 	.word	0x0001f670


	//   ....[237]....
        /*0a54*/ 	.word	0x0001f6a0


	//   ....[238]....
        /*0a58*/ 	.word	0x0001f6b0


	//   ....[239]....
        /*0a5c*/ 	.word	0x0001f6c0


	//   ....[240]....
        /*0a60*/ 	.word	0x0001f6d0


	//   ....[241]....
        /*0a64*/ 	.word	0x0001f7c0


	//   ....[242]....
        /*0a68*/ 	.word	0x0001f7e0


	//   ....[243]....
        /*0a6c*/ 	.word	0x0001fff0


	//   ....[244]....
        /*0a70*/ 	.word	0x00020020


	//   ....[245]....
        /*0a74*/ 	.word	0x00020050


	//   ....[246]....
        /*0a78*/ 	.word	0x00020080


	//   ....[247]....
        /*0a7c*/ 	.word	0x000200b0


	//   ....[248]....
        /*0a80*/ 	.word	0x000200e0


	//   ....[249]....
        /*0a84*/ 	.word	0x00020110


	//   ....[250]....
        /*0a88*/ 	.word	0x00020130


	//   ....[251]....
        /*0a8c*/ 	.word	0x00020150


	//   ....[252]....
        /*0a90*/ 	.word	0x00020170


	//   ....[253]....
        /*0a94*/ 	.word	0x00020180


	//   ....[254]....
        /*0a98*/ 	.word	0x00020190


	//   ....[255]....
        /*0a9c*/ 	.word	0x000201a0


	//   ....[0]....
        /*0aa0*/ 	.word	0x000201b0


	//   ....[1]....
        /*0aa4*/ 	.word	0x000201c0


	//   ....[2]....
        /*0aa8*/ 	.word	0x000201f0


	//----- nvinfo : EIATTR_EXIT_INSTR_OFFSETS
	.align		4
.L_222:
        /*0aac*/ 	.byte	0x04, 0x1c
        /*0aae*/ 	.short	(.L_224 - .L_223)


	//   ....[0]....
.L_223:
        /*0ab0*/ 	.word	0x00000450


	//   ....[1]....
        /*0ab4*/ 	.word	0x0001f800


	//   ....[2]....
        /*0ab8*/ 	.word	0x0001f840


	//   ....[3]....
        /*0abc*/ 	.word	0x00020380


	//   ....[4]....
        /*0ac0*/ 	.word	0x000203c0


	//----- nvinfo : EIATTR_CTAIDZ_USED
	.align		4
.L_224:
        /*0ac4*/ 	.byte	0x01, 0x04
	.zero		2


	//----- nvinfo : EIATTR_MAX_THREADS
	.align		4
        /*0ac8*/ 	.byte	0x04, 0x05
        /*0aca*/ 	.short	(.L_226 - .L_225)
.L_225:
        /*0acc*/ 	.word	0x00000080
        /*0ad0*/ 	.word	0x00000001
        /*0ad4*/ 	.word	0x00000001


	//----- nvinfo : EIATTR_CRS_STACK_SIZE
	.align		4
.L_226:
        /*0ad8*/ 	.byte	0x04, 0x1e
        /*0ada*/ 	.short	(.L_228 - .L_227)
.L_227:
        /*0adc*/ 	.word	0x00000000
.L_228:


//--------------------- .nv.callgraph             --------------------------
	.section	.nv.callgraph,"",@"SHT_CUDA_CALLGRAPH"
	.align	4
	.sectionentsize	8
	.align		4
        /*0000*/ 	.word	0x00000000
	.align		4
        /*0004*/ 	.word	0xffffffff
	.align		4
        /*0008*/ 	.word	0x00000000
	.align		4
        /*000c*/ 	.word	0xfffffffe
	.align		4
        /*0010*/ 	.word	0x00000000
	.align		4
        /*0014*/ 	.word	0xfffffffd
	.align		4
        /*0018*/ 	.word	0x00000000
	.align		4
        /*001c*/ 	.word	0xfffffffc


//--------------------- .nv.rel.action            --------------------------
	.section	.nv.rel.action,"",@"SHT_CUDA_RELOCINFO"
	.align	8
	.sectionentsize	8
        /*0000*/ 	.byte	0x73, 0x00, 0x00, 0x00, 0x00, 0x00, 0x00, 0x00, 0x00, 0x00, 0x00, 0x11, 0x25, 0x00, 0x05, 0x36


//--------------------- .nv.constant4             --------------------------
	.section	.nv.constant4,"a",@progbits
	.align	8
	.align		8
.nv.constant4:
        /*0000*/ 	.dword	_ZN71_INTERNAL_decf364e_35_flash_fwd_hdim64_bf16_paged_sm80_cu_c0233546_33704cuda3std3__45__cpo5beginE
	.align		8
        /*0008*/ 	.dword	_ZN71_INTERNAL_decf364e_35_flash_fwd_hdim64_bf16_paged_sm80_cu_c0233546_33704cuda3std3__45__cpo3endE
	.align		8
        /*0010*/ 	.dword	_ZN71_INTERNAL_decf364e_35_flash_fwd_hdim64_bf16_paged_sm80_cu_c0233546_33704cuda3std3__45__cpo6cbeginE
	.align		8
        /*0018*/ 	.dword	_ZN71_INTERNAL_decf364e_35_flash_fwd_hdim64_bf16_paged_sm80_cu_c0233546_33704cuda3std3__45__cpo4cendE
	.align		8
        /*0020*/ 	.dword	_ZN71_INTERNAL_decf364e_35_flash_fwd_hdim64_bf16_paged_sm80_cu_c0233546_33704cuda3std3__473_GLOBAL__N__decf364e_35_flash_fwd_hdim64_bf16_paged_sm80_cu_c0233546_33706ignoreE
	.align		8
        /*0028*/ 	.dword	_ZN71_INTERNAL_decf364e_35_flash_fwd_hdim64_bf16_paged_sm80_cu_c0233546_33704cuda3std3__419piecewise_constructE
	.align		8
        /*0030*/ 	.dword	_ZN71_INTERNAL_decf364e_35_flash_fwd_hdim64_bf16_paged_sm80_cu_c0233546_33704cuda3std3__48in_placeE
	.align		8
        /*0038*/ 	.dword	_ZN71_INTERNAL_decf364e_35_flash_fwd_hdim64_bf16_paged_sm80_cu_c0233546_33704cuda3std6ranges3__45__cpo4swapE
	.align		8
        /*0040*/ 	.dword	_ZN71_INTERNAL_decf364e_35_flash_fwd_hdim64_bf16_paged_sm80_cu_c0233546_33704cuda3std6ranges3__45__cpo9iter_moveE
	.align		8
        /*0048*/ 	.dword	_ZN71_INTERNAL_decf364e_35_flash_fwd_hdim64_bf16_paged_sm80_cu_c0233546_33704cute7productE
	.align		8
        /*0050*/ 	.dword	_ZN71_INTERNAL_decf364e_35_flash_fwd_hdim64_bf16_paged_sm80_cu_c0233546_33704cute1_E


//--------------------- .nv.constant0._ZN7cutlass13device_kernelIN5flash19enable_sm80_to_sm89INS1_16FlashAttnFwdSm80INS1_25CollectiveMainloopFwdSm80ILi4ELi1ELb0EN4cute5tupleIJNS5_1CILi128EEENS7_ILi112EEENS7_ILi64EEEEEELi64ENS_10bfloat16_tEfNS_4arch4Sm80ELb0ELb0ELb0ELb0ELb1ELb0ELb1ELb0EEENS1_21CollectiveEpilogueFwdINS6_IJS8_SA_S9_EEENS6_IJNS7_ILi1EEESI_SI_EEESC_SE_Li128ELb0ELb1ELb0ELb0EEENS1_19SingleTileSchedulerILb0ELb0ELb1ELi128EEEEEEEEEvNT_6ParamsE --------------------------
	.section	.nv.constant0._ZN7cutlass13device_kernelIN5flash19enable_sm80_to_sm89INS1_16FlashAttnFwdSm80INS1_25CollectiveMainloopFwdSm80ILi4ELi1ELb0EN4cute5tupleIJNS5_1CILi128EEENS7_ILi112EEENS7_ILi64EEEEEELi64ENS_10bfloat16_tEfNS_4arch4Sm80ELb0ELb0ELb0ELb0ELb1ELb0ELb1ELb0EEENS1_21CollectiveEpilogueFwdINS6_IJS8_SA_S9_EEENS6_IJNS7_ILi1EEESI_SI_EEESC_SE_Li128ELb0ELb1ELb0ELb0EEENS1_19SingleTileSchedulerILb0ELb0ELb1ELi128EEEEEEEEEvNT_6ParamsE,"a",@progbits
	.sectionflags	@""
	.align	4
.nv.constant0._ZN7cutlass13device_kernelIN5flash19enable_sm80_to_sm89INS1_16FlashAttnFwdSm80INS1_25CollectiveMainloopFwdSm80ILi4ELi1ELb0EN4cute5tupleIJNS5_1CILi128EEENS7_ILi112EEENS7_ILi64EEEEEELi64ENS_10bfloat16_tEfNS_4arch4Sm80ELb0ELb0ELb0ELb0ELb1ELb0ELb1ELb0EEENS1_21CollectiveEpilogueFwdINS6_IJS8_SA_S9_EEENS6_IJNS7_ILi1EEESI_SI_EEESC_SE_Li128ELb0ELb1ELb0ELb0EEENS1_19SingleTileSchedulerILb0ELb0ELb1ELi128EEEEEEEEEvNT_6ParamsE:
	.zero		1400


//--------------------- .nv.constant0._ZN7cutlass13device_kernelIN5flash19enable_sm80_to_sm89INS1_16FlashAttnFwdSm80INS1_25CollectiveMainloopFwdSm80ILi4ELi1ELb0EN4cute5tupleIJNS5_1CILi128EEENS7_ILi112EEENS7_ILi64EEEEEELi64ENS_10bfloat16_tEfNS_4arch4Sm80ELb0ELb0ELb0ELb1ELb1ELb0ELb1ELb0EEENS1_21CollectiveEpilogueFwdINS6_IJS8_SA_S9_EEENS6_IJNS7_ILi1EEESI_SI_EEESC_SE_Li128ELb1ELb1ELb0ELb0EEENS1_19SingleTileSchedulerILb1ELb0ELb1ELi128EEEEEEEEEvNT_6ParamsE --------------------------
	.section	.nv.constant0._ZN7cutlass13device_kernelIN5flash19enable_sm80_to_sm89INS1_16FlashAttnFwdSm80INS1_25CollectiveMainloopFwdSm80ILi4ELi1ELb0EN4cute5tupleIJNS5_1CILi128EEENS7_ILi112EEENS7_ILi64EEEEEELi64ENS_10bfloat16_tEfNS_4arch4Sm80ELb0ELb0ELb0ELb1ELb1ELb0ELb1ELb0EEENS1_21CollectiveEpilogueFwdINS6_IJS8_SA_S9_EEENS6_IJNS7_ILi1EEESI_SI_EEESC_SE_Li128ELb1ELb1ELb0ELb0EEENS1_19SingleTileSchedulerILb1ELb0ELb1ELi128EEEEEEEEEvNT_6ParamsE,"a",@progbits
	.sectionflags	@""
	.align	4
.nv.constant0._ZN7cutlass13device_kernelIN5flash19enable_sm80_to_sm89INS1_16FlashAttnFwdSm80INS1_25CollectiveMainloopFwdSm80ILi4ELi1ELb0EN4cute5tupleIJNS5_1CILi128EEENS7_ILi112EEENS7_ILi64EEEEEELi64ENS_10bfloat16_tEfNS_4arch4Sm80ELb0ELb0ELb0ELb1ELb1ELb0ELb1ELb0EEENS1_21CollectiveEpilogueFwdINS6_IJS8_SA_S9_EEENS6_IJNS7_ILi1EEESI_SI_EEESC_SE_Li128ELb1ELb1ELb0ELb0EEENS1_19SingleTileSchedulerILb1ELb0ELb1ELi128EEEEEEEEEvNT_6ParamsE:
	.zero		1400


//--------------------- .nv.constant0._ZN7cutlass13device_kernelIN5flash19enable_sm80_to_sm89INS1_16FlashAttnFwdSm80INS1_25CollectiveMainloopFwdSm80ILi4ELi1ELb0EN4cute5tupleIJNS5_1CILi128EEENS7_ILi112EEENS7_ILi64EEEEEELi64ENS_10bfloat16_tEfNS_4arch4Sm80ELb0ELb0ELb0ELb1ELb1ELb1ELb1ELb0EEENS1_21CollectiveEpilogueFwdINS6_IJS8_SA_S9_EEENS6_IJNS7_ILi1EEESI_SI_EEESC_SE_Li128ELb1ELb1ELb0ELb0EEENS1_19SingleTileSchedulerILb1ELb0ELb1ELi128EEEEEEEEEvNT_6ParamsE --------------------------
	.section	.nv.constant0._ZN7cutlass13device_kernelIN5flash19enable_sm80_to_sm89INS1_16FlashAttnFwdSm80INS1_25CollectiveMainloopFwdSm80ILi4ELi1ELb0EN4cute5tupleIJNS5_1CILi128EEENS7_ILi112EEENS7_ILi64EEEEEELi64ENS_10bfloat16_tEfNS_4arch4Sm80ELb0ELb0ELb0ELb1ELb1ELb1ELb1ELb0EEENS1_21CollectiveEpilogueFwdINS6_IJS8_SA_S9_EEENS6_IJNS7_ILi1EEESI_SI_EEESC_SE_Li128ELb1ELb1ELb0ELb0EEENS1_19SingleTileSchedulerILb1ELb0ELb1ELi128EEEEEEEEEvNT_6ParamsE,"a",@progbits
	.sectionflags	@""
	.align	4
.nv.constant0._ZN7cutlass13device_kernelIN5flash19enable_sm80_to_sm89INS1_16FlashAttnFwdSm80INS1_25CollectiveMainloopFwdSm80ILi4ELi1ELb0EN4cute5tupleIJNS5_1CILi128EEENS7_ILi112EEENS7_ILi64EEEEEELi64ENS_10bfloat16_tEfNS_4arch4Sm80ELb0ELb0ELb0ELb1ELb1ELb1ELb1ELb0EEENS1_21CollectiveEpilogueFwdINS6_IJS8_SA_S9_EEENS6_IJNS7_ILi1EEESI_SI_EEESC_SE_Li128ELb1ELb1ELb0ELb0EEENS1_19SingleTileSchedulerILb1ELb0ELb1ELi128EEEEEEEEEvNT_6ParamsE:
	.zero		1400


//--------------------- .nv.constant0._ZN7cutlass13device_kernelIN5flash19enable_sm80_to_sm89INS1_16FlashAttnFwdSm80INS1_25CollectiveMainloopFwdSm80ILi4ELi1ELb0EN4cute5tupleIJNS5_1CILi128EEENS7_ILi96EEENS7_ILi64EEEEEELi64ENS_10bfloat16_tEfNS_4arch4Sm80ELb0ELb1ELb0ELb0ELb1ELb0ELb1ELb0EEENS1_21CollectiveEpilogueFwdINS6_IJS8_SA_S9_EEENS6_IJNS7_ILi1EEESI_SI_EEESC_SE_Li128ELb0ELb1ELb0ELb0EEENS1_19SingleTileSchedulerILb0ELb0ELb1ELi128EEEEEEEEEvNT_6ParamsE --------------------------
	.section	.nv.constant0._ZN7cutlass13device_kernelIN5flash19enable_sm80_to_sm89INS1_16FlashAttnFwdSm80INS1_25CollectiveMainloopFwdSm80ILi4ELi1ELb0EN4cute5tupleIJNS5_1CILi128EEENS7_ILi96EEENS7_ILi64EEEEEELi64ENS_10bfloat16_tEfNS_4arch4Sm80ELb0ELb1ELb0ELb0ELb1ELb0ELb1ELb0EEENS1_21CollectiveEpilogueFwdINS6_IJS8_SA_S9_EEENS6_IJNS7_ILi1EEESI_SI_EEESC_SE_Li128ELb0ELb1ELb0ELb0EEENS1_19SingleTileSchedulerILb0ELb0ELb1ELi128EEEEEEEEEvNT_6ParamsE,"a",@progbits
	.sectionflags	@""
	.align	4
.nv.constant0._ZN7cutlass13device_kernelIN5flash19enable_sm80_to_sm89INS1_16FlashAttnFwdSm80INS1_25CollectiveMainloopFwdSm80ILi4ELi1ELb0EN4cute5tupleIJNS5_1CILi128EEENS7_ILi96EEENS7_ILi64EEEEEELi64ENS_10bfloat16_tEfNS_4arch4Sm80ELb0ELb1ELb0ELb0ELb1ELb0ELb1ELb0EEENS1_21CollectiveEpilogueFwdINS6_IJS8_SA_S9_EEENS6_IJNS7_ILi1EEESI_SI_EEESC_SE_Li128ELb0ELb1ELb0ELb0EEENS1_19SingleTileSchedulerILb0ELb0ELb1ELi128EEEEEEEEEvNT_6ParamsE:
	.zero		1400


//--------------------- .nv.constant0._ZN7cutlass13device_kernelIN5flash19enable_sm80_to_sm89INS1_16FlashAttnFwdSm80INS1_25CollectiveMainloopFwdSm80ILi4ELi1ELb0EN4cute5tupleIJNS5_1CILi128EEENS7_ILi96EEENS7_ILi64EEEEEELi64ENS_10bfloat16_tEfNS_4arch4Sm80ELb0ELb1ELb0ELb1ELb1ELb0ELb1ELb0EEENS1_21CollectiveEpilogueFwdINS6_IJS8_SA_S9_EEENS6_IJNS7_ILi1EEESI_SI_EEESC_SE_Li128ELb1ELb1ELb0ELb0EEENS1_19SingleTileSchedulerILb1ELb0ELb1ELi128EEEEEEEEEvNT_6ParamsE --------------------------
	.section	.nv.constant0._ZN7cutlass13device_kernelIN5flash19enable_sm80_to_sm89INS1_16FlashAttnFwdSm80INS1_25CollectiveMainloopFwdSm80ILi4ELi1ELb0EN4cute5tupleIJNS5_1CILi128EEENS7_ILi96EEENS7_ILi64EEEEEELi64ENS_10bfloat16_tEfNS_4arch4Sm80ELb0ELb1ELb0ELb1ELb1ELb0ELb1ELb0EEENS1_21CollectiveEpilogueFwdINS6_IJS8_SA_S9_EEENS6_IJNS7_ILi1EEESI_SI_EEESC_SE_Li128ELb1ELb1ELb0ELb0EEENS1_19SingleTileSchedulerILb1ELb0ELb1ELi128EEEEEEEEEvNT_6ParamsE,"a",@progbits
	.sectionflags	@""
	.align	4
.nv.constant0._ZN7cutlass13device_kernelIN5flash19enable_sm80_to_sm89INS1_16FlashAttnFwdSm80INS1_25CollectiveMainloopFwdSm80ILi4ELi1ELb0EN4cute5tupleIJNS5_1CILi128EEENS7_ILi96EEENS7_ILi64EEEEEELi64ENS_10bfloat16_tEfNS_4arch4Sm80ELb0ELb1ELb0ELb1ELb1ELb0ELb1ELb0EEENS1_21CollectiveEpilogueFwdINS6_IJS8_SA_S9_EEENS6_IJNS7_ILi1EEESI_SI_EEESC_SE_Li128ELb1ELb1ELb0ELb0EEENS1_19SingleTileSchedulerILb1ELb0ELb1ELi128EEEEEEEEEvNT_6ParamsE:
	.zero		1400


//--------------------- .nv.constant0._ZN7cutlass13device_kernelIN5flash19enable_sm80_to_sm89INS1_16FlashAttnFwdSm80INS1_25CollectiveMainloopFwdSm80ILi4ELi1ELb0EN4cute5tupleIJNS5_1CILi128EEENS7_ILi96EEENS7_ILi64EEEEEELi64ENS_10bfloat16_tEfNS_4arch4Sm80ELb0ELb1ELb0ELb1ELb1ELb1ELb1ELb0EEENS1_21CollectiveEpilogueFwdINS6_IJS8_SA_S9_EEENS6_IJNS7_ILi1EEESI_SI_EEESC_SE_Li128ELb1ELb1ELb0ELb0EEENS1_19SingleTileSchedulerILb1ELb0ELb1ELi128EEEEEEEEEvNT_6ParamsE --------------------------
	.section	.nv.constant0._ZN7cutlass13device_kernelIN5flash19enable_sm80_to_sm89INS1_16FlashAttnFwdSm80INS1_25CollectiveMainloopFwdSm80ILi4ELi1ELb0EN4cute5tupleIJNS5_1CILi128EEENS7_ILi96EEENS7_ILi64EEEEEELi64ENS_10bfloat16_tEfNS_4arch4Sm80ELb0ELb1ELb0ELb1ELb1ELb1ELb1ELb0EEENS1_21CollectiveEpilogueFwdINS6_IJS8_SA_S9_EEENS6_IJNS7_ILi1EEESI_SI_EEESC_SE_Li128ELb1ELb1ELb0ELb0EEENS1_19SingleTileSchedulerILb1ELb0ELb1ELi128EEEEEEEEEvNT_6ParamsE,"a",@progbits
	.sectionflags	@""
	.align	4
.nv.constant0._ZN7cutlass13device_kernelIN5flash19enable_sm80_to_sm89INS1_16FlashAttnFwdSm80INS1_25CollectiveMainloopFwdSm80ILi4ELi1ELb0EN4cute5tupleIJNS5_1CILi128EEENS7_ILi96EEENS7_ILi64EEEEEELi64ENS_10bfloat16_tEfNS_4arch4Sm80ELb0ELb1ELb0ELb1ELb1ELb1ELb1ELb0EEENS1_21CollectiveEpilogueFwdINS6_IJS8_SA_S9_EEENS6_IJNS7_ILi1EEESI_SI_EEESC_SE_Li128ELb1ELb1ELb0ELb0EEENS1_19SingleTileSchedulerILb1ELb0ELb1ELi128EEEEEEEEEvNT_6ParamsE:
	.zero		1400


//--------------------- .nv.constant0._ZN7cutlass13device_kernelIN5flash19enable_sm80_to_sm89INS1_16FlashAttnFwdSm80INS1_25CollectiveMainloopFwdSm80ILi4ELi1ELb0EN4cute5tupleIJNS5_1CILi128EEENS7_ILi112EEENS7_ILi64EEEEEELi64ENS_10bfloat16_tEfNS_4arch4Sm80ELb1ELb0ELb0ELb0ELb1ELb0ELb1ELb0EEENS1_21CollectiveEpilogueFwdINS6_IJS8_SA_S9_EEENS6_IJNS7_ILi1EEESI_SI_EEESC_SE_Li128ELb0ELb1ELb0ELb0EEENS1_30DynamicPersistentTileSchedulerILi128ELi128ELb0ELb1ELb0EEEEEEEEEvNT_6ParamsE --------------------------
	.section	.nv.constant0._ZN7cutlass13device_kernelIN5flash19enable_sm80_to_sm89INS1_16FlashAttnFwdSm80INS1_25CollectiveMainloopFwdSm80ILi4ELi1ELb0EN4cute5tupleIJNS5_1CILi128EEENS7_ILi112EEENS7_ILi64EEEEEELi64ENS_10bfloat16_tEfNS_4arch4Sm80ELb1ELb0ELb0ELb0ELb1ELb0ELb1ELb0EEENS1_21CollectiveEpilogueFwdINS6_IJS8_SA_S9_EEENS6_IJNS7_ILi1EEESI_SI_EEESC_SE_Li128ELb0ELb1ELb0ELb0EEENS1_30DynamicPersistentTileSchedulerILi128ELi128ELb0ELb1ELb0EEEEEEEEEvNT_6ParamsE,"a",@progbits
	.sectionflags	@""
	.align	4
.nv.constant0._ZN7cutlass13device_kernelIN5flash19enable_sm80_to_sm89INS1_16FlashAttnFwdSm80INS1_25CollectiveMainloopFwdSm80ILi4ELi1ELb0EN4cute5tupleIJNS5_1CILi128EEENS7_ILi112EEENS7_ILi64EEEEEELi64ENS_10bfloat16_tEfNS_4arch4Sm80ELb1ELb0ELb0ELb0ELb1ELb0ELb1ELb0EEENS1_21CollectiveEpilogueFwdINS6_IJS8_SA_S9_EEENS6_IJNS7_ILi1EEESI_SI_EEESC_SE_Li128ELb0ELb1ELb0ELb0EEENS1_30DynamicPersistentTileSchedulerILi128ELi128ELb0ELb1ELb0EEEEEEEEEvNT_6ParamsE:
	.zero		1416


//--------------------- .nv.constant0._ZN7cutlass13device_kernelIN5flash19enable_sm80_to_sm89INS1_16FlashAttnFwdSm80INS1_25CollectiveMainloopFwdSm80ILi4ELi1ELb0EN4cute5tupleIJNS5_1CILi128EEENS7_ILi112EEENS7_ILi64EEEEEELi64ENS_10bfloat16_tEfNS_4arch4Sm80ELb1ELb0ELb0ELb1ELb1ELb0ELb1ELb0EEENS1_21CollectiveEpilogueFwdINS6_IJS8_SA_S9_EEENS6_IJNS7_ILi1EEESI_SI_EEESC_SE_Li128ELb1ELb1ELb0ELb0EEENS1_19SingleTileSchedulerILb1ELb0ELb1ELi128EEEEEEEEEvNT_6ParamsE --------------------------
	.section	.nv.constant0._ZN7cutlass13device_kernelIN5flash19enable_sm80_to_sm89INS1_16FlashAttnFwdSm80INS1_25CollectiveMainloopFwdSm80ILi4ELi1ELb0EN4cute5tupleIJNS5_1CILi128EEENS7_ILi112EEENS7_ILi64EEEEEELi64ENS_10bfloat16_tEfNS_4arch4Sm80ELb1ELb0ELb0ELb1ELb1ELb0ELb1ELb0EEENS1_21CollectiveEpilogueFwdINS6_IJS8_SA_S9_EEENS6_IJNS7_ILi1EEESI_SI_EEESC_SE_Li128ELb1ELb1ELb0ELb0EEENS1_19SingleTileSchedulerILb1ELb0ELb1ELi128EEEEEEEEEvNT_6ParamsE,"a",@progbits
	.sectionflags	@""
	.align	4
.nv.constant0._ZN7cutlass13device_kernelIN5flash19enable_sm80_to_sm89INS1_16FlashAttnFwdSm80INS1_25CollectiveMainloopFwdSm80ILi4ELi1ELb0EN4cute5tupleIJNS5_1CILi128EEENS7_ILi112EEENS7_ILi64EEEEEELi64ENS_10bfloat16_tEfNS_4arch4Sm80ELb1ELb0ELb0ELb1ELb1ELb0ELb1ELb0EEENS1_21CollectiveEpilogueFwdINS6_IJS8_SA_S9_EEENS6_IJNS7_ILi1EEESI_SI_EEESC_SE_Li128ELb1ELb1ELb0ELb0EEENS1_19SingleTileSchedulerILb1ELb0ELb1ELi128EEEEEEEEEvNT_6ParamsE:
	.zero		1400


//--------------------- .nv.constant0._ZN7cutlass13device_kernelIN5flash19enable_sm80_to_sm89INS1_16FlashAttnFwdSm80INS1_25CollectiveMainloopFwdSm80ILi4ELi1ELb0EN4cute5tupleIJNS5_1CILi128EEENS7_ILi112EEENS7_ILi64EEEEEELi64ENS_10bfloat16_tEfNS_4arch4Sm80ELb1ELb0ELb0ELb1ELb1ELb1ELb1ELb0EEENS1_21CollectiveEpilogueFwdINS6_IJS8_SA_S9_EEENS6_IJNS7_ILi1EEESI_SI_EEESC_SE_Li128ELb1ELb1ELb0ELb0EEENS1_19SingleTileSchedulerILb1ELb0ELb1ELi128EEEEEEEEEvNT_6ParamsE --------------------------
	.section	.nv.constant0._ZN7cutlass13device_kernelIN5flash19enable_sm80_to_sm89INS1_16FlashAttnFwdSm80INS1_25CollectiveMainloopFwdSm80ILi4ELi1ELb0EN4cute5tupleIJNS5_1CILi128EEENS7_ILi112EEENS7_ILi64EEEEEELi64ENS_10bfloat16_tEfNS_4arch4Sm80ELb1ELb0ELb0ELb1ELb1ELb1ELb1ELb0EEENS1_21CollectiveEpilogueFwdINS6_IJS8_SA_S9_EEENS6_IJNS7_ILi1EEESI_SI_EEESC_SE_Li128ELb1ELb1ELb0ELb0EEENS1_19SingleTileSchedulerILb1ELb0ELb1ELi128EEEEEEEEEvNT_6ParamsE,"a",@progbits
	.sectionflags	@""
	.align	4
.nv.constant0._ZN7cutlass13device_kernelIN5flash19enable_sm80_to_sm89INS1_16FlashAttnFwdSm80INS1_25CollectiveMainloopFwdSm80ILi4ELi1ELb0EN4cute5tupleIJNS5_1CILi128EEENS7_ILi112EEENS7_ILi64EEEEEELi64ENS_10bfloat16_tEfNS_4arch4Sm80ELb1ELb0ELb0ELb1ELb1ELb1ELb1ELb0EEENS1_21CollectiveEpilogueFwdINS6_IJS8_SA_S9_EEENS6_IJNS7_ILi1EEESI_SI_EEESC_SE_Li128ELb1ELb1ELb0ELb0EEENS1_19SingleTileSchedulerILb1ELb0ELb1ELi128EEEEEEEEEvNT_6ParamsE:
	.zero		1400


//--------------------- .text._ZN7cutlass13device_kernelIN5flash19enable_sm80_to_sm89INS1_16FlashAttnFwdSm80INS1_25CollectiveMainloopFwdSm80ILi4ELi1ELb0EN4cute5tupleIJNS5_1CILi128EEENS7_ILi112EEENS7_ILi64EEEEEELi64ENS_10bfloat16_tEfNS_4arch4Sm80ELb0ELb0ELb0ELb0ELb1ELb0ELb1ELb0EEENS1_21CollectiveEpilogueFwdINS6_IJS8_SA_S9_EEENS6_IJNS7_ILi1EEESI_SI_EEESC_SE_Li128ELb0ELb1ELb0ELb0EEENS1_19SingleTileSchedulerILb0ELb0ELb1ELi128EEEEEEEEEvNT_6ParamsE --------------------------
	.section	.text._ZN7cutlass13device_kernelIN5flash19enable_sm80_to_sm89INS1_16FlashAttnFwdSm80INS1_25CollectiveMainloopFwdSm80ILi4ELi1ELb0EN4cute5tupleIJNS5_1CILi128EEENS7_ILi112EEENS7_ILi64EEEEEELi64ENS_10bfloat16_tEfNS_4arch4Sm80ELb0ELb0ELb0ELb0ELb1ELb0ELb1ELb0EEENS1_21CollectiveEpilogueFwdINS6_IJS8_SA_S9_EEENS6_IJNS7_ILi1EEESI_SI_EEESC_SE_Li128ELb0ELb1ELb0ELb0EEENS1_19SingleTileSchedulerILb0ELb0ELb1ELi128EEEEEEEEEvNT_6ParamsE,"ax",@progbits
	.sectioninfo	@"SHI_REGISTERS=255"
	.align	128
.text._ZN7cutlass13device_kernelIN5flash19enable_sm80_to_sm89INS1_16FlashAttnFwdSm80INS1_25CollectiveMainloopFwdSm80ILi4ELi1ELb0EN4cute5tupleIJNS5_1CILi128EEENS7_ILi112EEENS7_ILi64EEEEEELi64ENS_10bfloat16_tEfNS_4arch4Sm80ELb0ELb0ELb0ELb0ELb1ELb0ELb1ELb0EEENS1_21CollectiveEpilogueFwdINS6_IJS8_SA_S9_EEENS6_IJNS7_ILi1EEESI_SI_EEESC_SE_Li128ELb0ELb1ELb0ELb0EEENS1_19SingleTileSchedulerILb0ELb0ELb1ELi128EEEEEEEEEvNT_6ParamsE:
        .type           _ZN7cutlass13device_kernelIN5flash19enable_sm80_to_sm89INS1_16FlashAttnFwdSm80INS1_25CollectiveMainloopFwdSm80ILi4ELi1ELb0EN4cute5tupleIJNS5_1CILi128EEENS7_ILi112EEENS7_ILi64EEEEEELi64ENS_10bfloat16_tEfNS_4arch4Sm80ELb0ELb0ELb0ELb0ELb1ELb0ELb1ELb0EEENS1_21CollectiveEpilogueFwdINS6_IJS8_SA_S9_EEENS6_IJNS7_ILi1EEESI_SI_EEESC_SE_Li128ELb0ELb1ELb0ELb0EEENS1_19SingleTileSchedulerILb0ELb0ELb1ELi128EEEEEEEEEvNT_6ParamsE,@function
        .size           _ZN7cutlass13device_kernelIN5flash19enable_sm80_to_sm89INS1_16FlashAttnFwdSm80INS1_25CollectiveMainloopFwdSm80ILi4ELi1ELb0EN4cute5tupleIJNS5_1CILi128EEENS7_ILi112EEENS7_ILi64EEEEEELi64ENS_10bfloat16_tEfNS_4arch4Sm80ELb0ELb0ELb0ELb0ELb1ELb0ELb1ELb0EEENS1_21CollectiveEpilogueFwdINS6_IJS8_SA_S9_EEENS6_IJNS7_ILi1EEESI_SI_EEESC_SE_Li128ELb0ELb1ELb0ELb0EEENS1_19SingleTileSchedulerILb0ELb0ELb1ELi128EEEEEEEEEvNT_6ParamsE,(.L_x_798 - _ZN7cutlass13device_kernelIN5flash19enable_sm80_to_sm89INS1_16FlashAttnFwdSm80INS1_25CollectiveMainloopFwdSm80ILi4ELi1ELb0EN4cute5tupleIJNS5_1CILi128EEENS7_ILi112EEENS7_ILi64EEEEEELi64ENS_10bfloat16_tEfNS_4arch4Sm80ELb0ELb0ELb0ELb0ELb1ELb0ELb1ELb0EEENS1_21CollectiveEpilogueFwdINS6_IJS8_SA_S9_EEENS6_IJNS7_ILi1EEESI_SI_EEESC_SE_Li128ELb0ELb1ELb0ELb0EEENS1_19SingleTileSchedulerILb0ELb0ELb1ELi128EEEEEEEEEvNT_6ParamsE)
        .other          _ZN7cutlass13device_kernelIN5flash19enable_sm80_to_sm89INS1_16FlashAttnFwdSm80INS1_25CollectiveMainloopFwdSm80ILi4ELi1ELb0EN4cute5tupleIJNS5_1CILi128EEENS7_ILi112EEENS7_ILi64EEEEEELi64ENS_10bfloat16_tEfNS_4arch4Sm80ELb0ELb0ELb0ELb0ELb1ELb0ELb1ELb0EEENS1_21CollectiveEpilogueFwdINS6_IJS8_SA_S9_EEENS6_IJNS7_ILi1EEESI_SI_EEESC_SE_Li128ELb0ELb1ELb0ELb0EEENS1_19SingleTileSchedulerILb0ELb0ELb1ELi128EEEEEEEEEvNT_6ParamsE,@"STO_CUDA_ENTRY STV_DEFAULT"
_ZN7cutlass13device_kernelIN5flash19enable_sm80_to_sm89INS1_16FlashAttnFwdSm80INS1_25CollectiveMainloopFwdSm80ILi4ELi1ELb0EN4cute5tupleIJNS5_1CILi128EEENS7_ILi112EEENS7_ILi64EEEEEELi64ENS_10bfloat16_tEfNS_4arch4Sm80ELb0ELb0ELb0ELb0ELb1ELb0ELb1ELb0EEENS1_21CollectiveEpilogueFwdINS6_IJS8_SA_S9_EEENS6_IJNS7_ILi1EEESI_SI_EEESC_SE_Li128ELb0ELb1ELb0ELb0EEENS1_19SingleTileSchedulerILb0ELb0ELb1ELi128EEEEEEEEEvNT_6ParamsE:
[----:B------:R-:W-:-:S03]  /*0000*/  MOV R1, c[0x0][0x28] ;  /* 0x00000a0000017a02 */ /* 0x000fc60000000f00 */
[----:B------:R-:W1:Y:S01]  /*0010*/  S2UR UR14, SR_CTAID.Z ;  /* 0x00000000000e79c3 */ /* 0x000e620000002700 */
[----:B------:R-:W-:Y:S02]  /*0020*/  IADD3 R1, R1, -0x40, RZ ;  /* 0xffffffc001017810 */ /* 0x000fe40007ffe0ff */
[----:B-1----:R-:W-:-:S13]  /*0030*/  ISETP.LE.AND P0, PT, RZ, UR14, PT ;  /* 0x0000000eff007c0c */ /* 0x002fda000bf03270 */
[----:B------:R-:W-:Y:S05]  /*0040*/  @!P0 EXIT ;  /* 0x000000000000894d */ /* 0x000fea0003800000 */
[----:B------:R-:W-:Y:S02]  /*0050*/  ULDC.64 UR4, c[0x0][0x340] ;  /* 0x0000d00000047ab9 */ /* 0x000fe40000000a00 */
[----:B------:R-:W-:Y:S02]  /*0060*/  UISETP.NE.U32.AND UP1, UPT, URZ, UR4, UPT ;  /* 0x000000043f00728c */ /* 0x000fe4000bf25070 */
[----:B------:R-:W-:Y:S02]  /*0070*/  ULDC.64 UR8, c[0x0][0x340] ;  /* 0x0000d00000087ab9 */ /* 0x000fe40000000a00 */
[----:B------:R-:W-:Y:S02]  /*0080*/  UISETP.NE.AND.EX UP1, UPT, URZ, UR5, UPT, UP1 ;  /* 0x000000053f00728c */ /* 0x000fe4000bf25310 */
[----:B------:R-:W-:Y:S02]  /*0090*/  ULDC.64 UR12, c[0x0][0x118] ;  /* 0x00004600000c7ab9 */ /* 0x000fe40000000a00 */
[----:B------:R-:W-:-:S02]  /*00a0*/  ULDC.64 UR4, c[0x0][0x370] ;  /* 0x0000dc0000047ab9 */ /* 0x000fc40000000a00 */
[----:B------:R-:W-:Y:S01]  /*00b0*/  PLOP3.LUT P1, PT, PT, PT, UP1, 0x80, 0x0 ;  /* 0x000000000000781c */ /* 0x000fe20003f2f018 */
[----:B------:R-:W-:-:S04]  /*00c0*/  UISETP.NE.U32.AND UP0, UPT, URZ, UR4, UPT ;  /* 0x000000043f00728c */ /* 0x000fc8000bf05070 */
[----:B------:R-:W-:Y:S02]  /*00d0*/  @UP1 UMOV UR6, 0x4 ;  /* 0x0000000400061882 */ /* 0x000fe40000000000 */
[----:B------:R-:W-:Y:S02]  /*00e0*/  @UP1 UIMAD.WIDE UR6, UR14, UR6, UR8 ;  /* 0x000000060e0612a5 */ /* 0x000fe4000f8e0208 */
[----:B------:R-:W-:-:S04]  /*00f0*/  UISETP.NE.AND.EX UP0, UPT, URZ, UR5, UPT, UP0 ;  /* 0x000000053f00728c */ /* 0x000fc8000bf05300 */
[----:B------:R-:W-:Y:S02]  /*0100*/  IMAD.U32 R2, RZ, RZ, UR6 ;  /* 0x00000006ff027e24 */ /* 0x000fe4000f8e00ff */
[----:B------:R-:W-:Y:S01]  /*0110*/  IMAD.U32 R3, RZ, RZ, UR7 ;  /* 0x00000007ff037e24 */ /* 0x000fe2000f8e00ff */
[----:B------:R-:W-:Y:S01]  /*0120*/  ULDC.64 UR6, c[0x0][0x370] ;  /* 0x0000dc0000067ab9 */ /* 0x000fe20000000a00 */
[----:B------:R-:W-:-:S03]  /*0130*/  PLOP3.LUT P2, PT, PT, PT, UP0, 0x80, 0x0 ;  /* 0x000000000000781c */ /* 0x000fc60003f4f008 */
[----:B------:R1:W2:Y:S01]  /*0140*/  @P1 LDG.E R12, [R2.64] ;  /* 0x0000000c020c1981 */ /* 0x0002a2000c1e1900 */
[----:B------:R-:W-:Y:S02]  /*0150*/  @UP0 UMOV UR4, 0x4 ;  /* 0x0000000400040882 */ /* 0x000fe40000000000 */
[----:B------:R-:W-:-:S06]  /*0160*/  @UP0 UIMAD.WIDE UR4, UR14, UR4, UR6 ;  /* 0x000000040e0402a5 */ /* 0x000fcc000f8e0206 */
[----:B-1----:R-:W-:Y:S02]  /*0170*/  IMAD.U32 R2, RZ, RZ, UR4 ;  /* 0x00000004ff027e24 */ /* 0x002fe4000f8e00ff */
[----:B------:R-:W-:Y:S01]  /*0180*/  IMAD.U32 R3, RZ, RZ, UR5 ;  /* 0x00000005ff037e24 */ /* 0x000fe2000f8e00ff */
[----:B------:R-:W1:Y:S01]  /*0190*/  S2R R77, SR_TID.X ;  /* 0x00000000004d7919 */ /* 0x000e620000002100 */
[----:B------:R-:W3:Y:S03]  /*01a0*/  S2UR UR7, SR_CTAID.Y ;  /* 0x00000000000779c3 */ /* 0x000ee60000002600 */
[----:B------:R-:W4:Y:S01]  /*01b0*/  S2R R13, SR_CTAID.X ;  /* 0x00000000000d7919 */ /* 0x000f220000002500 */
[----:B------:R-:W-:Y:S01]  /*01c0*/  IMAD.MOV.U32 R18, RZ, RZ, c[0x0][0x2c4] ;  /* 0x0000b100ff127624 */ /* 0x000fe200078e00ff */
[----:B------:R-:W-:Y:S02]  /*01d0*/  ULDC.64 UR4, c[0x0][0x1b8] ;  /* 0x00006e0000047ab9 */ /* 0x000fe40000000a00 */
[----:B------:R5:W2:Y:S01]  /*01e0*/  @P2 LDG.E R14, [R2.64] ;  /* 0x0000000c020e2981 */ /* 0x000aa2000c1e1900 */
[----:B------:R-:W-:Y:S01]  /*01f0*/  USHF.R.S32.HI UR9, URZ, 0x1f, UR14 ;  /* 0x0000001f3f097899 */ /* 0x000fe2000801140e */
[C---:B------:R-:W-:Y:S01]  /*0200*/  ISETP.NE.AND P0, PT, R18.reuse, 0x1, PT ;  /* 0x000000011200780c */ /* 0x040fe20003f05270 */
[----:B------:R-:W-:-:S02]  /*0210*/  IMAD R18, R18, c[0x0][0x168], RZ ;  /* 0x00005a0012127a24 */ /* 0x000fc400078e02ff */
[----:B------:R-:W-:Y:S01]  /*0220*/  IMAD.MOV.U32 R248, RZ, RZ, RZ ;  /* 0x000000fffff87224 */ /* 0x000fe200078e00ff */
[----:B-1----:R-:W-:Y:S01]  /*0230*/  SHF.R.S32.HI R21, RZ, 0x1f, R77 ;  /* 0x0000001fff157819 */ /* 0x002fe2000001144d */
[----:B---3--:R-:W-:Y:S02]  /*0240*/  USHF.R.S32.HI UR6, URZ, 0x1f, UR7 ;  /* 0x0000001f3f067899 */ /* 0x008fe40008011407 */
[----:B------:R-:W-:Y:S01]  /*0250*/  UIMAD.WIDE.U32 UR10, UR7, UR4, URZ ;  /* 0x00000004070a72a5 */ /* 0x000fe2000f8e003f */
[CC--:B------:R-:W-:Y:S01]  /*0260*/  LEA.HI R9, R21.reuse, R77.reuse, RZ, 0x6 ;  /* 0x0000004d15097211 */ /* 0x0c0fe200078f30ff */
[----:B------:R-:W-:Y:S01]  /*0270*/  UIMAD UR8, UR6, UR4, URZ ;  /* 0x00000004060872a4 */ /* 0x000fe2000f8e023f */
[----:B-----5:R-:W-:-:S03]  /*0280*/  LEA.HI R2, R21, R77, RZ, 0x3 ;  /* 0x0000004d15027211 */ /* 0x020fc600078f18ff */
[----:B------:R-:W-:Y:S01]  /*0290*/  UIMAD UR8, UR7, UR5, UR8 ;  /* 0x00000005070872a4 */ /* 0x000fe2000f8e0208 */
[----:B------:R-:W-:Y:S02]  /*02a0*/  LOP3.LUT R0, R2, 0xfffffff8, RZ, 0xc0, !PT ;  /* 0xfffffff802007812 */ /* 0x000fe400078ec0ff */
[----:B------:R-:W-:Y:S01]  /*02b0*/  ULDC.64 UR4, c[0x0][0x1c0] ;  /* 0x0000700000047ab9 */ /* 0x000fe20000000a00 */
[----:B------:R-:W-:Y:S01]  /*02c0*/  SHF.R.S32.HI R16, RZ, 0x3, R2 ;  /* 0x00000003ff107819 */ /* 0x000fe20000011402 */
[----:B------:R-:W-:Y:S01]  /*02d0*/  UIADD3 UR11, UR11, UR8, URZ ;  /* 0x000000080b0b7290 */ /* 0x000fe2000fffe03f */
[----:B------:R-:W-:Y:S01]  /*02e0*/  IMAD.IADD R30, R77, 0x1, -R0 ;  /* 0x000000014d1e7824 */ /* 0x000fe200078e0a00 */
[----:B------:R-:W-:Y:S02]  /*02f0*/  UIMAD UR9, UR9, UR4, URZ ;  /* 0x00000004090972a4 */ /* 0x000fe4000f8e023f */
[----:B------:R-:W-:Y:S01]  /*0300*/  UIMAD.WIDE.U32 UR10, UR14, UR4, UR10 ;  /* 0x000000040e0a72a5 */ /* 0x000fe2000f8e000a */
[C---:B------:R-:W-:Y:S01]  /*0310*/  IMAD R134, R30.reuse, 0x10, R16 ;  /* 0x000000101e867824 */ /* 0x040fe200078e0210 */
[----:B------:R-:W-:Y:S01]  /*0320*/  UIMAD UR5, UR14, UR5, UR9 ;  /* 0x000000050e0572a4 */ /* 0x000fe2000f8e0209 */
[----:B------:R-:W-:Y:S01]  /*0330*/  IMAD.SHL.U32 R76, R30, 0x8, RZ ;  /* 0x000000081e4c7824 */ /* 0x000fe200078e00ff */
[----:B------:R-:W-:Y:S01]  /*0340*/  ULDC UR4, c[0x0][0x2ac] ;  /* 0x0000ab0000047ab9 */ /* 0x000fe20000000800 */
[----:B----4-:R-:W-:Y:S01]  /*0350*/  IMAD R7, R13, 0x80, R134 ;  /* 0x000000800d077824 */ /* 0x010fe200078e0286 */
[----:B------:R-:W-:Y:S01]  /*0360*/  UIADD3 UR5, UR11, UR5, URZ ;  /* 0x000000050b057290 */ /* 0x000fe2000fffe03f */
[----:B------:R-:W-:Y:S01]  /*0370*/  IMAD.U32 R3, RZ, RZ, UR11 ;  /* 0x0000000bff037e24 */ /* 0x000fe2000f8e00ff */
[----:B------:R-:W-:Y:S01]  /*0380*/  STL [R1+0x4], R134 ;  /* 0x0000048601007387 */ /* 0x000fe20000100800 */
[----:B------:R-:W-:Y:S01]  /*0390*/  @P0 IMAD.HI.U32 R0, R7, c[0x0][0x2c8], RZ ;  /* 0x0000b20007000a27 */ /* 0x000fe200078e00ff */
[----:B------:R-:W-:Y:S01]  /*03a0*/  ISETP.GE.AND P5, PT, R76, c[0x0][0x198], PT ;  /* 0x000066004c007a0c */ /* 0x000fe20003fa6270 */
[----:B------:R-:W-:Y:S01]  /*03b0*/  UMOV UR11, URZ ;  /* 0x0000003f000b7c82 */ /* 0x000fe20008000000 */
[----:B------:R1:W-:Y:S01]  /*03c0*/  STL [R1+0x10], R7 ;  /* 0x0000100701007387 */ /* 0x0003e20000100800 */
[----:B------:R-:W-:Y:S01]  /*03d0*/  IMAD.MOV.U32 R4, RZ, RZ, R7 ;  /* 0x000000ffff047224 */ /* 0x000fe200078e0007 */
[----:B------:R-:W-:Y:S01]  /*03e0*/  @P0 SHF.R.U32.HI R4, RZ, c[0x0][0x2cc], R0 ;  /* 0x0000b300ff040a19 */ /* 0x000fe20000011600 */
[----:B------:R-:W-:Y:S01]  /*03f0*/  IMAD.U32 R2, RZ, RZ, UR10 ;  /* 0x0000000aff027e24 */ /* 0x000fe2000f8e00ff */
[----:B------:R-:W-:Y:S01]  /*0400*/  SHF.R.S32.HI R133, RZ, 0x1f, R76 ;  /* 0x0000001fff857819 */ /* 0x000fe2000001144c */
[----:B------:R-:W-:Y:S01]  /*0410*/  IMAD.U32 R3, RZ, RZ, UR5 ;  /* 0x00000005ff037e24 */ /* 0x000fe2000f8e00ff */
[--C-:B------:R-:W-:Y:S01]  /*0420*/  SHF.R.S32.HI R5, RZ, 0x1f, R4.reuse ;  /* 0x0000001fff057819 */ /* 0x100fe20000011404 */
[----:B------:R-:W-:Y:S01]  /*0430*/  IMAD.MOV R0, RZ, RZ, -R4 ;  /* 0x000000ffff007224 */ /* 0x000fe200078e0a04 */
[----:B------:R-:W-:Y:S01]  /*0440*/  ULDC UR10, c[0x0][0x1d0] ;  /* 0x00007400000a7ab9 */ /* 0x000fe20000000800 */
[----:B------:R-:W-:Y:S01]  /*0450*/  IMAD.WIDE.U32 R2, R4, c[0x0][0x1b0], R2 ;  /* 0x00006c0004027a25 */ /* 0x000fe200078e0002 */
[----:B------:R-:W-:-:S02]  /*0460*/  UIMAD UR10, UR4, UR10, URZ ;  /* 0x0000000a040a72a4 */ /* 0x000fc4000f8e023f */
[----:B------:R-:W-:Y:S01]  /*0470*/  UMOV UR8, 0x70 ;  /* 0x0000007000087882 */ /* 0x000fe20000000000 */
[----:B------:R-:W-:Y:S01]  /*0480*/  IMAD R6, R5, c[0x0][0x1b0], RZ ;  /* 0x00006c0005067a24 */ /* 0x000fe200078e02ff */
[----:B------:R-:W-:Y:S01]  /*0490*/  UIADD3 UR5, UR10, 0x6f, URZ ;  /* 0x0000006f0a057890 */ /* 0x000fe2000fffe03f */
[----:B------:R-:W-:Y:S01]  /*04a0*/  IMAD R5, R0, c[0x0][0x2c4], R7 ;  /* 0x0000b10000057a24 */ /* 0x000fe200078e0207 */
[----:B------:R-:W-:Y:S01]  /*04b0*/  UMOV UR4, URZ ;  /* 0x0000003f00047c82 */ /* 0x000fe20008000000 */
[----:B------:R-:W-:Y:S01]  /*04c0*/  IMAD R0, R4, c[0x0][0x1b4], R6 ;  /* 0x00006d0004007a24 */ /* 0x000fe200078e0206 */
[----:B------:R-:W-:Y:S01]  /*04d0*/  UIMAD.WIDE UR4, UR5, -0x6db6db6d, UR4 ;  /* 0x92492493050478a5 */ /* 0x000fe2000f8e0204 */
[----:B------:R-:W-:Y:S01]  /*04e0*/  IMAD R13, R13, 0x80, R16 ;  /* 0x000000800d0d7824 */ /* 0x000fe200078e0210 */
[----:B------:R-:W-:Y:S01]  /*04f0*/  SHF.R.S32.HI R4, RZ, 0x1f, R5 ;  /* 0x0000001fff047819 */ /* 0x000fe20000011405 */
[----:B------:R-:W-:Y:S01]  /*0500*/  IMAD.IADD R3, R3, 0x1, R0 ;  /* 0x0000000103037824 */ /* 0x000fe200078e0200 */
[----:B------:R-:W-:-:S02]  /*0510*/  USHF.R.U32.HI UR9, URZ, 0x1f, UR5 ;  /* 0x0000001f3f097899 */ /* 0x000fc40008011605 */
[CC--:B------:R-:W-:Y:S01]  /*0520*/  ISETP.GE.AND P6, PT, R13.reuse, R18.reuse, PT ;  /* 0x000000120d00720c */ /* 0x0c0fe20003fc6270 */
[----:B------:R-:W-:Y:S01]  /*0530*/  IMAD R0, R4, c[0x0][0x1a8], RZ ;  /* 0x00006a0004007a24 */ /* 0x000fe200078e02ff */
[----:B------:R-:W-:Y:S01]  /*0540*/  IADD3 R10, R13, 0x10, RZ ;  /* 0x000000100d0a7810 */ /* 0x000fe20007ffe0ff */
[----:B------:R-:W-:Y:S01]  /*0550*/  IMAD.WIDE.U32 R2, R5, c[0x0][0x1a8], R2 ;  /* 0x00006a0005027a25 */ /* 0x000fe200078e0002 */
[----:B------:R-:W-:Y:S01]  /*0560*/  IADD3 R11, R13, 0x20, RZ ;  /* 0x000000200d0b7810 */ /* 0x000fe20007ffe0ff */
[----:B------:R-:W-:Y:S01]  /*0570*/  ULEA.HI.SX32 UR9, UR5, UR9, 0x1a ;  /* 0x0000000905097291 */ /* 0x000fe2000f8fd23f */
[-C--:B------:R-:W-:Y:S01]  /*0580*/  ISETP.GE.AND P3, PT, R10, R18.reuse, PT ;  /* 0x000000120a00720c */ /* 0x080fe20003f66270 */
[----:B------:R-:W-:Y:S01]  /*0590*/  IMAD R0, R5, c[0x0][0x1ac], R0 ;  /* 0x00006b0005007a24 */ /* 0x000fe200078e0200 */
[----:B-1----:R-:W-:Y:S01]  /*05a0*/  LEA R7, P0, R2, c[0x0][0x160], 0x1 ;  /* 0x0000580002077a11 */ /* 0x002fe200078008ff */
[----:B------:R-:W-:Y:S01]  /*05b0*/  IMAD.MOV.U32 R10, RZ, RZ, c[0x0][0x2b8] ;  /* 0x0000ae00ff0a7624 */ /* 0x000fe200078e00ff */
[----:B------:R-:W-:Y:S01]  /*05c0*/  ISETP.GE.AND P4, PT, R11, R18, PT ;  /* 0x000000120b00720c */ /* 0x000fe20003f86270 */
[----:B------:R-:W-:Y:S01]  /*05d0*/  IMAD.IADD R0, R3, 0x1, R0 ;  /* 0x0000000103007824 */ /* 0x000fe200078e0200 */
[----:B------:R-:W-:Y:S01]  /*05e0*/  IADD3 R11, R13, 0x50, RZ ;  /* 0x000000500d0b7810 */ /* 0x000fe20007ffe0ff */
[----:B------:R-:W1:Y:S01]  /*05f0*/  SHFL.IDX PT, R3, R7, RZ, 0x181f ;  /* 0x00181fff07037589 */ /* 0x000e6200000e0000 */
[----:B------:R-:W-:-:S02]  /*0600*/  UIMAD UR8, UR9, UR8, -0x70 ;  /* 0xffffff90090874a4 */ /* 0x000fc4000f8e0208 */
[----:B------:R-:W-:Y:S01]  /*0610*/  LEA.HI.X R6, R2, c[0x0][0x164], R0, 0x1, P0 ;  /* 0x0000590002067a11 */ /* 0x000fe200000f0c00 */
[----:B------:R-:W-:Y:S01]  /*0620*/  IMAD.SHL.U32 R0, R16, 0x40, RZ ;  /* 0x0000004010007824 */ /* 0x000fe200078e00ff */
[----:B------:R-:W-:Y:S01]  /*0630*/  SHFL.IDX PT, R4, R7, 0x1, 0x181f ;  /* 0x00381f0007047f89 */ /* 0x000fe200000e0000 */
[----:B------:R-:W-:-:S03]  /*0640*/  ULDC.64 UR4, c[0x0][0x2b0] ;  /* 0x0000ac0000047ab9 */ /* 0x000fc60000000a00 */
[----:B------:R-:W3:Y:S01]  /*0650*/  SHFL.IDX PT, R5, R6, RZ, 0x181f ;  /* 0x00181fff06057589 */ /* 0x000ee200000e0000 */
[----:B------:R-:W-:-:S03]  /*0660*/  LOP3.LUT R0, R0, 0x1c0, RZ, 0xc0, !PT ;  /* 0x000001c000007812 */ /* 0x000fc600078ec0ff */
[----:B------:R-:W4:Y:S01]  /*0670*/  SHFL.IDX PT, R8, R6, 0x1, 0x181f ;  /* 0x00381f0006087f89 */ /* 0x000f2200000e0000 */
[----:B------:R-:W-:Y:S02]  /*0680*/  SHF.R.U32.HI R2, RZ, 0x3, R0 ;  /* 0x00000003ff027819 */ /* 0x000fe40000011600 */
[----:B------:R-:W-:Y:S01]  /*0690*/  LOP3.LUT R0, R0, 0x38, R76, 0xf8, !PT ;  /* 0x0000003800007812 */ /* 0x000fe200078ef84c */
[----:B------:R-:W-:Y:S03]  /*06a0*/  SHFL.IDX PT, R15, R6, 0x5, 0x181f ;  /* 0x00b81f00060f7f89 */ /* 0x000fe600000e0000 */
[----:B------:R-:W-:Y:S01]  /*06b0*/  LOP3.LUT R0, R0, R2, RZ, 0x3c, !PT ;  /* 0x0000000200007212 */ /* 0x000fe200078e3cff */
[----:B------:R-:W-:Y:S01]  /*06c0*/  IMAD.SHL.U32 R2, R9, 0x8, RZ ;  /* 0x0000000809027824 */ /* 0x000fe200078e00ff */
[----:B------:R-:W-:Y:S04]  /*06d0*/  SHFL.IDX PT, R17, R6, 0x7, 0x181f ;  /* 0x00f81f0006117f89 */ /* 0x000fe800000e0000 */
[----:B------:R-:W-:Y:S01]  /*06e0*/  LOP3.LUT R132, R0, 0xfffffe00, R2, 0xf8, !PT ;  /* 0xfffffe0000847812 */ /* 0x000fe200078ef802 */
[----:B------:R-:W-:Y:S01]  /*06f0*/  SHFL.IDX PT, R9, R7, 0x2, 0x181f ;  /* 0x00581f0007097f89 */ /* 0x000fe200000e0000 */
[----:B-1----:R-:W-:-:S03]  /*0700*/  @!P6 LEA R2, P0, R76, R3, 0x1 ;  /* 0x000000034c02e211 */ /* 0x002fc600078008ff */
[----:B------:R-:W-:Y:S01]  /*0710*/  @!P6 IMAD.SHL.U32 R0, R132, 0x2, RZ ;  /* 0x000000028400e824 */ /* 0x000fe200078e00ff */
[----:B--2---:R1:W2:Y:S01]  /*0720*/  @P1 R2UR UR15, R12 ;  /* 0x000000000c0f13c2 */ /* 0x0042a200000e0000 */
[----:B---3--:R-:W-:Y:S01]  /*0730*/  @!P6 LEA.HI.X R3, R76, R5, R133, 0x1, P0 ;  /* 0x000000054c03e211 */ /* 0x008fe200000f0c85 */
[----:B--2---:R-:W-:Y:S01]  /*0740*/  @!UP1 UMOV UR15, UR14 ;  /* 0x0000000e000f9c82 */ /* 0x004fe20008000000 */
[----:B------:R-:W-:Y:S01]  /*0750*/  ISETP.NE.AND P0, PT, R10, 0x1, PT ;  /* 0x000000010a00780c */ /* 0x000fe20003f05270 */
[----:B------:R-:W-:Y:S01]  /*0760*/  SHFL.IDX PT, R5, R6, 0x3, 0x181f ;  /* 0x00781f0006057f89 */ /* 0x000fe200000e0000 */
[----:B------:R-:W-:Y:S02]  /*0770*/  USHF.R.S32.HI UR14, URZ, 0x1f, UR15 ;  /* 0x0000001f3f0e7899 */ /* 0x000fe4000801140f */
[----:B------:R-:W-:Y:S01]  /*0780*/  UIMAD.WIDE.U32 UR16, UR15, UR4, URZ ;  /* 0x000000040f1072a5 */ /* 0x000fe2000f8e003f */
[----:B------:R2:W-:Y:S01]  /*0790*/  @!P6 LDGSTS.E.BYPASS.LTC128B.128 [R0+0x7100], [R2.64], !P5 ;  /* 0x071000000200efae */ /* 0x0005e2000e901d4c */
[----:B------:R-:W-:-:S03]  /*07a0*/  UIMAD UR14, UR14, UR4, URZ ;  /* 0x000000040e0e72a4 */ /* 0x000fc6000f8e023f */
[----:B------:R-:W-:Y:S01]  /*07b0*/  SHFL.IDX PT, R10, R6, 0x2, 0x181f ;  /* 0x00581f00060a7f89 */ /* 0x000fe200000e0000 */
[----:B------:R-:W-:-:S03]  /*07c0*/  UIMAD UR14, UR15, UR5, UR14 ;  /* 0x000000050f0e72a4 */ /* 0x000fc6000f8e020e */
[----:B------:R-:W-:Y:S01]  /*07d0*/  ULDC.64 UR4, c[0x0][0x1e8] ;  /* 0x00007a0000047ab9 */ /* 0x000fe20000000a00 */
[----:B------:R-:W-:Y:S01]  /*07e0*/  STL [R1+0x8], R132 ;  /* 0x0000088401007387 */ /* 0x000fe20000100800 */
[----:B------:R-:W-:Y:S01]  /*07f0*/  UIADD3 UR14, UR17, UR14, URZ ;  /* 0x0000000e110e7290 */ /* 0x000fe2000fffe03f */
[C---:B-1----:R-:W-:Y:S02]  /*0800*/  IADD3 R12, R13.reuse, 0x40, RZ ;  /* 0x000000400d0c7810 */ /* 0x042fe40007ffe0ff */
[----:B--2---:R-:W-:Y:S01]  /*0810*/  @!P3 LEA R2, P6, R76, R4, 0x1 ;  /* 0x000000044c02b211 */ /* 0x004fe200078c08ff */
[----:B------:R-:W-:Y:S01]  /*0820*/  @!P3 IMAD.SHL.U32 R0, R132, 0x2, RZ ;  /* 0x000000028400b824 */ /* 0x000fe200078e00ff */
[----:B------:R-:W-:Y:S01]  /*0830*/  IADD3 R4, R13, 0x30, RZ ;  /* 0x000000300d047810 */ /* 0x000fe20007ffe0ff */
[----:B------:R1:W2:Y:S01]  /*0840*/  @P2 R2UR UR11, R14 ;  /* 0x000000000e0b23c2 */ /* 0x0002a200000e0000 */
[----:B----4-:R-:W-:Y:S01]  /*0850*/  @!P3 LEA.HI.X R3, R76, R8, R133, 0x1, P6 ;  /* 0x000000084c03b211 */ /* 0x010fe200030f0c85 */
[----:B------:R-:W-:Y:S01]  /*0860*/  UIMAD UR15, UR6, UR4, URZ ;  /* 0x00000004060f72a4 */ /* 0x000fe2000f8e023f */
[-C--:B------:R-:W-:Y:S01]  /*0870*/  ISETP.GE.AND P6, PT, R4, R18.reuse, PT ;  /* 0x000000120400720c */ /* 0x080fe20003fc6270 */
[----:B------:R-:W-:Y:S04]  /*0880*/  SHFL.IDX PT, R8, R7, 0x4, 0x181f ;  /* 0x00981f0007087f89 */ /* 0x000fe800000e0000 */
[----:B------:R-:W3:Y:S04]  /*0890*/  SHFL.IDX PT, R4, R7, 0x3, 0x181f ;  /* 0x00781f0007047f89 */ /* 0x000ee800000e0000 */
[----:B------:R4:W-:Y:S01]  /*08a0*/  @!P3 LDGSTS.E.BYPASS.LTC128B.128 [R0+0x7900], [R2.64], !P5 ;  /* 0x079000000200bfae */ /* 0x0009e2000e901d4c */
[----:B------:R-:W-:-:S03]  /*08b0*/  ISETP.GE.AND P3, PT, R12, R18, PT ;  /* 0x000000120c00720c */ /* 0x000fc60003f66270 */
[----:B------:R-:W-:Y:S01]  /*08c0*/  SHFL.IDX PT, R12, R6, 0x6, 0x181f ;  /* 0x00d81f00060c7f89 */ /* 0x000fe200000e0000 */
[----:B------:R-:W-:Y:S02]  /*08d0*/  UIMAD.WIDE.U32 UR20, UR7, UR4, URZ ;  /* 0x00000004071472a5 */ /* 0x000fe4000f8e003f */
[----:B------:R-:W-:Y:S01]  /*08e0*/  UIADD3 UR18, UR9, -0x1, URZ ;  /* 0xffffffff09127890 */ /* 0x000fe2000fffe03f */
[----:B------:R-:W-:Y:S04]  /*08f0*/  STL [R1+0xc], R133 ;  /* 0x00000c8501007387 */ /* 0x000fe80000100800 */
[----:B-1----:R-:W-:Y:S01]  /*0900*/  SHFL.IDX PT, R14, R7, 0x7, 0x181f ;  /* 0x00f81f00070e7f89 */ /* 0x002fe200000e0000 */
[----:B---3--:R-:W-:-:S04]  /*0910*/  @!P6 LEA R4, P2, R76, R4, 0x1 ;  /* 0x000000044c04e211 */ /* 0x008fc800078408ff */
[C-C-:B------:R-:W-:Y:S02]  /*0920*/  @!P6 LEA.HI.X R5, R76.reuse, R5, R133.reuse, 0x1, P2 ;  /* 0x000000054c05e211 */ /* 0x140fe400010f0c85 */
[----:B----4-:R-:W-:Y:S01]  /*0930*/  @!P4 LEA R2, P1, R76, R9, 0x1 ;  /* 0x000000094c02c211 */ /* 0x010fe200078208ff */
[----:B------:R-:W-:Y:S01]  /*0940*/  @!P4 IMAD.SHL.U32 R0, R132, 0x2, RZ ;  /* 0x000000028400c824 */ /* 0x000fe200078e00ff */
[----:B------:R-:W1:Y:S02]  /*0950*/  SHFL.IDX PT, R9, R6, 0x4, 0x181f ;  /* 0x00981f0006097f89 */ /* 0x000e6400000e0000 */
[----:B------:R-:W-:Y:S02]  /*0960*/  @!P4 LEA.HI.X R3, R76, R10, R133, 0x1, P1 ;  /* 0x0000000a4c03c211 */ /* 0x000fe400008f0c85 */
[----:B------:R-:W-:Y:S01]  /*0970*/  ISETP.GE.AND P1, PT, R11, R18, PT ;  /* 0x000000120b00720c */ /* 0x000fe20003f26270 */
[----:B------:R-:W-:Y:S04]  /*0980*/  SHFL.IDX PT, R10, R7, 0x6, 0x181f ;  /* 0x00d81f00070a7f89 */ /* 0x000fe800000e0000 */
[----:B------:R-:W3:Y:S04]  /*0990*/  SHFL.IDX PT, R11, R7, 0x5, 0x181f ;  /* 0x00b81f00070b7f89 */ /* 0x000ee800000e0000 */
[----:B------:R4:W-:Y:S02]  /*09a0*/  @!P4 LDGSTS.E.BYPASS.LTC128B.128 [R0+0x8100], [R2.64], !P5 ;  /* 0x081000000200cfae */ /* 0x0009e4000e901d4c */
[----:B----4-:R-:W-:-:S02]  /*09b0*/  IADD3 R0, R13, 0x60, RZ ;  /* 0x000000600d007810 */ /* 0x010fc40007ffe0ff */
[----:B------:R-:W-:Y:S01]  /*09c0*/  @!P3 LEA R2, P2, R76, R8, 0x1 ;  /* 0x000000084c02b211 */ /* 0x000fe200078408ff */
[----:B------:R-:W-:Y:S01]  /*09d0*/  @!P6 IMAD.SHL.U32 R8, R132, 0x2, RZ ;  /* 0x000000028408e824 */ /* 0x000fe200078e00ff */
[----:B------:R-:W-:Y:S01]  /*09e0*/  ISETP.GE.AND P4, PT, R0, R18, PT ;  /* 0x000000120000720c */ /* 0x000fe20003f86270 */
[----:B------:R-:W-:Y:S01]  /*09f0*/  @!P3 IMAD.SHL.U32 R0, R132, 0x2, RZ ;  /* 0x000000028400b824 */ /* 0x000fe200078e00ff */
[----:B-1----:R-:W-:Y:S02]  /*0a00*/  @!P3 LEA.HI.X R3, R76, R9, R133, 0x1, P2 ;  /* 0x000000094c03b211 */ /* 0x002fe400010f0c85 */
[----:B------:R1:W-:Y:S04]  /*0a10*/  @!P6 LDGSTS.E.BYPASS.LTC128B.128 [R8+0x8900], [R4.64], !P5 ;  /* 0x089000000408efae */ /* 0x0003e8000e901d4c */
[----:B------:R4:W-:Y:S01]  /*0a20*/  @!P3 LDGSTS.E.BYPASS.LTC128B.128 [R0+0x9100], [R2.64], !P5 ;  /* 0x091000000200bfae */ /* 0x0009e2000e901d4c */
[----:B-1----:R-:W-:-:S02]  /*0a30*/  IADD3 R5, R13, 0x70, RZ ;  /* 0x000000700d057810 */ /* 0x002fc40007ffe0ff */
[----:B----4-:R-:W-:Y:S02]  /*0a40*/  IADD3 R0, R134, UR8, RZ ;  /* 0x0000000886007c10 */ /* 0x010fe4000fffe0ff */
[----:B---3--:R-:W-:Y:S02]  /*0a50*/  @!P1 LEA R2, P2, R76, R11, 0x1 ;  /* 0x0000000b4c029211 */ /* 0x008fe400078408ff */
[C---:B------:R-:W-:Y:S02]  /*0a60*/  ISETP.GE.AND P6, PT, R0.reuse, UR10, PT ;  /* 0x0000000a00007c0c */ /* 0x040fe4000bfc6270 */
[----:B--2---:R-:W-:Y:S01]  /*0a70*/  IADD3 R9, R0, UR11, RZ ;  /* 0x0000000b00097c10 */ /* 0x004fe2000fffe0ff */
[----:B------:R-:W-:Y:S01]  /*0a80*/  @!P1 IMAD.SHL.U32 R0, R132, 0x2, RZ ;  /* 0x0000000284009824 */ /* 0x000fe200078e00ff */
[----:B------:R-:W-:Y:S02]  /*0a90*/  ISETP.GT.OR P6, PT, R134, 0x6f, P6 ;  /* 0x0000006f8600780c */ /* 0x000fe400037c4670 */
[----:B------:R-:W-:Y:S01]  /*0aa0*/  ISETP.GE.AND P3, PT, R5, R18, PT ;  /* 0x000000120500720c */ /* 0x000fe20003f66270 */
[----:B------:R-:W-:Y:S01]  /*0ab0*/  @P0 IMAD.HI.U32 R4, R9, c[0x0][0x2bc], RZ ;  /* 0x0000af0009040a27 */ /* 0x000fe200078e00ff */
[----:B------:R-:W-:-:S02]  /*0ac0*/  @!P1 LEA.HI.X R3, R76, R15, R133, 0x1, P2 ;  /* 0x0000000f4c039211 */ /* 0x000fc400010f0c85 */
[C---:B------:R-:W-:Y:S01]  /*0ad0*/  @!P4 LEA R6, P2, R76.reuse, R10, 0x1 ;  /* 0x0000000a4c06c211 */ /* 0x040fe200078408ff */
[----:B------:R-:W-:Y:S01]  /*0ae0*/  IMAD.MOV.U32 R8, RZ, RZ, R9 ;  /* 0x000000ffff087224 */ /* 0x000fe200078e0009 */
[----:B------:R-:W-:Y:S01]  /*0af0*/  @P0 SHF.R.U32.HI R8, RZ, c[0x0][0x2c0], R4 ;  /* 0x0000b000ff080a19 */ /* 0x000fe20000011604 */
[----:B------:R1:W-:Y:S01]  /*0b00*/  @!P1 LDGSTS.E.BYPASS.LTC128B.128 [R0+0x9900], [R2.64], !P5 ;  /* 0x0990000002009fae */ /* 0x0003e2000e901d4c */
[----:B------:R-:W-:Y:S01]  /*0b10*/  @!P4 LEA.HI.X R7, R76, R12, R133, 0x1, P2 ;  /* 0x0000000c4c07c211 */ /* 0x000fe200010f0c85 */
[----:B------:R-:W-:-:S04]  /*0b20*/  @!P4 IMAD.SHL.U32 R10, R132, 0x2, RZ ;  /* 0x00000002840ac824 */ /* 0x000fc800078e00ff */
[C---:B------:R-:W-:Y:S01]  /*0b30*/  @!P3 LEA R4, P2, R76.reuse, R14, 0x1 ;  /* 0x0000000e4c04b211 */ /* 0x040fe200078408ff */
[----:B------:R2:W-:Y:S03]  /*0b40*/  @!P4 LDGSTS.E.BYPASS.LTC128B.128 [R10+0xa100], [R6.64], !P5 ;  /* 0x0a100000060acfae */ /* 0x0005e6000e901d4c */
[----:B------:R-:W-:Y:S02]  /*0b50*/  @!P3 LEA.HI.X R5, R76, R17, R133, 0x1, P2 ;  /* 0x000000114c05b211 */ /* 0x000fe400010f0c85 */
[----:B-1----:R-:W-:-:S04]  /*0b60*/  @!P6 IADD3 R0, P1, R8, UR16, RZ ;  /* 0x000000100800ec10 */ /* 0x002fc8000ff3e0ff */
[----:B------:R-:W-:Y:S02]  /*0b70*/  @!P6 LEA.HI.X.SX32 R3, R8, UR14, 0x1, P1 ;  /* 0x0000000e0803ec11 */ /* 0x000fe400088f0eff */
[----:B------:R-:W-:-:S04]  /*0b80*/  @!P6 LEA R2, P1, R0, c[0x0][0x2a0], 0x2 ;  /* 0x0000a8000002ea11 */ /* 0x000fc800078210ff */
[----:B------:R-:W-:Y:S01]  /*0b90*/  @!P6 LEA.HI.X R3, R0, c[0x0][0x2a4], R3, 0x2, P1 ;  /* 0x0000a9000003ea11 */ /* 0x000fe200008f1403 */
[----:B------:R-:W-:-:S05]  /*0ba0*/  @!P3 IMAD.SHL.U32 R0, R132, 0x2, RZ ;  /* 0x000000028400b824 */ /* 0x000fca00078e00ff */
[----:B------:R1:W-:Y:S04]  /*0bb0*/  @!P3 LDGSTS.E.BYPASS.LTC128B.128 [R0+0xa900], [R4.64], !P5 ;  /* 0x0a9000000400bfae */ /* 0x0003e8000e901d4c */
[----:B------:R-:W0:Y:S04]  /*0bc0*/  LDGDEPBAR ;  /* 0x00000000000079af */ /* 0x000e280000000000 */
[----:B------:R-:W-:Y:S06]  /*0bd0*/  BAR.SYNC.DEFER_BLOCKING 0x0 ;  /* 0x0000000000007b1d */ /* 0x000fec0000010000 */
[----:B------:R3:W4:Y:S01]  /*0be0*/  @!P6 LDG.E R248, [R2.64] ;  /* 0x0000000c02f8e981 */ /* 0x000722000c1e1900 */
[----:B-1----:R-:W-:Y:S01]  /*0bf0*/  IMAD.MOV R0, RZ, RZ, -R8 ;  /* 0x000000ffff007224 */ /* 0x002fe200078e0a08 */
[----:B------:R-:W-:Y:S01]  /*0c00*/  UIMAD UR15, UR7, UR5, UR15 ;  /* 0x00000005070f72a4 */ /* 0x000fe2000f8e020f */
[----:B------:R-:W-:Y:S01]  /*0c10*/  ISETP.GE.AND P3, PT, R76, c[0x0][0x1d4], PT ;  /* 0x000075004c007a0c */ /* 0x000fe20003f66270 */
[----:B------:R-:W-:Y:S01]  /*0c20*/  UIMAD UR18, UR18, -0x70, UR10 ;  /* 0xffffff90121278a4 */ /* 0x000fe2000f8e020a */
[----:B------:R-:W-:Y:S01]  /*0c30*/  IMAD R249, R0, c[0x0][0x2b8], R9 ;  /* 0x0000ae0000f97a24 */ /* 0x000fe200078e0209 */
[----:B------:R-:W-:Y:S01]  /*0c40*/  UIADD3 UR15, UR21, UR15, URZ ;  /* 0x0000000f150f7290 */ /* 0x000fe2000fffe03f */
[----:B--2---:R-:W-:Y:S01]  /*0c50*/  LEA.HI R10, R21, R77, RZ, 0x4 ;  /* 0x0000004d150a7211 */ /* 0x004fe200078f20ff */
[----:B------:R-:W-:-:S02]  /*0c60*/  UISETP.GE.AND UP0, UPT, UR10, 0x1, UPT ;  /* 0x000000010a00788c */ /* 0x000fc4000bf06270 */
[----:B------:R-:W-:Y:S01]  /*0c70*/  SHF.R.S32.HI R24, RZ, 0x1f, R249 ;  /* 0x0000001fff187819 */ /* 0x000fe200000114f9 */
[----:B------:R-:W-:Y:S01]  /*0c80*/  ULDC.64 UR4, c[0x0][0x210] ;  /* 0x0000840000047ab9 */ /* 0x000fe20000000a00 */
[----:B------:R-:W-:Y:S01]  /*0c90*/  IADD3 R31, -R16, UR18, RZ ;  /* 0x00000012101f7c10 */ /* 0x000fe2000fffe1ff */
[----:B------:R-:W-:Y:S01]  /*0ca0*/  UIMAD UR6, UR6, UR4, URZ ;  /* 0x00000004060672a4 */ /* 0x000fe2000f8e023f */
[----:B------:R-:W-:Y:S01]  /*0cb0*/  SHF.R.S32.HI R9, RZ, 0x4, R10 ;  /* 0x00000004ff097819 */ /* 0x000fe2000001140a */
[----:B------:R-:W-:Y:S01]  /*0cc0*/  IMAD R0, R24, c[0x0][0x1e0], RZ ;  /* 0x0000780018007a24 */ /* 0x000fe200078e02ff */
[C---:B------:R-:W-:Y:S01]  /*0cd0*/  ISETP.GE.AND P5, PT, R31.reuse, 0x1, PT ;  /* 0x000000011f00780c */ /* 0x040fe20003fa6270 */
[----:B------:R-:W-:Y:S01]  /*0ce0*/  UIMAD.WIDE.U32 UR22, UR7, UR4, URZ ;  /* 0x00000004071672a5 */ /* 0x000fe2000f8e003f */
[----:B------:R-:W-:Y:S01]  /*0cf0*/  ISETP.GE.AND P4, PT, R31, 0x11, PT ;  /* 0x000000111f00780c */ /* 0x000fe20003f86270 */
[----:B------:R-:W-:Y:S01]  /*0d00*/  IMAD R0, R249, c[0x0][0x1e4], R0 ;  /* 0x00007900f9007a24 */ /* 0x000fe200078e0200 */
[----:B------:R-:W-:Y:S01]  /*0d10*/  ISETP.GE.AND P6, PT, R31, 0x41, PT ;  /* 0x000000411f00780c */ /* 0x000fe20003fc6270 */
[----:B------:R-:W-:Y:S01]  /*0d20*/  UIMAD UR5, UR7, UR5, UR6 ;  /* 0x00000005070572a4 */ /* 0x000fe2000f8e0206 */
[----:B---3--:R-:W-:-:S03]  /*0d30*/  IMAD.WIDE.U32 R2, R249, c[0x0][0x1e0], RZ ;  /* 0x00007800f9027a25 */ /* 0x008fc600078e00ff */
[----:B------:R-:W-:Y:S01]  /*0d40*/  UIADD3 UR5, UR23, UR5, URZ ;  /* 0x0000000517057290 */ /* 0x000fe2000fffe03f */
[----:B------:R-:W-:Y:S01]  /*0d50*/  IMAD.IADD R3, R3, 0x1, R0 ;  /* 0x0000000103037824 */ /* 0x000fe200078e0200 */
[----:B----4-:R-:W-:-:S03]  /*0d60*/  SHF.R.S32.HI R25, RZ, 0x1f, R248 ;  /* 0x0000001fff197819 */ /* 0x010fc600000114f8 */
[----:B------:R-:W-:-:S04]  /*0d70*/  IMAD.WIDE.U32 R2, R248, c[0x0][0x1f0], R2 ;  /* 0x00007c00f8027a25 */ /* 0x000fc800078e0002 */
[----:B------:R-:W-:Y:S01]  /*0d80*/  IMAD R0, R25, c[0x0][0x1f0], RZ ;  /* 0x00007c0019007a24 */ /* 0x000fe200078e02ff */
[----:B------:R-:W-:-:S03]  /*0d90*/  IADD3 R6, P2, R2, UR20, RZ ;  /* 0x0000001402067c10 */ /* 0x000fc6000ff5e0ff */
[----:B------:R-:W-:Y:S01]  /*0da0*/  IMAD R0, R248, c[0x0][0x1f4], R0 ;  /* 0x00007d00f8007a24 */ /* 0x000fe200078e0200 */
[----:B------:R-:W-:-:S04]  /*0db0*/  LEA R7, P1, R6, c[0x0][0x1c8], 0x1 ;  /* 0x0000720006077a11 */ /* 0x000fc800078208ff */
[----:B------:R-:W-:Y:S01]  /*0dc0*/  IADD3.X R2, R3, UR15, R0, P2, !PT ;  /* 0x0000000f03027c10 */ /* 0x000fe200097fe400 */
[----:B------:R-:W-:Y:S01]  /*0dd0*/  SHFL.IDX PT, R11, R7, 0x2, 0x181f ;  /* 0x00581f00070b7f89 */ /* 0x000fe200000e0000 */
[----:B------:R-:W-:Y:S02]  /*0de0*/  LEA.HI R3, R10, R9, RZ, 0x1 ;  /* 0x000000090a037211 */ /* 0x000fe400078f08ff */
[----:B------:R-:W-:Y:S01]  /*0df0*/  LEA.HI.X R6, R6, c[0x0][0x1cc], R2, 0x1, P1 ;  /* 0x0000730006067a11 */ /* 0x000fe200008f0c02 */
[----:B------:R-:W1:Y:S01]  /*0e00*/  SHFL.IDX PT, R0, R7, RZ, 0x181f ;  /* 0x00181fff07007589 */ /* 0x000e6200000e0000 */
[----:B------:R-:W-:-:S03]  /*0e10*/  LOP3.LUT R3, R3, 0xfffffffe, RZ, 0xc0, !PT ;  /* 0xfffffffe03037812 */ /* 0x000fc600078ec0ff */
[----:B------:R-:W2:Y:S02]  /*0e20*/  SHFL.IDX PT, R5, R6, RZ, 0x181f ;  /* 0x00181fff06057589 */ /* 0x000ea400000e0000 */
[----:B------:R-:W-:Y:S02]  /*0e30*/  IMAD.IADD R19, R9, 0x1, -R3 ;  /* 0x0000000109137824 */ /* 0x000fe400078e0a03 */
[----:B------:R-:W3:Y:S01]  /*0e40*/  SHFL.IDX PT, R2, R7, 0x1, 0x181f ;  /* 0x00381f0007027f89 */ /* 0x000ee200000e0000 */
[----:B------:R-:W-:-:S03]  /*0e50*/  @P4 IMAD.SHL.U32 R9, R132, 0x2, RZ ;  /* 0x0000000284094824 */ /* 0x000fc600078e00ff */
[----:B------:R-:W4:Y:S04]  /*0e60*/  SHFL.IDX PT, R8, R6, 0x1, 0x181f ;  /* 0x00381f0006087f89 */ /* 0x000f2800000e0000 */
[----:B------:R-:W5:Y:S04]  /*0e70*/  SHFL.IDX PT, R12, R6, 0x2, 0x181f ;  /* 0x00581f00060c7f89 */ /* 0x000f6800000e0000 */
[----:B------:R-:W-:Y:S01]  /*0e80*/  SHFL.IDX PT, R13, R7, 0x4, 0x181f ;  /* 0x00981f00070d7f89 */ /* 0x000fe200000e0000 */
[----:B-1----:R-:W-:Y:S01]  /*0e90*/  @P5 LEA R4, P2, R76, R0, 0x1 ;  /* 0x000000004c045211 */ /* 0x002fe200078408ff */
[----:B------:R-:W-:-:S02]  /*0ea0*/  @P5 IMAD.SHL.U32 R0, R132, 0x2, RZ ;  /* 0x0000000284005824 */ /* 0x000fc400078e00ff */
[----:B------:R-:W-:Y:S01]  /*0eb0*/  SHFL.IDX PT, R14, R7, 0x5, 0x181f ;  /* 0x00b81f00070e7f89 */ /* 0x000fe200000e0000 */
[C---:B--2---:R-:W-:Y:S02]  /*0ec0*/  @P5 LEA.HI.X R5, R76.reuse, R5, R133, 0x1, P2 ;  /* 0x000000054c055211 */ /* 0x044fe400010f0c85 */
[----:B------:R-:W-:Y:S01]  /*0ed0*/  ISETP.GE.AND P2, PT, R31, 0x31, PT ;  /* 0x000000311f00780c */ /* 0x000fe20003f46270 */
[----:B------:R-:W-:Y:S01]  /*0ee0*/  SHFL.IDX PT, R18, R6, 0x5, 0x181f ;  /* 0x00b81f0006127f89 */ /* 0x000fe200000e0000 */
[----:B---3--:R-:W-:-:S03]  /*0ef0*/  @P4 LEA R2, P1, R76, R2, 0x1 ;  /* 0x000000024c024211 */ /* 0x008fc600078208ff */
[----:B------:R1:W-:Y:S01]  /*0f00*/  @P5 LDGSTS.E.BYPASS.LTC128B.128 [R0+0x3900], [R4.64], !P3 ;  /* 0x0390000004005fae */ /* 0x0003e2000d901d4c */
[----:B----4-:R-:W-:Y:S02]  /*0f10*/  @P4 LEA.HI.X R3, R76, R8, R133, 0x1, P1 ;  /* 0x000000084c034211 */ /* 0x010fe400008f0c85 */
[C---:B------:R-:W-:Y:S01]  /*0f20*/  ISETP.GE.AND P1, PT, R31.reuse, 0x21, PT ;  /* 0x000000211f00780c */ /* 0x040fe20003f26270 */
[----:B------:R-:W-:Y:S01]  /*0f30*/  SHFL.IDX PT, R17, R6, 0x6, 0x181f ;  /* 0x00d81f0006117f89 */ /* 0x000fe200000e0000 */
[----:B------:R-:W-:Y:S02]  /*0f40*/  LOP3.LUT R8, R10, 0xfffffff0, RZ, 0xc0, !PT ;  /* 0xfffffff00a087812 */ /* 0x000fe400078ec0ff */
[----:B------:R-:W-:Y:S01]  /*0f50*/  ISETP.GE.AND P5, PT, R31, 0x51, PT ;  /* 0x000000511f00780c */ /* 0x000fe20003fa6270 */
[----:B------:R-:W-:Y:S02]  /*0f60*/  SHFL.IDX PT, R10, R6, 0x3, 0x181f ;  /* 0x00781f00060a7f89 */ /* 0x000fe400000e0000 */
[----:B------:R-:W-:-:S02]  /*0f70*/  IMAD.IADD R8, R77, 0x1, -R8 ;  /* 0x000000014d087824 */ /* 0x000fc400078e0a08 */
[----:B------:R2:W-:Y:S03]  /*0f80*/  @P4 LDGSTS.E.BYPASS.LTC128B.128 [R9+0x4100], [R2.64], !P3 ;  /* 0x0410000002094fae */ /* 0x0005e6000d901d4c */
[----:B------:R-:W-:Y:S01]  /*0f90*/  SHF.R.S32.HI R20, RZ, 0x1f, R8 ;  /* 0x0000001fff147819 */ /* 0x000fe20000011408 */
[----:B-1----:R-:W-:Y:S01]  /*0fa0*/  IMAD R0, R249, c[0x0][0x1e0], RZ ;  /* 0x00007800f9007a24 */ /* 0x002fe200078e02ff */
[----:B------:R1:W3:Y:S01]  /*0fb0*/  SHFL.IDX PT, R5, R7, 0x3, 0x181f ;  /* 0x00781f0007057f89 */ /* 0x0002e200000e0000 */
[----:B------:R-:W-:Y:S02]  /*0fc0*/  IMAD.SHL.U32 R4, R16, 0x8, RZ ;  /* 0x0000000810047824 */ /* 0x000fe400078e00ff */
[----:B------:R-:W-:Y:S01]  /*0fd0*/  IMAD R0, R248, c[0x0][0x1f0], R0 ;  /* 0x00007c00f8007a24 */ /* 0x000fe200078e0200 */
[----:B------:R-:W4:Y:S04]  /*0fe0*/  SHFL.IDX PT, R16, R6, 0x4, 0x181f ;  /* 0x00981f0006107f89 */ /* 0x000f2800000e0000 */
[----:B------:R-:W-:-:S02]  /*0ff0*/  IADD3 R0, R0, UR20, RZ ;  /* 0x0000001400007c10 */ /* 0x000fc4000fffe0ff */
[----:B--2---:R-:W-:Y:S01]  /*1000*/  @P1 LEA R2, P4, R76, R11, 0x1 ;  /* 0x0000000b4c021211 */ /* 0x004fe200078808ff */
[----:B------:R-:W-:Y:S01]  /*1010*/  IMAD.SHL.U32 R9, R30, 0x40, RZ ;  /* 0x000000401e097824 */ /* 0x000fe200078e00ff */
[----:B------:R-:W-:Y:S02]  /*1020*/  LEA R0, R0, c[0x0][0x1c8], 0x1 ;  /* 0x0000720000007a11 */ /* 0x000fe400078e08ff */
[----:B-----5:R-:W-:Y:S02]  /*1030*/  @P1 LEA.HI.X R3, R76, R12, R133, 0x1, P4 ;  /* 0x0000000c4c031211 */ /* 0x020fe400020f0c85 */
[----:B------:R-:W-:Y:S01]  /*1040*/  ISETP.GE.AND P4, PT, R31, 0x61, PT ;  /* 0x000000611f00780c */ /* 0x000fe20003f86270 */
[----:B------:R2:W5:Y:S01]  /*1050*/  SHFL.IDX PT, R15, R0, 0x6, 0x181f ;  /* 0x00d81f00000f7f89 */ /* 0x00056200000e0000 */
[----:B------:R-:W-:Y:S02]  /*1060*/  LOP3.LUT R9, R9, 0x1c0, RZ, 0xc0, !PT ;  /* 0x000001c009097812 */ /* 0x000fe400078ec0ff */
[----:B------:R-:W-:Y:S01]  /*1070*/  LEA.HI R12, R20, R8, RZ, 0x3 ;  /* 0x00000008140c7211 */ /* 0x000fe200078f18ff */
[C---:B-1----:R-:W-:Y:S01]  /*1080*/  @P2 IMAD.SHL.U32 R7, R132.reuse, 0x2, RZ ;  /* 0x0000000284072824 */ /* 0x042fe200078e00ff */
[----:B------:R-:W-:Y:S01]  /*1090*/  LOP3.LUT R4, R9, 0x8, R4, 0xf8, !PT ;  /* 0x0000000809047812 */ /* 0x000fe200078ef804 */
[----:B--2---:R-:W-:-:S05]  /*10a0*/  @P1 IMAD.SHL.U32 R0, R132, 0x2, RZ ;  /* 0x0000000284001824 */ /* 0x004fca00078e00ff */
[----:B------:R3:W-:Y:S02]  /*10b0*/  @P1 LDGSTS.E.BYPASS.LTC128B.128 [R0+0x4900], [R2.64], !P3 ;  /* 0x0490000002001fae */ /* 0x0007e4000d901d4c */
[----:B---3--:R-:W-:Y:S02]  /*10c0*/  @P2 LEA R2, P1, R76, R5, 0x1 ;  /* 0x000000054c022211 */ /* 0x008fe400078208ff */
[----:B------:R-:W-:Y:S01]  /*10d0*/  SHF.R.U32.HI R0, RZ, 0x3, R9 ;  /* 0x00000003ff007819 */ /* 0x000fe20000011609 */
[----:B------:R-:W-:Y:S01]  /*10e0*/  @P6 IMAD.SHL.U32 R9, R132, 0x2, RZ ;  /* 0x0000000284096824 */ /* 0x000fe200078e00ff */
[C---:B------:R-:W-:Y:S02]  /*10f0*/  @P2 LEA.HI.X R3, R76.reuse, R10, R133, 0x1, P1 ;  /* 0x0000000a4c032211 */ /* 0x040fe400008f0c85 */
[----:B------:R-:W-:Y:S02]  /*1100*/  @P6 LEA R6, P1, R76, R13, 0x1 ;  /* 0x0000000d4c066211 */ /* 0x000fe400078208ff */
[----:B------:R-:W-:Y:S01]  /*1110*/  LOP3.LUT R5, R12, 0xfffffff8, RZ, 0xc0, !PT ;  /* 0xfffffff80c057812 */ /* 0x000fe200078ec0ff */
[----:B------:R4:W-:Y:S01]  /*1120*/  @P2 LDGSTS.E.BYPASS.LTC128B.128 [R7+0x5100], [R2.64], !P3 ;  /* 0x0510000002072fae */ /* 0x0009e2000d901d4c */
[----:B------:R-:W-:Y:S01]  /*1130*/  LOP3.LUT R10, R4, R0, RZ, 0x3c, !PT ;  /* 0x00000000040a7212 */ /* 0x000fe200078e3cff */
[----:B------:R-:W-:Y:S01]  /*1140*/  @P4 IMAD.SHL.U32 R0, R132, 0x2, RZ ;  /* 0x0000000284004824 */ /* 0x000fe200078e00ff */
[----:B------:R-:W-:Y:S01]  /*1150*/  @P5 LEA R4, P2, R76, R14, 0x1 ;  /* 0x0000000e4c045211 */ /* 0x000fe200078408ff */
[----:B------:R-:W-:-:S02]  /*1160*/  IMAD.IADD R11, R8, 0x1, -R5 ;  /* 0x00000001080b7824 */ /* 0x000fc400078e0a05 */
[----:B------:R-:W-:Y:S01]  /*1170*/  @P5 IMAD.SHL.U32 R8, R132, 0x2, RZ ;  /* 0x0000000284085824 */ /* 0x000fe200078e00ff */
[C-C-:B------:R-:W-:Y:S02]  /*1180*/  @P5 LEA.HI.X R5, R76.reuse, R18, R133.reuse, 0x1, P2 ;  /* 0x000000124c055211 */ /* 0x140fe400010f0c85 */
[C---:B----4-:R-:W-:Y:S02]  /*1190*/  @P6 LEA.HI.X R7, R76.reuse, R16, R133, 0x1, P1 ;  /* 0x000000104c076211 */ /* 0x050fe400008f0c85 */
[----:B-----5:R-:W-:-:S03]  /*11a0*/  @P4 LEA R2, P1, R76, R15, 0x1 ;  /* 0x0000000f4c024211 */ /* 0x020fc600078208ff */
[----:B------:R1:W-:Y:S01]  /*11b0*/  @P6 LDGSTS.E.BYPASS.LTC128B.128 [R9+0x5900], [R6.64], !P3 ;  /* 0x0590000006096fae */ /* 0x0003e2000d901d4c */
[----:B------:R-:W-:-:S03]  /*11c0*/  @P4 LEA.HI.X R3, R76, R17, R133, 0x1, P1 ;  /* 0x000000114c034211 */ /* 0x000fc600008f0c85 */
[----:B------:R2:W-:Y:S04]  /*11d0*/  @P5 LDGSTS.E.BYPASS.LTC128B.128 [R8+0x6100], [R4.64], !P3 ;  /* 0x0610000004085fae */ /* 0x0005e8000d901d4c */
[----:B------:R3:W-:Y:S02]  /*11e0*/  @P4 LDGSTS.E.BYPASS.LTC128B.128 [R0+0x6900], [R2.64], !P3 ;  /* 0x0690000002004fae */ /* 0x0007e4000d901d4c */
[----:B------:R-:W-:Y:S02]  /*11f0*/  R2P PR, R11, 0x6 ;  /* 0x000000060b007804 */ /* 0x000fe40000000000 */
[----:B------:R-:W0:Y:S01]  /*1200*/  LDGDEPBAR ;  /* 0x00000000000079af */ /* 0x000e220000000000 */
[----:B------:R-:W-:Y:S02]  /*1210*/  LOP3.LUT P4, RZ, R30, 0x2, RZ, 0xc0, !PT ;  /* 0x000000021eff7812 */ /* 0x000fe4000788c0ff */
[----:B-1----:R-:W-:Y:S01]  /*1220*/  LEA.HI R6, R21, R77, RZ, 0x5 ;  /* 0x0000004d15067211 */ /* 0x002fe200078f28ff */
[----:B--2---:R-:W-:-:S03]  /*1230*/  IMAD.SHL.U32 R4, R12, 0x40, RZ ;  /* 0x000000400c047824 */ /* 0x004fc600078e00ff */
[----:B------:R-:W-:Y:S01]  /*1240*/  SHF.R.S32.HI R5, RZ, 0x5, R6 ;  /* 0x00000005ff057819 */ /* 0x000fe20000011406 */
[----:B---3--:R-:W-:Y:S01]  /*1250*/  IMAD.SHL.U32 R2, R11, 0x40, RZ ;  /* 0x000000400b027824 */ /* 0x008fe200078e00ff */
[----:B------:R-:W-:Y:S01]  /*1260*/  LOP3.LUT R79, R4, 0xfffffe00, RZ, 0xc0, !PT ;  /* 0xfffffe00044f7812 */ /* 0x000fe200078ec0ff */
[----:B------:R-:W-:Y:S01]  /*1270*/  IMAD.SHL.U32 R3, R19, 0x8, RZ ;  /* 0x0000000813037824 */ /* 0x000fe200078e00ff */
[----:B------:R-:W-:-:S04]  /*1280*/  DEPBAR.LE SB0, 0x1 ;  /* 0x000080400000791a */ /* 0x000fc80000000000 */
[----:B------:R-:W-:Y:S01]  /*1290*/  LOP3.LUT R2, R2, 0x1c0, RZ, 0xc0, !PT ;  /* 0x000001c002027812 */ /* 0x000fe200078ec0ff */
[----:B------:R-:W-:Y:S01]  /*12a0*/  IMAD R0, R19, 0x200, R10 ;  /* 0x0000020013007824 */ /* 0x000fe200078e020a */
[----:B------:R-:W-:-:S04]  /*12b0*/  DEPBAR.LE SB0, 0x0 ;  /* 0x000080000000791a */ /* 0x000fc80000000000 */
[----:B------:R-:W-:Y:S01]  /*12c0*/  LOP3.LUT R3, R2, 0x8, R3, 0xf8, !PT ;  /* 0x0000000802037812 */ /* 0x000fe200078ef803 */
[----:B------:R-:W-:Y:S01]  /*12d0*/  IMAD.SHL.U32 R135, R0, 0x2, RZ ;  /* 0x0000000200877824 */ /* 0x000fe200078e00ff */
[----:B------:R-:W-:Y:S01]  /*12e0*/  SHF.R.U32.HI R2, RZ, 0x3, R2 ;  /* 0x00000003ff027819 */ /* 0x000fe20000011602 */
[----:B------:R-:W-:Y:S01]  /*12f0*/  BAR.SYNC.DEFER_BLOCKING 0x0 ;  /* 0x0000000000007b1d */ /* 0x000fe20000010000 */
[----:B------:R-:W-:Y:S02]  /*1300*/  IMAD.MOV.U32 R4, RZ, RZ, 0x20 ;  /* 0x00000020ff047424 */ /* 0x000fe400078e00ff */
[----:B------:R-:W-:Y:S01]  /*1310*/  LOP3.LUT R78, R3, R2, RZ, 0x3c, !PT ;  /* 0x00000002034e7212 */ /* 0x000fe200078e3cff */
[----:B------:R-:W-:Y:S01]  /*1320*/  IMAD R2, R5, 0x400, R79 ;  /* 0x0000040005027824 */ /* 0x000fe200078e024f */
[C---:B------:R-:W-:Y:S01]  /*1330*/  IADD3 R238, R135.reuse, 0x3920, RZ ;  /* 0x0000392087ee7810 */ /* 0x040fe20007ffe0ff */
[----:B------:R-:W-:Y:S01]  /*1340*/  IMAD.MOV.U32 R3, RZ, RZ, 0x10 ;  /* 0x00000010ff037424 */ /* 0x000fe200078e00ff */
[----:B------:R-:W-:Y:S01]  /*1350*/  SEL R4, R4, 0xffffffe0, !P2 ;  /* 0xffffffe004047807 */ /* 0x000fe20005000000 */
[----:B------:R-:W-:Y:S01]  /*1360*/  IMAD.IADD R0, R78, 0x1, R2 ;  /* 0x000000014e007824 */ /* 0x000fe200078e0202 */
[----:B------:R-:W-:-:S02]  /*1370*/  IADD3 R2, R135, 0x3900, RZ ;  /* 0x0000390087027810 */ /* 0x000fc40007ffe0ff */
[----:B------:R-:W-:Y:S01]  /*1380*/  SEL R3, R3, 0xfffffff0, !P1 ;  /* 0xfffffff003037807 */ /* 0x000fe20004800000 */
[----:B------:R-:W-:Y:S01]  /*1390*/  IMAD.SHL.U32 R234, R0, 0x2, RZ ;  /* 0x0000000200ea7824 */ /* 0x000fe200078e00ff */
[----:B------:R-:W-:Y:S02]  /*13a0*/  @P4 IADD3 R238, R2, -0x20, RZ ;  /* 0xffffffe002ee4810 */ /* 0x000fe40007ffe0ff */
[----:B------:R-:W-:Y:S01]  /*13b0*/  PLOP3.LUT P4, PT, PT, PT, UP0, 0x80, 0x0 ;  /* 0x000000000000781c */ /* 0x000fe20003f8f008 */
[----:B------:R-:W-:Y:S01]  /*13c0*/  IMAD R237, R3, 0x2, R234 ;  /* 0x0000000203ed7824 */ /* 0x000fe200078e02ea */
[----:B------:R-:W-:Y:S02]  /*13d0*/  LOP3.LUT R0, R6, 0xffffffe0, RZ, 0xc0, !PT ;  /* 0xffffffe006007812 */ /* 0x000fe400078ec0ff */
[----:B------:R-:W-:Y:S02]  /*13e0*/  ISETP.GT.AND P1, PT, R134, 0x6f, PT ;  /* 0x0000006f8600780c */ /* 0x000fe40003f24270 */
[C---:B------:R-:W-:Y:S01]  /*13f0*/  IADD3 R244, R238.reuse, 0x800, RZ ;  /* 0x00000800eef47810 */ /* 0x040fe20007ffe0ff */
[----:B------:R-:W-:Y:S01]  /*1400*/  IMAD.IADD R77, R77, 0x1, -R0 ;  /* 0x000000014d4d7824 */ /* 0x000fe200078e0a00 */
[C---:B------:R-:W-:Y:S01]  /*1410*/  IADD3 R243, R238.reuse, 0x1000, RZ ;  /* 0x00001000eef37810 */ /* 0x040fe20007ffe0ff */
[----:B------:R1:W2:Y:S01]  /*1420*/  LDSM.16.M88.4 R12, [R234+0x7100] ;  /* 0x00710000ea0c783b */ /* 0x0002a20000000200 */
[----:B------:R-:W-:-:S02]  /*1430*/  IADD3 R242, R238, 0x1800, RZ ;  /* 0x00001800eef27810 */ /* 0x000fc40007ffe0ff */
[C---:B------:R-:W-:Y:S01]  /*1440*/  IADD3 R241, R238.reuse, 0x2000, RZ ;  /* 0x00002000eef17810 */ /* 0x040fe20007ffe0ff */
[----:B------:R1:W3:Y:S01]  /*1450*/  LDSM.16.M88.4 R8, [R234+0x9100] ;  /* 0x00910000ea08783b */ /* 0x0002e20000000200 */
[C---:B------:R-:W-:Y:S02]  /*1460*/  IADD3 R240, R238.reuse, 0x2800, RZ ;  /* 0x00002800eef07810 */ /* 0x040fe40007ffe0ff */
[----:B------:R-:W-:Y:S01]  /*1470*/  IADD3 R239, R238, 0x3000, RZ ;  /* 0x00003000eeef7810 */ /* 0x000fe20007ffe0ff */
[----:B------:R1:W4:Y:S04]  /*1480*/  LDSM.16.M88.4 R64, [R135+0x3900] ;  /* 0x003900008740783b */ /* 0x0003280000000200 */
[----:B------:R1:W1:Y:S04]  /*1490*/  LDSM.16.M88.4 R60, [R135+0x4100] ;  /* 0x00410000873c783b */ /* 0x0002680000000200 */
[----:B------:R1:W1:Y:S04]  /*14a0*/  LDSM.16.M88.4 R56, [R135+0x4900] ;  /* 0x004900008738783b */ /* 0x0002680000000200 */
[----:B------:R1:W1:Y:S04]  /*14b0*/  LDSM.16.M88.4 R52, [R135+0x5100] ;  /* 0x005100008734783b */ /* 0x0002680000000200 */
[----:B------:R1:W1:Y:S04]  /*14c0*/  LDSM.16.M88.4 R48, [R135+0x5900] ;  /* 0x005900008730783b */ /* 0x0002680000000200 */
[----:B------:R1:W1:Y:S04]  /*14d0*/  LDSM.16.M88.4 R44, [R135+0x6100] ;  /* 0x00610000872c783b */ /* 0x0002680000000200 */
[----:B------:R1:W1:Y:S04]  /*14e0*/  LDSM.16.M88.4 R40, [R135+0x6900] ;  /* 0x006900008728783b */ /* 0x0002680000000200 */
[----:B------:R1:W1:Y:S04]  /*14f0*/  LDSM.16.M88.4 R20, [R237+0x7100] ;  /* 0x00710000ed14783b */ /* 0x0002680000000200 */
[----:B------:R1:W1:Y:S04]  /*1500*/  LDSM.16.M88.4 R16, [R237+0x9100] ;  /* 0x00910000ed10783b */ /* 0x0002680000000200 */
[----:B------:R1:W1:Y:S04]  /*1510*/  LDSM.16.M88.4 R128, [R238] ;  /* 0x00000000ee80783b */ /* 0x0002680000000200 */
[----:B------:R1:W1:Y:S04]  /*1520*/  LDSM.16.M88.4 R124, [R238+0x800] ;  /* 0x00080000ee7c783b */ /* 0x0002680000000200 */
[----:B------:R1:W1:Y:S04]  /*1530*/  LDSM.16.M88.4 R120, [R238+0x1000] ;  /* 0x00100000ee78783b */ /* 0x0002680000000200 */
[----:B------:R1:W1:Y:S04]  /*1540*/  LDSM.16.M88.4 R116, [R238+0x1800] ;  /* 0x00180000ee74783b */ /* 0x0002680000000200 */
[----:B------:R1:W1:Y:S04]  /*1550*/  LDSM.16.M88.4 R112, [R238+0x2000] ;  /* 0x00200000ee70783b */ /* 0x0002680000000200 */
[----:B------:R1:W1:Y:S04]  /*1560*/  LDSM.16.M88.4 R108, [R238+0x2800] ;  /* 0x00280000ee6c783b */ /* 0x0002680000000200 */
[----:B------:R1:W1:Y:S01]  /*1570*/  LDSM.16.M88.4 R104, [R238+0x3000] ;  /* 0x00300000ee68783b */ /* 0x0002620000000200 */
[----:B------:R-:W-:Y:S05]  /*1580*/  @!P4 BRA `(.L_x_0) ;  /* 0x000003900000c947 */ /* 0x000fea0003800000 */
[----:B--234-:R-:W-:Y:S01]  /*1590*/  IMAD R0, R24, c[0x0][0x208], RZ ;  /* 0x0000820018007a24 */ /* 0x01cfe200078e02ff */
[----:B------:R-:W-:Y:S01]  /*15a0*/  ISETP.GE.AND P4, PT, R76, c[0x0][0x1d4], PT ;  /* 0x000075004c007a0c */ /* 0x000fe20003f86270 */
[----:B------:R-:W-:-:S03]  /*15b0*/  IMAD.WIDE.U32 R6, R249, c[0x0][0x208], RZ ;  /* 0x00008200f9067a25 */ /* 0x000fc600078e00ff */
[----:B------:R-:W-:Y:S01]  /*15c0*/  ISETP.LT.OR P6, PT, R31, 0x1, P4 ;  /* 0x000000011f00780c */ /* 0x000fe200027c1670 */
[----:B------:R-:W-:Y:S01]  /*15d0*/  IMAD R0, R249, c[0x0][0x20c], R0 ;  /* 0x00008300f9007a24 */ /* 0x000fe200078e0200 */
[----:B------:R-:W-:Y:S01]  /*15e0*/  ISETP.LT.OR P5, PT, R31, 0x11, P4 ;  /* 0x000000111f00780c */ /* 0x000fe200027a1670 */
[----:B------:R-:W-:Y:S02]  /*15f0*/  IMAD.SHL.U32 R37, R76, 0x2, RZ ;  /* 0x000000024c257824 */ /* 0x000fe400078e00ff */
[----:B------:R-:W-:Y:S02]  /*1600*/  IMAD.IADD R7, R7, 0x1, R0 ;  /* 0x0000000107077824 */ /* 0x000fe400078e0200 */
[----:B------:R-:W-:Y:S02]  /*1610*/  IMAD R0, R25, c[0x0][0x218], RZ ;  /* 0x0000860019007a24 */ /* 0x000fe400078e02ff */
[----:B------:R-:W-:-:S04]  /*1620*/  IMAD.WIDE.U32 R6, R248, c[0x0][0x218], R6 ;  /* 0x00008600f8067a25 */ /* 0x000fc800078e0006 */
[----:B------:R-:W-:Y:S01]  /*1630*/  IMAD R0, R248, c[0x0][0x21c], R0 ;  /* 0x00008700f8007a24 */ /* 0x000fe200078e0200 */
[----:B------:R-:W-:Y:S02]  /*1640*/  IADD3 R2, P2, R6, UR22, RZ ;  /* 0x0000001606027c10 */ /* 0x000fe4000ff5e0ff */
[----:B------:R-:W-:Y:S02]  /*1650*/  SHF.L.U64.HI R6, R76, 0x1, R133 ;  /* 0x000000014c067819 */ /* 0x000fe40000010285 */
[----:B------:R-:W-:Y:S02]  /*1660*/  IADD3.X R0, R7, UR5, R0, P2, !PT ;  /* 0x0000000507007c10 */ /* 0x000fe400097fe400 */
[----:B------:R-:W-:-:S04]  /*1670*/  LEA R5, P2, R2, c[0x0][0x1f8], 0x1 ;  /* 0x00007e0002057a11 */ /* 0x000fc800078408ff */
[----:B------:R-:W-:Y:S01]  /*1680*/  LEA.HI.X R2, R2, c[0x0][0x1fc], R0, 0x1, P2 ;  /* 0x00007f0002027a11 */ /* 0x000fe200010f0c00 */
[----:B------:R-:W-:Y:S04]  /*1690*/  SHFL.IDX PT, R7, R5, 0x1, 0x181f ;  /* 0x00381f0005077f89 */ /* 0x000fe800000e0000 */
[----:B------:R-:W2:Y:S04]  /*16a0*/  SHFL.IDX PT, R0, R5, RZ, 0x181f ;  /* 0x00181fff05007589 */ /* 0x000ea800000e0000 */
[----:B------:R-:W3:Y:S04]  /*16b0*/  SHFL.IDX PT, R24, R2, RZ, 0x181f ;  /* 0x00181fff02187589 */ /* 0x000ee800000e0000 */
[----:B------:R-:W4:Y:S04]  /*16c0*/  SHFL.IDX PT, R25, R2, 0x1, 0x181f ;  /* 0x00381f0002197f89 */ /* 0x000f2800000e0000 */
[----:B------:R-:W5:Y:S04]  /*16d0*/  SHFL.IDX PT, R28, R5, 0x2, 0x181f ;  /* 0x00581f00051c7f89 */ /* 0x000f6800000e0000 */
[----:B------:R-:W1:Y:S04]  /*16e0*/  SHFL.IDX PT, R35, R2, 0x2, 0x181f ;  /* 0x00581f0002237f89 */ /* 0x000e6800000e0000 */
[----:B------:R-:W1:Y:S01]  /*16f0*/  SHFL.IDX PT, R34, R5, 0x3, 0x181f ;  /* 0x00781f0005227f89 */ /* 0x000e6200000e0000 */
[----:B--2---:R-:W-:-:S03]  /*1700*/  IADD3 R26, P2, R0, R37, RZ ;  /* 0x00000025001a7210 */ /* 0x004fc60007f5e0ff */
[----:B------:R-:W2:Y:S01]  /*1710*/  SHFL.IDX PT, R36, R2, 0x3, 0x181f ;  /* 0x00781f0002247f89 */ /* 0x000ea200000e0000 */
[----:B------:R-:W-:Y:S02]  /*1720*/  IMAD.SHL.U32 R0, R132, 0x2, RZ ;  /* 0x0000000284007824 */ /* 0x000fe400078e00ff */
[--C-:B---3--:R-:W-:Y:S01]  /*1730*/  IMAD.X R27, R24, 0x1, R6.reuse, P2 ;  /* 0x00000001181b7824 */ /* 0x108fe200010e0606 */
[----:B------:R-:W-:Y:S01]  /*1740*/  IADD3 R24, P2, R7, R37, RZ ;  /* 0x0000002507187210 */ /* 0x000fe20007f5e0ff */
[----:B------:R-:W3:Y:S04]  /*1750*/  SHFL.IDX PT, R29, R5, 0x4, 0x181f ;  /* 0x00981f00051d7f89 */ /* 0x000ee800000e0000 */
[----:B------:R-:W-:Y:S01]  /*1760*/  SHFL.IDX PT, R7, R5, 0x5, 0x181f ;  /* 0x00b81f0005077f89 */ /* 0x000fe200000e0000 */
[----:B----4-:R-:W-:Y:S01]  /*1770*/  IMAD.X R25, R25, 0x1, R6, P2 ;  /* 0x0000000119197824 */ /* 0x010fe200010e0606 */
[----:B------:R-:W-:-:S02]  /*1780*/  ISETP.LT.OR P2, PT, R31, 0x31, P4 ;  /* 0x000000311f00780c */ /* 0x000fc40002741670 */
[----:B------:R-:W4:Y:S04]  /*1790*/  SHFL.IDX PT, R33, R2, 0x4, 0x181f ;  /* 0x00981f0002217f89 */ /* 0x000f2800000e0000 */
[----:B------:R5:W-:Y:S01]  /*17a0*/  LDGSTS.E.BYPASS.LTC128B.128 [R0+0x100], [R26.64], !P6 ;  /* 0x001000001a007fae */ /* 0x000be2000f101d4c */
[----:B------:R-:W-:-:S03]  /*17b0*/  ISETP.LT.OR P6, PT, R31, 0x21, P4 ;  /* 0x000000211f00780c */ /* 0x000fc600027c1670 */
[----:B------:R-:W1:Y:S04]  /*17c0*/  SHFL.IDX PT, R32, R2, 0x5, 0x181f ;  /* 0x00b81f0002207f89 */ /* 0x000e6800000e0000 */
[----:B------:R2:W-:Y:S04]  /*17d0*/  LDGSTS.E.BYPASS.LTC128B.128 [R0+0x900], [R24.64], !P5 ;  /* 0x0090000018007fae */ /* 0x0005e8000e901d4c */
[----:B------:R-:W3:Y:S04]  /*17e0*/  SHFL.IDX PT, R5, R5, 0x6, 0x181f ;  /* 0x00d81f0005057f89 */ /* 0x000ee800000e0000 */
[----:B------:R-:W3:Y:S01]  /*17f0*/  SHFL.IDX PT, R2, R2, 0x6, 0x181f ;  /* 0x00d81f0002027f89 */ /* 0x000ee200000e0000 */
[----:B-----5:R-:W-:-:S05]  /*1800*/  IADD3 R26, P5, R28, R37, RZ ;  /* 0x000000251c1a7210 */ /* 0x020fca0007fbe0ff */
[----:B-1----:R-:W-:Y:S01]  /*1810*/  IMAD.X R27, R35, 0x1, R6, P5 ;  /* 0x00000001231b7824 */ /* 0x002fe200028e0606 */
[----:B--2---:R-:W-:-:S04]  /*1820*/  IADD3 R24, P5, R34, R37, RZ ;  /* 0x0000002522187210 */ /* 0x004fc80007fbe0ff */
[----:B------:R1:W-:Y:S01]  /*1830*/  LDGSTS.E.BYPASS.LTC128B.128 [R0+0x1100], [R26.64], !P6 ;  /* 0x011000001a007fae */ /* 0x0003e2000f101d4c */
[----:B------:R-:W-:Y:S01]  /*1840*/  ISETP.LT.OR P6, PT, R31, 0x41, P4 ;  /* 0x000000411f00780c */ /* 0x000fe200027c1670 */
[----:B------:R-:W-:Y:S01]  /*1850*/  IMAD.X R25, R36, 0x1, R6, P5 ;  /* 0x0000000124197824 */ /* 0x000fe200028e0606 */
[----:B---3--:R-:W-:-:S04]  /*1860*/  IADD3 R28, P5, R29, R37, RZ ;  /* 0x000000251d1c7210 */ /* 0x008fc80007fbe0ff */
[----:B------:R2:W-:Y:S01]  /*1870*/  LDGSTS.E.BYPASS.LTC128B.128 [R0+0x1900], [R24.64], !P2 ;  /* 0x0190000018007fae */ /* 0x0005e2000d101d4c */
[----:B----4-:R-:W-:Y:S01]  /*1880*/  IMAD.X R29, R33, 0x1, R6, P5 ;  /* 0x00000001211d7824 */ /* 0x010fe200028e0606 */
[C---:B------:R-:W-:Y:S02]  /*1890*/  ISETP.LT.OR P5, PT, R31.reuse, 0x51, P4 ;  /* 0x000000511f00780c */ /* 0x040fe400027a1670 */
[----:B------:R-:W-:-:S03]  /*18a0*/  ISETP.LT.OR P4, PT, R31, 0x61, P4 ;  /* 0x000000611f00780c */ /* 0x000fc60002781670 */
[----:B------:R3:W-:Y:S01]  /*18b0*/  LDGSTS.E.BYPASS.LTC128B.128 [R0+0x2100], [R28.64], !P6 ;  /* 0x021000001c007fae */ /* 0x0007e2000f101d4c */
[----:B-1----:R-:W-:-:S05]  /*18c0*/  IADD3 R26, P2, R7, R37, RZ ;  /* 0x00000025071a7210 */ /* 0x002fca0007f5e0ff */
[----:B------:R-:W-:Y:S01]  /*18d0*/  IMAD.X R27, R32, 0x1, R6, P2 ;  /* 0x00000001201b7824 */ /* 0x000fe200010e0606 */
[----:B--2---:R-:W-:-:S04]  /*18e0*/  IADD3 R24, P2, R5, R37, RZ ;  /* 0x0000002505187210 */ /* 0x004fc80007f5e0ff */
[----:B------:R3:W-:Y:S01]  /*18f0*/  LDGSTS.E.BYPASS.LTC128B.128 [R0+0x2900], [R26.64], !P5 ;  /* 0x029000001a007fae */ /* 0x0007e2000e901d4c */
[----:B------:R-:W-:-:S05]  /*1900*/  IMAD.X R25, R2, 0x1, R6, P2 ;  /* 0x0000000102197824 */ /* 0x000fca00010e0606 */
[----:B------:R3:W-:Y:S03]  /*1910*/  LDGSTS.E.BYPASS.LTC128B.128 [R0+0x3100], [R24.64], !P4 ;  /* 0x0310000018007fae */ /* 0x0007e6000e101d4c */
.L_x_0:
[C---:B-1234-:R-:W-:Y:S01]  /*1920*/  HMMA.16816.F32.BF16 R32, R8.reuse, R60, RZ ;  /* 0x0000003c0820723c */ /* 0x05efe200000418ff */
[----:B------:R-:W-:Y:S01]  /*1930*/  IMAD.MOV.U32 R0, RZ, RZ, 0x40 ;  /* 0x00000040ff007424 */ /* 0x000fe200078e00ff */
[----:B------:R-:W-:Y:S01]  /*1940*/  LOP3.LUT P2, RZ, R30, 0x4, RZ, 0xc0, !PT ;  /* 0x000000041eff7812 */ /* 0x000fe2000784c0ff */
[----:B------:R-:W-:Y:S01]  /*1950*/  IMAD R235, R4, 0x2, R234 ;  /* 0x0000000204eb7824 */ /* 0x000fe200078e02ea */
[----:B------:R-:W0:Y:S01]  /*1960*/  LDGDEPBAR ;  /* 0x00000000000079af */ /* 0x000e220000000000 */
[----:B------:R-:W-:Y:S01]  /*1970*/  UISETP.GE.AND UP0, UPT, UR10, 0x71, UPT ;  /* 0x000000710a00788c */ /* 0x000fe2000bf06270 */
[----:B------:R-:W-:Y:S01]  /*1980*/  SEL R0, R0, 0xffffffc0, !P2 ;  /* 0xffffffc000007807 */ /* 0x000fe20005000000 */
[----:B------:R-:W-:Y:S01]  /*1990*/  IMAD R236, R3, 0x2, R235 ;  /* 0x0000000203ec7824 */ /* 0x000fe200078e02eb */
[----:B------:R-:W-:Y:S02]  /*19a0*/  HMMA.16816.F32.BF16 R24, R8, R56, RZ ;  /* 0x000000380818723c */ /* 0x000fe400000418ff */
[----:B------:R-:W-:-:S02]  /*19b0*/  IADD3 R233, R135, R0, RZ ;  /* 0x0000000087e97210 */ /* 0x000fc40007ffe0ff */
[----:B------:R-:W-:Y:S01]  /*19c0*/  IADD3 R232, R238, R0, RZ ;  /* 0x00000000eee87210 */ /* 0x000fe20007ffe0ff */
[----:B------:R-:W-:Y:S01]  /*19d0*/  IMAD.IADD R0, R79, 0x1, R78 ;  /* 0x000000014f007824 */ /* 0x000fe200078e024e */
[----:B------:R-:W-:Y:S02]  /*19e0*/  PLOP3.LUT P2, PT, PT, PT, UP0, 0x80, 0x0 ;  /* 0x000000000000781c */ /* 0x000fe40003f4f008 */
[C---:B------:R-:W-:Y:S01]  /*19f0*/  HMMA.16816.F32.BF16 R36, R8.reuse, R64, RZ ;  /* 0x000000400824723c */ /* 0x040fe200000418ff */
[----:B------:R-:W-:Y:S07]  /*1a00*/  LDSM.16.M88.4 R28, [R232+0x2800] ;  /* 0x00280000e81c783b */ /* 0x000fee0000000200 */
[C---:B------:R-:W-:Y:S08]  /*1a10*/  HMMA.16816.F32.BF16 R68, R8.reuse, R52, RZ ;  /* 0x000000340844723c */ /* 0x040ff000000418ff */
[C---:B------:R-:W-:Y:S08]  /*1a20*/  HMMA.16816.F32.BF16 R72, R8.reuse, R48, RZ ;  /* 0x000000300848723c */ /* 0x040ff000000418ff */
[----:B------:R-:W-:Y:S08]  /*1a30*/  HMMA.16816.F32.BF16 R80, R8, R44, RZ ;  /* 0x0000002c0850723c */ /* 0x000ff000000418ff */
[-C--:B------:R-:W-:Y:S08]  /*1a40*/  HMMA.16816.F32.BF16 R164, R12, R40.reuse, RZ ;  /* 0x000000280ca4723c */ /* 0x080ff000000418ff */
[C---:B------:R-:W-:Y:S08]  /*1a50*/  HMMA.16816.F32.BF16 R84, R8.reuse, R40, RZ ;  /* 0x000000280854723c */ /* 0x040ff000000418ff */
[C---:B------:R-:W-:Y:S08]  /*1a60*/  HMMA.16816.F32.BF16 R100, R8.reuse, R66, RZ ;  /* 0x000000420864723c */ /* 0x040ff000000418ff */
[C---:B------:R-:W-:Y:S08]  /*1a70*/  HMMA.16816.F32.BF16 R96, R8.reuse, R62, RZ ;  /* 0x0000003e0860723c */ /* 0x040ff000000418ff */
[C---:B------:R-:W-:Y:S08]  /*1a80*/  HMMA.16816.F32.BF16 R92, R8.reuse, R58, RZ ;  /* 0x0000003a085c723c */ /* 0x040ff000000418ff */
[C---:B------:R-:W-:Y:S08]  /*1a90*/  HMMA.16816.F32.BF16 R136, R8.reuse, R54, RZ ;  /* 0x000000360888723c */ /* 0x040ff000000418ff */
[C---:B------:R-:W-:Y:S08]  /*1aa0*/  HMMA.16816.F32.BF16 R184, R8.reuse, R50, RZ ;  /* 0x0000003208b8723c */ /* 0x040ff000000418ff */
[C---:B------:R-:W-:Y:S08]  /*1ab0*/  HMMA.16816.F32.BF16 R200, R8.reuse, R46, RZ ;  /* 0x0000002e08c8723c */ /* 0x040ff000000418ff */
[----:B------:R-:W-:Y:S08]  /*1ac0*/  HMMA.16816.F32.BF16 R196, R8, R42, RZ ;  /* 0x0000002a08c4723c */ /* 0x000ff000000418ff */
[C---:B------:R-:W-:Y:S08]  /*1ad0*/  HMMA.16816.F32.BF16 R168, R12.reuse, R44, RZ ;  /* 0x0000002c0ca8723c */ /* 0x040ff000000418ff */
[----:B------:R-:W-:Y:S08]  /*1ae0*/  HMMA.16816.F32.BF16 R140, R12, R46, RZ ;  /* 0x0000002e0c8c723c */ /* 0x000ff000000418ff */
[----:B------:R-:W-:Y:S08]  /*1af0*/  HMMA.16816.F32.BF16 R44, R16, R124, R32 ;  /* 0x0000007c102c723c */ /* 0x000ff00000041820 */
[C---:B------:R-:W-:Y:S08]  /*1b00*/  HMMA.16816.F32.BF16 R192, R12.reuse, R64, RZ ;  /* 0x000000400cc0723c */ /* 0x040ff000000418ff */
[C---:B------:R-:W-:Y:S08]  /*1b10*/  HMMA.16816.F32.BF16 R188, R12.reuse, R60, RZ ;  /* 0x0000003c0cbc723c */ /* 0x040ff000000418ff */
[C---:B------:R-:W-:Y:S08]  /*1b20*/  HMMA.16816.F32.BF16 R180, R12.reuse, R56, RZ ;  /* 0x000000380cb4723c */ /* 0x040ff000000418ff */
[C---:B------:R-:W-:Y:S08]  /*1b30*/  HMMA.16816.F32.BF16 R176, R12.reuse, R52, RZ ;  /* 0x000000340cb0723c */ /* 0x040ff000000418ff */
[C---:B------:R-:W-:Y:S08]  /*1b40*/  HMMA.16816.F32.BF16 R172, R12.reuse, R48, RZ ;  /* 0x000000300cac723c */ /* 0x040ff000000418ff */
[C---:B------:R-:W-:Y:S01]  /*1b50*/  HMMA.16816.F32.BF16 R160, R12.reuse, R66, RZ ;  /* 0x000000420ca0723c */ /* 0x040fe200000418ff */
[----:B------:R-:W-:Y:S07]  /*1b60*/  LDSM.16.M88.4 R64, [R233+0x4900] ;  /* 0x00490000e940783b */ /* 0x000fee0000000200 */
[C---:B------:R-:W-:Y:S01]  /*1b70*/  HMMA.16816.F32.BF16 R156, R12.reuse, R62, RZ ;  /* 0x0000003e0c9c723c */ /* 0x040fe200000418ff */
[----:B------:R-:W-:Y:S07]  /*1b80*/  LDSM.16.M88.4 R60, [R233+0x5100] ;  /* 0x00510000e93c783b */ /* 0x000fee0000000200 */
[C---:B------:R-:W-:Y:S01]  /*1b90*/  HMMA.16816.F32.BF16 R152, R12.reuse, R58, RZ ;  /* 0x0000003a0c98723c */ /* 0x040fe200000418ff */
[----:B------:R-:W-:Y:S07]  /*1ba0*/  LDSM.16.M88.4 R56, [R233+0x5900] ;  /* 0x00590000e938783b */ /* 0x000fee0000000200 */
[C---:B------:R-:W-:Y:S01]  /*1bb0*/  HMMA.16816.F32.BF16 R148, R12.reuse, R54, RZ ;  /* 0x000000360c94723c */ /* 0x040fe200000418ff */
[----:B------:R-:W-:Y:S07]  /*1bc0*/  LDSM.16.M88.4 R52, [R233+0x6100] ;  /* 0x00610000e934783b */ /* 0x000fee0000000200 */
[C---:B------:R-:W-:Y:S08]  /*1bd0*/  HMMA.16816.F32.BF16 R144, R12.reuse, R50, RZ ;  /* 0x000000320c90723c */ /* 0x040ff000000418ff */
[----:B------:R-:W-:Y:S08]  /*1be0*/  HMMA.16816.F32.BF16 R88, R12, R42, RZ ;  /* 0x0000002a0c58723c */ /* 0x000ff000000418ff */
[C---:B------:R-:W-:Y:S01]  /*1bf0*/  HMMA.16816.F32.BF16 R32, R16.reuse, R120, R24 ;  /* 0x000000781020723c */ /* 0x040fe20000041818 */
[----:B------:R-:W1:Y:S07]  /*1c00*/  LDSM.16.M88.4 R24, [R235+0x9100] ;  /* 0x00910000eb18783b */ /* 0x000e6e0000000200 */
[C---:B------:R-:W-:Y:S08]  /*1c10*/  HMMA.16816.F32.BF16 R48, R16.reuse, R128, R36 ;  /* 0x000000801030723c */ /* 0x040ff00000041824 */
[C---:B------:R-:W-:Y:S01]  /*1c20*/  HMMA.16816.F32.BF16 R12, R16.reuse, R116, R68 ;  /* 0x00000074100c723c */ /* 0x040fe20000041844 */
[----:B------:R-:W-:Y:S07]  /*1c30*/  LDSM.16.M88.4 R68, [R233+0x4100] ;  /* 0x00410000e944783b */ /* 0x000fee0000000200 */
[C---:B------:R-:W-:Y:S01]  /*1c40*/  HMMA.16816.F32.BF16 R8, R16.reuse, R112, R72 ;  /* 0x000000701008723c */ /* 0x040fe20000041848 */
[----:B------:R-:W2:Y:S07]  /*1c50*/  LDSM.16.M88.4 R72, [R233+0x3900] ;  /* 0x00390000e948783b */ /* 0x000eae0000000200 */
[----:B------:R-:W-:Y:S01]  /*1c60*/  HMMA.16816.F32.BF16 R36, R16, R108, R80 ;  /* 0x0000006c1024723c */ /* 0x000fe20000041850 */
[----:B------:R-:W3:Y:S07]  /*1c70*/  LDSM.16.M88.4 R80, [R233+0x6900] ;  /* 0x00690000e950783b */ /* 0x000eee0000000200 */
[-C--:B------:R-:W-:Y:S08]  /*1c80*/  HMMA.16816.F32.BF16 R164, R20, R104.reuse, R164 ;  /* 0x0000006814a4723c */ /* 0x080ff000000418a4 */
[C---:B------:R-:W-:Y:S08]  /*1c90*/  HMMA.16816.F32.BF16 R40, R16.reuse, R104, R84 ;  /* 0x000000681028723c */ /* 0x040ff00000041854 */
[C---:B------:R-:W-:Y:S08]  /*1ca0*/  HMMA.16816.F32.BF16 R204, R16.reuse, R130, R100 ;  /* 0x0000008210cc723c */ /* 0x040ff00000041864 */
[----:B------:R-:W-:Y:S01]  /*1cb0*/  HMMA.16816.F32.BF16 R208, R16, R126, R96 ;  /* 0x0000007e10d0723c */ /* 0x000fe20000041860 */
[----:B------:R-:W-:Y:S01]  /*1cc0*/  IMAD.MOV.U32 R7, RZ, RZ, R164 ;  /* 0x000000ffff077224 */ /* 0x000fe200078e00a4 */
[----:B------:R-:W-:Y:S01]  /*1cd0*/  MOV R6, R165 ;  /* 0x000000a500067202 */ /* 0x000fe20000000f00 */
[----:B------:R-:W-:Y:S01]  /*1ce0*/  IMAD.MOV.U32 R5, RZ, RZ, R166 ;  /* 0x000000ffff057224 */ /* 0x000fe200078e00a6 */
[----:B------:R-:W-:-:S04]  /*1cf0*/  MOV R2, R167 ;  /* 0x000000a700027202 */ /* 0x000fc80000000f00 */
[C---:B------:R-:W-:Y:S08]  /*1d00*/  HMMA.16816.F32.BF16 R220, R16.reuse, R122, R92 ;  /* 0x0000007a10dc723c */ /* 0x040ff0000004185c */
[C---:B------:R-:W-:Y:S08]  /*1d10*/  HMMA.16816.F32.BF16 R216, R16.reuse, R118, R136 ;  /* 0x0000007610d8723c */ /* 0x040ff00000041888 */
[C---:B------:R-:W-:Y:S08]  /*1d20*/  HMMA.16816.F32.BF16 R212, R16.reuse, R114, R184 ;  /* 0x0000007210d4723c */ /* 0x040ff000000418b8 */
[C---:B------:R-:W-:Y:S08]  /*1d30*/  HMMA.16816.F32.BF16 R200, R16.reuse, R110, R200 ;  /* 0x0000006e10c8723c */ /* 0x040ff000000418c8 */
[----:B------:R-:W-:Y:S01]  /*1d40*/  HMMA.16816.F32.BF16 R196, R16, R106, R196 ;  /* 0x0000006a10c4723c */ /* 0x000fe200000418c4 */
[----:B------:R-:W4:Y:S07]  /*1d50*/  LDSM.16.M88.4 R16, [R235+0x7100] ;  /* 0x00710000eb10783b */ /* 0x000f2e0000000200 */
[C---:B------:R-:W-:Y:S08]  /*1d60*/  HMMA.16816.F32.BF16 R192, R20.reuse, R128, R192 ;  /* 0x0000008014c0723c */ /* 0x040ff000000418c0 */
        /* <DEDUP_REMOVED lines=11> */
[----:B------:R-:W-:Y:S01]  /*1e20*/  HMMA.16816.F32.BF16 R172, R20, R106, R88 ;  /* 0x0000006a14ac723c */ /* 0x000fe20000041858 */
[----:B------:R-:W-:Y:S07]  /*1e30*/  LDSM.16.M88.4 R20, [R232+0x3000] ;  /* 0x00300000e814783b */ /* 0x000fee0000000200 */
[C---:B-1----:R-:W-:Y:S01]  /*1e40*/  HMMA.16816.F32.BF16 R148, R24.reuse, R56, R8 ;  /* 0x000000381894723c */ /* 0x042fe20000041808 */
[----:B------:R-:W-:Y:S07]  /*1e50*/  LDSM.16.M88.4 R8, [R236+0x9100] ;  /* 0x00910000ec08783b */ /* 0x000fee0000000200 */
[C---:B------:R-:W-:Y:S01]  /*1e60*/  HMMA.16816.F32.BF16 R144, R24.reuse, R52, R36 ;  /* 0x000000341890723c */ /* 0x040fe20000041824 */
[----:B------:R-:W1:Y:S07]  /*1e70*/  LDSM.16.M88.4 R36, [R232+0x1800] ;  /* 0x00180000e824783b */ /* 0x000e6e0000000200 */
[C---:B--2---:R-:W-:Y:S01]  /*1e80*/  HMMA.16816.F32.BF16 R168, R24.reuse, R72, R48 ;  /* 0x0000004818a8723c */ /* 0x044fe20000041830 */
[----:B------:R-:W2:Y:S07]  /*1e90*/  LDSM.16.M88.4 R48, [R232] ;  /* 0x00000000e830783b */ /* 0x000eae0000000200 */
[C---:B------:R-:W-:Y:S01]  /*1ea0*/  HMMA.16816.F32.BF16 R160, R24.reuse, R68, R44 ;  /* 0x0000004418a0723c */ /* 0x040fe2000004182c */
[----:B------:R-:W5:Y:S07]  /*1eb0*/  LDSM.16.M88.4 R44, [R232+0x800] ;  /* 0x00080000e82c783b */ /* 0x000f6e0000000200 */
[C---:B------:R-:W-:Y:S01]  /*1ec0*/  HMMA.16816.F32.BF16 R152, R24.reuse, R60, R12 ;  /* 0x0000003c1898723c */ /* 0x040fe2000004180c */
[----:B------:R-:W1:Y:S07]  /*1ed0*/  LDSM.16.M88.4 R12, [R236+0x7100] ;  /* 0x00710000ec0c783b */ /* 0x000e6e0000000200 */
[C---:B------:R-:W-:Y:S01]  /*1ee0*/  HMMA.16816.F32.BF16 R156, R24.reuse, R64, R32 ;  /* 0x00000040189c723c */ /* 0x040fe20000041820 */
[----:B------:R-:W-:Y:S07]  /*1ef0*/  LDSM.16.M88.4 R32, [R232+0x2000] ;  /* 0x00200000e820783b */ /* 0x000fee0000000200 */
[----:B---3--:R-:W-:Y:S01]  /*1f00*/  HMMA.16816.F32.BF16 R112, R24, R80, R40 ;  /* 0x000000501870723c */ /* 0x008fe20000041828 */
[----:B------:R-:W3:Y:S01]  /*1f10*/  LDSM.16.M88.4 R40, [R232+0x1000] ;  /* 0x00100000e828783b */ /* 0x000ee20000000200 */
[----:B------:R-:W-:-:S06]  /*1f20*/  DEPBAR.LE SB0, 0x0 ;  /* 0x000080000000791a */ /* 0x000fcc0000000000 */
[C---:B------:R-:W-:Y:S07]  /*1f30*/  HMMA.16816.F32.BF16 R140, R24.reuse, R74, R204 ;  /* 0x0000004a188c723c */ /* 0x040fee00000418cc */
[----:B------:R-:W-:Y:S01]  /*1f40*/  IMAD.MOV.U32 R204, RZ, RZ, R7 ;  /* 0x000000ffffcc7224 */ /* 0x000fe200078e0007 */
[----:B------:R-:W-:Y:S01]  /*1f50*/  MOV R205, R6 ;  /* 0x0000000600cd7202 */ /* 0x000fe20000000f00 */
[----:B------:R-:W-:Y:S01]  /*1f60*/  IMAD.MOV.U32 R206, RZ, RZ, R5 ;  /* 0x000000ffffce7224 */ /* 0x000fe200078e0005 */
[----:B------:R-:W-:Y:S01]  /*1f70*/  MOV R207, R2 ;  /* 0x0000000200cf7202 */ /* 0x000fe20000000f00 */
[----:B------:R-:W-:Y:S08]  /*1f80*/  HMMA.16816.F32.BF16 R136, R24, R70, R208 ;  /* 0x000000461888723c */ /* 0x000ff000000418d0 */
[C---:B----4-:R-:W-:Y:S08]  /*1f90*/  HMMA.16816.F32.BF16 R104, R16.reuse, R72, R192 ;  /* 0x000000481068723c */ /* 0x050ff000000418c0 */
[C---:B------:R-:W-:Y:S08]  /*1fa0*/  HMMA.16816.F32.BF16 R100, R16.reuse, R74, R100 ;  /* 0x0000004a1064723c */ /* 0x040ff00000041864 */
[C---:B------:R-:W-:Y:S08]  /*1fb0*/  HMMA.16816.F32.BF16 R96, R16.reuse, R68, R96 ;  /* 0x000000441060723c */ /* 0x040ff00000041860 */
[----:B------:R-:W-:Y:S08]  /*1fc0*/  HMMA.16816.F32.BF16 R92, R16, R70, R92 ;  /* 0x00000046105c723c */ /* 0x000ff0000004185c */
[C---:B------:R-:W-:Y:S08]  /*1fd0*/  HMMA.16816.F32.BF16 R128, R24.reuse, R66, R220 ;  /* 0x000000421880723c */ /* 0x040ff000000418dc */
[----:B------:R-:W-:Y:S08]  /*1fe0*/  HMMA.16816.F32.BF16 R124, R24, R62, R216 ;  /* 0x0000003e187c723c */ /* 0x000ff000000418d8 */
[C---:B------:R-:W-:Y:S08]  /*1ff0*/  HMMA.16816.F32.BF16 R88, R16.reuse, R64, R184 ;  /* 0x000000401058723c */ /* 0x040ff000000418b8 */
[C---:B------:R-:W-:Y:S08]  /*2000*/  HMMA.16816.F32.BF16 R84, R16.reuse, R66, R84 ;  /* 0x000000421054723c */ /* 0x040ff00000041854 */
[C---:B------:R-:W-:Y:S08]  /*2010*/  HMMA.16816.F32.BF16 R72, R16.reuse, R60, R188 ;  /* 0x0000003c1048723c */ /* 0x040ff000000418bc */
[----:B------:R-:W-:Y:S08]  /*2020*/  HMMA.16816.F32.BF16 R68, R16, R62, R164 ;  /* 0x0000003e1044723c */ /* 0x000ff000000418a4 */
[----:B------:R-:W-:Y:S08]  /*2030*/  HMMA.16816.F32.BF16 R120, R24, R58, R212 ;  /* 0x0000003a1878723c */ /* 0x000ff000000418d4 */
        /* <DEDUP_REMOVED lines=8> */
[C---:B-1----:R-:W-:Y:S08]  /*20c0*/  HMMA.16816.F32.BF16 R172, R8.reuse, R36, R152 ;  /* 0x0000002408ac723c */ /* 0x042ff00000041898 */
[C---:B--2---:R-:W-:Y:S08]  /*20d0*/  HMMA.16816.F32.BF16 R168, R8.reuse, R48, R168 ;  /* 0x0000003008a8723c */ /* 0x044ff000000418a8 */
[C---:B------:R-:W-:Y:S08]  /*20e0*/  HMMA.16816.F32.BF16 R140, R8.reuse, R50, R140 ;  /* 0x00000032088c723c */ /* 0x040ff0000004188c */
[C---:B-----5:R-:W-:Y:S08]  /*20f0*/  HMMA.16816.F32.BF16 R160, R8.reuse, R44, R160 ;  /* 0x0000002c08a0723c */ /* 0x060ff000000418a0 */
[C---:B------:R-:W-:Y:S08]  /*2100*/  HMMA.16816.F32.BF16 R136, R8.reuse, R46, R136 ;  /* 0x0000002e0888723c */ /* 0x040ff00000041888 */
[----:B------:R-:W-:Y:S08]  /*2110*/  HMMA.16816.F32.BF16 R152, R8, R38, R124 ;  /* 0x000000260898723c */ /* 0x000ff0000004187c */
[C---:B------:R-:W-:Y:S08]  /*2120*/  HMMA.16816.F32.BF16 R104, R12.reuse, R48, R104 ;  /* 0x000000300c68723c */ /* 0x040ff00000041868 */
[C---:B------:R-:W-:Y:S08]  /*2130*/  HMMA.16816.F32.BF16 R100, R12.reuse, R50, R100 ;  /* 0x000000320c64723c */ /* 0x040ff00000041864 */
[C---:B------:R-:W-:Y:S08]  /*2140*/  HMMA.16816.F32.BF16 R96, R12.reuse, R44, R96 ;  /* 0x0000002c0c60723c */ /* 0x040ff00000041860 */
[C---:B------:R-:W-:Y:S08]  /*2150*/  HMMA.16816.F32.BF16 R72, R12.reuse, R36, R72 ;  /* 0x000000240c48723c */ /* 0x040ff00000041848 */
[----:B------:R-:W-:Y:S08]  /*2160*/  HMMA.16816.F32.BF16 R68, R12, R38, R68 ;  /* 0x000000260c44723c */ /* 0x000ff00000041844 */
[C---:B---3--:R-:W-:Y:S08]  /*2170*/  HMMA.16816.F32.BF16 R156, R8.reuse, R40, R156 ;  /* 0x00000028089c723c */ /* 0x048ff0000004189c */
[C---:B------:R-:W-:Y:S08]  /*2180*/  HMMA.16816.F32.BF16 R164, R8.reuse, R42, R128 ;  /* 0x0000002a08a4723c */ /* 0x040ff00000041880 */
[C---:B------:R-:W-:Y:S08]  /*2190*/  HMMA.16816.F32.BF16 R148, R8.reuse, R32, R148 ;  /* 0x000000200894723c */ /* 0x040ff00000041894 */
[C---:B------:R-:W-:Y:S08]  /*21a0*/  HMMA.16816.F32.BF16 R80, R8.reuse, R34, R120 ;  /* 0x000000220850723c */ /* 0x040ff00000041878 */
[C---:B------:R-:W-:Y:S08]  /*21b0*/  HMMA.16816.F32.BF16 R144, R8.reuse, R28, R144 ;  /* 0x0000001c0890723c */ /* 0x040ff00000041890 */
[C---:B------:R-:W-:Y:S08]  /*21c0*/  HMMA.16816.F32.BF16 R116, R8.reuse, R30, R116 ;  /* 0x0000001e0874723c */ /* 0x040ff00000041874 */
[C---:B------:R-:W-:Y:S08]  /*21d0*/  HMMA.16816.F32.BF16 R112, R8.reuse, R20, R112 ;  /* 0x000000140870723c */ /* 0x040ff00000041870 */
[----:B------:R-:W-:Y:S08]  /*21e0*/  HMMA.16816.F32.BF16 R108, R8, R22, R108 ;  /* 0x00000016086c723c */ /* 0x000ff0000004186c */
        /* <DEDUP_REMOVED lines=9> */
[----:B------:R-:W-:Y:S06]  /*2280*/  BAR.SYNC.DEFER_BLOCKING 0x0 ;  /* 0x0000000000007b1d */ /* 0x000fec0000010000 */
[----:B------:R-:W-:Y:S05]  /*2290*/  @!P2 BRA `(.L_x_1) ;  /* 0x000004100000a947 */ /* 0x000fea0003800000 */
[----:B------:R-:W-:Y:S02]  /*22a0*/  IMAD.U32 R2, RZ, RZ, UR11 ;  /* 0x0000000bff027e24 */ /* 0x000fe4000f8e00ff */
[----:B------:R-:W-:-:S03]  /*22b0*/  IMAD.MOV.U32 R248, RZ, RZ, RZ ;  /* 0x000000fffff87224 */ /* 0x000fc600078e00ff */
[----:B------:R-:W-:-:S04]  /*22c0*/  IADD3 R2, R134, UR8, R2 ;  /* 0x0000000886027c10 */ /* 0x000fc8000fffe002 */
[----:B------:R-:W-:-:S05]  /*22d0*/  IADD3 R5, R2, -0x70, RZ ;  /* 0xffffff9002057810 */ /* 0x000fca0007ffe0ff */
[----:B------:R-:W-:-:S04]  /*22e0*/  @P0 IMAD.HI.U32 R6, R5, c[0x0][0x2bc], RZ ;  /* 0x0000af0005060a27 */ /* 0x000fc800078e00ff */
[----:B------:R-:W-:Y:S01]  /*22f0*/  IMAD.MOV.U32 R2, RZ, RZ, R5 ;  /* 0x000000ffff027224 */ /* 0x000fe200078e0005 */
[----:B------:R-:W-:-:S04]  /*2300*/  @P0 SHF.R.U32.HI R2, RZ, c[0x0][0x2c0], R6 ;  /* 0x0000b000ff020a19 */ /* 0x000fc80000011606 */
[----:B------:R-:W-:-:S04]  /*2310*/  @!P1 IADD3 R7, P4, R2, UR16, RZ ;  /* 0x0000001002079c10 */ /* 0x000fc8000ff9e0ff */
[----:B------:R-:W-:Y:S02]  /*2320*/  @!P1 LEA.HI.X.SX32 R8, R2, UR14, 0x1, P4 ;  /* 0x0000000e02089c11 */ /* 0x000fe4000a0f0eff */
[----:B------:R-:W-:-:S04]  /*2330*/  @!P1 LEA R6, P4, R7, c[0x0][0x2a0], 0x2 ;  /* 0x0000a80007069a11 */ /* 0x000fc800078810ff */
[----:B------:R-:W-:-:S05]  /*2340*/  @!P1 LEA.HI.X R7, R7, c[0x0][0x2a4], R8, 0x2, P4 ;  /* 0x0000a90007079a11 */ /* 0x000fca00020f1408 */
[----:B------:R1:W2:Y:S01]  /*2350*/  @!P1 LDG.E R248, [R6.64] ;  /* 0x0000000c06f89981 */ /* 0x0002a2000c1e1900 */
[----:B------:R-:W-:-:S04]  /*2360*/  IMAD.MOV R2, RZ, RZ, -R2 ;  /* 0x000000ffff027224 */ /* 0x000fc800078e0a02 */
[----:B------:R-:W-:-:S05]  /*2370*/  IMAD R249, R2, c[0x0][0x2b8], R5 ;  /* 0x0000ae0002f97a24 */ /* 0x000fca00078e0205 */
[----:B------:R-:W-:-:S05]  /*2380*/  SHF.R.S32.HI R2, RZ, 0x1f, R249 ;  /* 0x0000001fff027819 */ /* 0x000fca00000114f9 */
[----:B------:R-:W-:-:S04]  /*2390*/  IMAD R2, R2, c[0x0][0x1e0], RZ ;  /* 0x0000780002027a24 */ /* 0x000fc800078e02ff */
[C---:B------:R-:W-:Y:S02]  /*23a0*/  IMAD R2, R249.reuse, c[0x0][0x1e4], R2 ;  /* 0x00007900f9027a24 */ /* 0x040fe400078e0202 */
[----:B-1----:R-:W-:-:S04]  /*23b0*/  IMAD.WIDE.U32 R6, R249, c[0x0][0x1e0], RZ ;  /* 0x00007800f9067a25 */ /* 0x002fc800078e00ff */
[----:B------:R-:W-:Y:S01]  /*23c0*/  IMAD.IADD R7, R7, 0x1, R2 ;  /* 0x0000000107077824 */ /* 0x000fe200078e0202 */
[----:B--2---:R-:W-:-:S03]  /*23d0*/  SHF.R.S32.HI R2, RZ, 0x1f, R248 ;  /* 0x0000001fff027819 */ /* 0x004fc600000114f8 */
[----:B------:R-:W-:-:S04]  /*23e0*/  IMAD.WIDE.U32 R6, R248, c[0x0][0x1f0], R6 ;  /* 0x00007c00f8067a25 */ /* 0x000fc800078e0006 */
[----:B------:R-:W-:-:S04]  /*23f0*/  IMAD R2, R2, c[0x0][0x1f0], RZ ;  /* 0x00007c0002027a24 */ /* 0x000fc800078e02ff */
[----:B------:R-:W-:Y:S01]  /*2400*/  IMAD R5, R248, c[0x0][0x1f4], R2 ;  /* 0x00007d00f8057a24 */ /* 0x000fe200078e0202 */
[----:B------:R-:W-:-:S04]  /*2410*/  IADD3 R2, P4, R6, UR20, RZ ;  /* 0x0000001406027c10 */ /* 0x000fc8000ff9e0ff */
[----:B------:R-:W-:Y:S02]  /*2420*/  IADD3.X R6, R7, UR15, R5, P4, !PT ;  /* 0x0000000f07067c10 */ /* 0x000fe4000a7fe405 */
[----:B------:R-:W-:-:S04]  /*2430*/  LEA R5, P4, R2, c[0x0][0x1c8], 0x1 ;  /* 0x0000720002057a11 */ /* 0x000fc800078808ff */
[----:B------:R-:W-:Y:S01]  /*2440*/  LEA.HI.X R2, R2, c[0x0][0x1cc], R6, 0x1, P4 ;  /* 0x0000730002027a11 */ /* 0x000fe200020f0c06 */
[----:B------:R-:W-:Y:S04]  /*2450*/  SHFL.IDX PT, R7, R5, 0x1, 0x181f ;  /* 0x00381f0005077f89 */ /* 0x000fe800000e0000 */
[----:B------:R-:W1:Y:S04]  /*2460*/  SHFL.IDX PT, R6, R5, RZ, 0x181f ;  /* 0x00181fff05067589 */ /* 0x000e6800000e0000 */
[----:B------:R-:W-:Y:S04]  /*2470*/  SHFL.IDX PT, R10, R2, RZ, 0x181f ;  /* 0x00181fff020a7589 */ /* 0x000fe800000e0000 */
[----:B------:R-:W2:Y:S04]  /*2480*/  SHFL.IDX PT, R8, R5, 0x2, 0x181f ;  /* 0x00581f0005087f89 */ /* 0x000ea800000e0000 */
[----:B------:R-:W3:Y:S04]  /*2490*/  SHFL.IDX PT, R9, R5, 0x3, 0x181f ;  /* 0x00781f0005097f89 */ /* 0x000ee800000e0000 */
[----:B------:R-:W4:Y:S04]  /*24a0*/  SHFL.IDX PT, R13, R2, 0x1, 0x181f ;  /* 0x00381f00020d7f89 */ /* 0x000f2800000e0000 */
[----:B------:R-:W5:Y:S04]  /*24b0*/  SHFL.IDX PT, R15, R2, 0x2, 0x181f ;  /* 0x00581f00020f7f89 */ /* 0x000f6800000e0000 */
[----:B------:R-:W-:Y:S04]  /*24c0*/  SHFL.IDX PT, R22, R2, 0x3, 0x181f ;  /* 0x00781f0002167f89 */ /* 0x000fe800000e0000 */
[----:B------:R-:W1:Y:S04]  /*24d0*/  SHFL.IDX PT, R11, R5, 0x4, 0x181f ;  /* 0x00981f00050b7f89 */ /* 0x000e6800000e0000 */
[----:B------:R-:W1:Y:S04]  /*24e0*/  SHFL.IDX PT, R20, R5, 0x5, 0x181f ;  /* 0x00b81f0005147f89 */ /* 0x000e6800000e0000 */
[----:B------:R1:W2:Y:S04]  /*24f0*/  SHFL.IDX PT, R21, R5, 0x6, 0x181f ;  /* 0x00d81f0005157f89 */ /* 0x0002a800000e0000 */
[----:B------:R-:W2:Y:S04]  /*2500*/  SHFL.IDX PT, R25, R2, 0x4, 0x181f ;  /* 0x00981f0002197f89 */ /* 0x000ea800000e0000 */
[----:B------:R-:W2:Y:S04]  /*2510*/  SHFL.IDX PT, R24, R2, 0x5, 0x181f ;  /* 0x00b81f0002187f89 */ /* 0x000ea800000e0000 */
[----:B------:R2:W3:Y:S01]  /*2520*/  SHFL.IDX PT, R23, R2, 0x6, 0x181f ;  /* 0x00d81f0002177f89 */ /* 0x0004e200000e0000 */
[C---:B-1----:R-:W-:Y:S01]  /*2530*/  SHF.L.U64.HI R5, R76.reuse, 0x1, R133 ;  /* 0x000000014c057819 */ /* 0x042fe20000010285 */
[----:B--2---:R-:W-:-:S05]  /*2540*/  IMAD.SHL.U32 R2, R76, 0x2, RZ ;  /* 0x000000024c027824 */ /* 0x004fca00078e00ff */
[-C--:B------:R-:W-:Y:S02]  /*2550*/  IADD3 R18, P4, R6, R2.reuse, RZ ;  /* 0x0000000206127210 */ /* 0x080fe40007f9e0ff */
[-C--:B------:R-:W-:Y:S02]  /*2560*/  IADD3 R16, P6, R7, R2.reuse, RZ ;  /* 0x0000000207107210 */ /* 0x080fe40007fde0ff */
[-C--:B------:R-:W-:Y:S01]  /*2570*/  IADD3 R14, P5, R8, R2.reuse, RZ ;  /* 0x00000002080e7210 */ /* 0x080fe20007fbe0ff */
[--C-:B------:R-:W-:Y:S01]  /*2580*/  IMAD.X R19, R10, 0x1, R5.reuse, P4 ;  /* 0x000000010a137824 */ /* 0x100fe200020e0605 */
[-C--:B---3--:R-:W-:Y:S02]  /*2590*/  IADD3 R12, P4, R9, R2.reuse, RZ ;  /* 0x00000002090c7210 */ /* 0x088fe40007f9e0ff */
[----:B----4-:R-:W-:Y:S01]  /*25a0*/  IADD3.X R17, R13, R5, RZ, P6, !PT ;  /* 0x000000050d117210 */ /* 0x010fe200037fe4ff */
[--C-:B-----5:R-:W-:Y:S01]  /*25b0*/  IMAD.X R15, R15, 0x1, R5.reuse, P5 ;  /* 0x000000010f0f7824 */ /* 0x120fe200028e0605 */
[-C--:B------:R-:W-:Y:S01]  /*25c0*/  IADD3 R10, P6, R11, R2.reuse, RZ ;  /* 0x000000020b0a7210 */ /* 0x080fe20007fde0ff */
[----:B------:R-:W-:Y:S01]  /*25d0*/  IMAD.X R13, R22, 0x1, R5, P4 ;  /* 0x00000001160d7824 */ /* 0x000fe200020e0605 */
[----:B------:R-:W-:-:S02]  /*25e0*/  IADD3 R8, P5, R20, R2, RZ ;  /* 0x0000000214087210 */ /* 0x000fc40007fbe0ff */
[----:B------:R-:W-:Y:S01]  /*25f0*/  IADD3 R6, P4, R21, R2, RZ ;  /* 0x0000000215067210 */ /* 0x000fe20007f9e0ff */
[----:B------:R-:W-:Y:S01]  /*2600*/  IMAD.SHL.U32 R2, R132, 0x2, RZ ;  /* 0x0000000284027824 */ /* 0x000fe200078e00ff */
[----:B------:R-:W-:Y:S01]  /*2610*/  IADD3.X R11, R25, R5, RZ, P6, !PT ;  /* 0x00000005190b7210 */ /* 0x000fe200037fe4ff */
[--C-:B------:R-:W-:Y:S02]  /*2620*/  IMAD.X R9, R24, 0x1, R5.reuse, P5 ;  /* 0x0000000118097824 */ /* 0x100fe400028e0605 */
[----:B------:R-:W-:Y:S01]  /*2630*/  IMAD.X R7, R23, 0x1, R5, P4 ;  /* 0x0000000117077824 */ /* 0x000fe200020e0605 */
[----:B------:R1:W-:Y:S04]  /*2640*/  LDGSTS.E.BYPASS.LTC128B.128 [R2+0x3900], [R18.64], !P3 ;  /* 0x0390000012027fae */ /* 0x0003e8000d901d4c */
[----:B------:R1:W-:Y:S04]  /*2650*/  LDGSTS.E.BYPASS.LTC128B.128 [R2+0x4100], [R16.64], !P3 ;  /* 0x0410000010027fae */ /* 0x0003e8000d901d4c */
[----:B------:R1:W-:Y:S04]  /*2660*/  LDGSTS.E.BYPASS.LTC128B.128 [R2+0x4900], [R14.64], !P3 ;  /* 0x049000000e027fae */ /* 0x0003e8000d901d4c */
[----:B------:R1:W-:Y:S04]  /*2670*/  LDGSTS.E.BYPASS.LTC128B.128 [R2+0x5100], [R12.64], !P3 ;  /* 0x051000000c027fae */ /* 0x0003e8000d901d4c */
[----:B------:R1:W-:Y:S04]  /*2680*/  LDGSTS.E.BYPASS.LTC128B.128 [R2+0x5900], [R10.64], !P3 ;  /* 0x059000000a027fae */ /* 0x0003e8000d901d4c */
[----:B------:R1:W-:Y:S04]  /*2690*/  LDGSTS.E.BYPASS.LTC128B.128 [R2+0x6100], [R8.64], !P3 ;  /* 0x0610000008027fae */ /* 0x0003e8000d901d4c */
[----:B------:R1:W-:Y:S02]  /*26a0*/  LDGSTS.E.BYPASS.LTC128B.128 [R2+0x6900], [R6.64], !P3 ;  /* 0x0690000006027fae */ /* 0x0003e4000d901d4c */
.L_x_1:
[----:B-1----:R-:W-:Y:S01]  /*26b0*/  SHF.R.S32.HI R2, RZ, 0x1f, R77 ;  /* 0x0000001fff027819 */ /* 0x002fe2000001144d */
[----:B------:R-:W-:Y:S01]  /*26c0*/  STL [R1+0x3c], R239 ;  /* 0x00003cef01007387 */ /* 0x000fe20000100800 */
[----:B------:R-:W-:-:S02]  /*26d0*/  IMAD.SHL.U32 R228, R0, 0x2, RZ ;  /* 0x0000000200e47824 */ /* 0x000fc400078e00ff */
[----:B------:R-:W-:Y:S01]  /*26e0*/  LEA.HI R5, R2, R77, RZ, 0x2 ;  /* 0x0000004d02057211 */ /* 0x000fe200078f10ff */
[----:B------:R-:W-:Y:S01]  /*26f0*/  STL [R1+0x38], R238 ;  /* 0x000038ee01007387 */ /* 0x000fe20000100800 */
[----:B------:R-:W-:Y:S01]  /*2700*/  IMAD R231, R3, 0x2, R228 ;  /* 0x0000000203e77824 */ /* 0x000fe200078e02e4 */
[----:B------:R-:W-:Y:S02]  /*2710*/  LEA R229, R4, R228, 0x1 ;  /* 0x000000e404e57211 */ /* 0x000fe400078e08ff */
[----:B------:R-:W-:Y:S01]  /*2720*/  STL [R1+0x34], R237 ;  /* 0x000034ed01007387 */ /* 0x000fe20000100800 */
[----:B------:R-:W-:Y:S02]  /*2730*/  LOP3.LUT R2, R5, 0x7ffffffc, RZ, 0xc0, !PT ;  /* 0x7ffffffc05027812 */ /* 0x000fe400078ec0ff */
[----:B------:R-:W-:Y:S01]  /*2740*/  IMAD R230, R3, 0x2, R229 ;  /* 0x0000000203e67824 */ /* 0x000fe200078e02e5 */
[----:B------:R-:W-:Y:S02]  /*2750*/  STL [R1+0x30], R236 ;  /* 0x000030ec01007387 */ /* 0x000fe40000100800 */
[----:B------:R-:W-:-:S02]  /*2760*/  IMAD.IADD R2, R77, 0x1, -R2 ;  /* 0x000000014d027824 */ /* 0x000fc400078e0a02 */
[----:B------:R-:W-:Y:S04]  /*2770*/  STL [R1+0x2c], R235 ;  /* 0x00002ceb01007387 */ /* 0x000fe80000100800 */
[----:B------:R-:W-:Y:S04]  /*2780*/  STL [R1+0x28], R234 ;  /* 0x000028ea01007387 */ /* 0x000fe80000100800 */
[----:B------:R-:W-:Y:S04]  /*2790*/  STL [R1+0x24], R233 ;  /* 0x000024e901007387 */ /* 0x000fe80000100800 */
[----:B------:R-:W-:Y:S04]  /*27a0*/  STL [R1+0x20], R232 ;  /* 0x000020e801007387 */ /* 0x000fe80000100800 */
[----:B------:R-:W-:Y:S04]  /*27b0*/  STL [R1+0x1c], R135 ;  /* 0x00001c8701007387 */ /* 0x000fe80000100800 */
[----:B------:R-:W-:Y:S04]  /*27c0*/  STL [R1+0x18], R76 ;  /* 0x0000184c01007387 */ /* 0x000fe80000100800 */
[----:B------:R1:W-:Y:S04]  /*27d0*/  STL [R1+0x14], R5 ;  /* 0x0000140501007387 */ /* 0x0003e80000100800 */
[----:B------:R-:W-:Y:S04]  /*27e0*/  LDSM.16.MT88.4 R20, [R228+0x100] ;  /* 0x00010000e414783b */ /* 0x000fe80000004200 */
[----:B------:R-:W-:Y:S04]  /*27f0*/  LDSM.16.MT88.4 R24, [R229+0x100] ;  /* 0x00010000e518783b */ /* 0x000fe80000004200 */
[----:B------:R-:W0:Y:S01]  /*2800*/  LDGDEPBAR ;  /* 0x00000000000079af */ /* 0x000e220000000000 */
[----:B-1----:R-:W-:-:S04]  /*2810*/  IMAD.MOV.U32 R5, RZ, RZ, -0x2 ;  /* 0xfffffffeff057424 */ /* 0x002fc800078e00ff */
[----:B------:R-:W-:-:S05]  /*2820*/  IMAD R2, R2, R5, UR18 ;  /* 0x0000001202027e24 */ /* 0x000fca000f8e0205 */
[C---:B------:R-:W-:Y:S02]  /*2830*/  ISETP.GT.AND P4, PT, R2.reuse, RZ, PT ;  /* 0x000000ff0200720c */ /* 0x040fe40003f84270 */
[C---:B------:R-:W-:Y:S02]  /*2840*/  ISETP.GT.AND P6, PT, R2.reuse, 0x1, PT ;  /* 0x000000010200780c */ /* 0x040fe40003fc4270 */
[----:B------:R-:W-:Y:S02]  /*2850*/  ISETP.GT.AND P5, PT, R2, 0x8, PT ;  /* 0x000000080200780c */ /* 0x000fe40003fa4270 */
[----:B------:R-:W-:Y:S02]  /*2860*/  FSEL R10, R104, -INF , P4 ;  /* 0xff800000680a7808 */ /* 0x000fe40002000000 */
[----:B------:R-:W-:Y:S02]  /*2870*/  FSEL R29, R105, -INF , P6 ;  /* 0xff800000691d7808 */ /* 0x000fe40003000000 */
[----:B------:R-:W-:-:S02]  /*2880*/  FSEL R15, R170, -INF , P4 ;  /* 0xff800000aa0f7808 */ /* 0x000fc40002000000 */
[----:B------:R-:W-:Y:S02]  /*2890*/  FSEL R11, R168, -INF , P4 ;  /* 0xff800000a80b7808 */ /* 0x000fe40002000000 */
[----:B------:R-:W-:Y:S02]  /*28a0*/  FSEL R12, R169, -INF , P6 ;  /* 0xff800000a90c7808 */ /* 0x000fe40003000000 */
[----:B------:R-:W-:Y:S02]  /*28b0*/  FSEL R32, R106, -INF , P4 ;  /* 0xff8000006a207808 */ /* 0x000fe40002000000 */
[----:B------:R-:W-:Y:S02]  /*28c0*/  ISETP.GT.AND P4, PT, R2, 0x9, PT ;  /* 0x000000090200780c */ /* 0x000fe40003f84270 */
[----:B------:R-:W-:Y:S02]  /*28d0*/  FSEL R30, R100, -INF , P5 ;  /* 0xff800000641e7808 */ /* 0x000fe40002800000 */
[----:B------:R-:W-:-:S02]  /*28e0*/  FMNMX.FTZ R5, R10, R29, !PT ;  /* 0x0000001d0a057209 */ /* 0x000fc40007810000 */
[----:B------:R-:W-:Y:S02]  /*28f0*/  FSEL R17, R142, -INF , P5 ;  /* 0xff8000008e117808 */ /* 0x000fe40002800000 */
[----:B------:R-:W-:Y:S02]  /*2900*/  FSEL R13, R140, -INF , P5 ;  /* 0xff8000008c0d7808 */ /* 0x000fe40002800000 */
[----:B------:R-:W-:Y:S02]  /*2910*/  FSEL R34, R102, -INF , P5 ;  /* 0xff80000066227808 */ /* 0x000fe40002800000 */
[----:B------:R-:W-:Y:S02]  /*2920*/  FSEL R16, R171, -INF , P6 ;  /* 0xff800000ab107808 */ /* 0x000fe40003000000 */
[----:B------:R-:W-:Y:S02]  /*2930*/  FSEL R33, R107, -INF , P6 ;  /* 0xff8000006b217808 */ /* 0x000fe40003000000 */
[----:B------:R-:W-:-:S02]  /*2940*/  ISETP.GT.AND P5, PT, R2, 0x11, PT ;  /* 0x000000110200780c */ /* 0x000fc40003fa4270 */
[----:B------:R-:W-:Y:S02]  /*2950*/  FMNMX.FTZ R6, R11, R12, !PT ;  /* 0x0000000c0b067209 */ /* 0x000fe40007810000 */
[----:B------:R-:W-:Y:S02]  /*2960*/  ISETP.GT.AND P6, PT, R2, 0x10, PT ;  /* 0x000000100200780c */ /* 0x000fe40003fc4270 */
[----:B------:R-:W-:Y:S02]  /*2970*/  FSEL R31, R101, -INF , P4 ;  /* 0xff800000651f7808 */ /* 0x000fe40002000000 */
[----:B------:R-:W-:Y:S02]  /*2980*/  FMNMX.FTZ R5, R30, R5, !PT ;  /* 0x000000051e057209 */ /* 0x000fe40007810000 */
[----:B------:R-:W-:Y:S02]  /*2990*/  FSEL R14, R141, -INF , P4 ;  /* 0xff8000008d0e7808 */ /* 0x000fe40002000000 */
[----:B------:R-:W-:-:S02]  /*29a0*/  FSEL R92, R163, -INF , P5 ;  /* 0xff800000a35c7808 */ /* 0x000fc40002800000 */
[----:B------:R-:W-:Y:S02]  /*29b0*/  FSEL R41, R161, -INF , P5 ;  /* 0xff800000a1297808 */ /* 0x000fe40002800000 */
[----:B------:R-:W-:Y:S02]  /*29c0*/  FSEL R120, R99, -INF , P5 ;  /* 0xff80000063787808 */ /* 0x000fe40002800000 */
[----:B------:R-:W-:Y:S02]  /*29d0*/  FSEL R100, R97, -INF , P5 ;  /* 0xff80000061647808 */ /* 0x000fe40002800000 */
[----:B------:R-:W-:Y:S02]  /*29e0*/  FMNMX.FTZ R6, R13, R6, !PT ;  /* 0x000000060d067209 */ /* 0x000fe40007810000 */
[----:B------:R-:W-:Y:S02]  /*29f0*/  FSEL R35, R103, -INF , P4 ;  /* 0xff80000067237808 */ /* 0x000fe40002000000 */
[----:B------:R-:W-:-:S02]  /*2a00*/  FSEL R95, R96, -INF , P6 ;  /* 0xff800000605f7808 */ /* 0x000fc40003000000 */
[----:B------:R-:W-:Y:S02]  /*2a10*/  ISETP.GT.AND P5, PT, R2, 0x20, PT ;  /* 0x000000200200780c */ /* 0x000fe40003fa4270 */
[----:B------:R-:W-:Y:S02]  /*2a20*/  FMNMX.FTZ R5, R31, R5, !PT ;  /* 0x000000051f057209 */ /* 0x000fe40007810000 */
[----:B------:R-:W-:Y:S02]  /*2a30*/  FSEL R28, R143, -INF , P4 ;  /* 0xff8000008f1c7808 */ /* 0x000fe40002000000 */
[----:B------:R-:W-:Y:S02]  /*2a40*/  FSEL R79, R162, -INF , P6 ;  /* 0xff800000a24f7808 */ /* 0x000fe40003000000 */
[----:B------:R-:W-:Y:S02]  /*2a50*/  FSEL R40, R160, -INF , P6 ;  /* 0xff800000a0287808 */ /* 0x000fe40003000000 */
[----:B------:R-:W-:-:S02]  /*2a60*/  FSEL R103, R98, -INF , P6 ;  /* 0xff80000062677808 */ /* 0x000fc40003000000 */
[C---:B------:R-:W-:Y:S02]  /*2a70*/  ISETP.GT.AND P4, PT, R2.reuse, 0x18, PT ;  /* 0x000000180200780c */ /* 0x040fe40003f84270 */
[----:B------:R-:W-:Y:S02]  /*2a80*/  ISETP.GT.AND P6, PT, R2, 0x19, PT ;  /* 0x000000190200780c */ /* 0x000fe40003fc4270 */
[----:B------:R-:W-:Y:S02]  /*2a90*/  FMNMX.FTZ R6, R14, R6, !PT ;  /* 0x000000060e067209 */ /* 0x000fe40007810000 */
[----:B------:R-:W-:Y:S02]  /*2aa0*/  FSEL R124, R156, -INF , P5 ;  /* 0xff8000009c7c7808 */ /* 0x000fe40002800000 */
[----:B------:R-:W-:Y:S02]  /*2ab0*/  FMNMX.FTZ R5, R95, R5, !PT ;  /* 0x000000055f057209 */ /* 0x000fe40007810000 */
[----:B------:R-:W-:-:S02]  /*2ac0*/  FSEL R128, R158, -INF , P5 ;  /* 0xff8000009e807808 */ /* 0x000fc40002800000 */
[----:B------:R-:W-:Y:S02]  /*2ad0*/  FSEL R156, R90, -INF , P5 ;  /* 0xff8000005a9c7808 */ /* 0x000fe40002800000 */
[----:B------:R-:W-:Y:S02]  /*2ae0*/  FSEL R123, R88, -INF , P5 ;  /* 0xff800000587b7808 */ /* 0x000fe40002800000 */
[----:B------:R-:W-:Y:S02]  /*2af0*/  FSEL R93, R138, -INF , P4 ;  /* 0xff8000008a5d7808 */ /* 0x000fe40002000000 */
[----:B------:R-:W-:Y:S02]  /*2b00*/  FSEL R77, R136, -INF , P4 ;  /* 0xff800000884d7808 */ /* 0x000fe40002000000 */
[----:B------:R-:W-:Y:S02]  /*2b10*/  FSEL R94, R139, -INF , P6 ;  /* 0xff8000008b5e7808 */ /* 0x000fe40003000000 */
[----:B------:R-:W-:-:S02]  /*2b20*/  FSEL R78, R137, -INF , P6 ;  /* 0xff800000894e7808 */ /* 0x000fc40003000000 */
[----:B------:R-:W-:Y:S02]  /*2b30*/  FSEL R121, R46, -INF , P4 ;  /* 0xff8000002e797808 */ /* 0x000fe40002000000 */
[----:B------:R-:W-:Y:S02]  /*2b40*/  FSEL R101, R44, -INF , P4 ;  /* 0xff8000002c657808 */ /* 0x000fe40002000000 */
[----:B------:R-:W-:Y:S02]  /*2b50*/  FSEL R122, R47, -INF , P6 ;  /* 0xff8000002f7a7808 */ /* 0x000fe40003000000 */
[----:B------:R-:W-:Y:S02]  /*2b60*/  FSEL R102, R45, -INF , P6 ;  /* 0xff8000002d667808 */ /* 0x000fe40003000000 */
[C---:B------:R-:W-:Y:S02]  /*2b70*/  ISETP.GT.AND P5, PT, R2.reuse, 0x29, PT ;  /* 0x000000290200780c */ /* 0x040fe40003fa4270 */
[----:B------:R-:W-:-:S02]  /*2b80*/  ISETP.GT.AND P4, PT, R2, 0x21, PT ;  /* 0x000000210200780c */ /* 0x000fc40003f84270 */
[----:B------:R-:W-:Y:S02]  /*2b90*/  ISETP.GT.AND P6, PT, R2, 0x28, PT ;  /* 0x000000280200780c */ /* 0x000fe40003fc4270 */
[----:B------:R-:W-:Y:S02]  /*2ba0*/  FMNMX.FTZ R6, R40, R6, !PT ;  /* 0x0000000628067209 */ /* 0x000fe40007810000 */
[----:B------:R-:W-:Y:S02]  /*2bb0*/  FMNMX.FTZ R5, R100, R5, !PT ;  /* 0x0000000564057209 */ /* 0x000fe40007810000 */
[----:B------:R-:W-:Y:S02]  /*2bc0*/  FSEL R134, R167, -INF , P5 ;  /* 0xff800000a7867808 */ /* 0x000fe40002800000 */
[----:B------:R-:W-:Y:S02]  /*2bd0*/  FSEL R127, R165, -INF , P5 ;  /* 0xff800000a57f7808 */ /* 0x000fe40002800000 */
[----:B------:R-:W-:-:S02]  /*2be0*/  FSEL R160, R87, -INF , P5 ;  /* 0xff80000057a07808 */ /* 0x000fc40002800000 */
[----:B------:R-:W-:Y:S02]  /*2bf0*/  FSEL R142, R85, -INF , P5 ;  /* 0xff800000558e7808 */ /* 0x000fe40002800000 */
[----:B------:R-:W-:Y:S02]  /*2c00*/  FSEL R125, R157, -INF , P4 ;  /* 0xff8000009d7d7808 */ /* 0x000fe40002000000 */
[----:B------:R-:W-:Y:S02]  /*2c10*/  FSEL R130, R166, -INF , P6 ;  /* 0xff800000a6827808 */ /* 0x000fe40003000000 */
[----:B------:R-:W-:Y:S02]  /*2c20*/  FSEL R126, R164, -INF , P6 ;  /* 0xff800000a47e7808 */ /* 0x000fe40003000000 */
[----:B------:R-:W-:Y:S02]  /*2c30*/  FSEL R158, R86, -INF , P6 ;  /* 0xff800000569e7808 */ /* 0x000fe40003000000 */
[----:B------:R-:W-:-:S02]  /*2c40*/  FSEL R140, R84, -INF , P6 ;  /* 0xff800000548c7808 */ /* 0x000fc40003000000 */
[C---:B------:R-:W-:Y:S02]  /*2c50*/  ISETP.GT.AND P5, PT, R2.reuse, 0x38, PT ;  /* 0x000000380200780c */ /* 0x040fe40003fa4270 */
[----:B------:R-:W-:Y:S02]  /*2c60*/  FMNMX.FTZ R6, R41, R6, !PT ;  /* 0x0000000629067209 */ /* 0x000fe40007810000 */
        /* <DEDUP_REMOVED lines=16> */
[----:B------:R-:W-:Y:S02]  /*2d70*/  FSEL R167, R74, -INF , P4 ;  /* 0xff8000004aa77808 */ /* 0x000fe40002000000 */
[----:B------:R-:W-:Y:S02]  /*2d80*/  FSEL R143, R72, -INF , P4 ;  /* 0xff800000488f7808 */ /* 0x000fe40002000000 */
[----:B------:R-:W-:Y:S02]  /*2d90*/  ISETP.GT.AND P6, PT, R2, 0x40, PT ;  /* 0x000000400200780c */ /* 0x000fe40003fc4270 */
[----:B------:R-:W-:Y:S02]  /*2da0*/  FSEL R168, R70, -INF , P5 ;  /* 0xff80000046a87808 */ /* 0x000fe40002800000 */
[----:B------:R-:W-:Y:S02]  /*2db0*/  FSEL R152, R68, -INF , P5 ;  /* 0xff80000044987808 */ /* 0x000fe40002800000 */
[----:B------:R-:W-:-:S02]  /*2dc0*/  ISETP.GT.AND P4, PT, R2, 0x39, PT ;  /* 0x000000390200780c */ /* 0x000fc40003f84270 */
[----:B------:R-:W-:Y:S02]  /*2dd0*/  ISETP.GT.AND P5, PT, R2, 0x41, PT ;  /* 0x000000410200780c */ /* 0x000fe40003fa4270 */
[----:B------:R-:W-:Y:S02]  /*2de0*/  FMNMX.FTZ R7, R15, R16, !PT ;  /* 0x000000100f077209 */ /* 0x000fe40007810000 */
[----:B------:R-:W-:Y:S02]  /*2df0*/  FMNMX.FTZ R6, R78, R6, !PT ;  /* 0x000000064e067209 */ /* 0x000fe40007810000 */
[----:B------:R-:W-:Y:S02]  /*2e00*/  FMNMX.FTZ R5, R123, R5, !PT ;  /* 0x000000057b057209 */ /* 0x000fe40007810000 */
        /* <DEDUP_REMOVED lines=9> */
[----:B------:R-:W-:Y:S02]  /*2ea0*/  FMNMX.FTZ R7, R17, R7, !PT ;  /* 0x0000000711077209 */ /* 0x000fe40007810000 */
[C---:B------:R-:W-:Y:S02]  /*2eb0*/  ISETP.GT.AND P4, PT, R2.reuse, 0x48, PT ;  /* 0x000000480200780c */ /* 0x040fe40003f84270 */
[----:B------:R-:W-:Y:S02]  /*2ec0*/  ISETP.GT.AND P5, PT, R2, 0x50, PT ;  /* 0x000000500200780c */ /* 0x000fe40003fa4270 */
[----:B------:R-:W-:Y:S02]  /*2ed0*/  FMNMX.FTZ R6, R124, R6, !PT ;  /* 0x000000067c067209 */ /* 0x000fe40007810000 */
[----:B------:R-:W-:-:S02]  /*2ee0*/  FMNMX.FTZ R5, R141, R5, !PT ;  /* 0x000000058d057209 */ /* 0x000fc40007810000 */
[----:B------:R-:W-:Y:S02]  /*2ef0*/  FMNMX.FTZ R7, R28, R7, !PT ;  /* 0x000000071c077209 */ /* 0x000fe40007810000 */
        /* <DEDUP_REMOVED lines=8> */
[----:B------:R-:W-:Y:S02]  /*2f80*/  FMNMX.FTZ R6, R125, R6, !PT ;  /* 0x000000067d067209 */ /* 0x000fe40007810000 */
[C---:B------:R-:W-:Y:S02]  /*2f90*/  ISETP.GT.AND P4, PT, R2.reuse, 0x51, PT ;  /* 0x000000510200780c */ /* 0x040fe40003f84270 */
[----:B------:R-:W-:-:S02]  /*2fa0*/  ISETP.GT.AND P5, PT, R2, 0x58, PT ;  /* 0x000000580200780c */ /* 0x000fc40003fa4270 */
[----:B------:R-:W-:Y:S02]  /*2fb0*/  FMNMX.FTZ R5, R140, R5, !PT ;  /* 0x000000058c057209 */ /* 0x000fe40007810000 */
[----:B------:R-:W-:Y:S02]  /*2fc0*/  FMNMX.FTZ R7, R79, R7, !PT ;  /* 0x000000074f077209 */ /* 0x000fe40007810000 */
[----:B------:R-:W-:Y:S02]  /*2fd0*/  FSEL R171, R148, -INF , P6 ;  /* 0xff80000094ab7808 */ /* 0x000fe40003000000 */
        /* <DEDUP_REMOVED lines=11> */
[----:B------:R-:W-:Y:S02]  /*3090*/  FMNMX.FTZ R5, R142, R5, !PT ;  /* 0x000000058e057209 */ /* 0x000fe40007810000 */
[C---:B------:R-:W-:Y:S02]  /*30a0*/  ISETP.GT.AND P6, PT, R2.reuse, 0x49, PT ;  /* 0x000000490200780c */ /* 0x040fe40003fc4270 */
[C---:B------:R-:W-:Y:S02]  /*30b0*/  ISETP.GT.AND P4, PT, R2.reuse, 0x59, PT ;  /* 0x000000590200780c */ /* 0x040fe40003f84270 */
[----:B------:R-:W-:-:S02]  /*30c0*/  ISETP.GT.AND P5, PT, R2, 0x60, PT ;  /* 0x000000600200780c */ /* 0x000fc40003fa4270 */
[----:B------:R-:W-:Y:S02]  /*30d0*/  FMNMX.FTZ R7, R92, R7, !PT ;  /* 0x000000075c077209 */ /* 0x000fe40007810000 */
        /* <DEDUP_REMOVED lines=14> */
[C---:B------:R-:W-:Y:S02]  /*31c0*/  ISETP.GT.AND P4, PT, R2.reuse, 0x61, PT ;  /* 0x000000610200780c */ /* 0x040fe40003f84270 */
[C---:B------:R-:W-:Y:S02]  /*31d0*/  ISETP.GT.AND P6, PT, R2.reuse, 0x68, PT ;  /* 0x000000680200780c */ /* 0x040fe40003fc4270 */
[----:B------:R-:W-:-:S02]  /*31e0*/  ISETP.GT.AND P5, PT, R2, 0x69, PT ;  /* 0x000000690200780c */ /* 0x000fc40003fa4270 */
[----:B------:R-:W-:Y:S02]  /*31f0*/  FMNMX.FTZ R7, R93, R7, !PT ;  /* 0x000000075d077209 */ /* 0x000fe40007810000 */
[----:B------:R-:W-:Y:S02]  /*3200*/  FMNMX.FTZ R2, R161, R6, !PT ;  /* 0x00000006a1027209 */ /* 0x000fe40007810000 */
[----:B------:R-:W-:Y:S02]  /*3210*/  FMNMX.FTZ R5, R159, R5, !PT ;  /* 0x000000059f057209 */ /* 0x000fe40007810000 */
[----:B------:R-:W-:Y:S02]  /*3220*/  FMNMX.FTZ R6, R94, R7, !PT ;  /* 0x000000075e067209 */ /* 0x000fe40007810000 */
[----:B------:R-:W-:Y:S02]  /*3230*/  FMNMX.FTZ R2, R162, R2, !PT ;  /* 0x00000002a2027209 */ /* 0x000fe40007810000 */
[----:B------:R-:W-:-:S02]  /*3240*/  FMNMX.FTZ R5, R152, R5, !PT ;  /* 0x0000000598057209 */ /* 0x000fc40007810000 */
        /* <DEDUP_REMOVED lines=34> */
[----:B------:R-:W-:Y:S02]  /*3470*/  FSEL R189, R37, -INF , P4 ;  /* 0xff80000025bd7808 */ /* 0x000fe40002000000 */
[----:B------:R-:W-:-:S02]  /*3480*/  FMNMX.FTZ R5, R200, R5, !PT ;  /* 0x00000005c8057209 */ /* 0x000fc40007810000 */
[----:B------:R-:W-:Y:S02]  /*3490*/  FMNMX.FTZ R7, R121, R7, !PT ;  /* 0x0000000779077209 */ /* 0x000fe40007810000 */
[----:B------:R-:W-:Y:S02]  /*34a0*/  FMNMX.FTZ R6, R180, R6, !PT ;  /* 0x00000006b4067209 */ /* 0x000fe40007810000 */
[----:B------:R-:W-:Y:S02]  /*34b0*/  FSEL R145, R113, -INF , P4 ;  /* 0xff80000071917808 */ /* 0x000fe40002000000 */
        /* <DEDUP_REMOVED lines=13> */
[----:B------:R-:W-:Y:S02]  /*3590*/  FMNMX.FTZ R133, R192, R5, !PT ;  /* 0x00000005c0857209 */ /* 0x000fe40007810000 */
[----:B------:R-:W-:-:S02]  /*35a0*/  FMNMX.FTZ R5, R157, R7, !PT ;  /* 0x000000079d057209 */ /* 0x000fc40007810000 */
[----:B------:R-:W-:Y:S01]  /*35b0*/  FMNMX.FTZ R6, R220, R6, !PT ;  /* 0x00000006dc067209 */ /* 0x000fe20007810000 */
[----:B------:R-:W1:Y:S01]  /*35c0*/  SHFL.BFLY PT, R7, R133, 0x2, 0x1f ;  /* 0x0c401f0085077f89 */ /* 0x000e6200000e0000 */
[----:B------:R-:W-:Y:S02]  /*35d0*/  FMNMX.FTZ R131, R237, R2, !PT ;  /* 0x00000002ed837209 */ /* 0x000fe40007810000 */
[----:B------:R-:W-:Y:S02]  /*35e0*/  FMNMX.FTZ R5, R158, R5, !PT ;  /* 0x000000059e057209 */ /* 0x000fe40007810000 */
[----:B------:R-:W-:Y:S02]  /*35f0*/  FMNMX.FTZ R2, R218, R6, !PT ;  /* 0x00000006da027209 */ /* 0x000fe40007810000 */
[----:B------:R-:W2:Y:S01]  /*3600*/  SHFL.BFLY PT, R6, R131, 0x2, 0x1f ;  /* 0x0c401f0083067f89 */ /* 0x000ea200000e0000 */
[----:B------:R-:W-:Y:S02]  /*3610*/  FMNMX.FTZ R5, R160, R5, !PT ;  /* 0x00000005a0057209 */ /* 0x000fe40007810000 */
[----:B------:R-:W-:-:S02]  /*3620*/  FMNMX.FTZ R2, R221, R2, !PT ;  /* 0x00000002dd027209 */ /* 0x000fc40007810000 */
[----:B------:R-:W-:Y:S02]  /*3630*/  FMNMX.FTZ R5, R167, R5, !PT ;  /* 0x00000005a7057209 */ /* 0x000fe40007810000 */
[----:B------:R-:W-:Y:S02]  /*3640*/  FSEL R219, R115, -INF , P4 ;  /* 0xff80000073db7808 */ /* 0x000fe40002000000 */
[----:B------:R-:W-:Y:S02]  /*3650*/  FMNMX.FTZ R2, R201, R2, !PT ;  /* 0x00000002c9027209 */ /* 0x000fe40007810000 */
[----:B------:R-:W-:Y:S02]  /*3660*/  FMNMX.FTZ R5, R169, R5, !PT ;  /* 0x00000005a9057209 */ /* 0x000fe40007810000 */
[----:B------:R-:W-:Y:S02]  /*3670*/  FSEL R222, R110, -INF , P6 ;  /* 0xff8000006ede7808 */ /* 0x000fe40003000000 */
[----:B------:R-:W-:-:S02]  /*3680*/  FMNMX.FTZ R2, R219, R2, !PT ;  /* 0x00000002db027209 */ /* 0x000fc40007810000 */
[----:B------:R-:W-:Y:S02]  /*3690*/  FMNMX.FTZ R5, R168, R5, !PT ;  /* 0x00000005a8057209 */ /* 0x000fe40007810000 */
[----:B------:R-:W-:Y:S02]  /*36a0*/  FSEL R234, R111, -INF , P5 ;  /* 0xff8000006fea7808 */ /* 0x000fe40002800000 */
[----:B------:R-:W-:Y:S02]  /*36b0*/  FMNMX.FTZ R2, R222, R2, !PT ;  /* 0x00000002de027209 */ /* 0x000fe40007810000 */
[----:B------:R-:W-:Y:S02]  /*36c0*/  FMNMX.FTZ R5, R170, R5, !PT ;  /* 0x00000005aa057209 */ /* 0x000fe40007810000 */
[----:B------:R-:W-:Y:S02]  /*36d0*/  FMNMX.FTZ R2, R234, R2, !PT ;  /* 0x00000002ea027209 */ /* 0x000fe40007810000 */
[----:B------:R-:W-:-:S02]  /*36e0*/  FMNMX.FTZ R5, R184, R5, !PT ;  /* 0x00000005b8057209 */ /* 0x000fc40007810000 */
[----:B-1----:R-:W-:Y:S02]  /*36f0*/  FMNMX.FTZ R133, R133, R7, !PT ;  /* 0x0000000785857209 */ /* 0x002fe40007810000 */
[----:B--2---:R-:W-:Y:S02]  /*3700*/  FMNMX.FTZ R131, R131, R6, !PT ;  /* 0x0000000683837209 */ /* 0x004fe40007810000 */
[----:B------:R-:W1:Y:S01]  /*3710*/  SHFL.BFLY PT, R6, R2, 0x2, 0x1f ;  /* 0x0c401f0002067f89 */ /* 0x000e6200000e0000 */
[----:B------:R-:W-:Y:S02]  /*3720*/  FMNMX.FTZ R5, R183, R5, !PT ;  /* 0x00000005b7057209 */ /* 0x000fe40007810000 */
[----:B------:R-:W-:Y:S01]  /*3730*/  FSEL R232, R39, -INF , P4 ;  /* 0xff80000027e87808 */ /* 0x000fe20002000000 */
[----:B------:R-:W2:Y:S01]  /*3740*/  SHFL.BFLY PT, R7, R133, 0x1, 0x1f ;  /* 0x0c201f0085077f89 */ /* 0x000ea200000e0000 */
[----:B------:R-:W-:Y:S02]  /*3750*/  FMNMX.FTZ R5, R185, R5, !PT ;  /* 0x00000005b9057209 */ /* 0x000fe40007810000 */
[----:B------:R-:W-:Y:S01]  /*3760*/  FSEL R203, R50, -INF , P6 ;  /* 0xff80000032cb7808 */ /* 0x000fe20003000000 */
[----:B------:R-:W3:Y:S01]  /*3770*/  SHFL.BFLY PT, R8, R131, 0x1, 0x1f ;  /* 0x0c201f0083087f89 */ /* 0x000ee200000e0000 */
[----:B------:R-:W-:-:S02]  /*3780*/  FMNMX.FTZ R5, R186, R5, !PT ;  /* 0x00000005ba057209 */ /* 0x000fc40007810000 */
[----:B------:R-:W-:Y:S01]  /*3790*/  FSEL R226, R51, -INF , P5 ;  /* 0xff80000033e27808 */ /* 0x000fe20002800000 */
[----:B------:R-:W-:Y:S01]  /*37a0*/  LDSM.16.MT88.4 R36, [R230+0x100] ;  /* 0x00010000e624783b */ /* 0x000fe20000004200 */
[----:B------:R-:W-:-:S04]  /*37b0*/  FMNMX.FTZ R5, R202, R5, !PT ;  /* 0x00000005ca057209 */ /* 0x000fc80007810000 */
[----:B------:R-:W-:-:S04]  /*37c0*/  FMNMX.FTZ R5, R196, R5, !PT ;  /* 0x00000005c4057209 */ /* 0x000fc80007810000 */
[----:B------:R-:W-:Y:S02]  /*37d0*/  FMNMX.FTZ R5, R188, R5, !PT ;  /* 0x00000005bc057209 */ /* 0x000fe40007810000 */
[----:B-1----:R-:W-:Y:S02]  /*37e0*/  FMNMX.FTZ R2, R2, R6, !PT ;  /* 0x0000000602027209 */ /* 0x002fe40007810000 */
[----:B------:R-:W-:Y:S02]  /*37f0*/  FMNMX.FTZ R5, R190, R5, !PT ;  /* 0x00000005be057209 */ /* 0x000fe40007810000 */
[----:B--2---:R-:W-:Y:S01]  /*3800*/  FMNMX.FTZ R133, R133, R7, !PT ;  /* 0x0000000785857209 */ /* 0x004fe20007810000 */
[----:B------:R-:W1:Y:S01]  /*3810*/  SHFL.BFLY PT, R9, R2, 0x1, 0x1f ;  /* 0x0c201f0002097f89 */ /* 0x000e6200000e0000 */
[----:B------:R-:W-:Y:S02]  /*3820*/  FMNMX.FTZ R5, R193, R5, !PT ;  /* 0x00000005c1057209 */ /* 0x000fe40007810000 */
[----:B---3--:R-:W-:Y:S01]  /*3830*/  FMNMX.FTZ R131, R131, R8, !PT ;  /* 0x0000000883837209 */ /* 0x008fe20007810000 */
[----:B------:R-:W-:Y:S01]  /*3840*/  FMUL.FTZ R7, R133, c[0x0][0x2d0] ;  /* 0x0000b40085077a20 */ /* 0x000fe20000410000 */
[----:B------:R-:W-:-:S02]  /*3850*/  FMNMX.FTZ R5, R232, R5, !PT ;  /* 0x00000005e8057209 */ /* 0x000fc40007810000 */
[----:B------:R-:W-:Y:S01]  /*3860*/  FSETP.NEU.FTZ.AND P4, PT, R133, -INF , PT ;  /* 0xff8000008500780b */ /* 0x000fe20003f9d000 */
[----:B------:R-:W-:Y:S01]  /*3870*/  FMUL.FTZ R6, R131, c[0x0][0x2d0] ;  /* 0x0000b40083067a20 */ /* 0x000fe20000410000 */
[----:B------:R-:W-:Y:S02]  /*3880*/  FMNMX.FTZ R8, R203, R5, !PT ;  /* 0x00000005cb087209 */ /* 0x000fe40007810000 */
[----:B------:R-:W-:Y:S02]  /*3890*/  FSEL R7, R7, RZ, P4 ;  /* 0x000000ff07077208 */ /* 0x000fe40002000000 */
[----:B------:R-:W-:Y:S02]  /*38a0*/  FSETP.NEU.FTZ.AND P4, PT, R131, -INF , PT ;  /* 0xff8000008300780b */ /* 0x000fe40003f9d000 */
[----:B------:R-:W-:Y:S01]  /*38b0*/  FMNMX.FTZ R8, R226, R8, !PT ;  /* 0x00000008e2087209 */ /* 0x000fe20007810000 */
[----:B------:R-:W-:Y:S01]  /*38c0*/  FFMA.FTZ R5, R10, c[0x0][0x2d0], -R7 ;  /* 0x0000b4000a057a23 */ /* 0x000fe20000010807 */
[----:B------:R-:W-:-:S03]  /*38d0*/  FSEL R6, R6, RZ, P4 ;  /* 0x000000ff06067208 */ /* 0x000fc60002000000 */
[----:B------:R-:W2:Y:S01]  /*38e0*/  SHFL.BFLY PT, R10, R8, 0x2, 0x1f ;  /* 0x0c401f00080a7f89 */ /* 0x000ea200000e0000 */
[----:B------:R3:W-:Y:S01]  /*38f0*/  MUFU.EX2 R223, R5 ;  /* 0x0000000500df7308 */ /* 0x0007e20000000800 */
[----:B-1----:R-:W-:Y:S01]  /*3900*/  FMNMX.FTZ R2, R2, R9, !PT ;  /* 0x0000000902027209 */ /* 0x002fe20007810000 */
[----:B------:R-:W-:-:S03]  /*3910*/  FFMA.FTZ R9, R13, c[0x0][0x2d0], -R6 ;  /* 0x0000b4000d097a23 */ /* 0x000fc60000010806 */
[----:B------:R-:W-:-:S03]  /*3920*/  FSETP.NEU.FTZ.AND P4, PT, R2, -INF , PT ;  /* 0xff8000000200780b */ /* 0x000fc60003f9d000 */
[----:B------:R1:W4:Y:S01]  /*3930*/  MUFU.EX2 R18, R9 ;  /* 0x0000000900127308 */ /* 0x0003220000000800 */
[----:B---3--:R-:W-:-:S07]  /*3940*/  FFMA.FTZ R5, R11, c[0x0][0x2d0], -R6 ;  /* 0x0000b4000b057a23 */ /* 0x008fce0000010806 */
[----:B------:R3:W-:Y:S01]  /*3950*/  MUFU.EX2 R144, R5 ;  /* 0x0000000500907308 */ /* 0x0007e20000000800 */
[----:B--2---:R-:W-:Y:S01]  /*3960*/  FMNMX.FTZ R8, R8, R10, !PT ;  /* 0x0000000a08087209 */ /* 0x004fe20007810000 */
[----:B-1----:R-:W-:Y:S02]  /*3970*/  FFMA.FTZ R9, R14, c[0x0][0x2d0], -R6 ;  /* 0x0000b4000e097a23 */ /* 0x002fe40000010806 */
[----:B----4-:R-:W-:-:S04]  /*3980*/  IMAD.MOV.U32 R4, RZ, RZ, R18 ;  /* 0x000000ffff047224 */ /* 0x010fc800078e0012 */
[----:B------:R-:W1:Y:S01]  /*3990*/  MUFU.EX2 R194, R9 ;  /* 0x0000000900c27308 */ /* 0x000e620000000800 */
[----:B---3--:R-:W-:-:S07]  /*39a0*/  FFMA.FTZ R5, R12, c[0x0][0x2d0], -R6 ;  /* 0x0000b4000c057a23 */ /* 0x008fce0000010806 */
[----:B------:R2:W3:Y:S01]  /*39b0*/  MUFU.EX2 R147, R5 ;  /* 0x0000000500937308 */ /* 0x0004e20000000800 */
[----:B-1----:R-:W-:Y:S01]  /*39c0*/  F2FP.BF16.PACK_AB R10, R194, R4 ;  /* 0x00000004c20a723e */ /* 0x002fe200000010ff */
[----:B--2---:R-:W-:-:S05]  /*39d0*/  FMUL.FTZ R5, R2, c[0x0][0x2d0] ;  /* 0x0000b40002057a20 */ /* 0x004fca0000410000 */
[----:B------:R-:W-:-:S05]  /*39e0*/  FSEL R5, R5, RZ, P4 ;  /* 0x000000ff05057208 */ /* 0x000fca0002000000 */
[--C-:B------:R-:W-:Y:S02]  /*39f0*/  FFMA.FTZ R9, R15, c[0x0][0x2d0], -R5.reuse ;  /* 0x0000b4000f097a23 */ /* 0x100fe40000010805 */
[--C-:B------:R-:W-:Y:S02]  /*3a00*/  FFMA.FTZ R0, R16, c[0x0][0x2d0], -R5.reuse ;  /* 0x0000b40010007a23 */ /* 0x100fe40000010805 */
[----:B------:R1:W-:Y:S08]  /*3a10*/  MUFU.EX2 R76, R9 ;  /* 0x00000009004c7308 */ /* 0x0003f00000000800 */
[----:B------:R2:W4:Y:S01]  /*3a20*/  MUFU.EX2 R173, R0 ;  /* 0x0000000000ad7308 */ /* 0x0005220000000800 */
[----:B-1----:R-:W1:Y:S01]  /*3a30*/  SHFL.BFLY PT, R9, R8, 0x1, 0x1f ;  /* 0x0c201f0008097f89 */ /* 0x002e6200000e0000 */
[----:B--2---:R-:W-:-:S03]  /*3a40*/  FFMA.FTZ R0, R17, c[0x0][0x2d0], -R5 ;  /* 0x0000b40011007a23 */ /* 0x004fc60000010805 */
[----:B------:R-:W2:Y:S03]  /*3a50*/  LDSM.16.MT88.4 R16, [R231+0x100] ;  /* 0x00010000e710783b */ /* 0x000ea60000004200 */
[----:B------:R4:W-:Y:S01]  /*3a60*/  MUFU.EX2 R205, R0 ;  /* 0x0000000000cd7308 */ /* 0x0009e20000000800 */
[----:B-1----:R-:W-:Y:S02]  /*3a70*/  FMNMX.FTZ R132, R8, R9, !PT ;  /* 0x0000000908847209 */ /* 0x002fe40007810000 */
[----:B---3--:R-:W-:Y:S01]  /*3a80*/  F2FP.BF16.PACK_AB R8, R147, R144 ;  /* 0x000000909308723e */ /* 0x008fe200000010ff */
[----:B----4-:R-:W-:Y:S01]  /*3a90*/  FFMA.FTZ R0, R28, c[0x0][0x2d0], -R5 ;  /* 0x0000b4001c007a23 */ /* 0x010fe20000010805 */
[C---:B------:R-:W-:Y:S01]  /*3aa0*/  FSETP.NEU.FTZ.AND P4, PT, R132.reuse, -INF , PT ;  /* 0xff8000008400780b */ /* 0x040fe20003f9d000 */
[----:B------:R-:W-:Y:S01]  /*3ab0*/  FMUL.FTZ R3, R132, c[0x0][0x2d0] ;  /* 0x0000b40084037a20 */ /* 0x000fe20000410000 */
[----:B------:R-:W-:Y:S01]  /*3ac0*/  F2FP.BF16.PACK_AB R9, R173, R76 ;  /* 0x0000004cad09723e */ /* 0x000fe200000010ff */
[----:B------:R1:W3:Y:S02]  /*3ad0*/  MUFU.EX2 R135, R0 ;  /* 0x0000000000877308 */ /* 0x0002e40000000800 */
[----:B-1----:R-:W-:Y:S01]  /*3ae0*/  FFMA.FTZ R0, R29, c[0x0][0x2d0], -R7 ;  /* 0x0000b4001d007a23 */ /* 0x002fe20000010807 */
[----:B---3--:R-:W-:-:S05]  /*3af0*/  F2FP.BF16.PACK_AB R11, R135, R205 ;  /* 0x000000cd870b723e */ /* 0x008fca00000010ff */
[----:B------:R1:W3:Y:S02]  /*3b00*/  MUFU.EX2 R211, R0 ;  /* 0x0000000000d37308 */ /* 0x0002e40000000800 */
[C---:B------:R-:W-:Y:S08]  /*3b10*/  HMMA.16816.F32.BF16 R68, R8.reuse, R20, RZ ;  /* 0x000000140844723c */ /* 0x040ff000000418ff */
[----:B------:R-:W-:Y:S01]  /*3b20*/  HMMA.16816.F32.BF16 R64, R8, R22, RZ ;  /* 0x000000160840723c */ /* 0x000fe200000418ff */
[----:B-1----:R-:W-:Y:S01]  /*3b30*/  FFMA.FTZ R0, R30, c[0x0][0x2d0], -R7 ;  /* 0x0000b4001e007a23 */ /* 0x002fe20000010807 */
[----:B---3--:R-:W-:-:S03]  /*3b40*/  F2FP.BF16.PACK_AB R12, R211, R223 ;  /* 0x000000dfd30c723e */ /* 0x008fc600000010ff */
[----:B------:R1:W-:Y:S03]  /*3b50*/  MUFU.EX2 R235, R0 ;  /* 0x0000000000eb7308 */ /* 0x0003e60000000800 */
[C---:B--2---:R-:W-:Y:S08]  /*3b60*/  HMMA.16816.F32.BF16 R60, R8.reuse, R16, RZ ;  /* 0x00000010083c723c */ /* 0x044ff000000418ff */
[----:B------:R-:W-:Y:S01]  /*3b70*/  HMMA.16816.F32.BF16 R56, R8, R18, RZ ;  /* 0x000000120838723c */ /* 0x000fe200000418ff */
[----:B-1----:R-:W-:Y:S01]  /*3b80*/  FSEL R0, R3, RZ, P4 ;  /* 0x000000ff03007208 */ /* 0x002fe20002000000 */
[----:B------:R-:W-:-:S06]  /*3b90*/  FFMA.FTZ R3, R31, c[0x0][0x2d0], -R7 ;  /* 0x0000b4001f037a23 */ /* 0x000fcc0000010807 */
[C---:B------:R-:W-:Y:S01]  /*3ba0*/  HMMA.16816.F32.BF16 R44, R8.reuse, R36, RZ ;  /* 0x00000024082c723c */ /* 0x040fe200000418ff */
[----:B------:R-:W-:Y:S01]  /*3bb0*/  LDSM.16.MT88.4 R28, [R230+0x900] ;  /* 0x00090000e61c783b */ /* 0x000fe20000004200 */
[----:B------:R1:W2:Y:S06]  /*3bc0*/  MUFU.EX2 R239, R3 ;  /* 0x0000000300ef7308 */ /* 0x0002ac0000000800 */
[C---:B------:R-:W-:Y:S08]  /*3bd0*/  HMMA.16816.F32.BF16 R52, R8.reuse, R24, RZ ;  /* 0x000000180834723c */ /* 0x040ff000000418ff */
[----:B------:R-:W-:Y:S01]  /*3be0*/  HMMA.16816.F32.BF16 R48, R8, R26, RZ ;  /* 0x0000001a0830723c */ /* 0x000fe200000418ff */
[----:B-1----:R-:W-:Y:S01]  /*3bf0*/  FFMA.FTZ R3, R32, c[0x0][0x2d0], -R0 ;  /* 0x0000b40020037a23 */ /* 0x002fe20000010800 */
[----:B--2---:R-:W-:-:S03]  /*3c00*/  F2FP.BF16.PACK_AB R14, R239, R235 ;  /* 0x000000ebef0e723e */ /* 0x004fc600000010ff */
[----:B------:R1:W-:Y:S02]  /*3c10*/  MUFU.EX2 R227, R3 ;  /* 0x0000000300e37308 */ /* 0x0003e40000000800 */
[----:B-1----:R-:W-:-:S06]  /*3c20*/  FFMA.FTZ R3, R33, c[0x0][0x2d0], -R0 ;  /* 0x0000b40021037a23 */ /* 0x002fcc0000010800 */
[----:B------:R1:W2:Y:S02]  /*3c30*/  MUFU.EX2 R224, R3 ;  /* 0x0000000300e07308 */ /* 0x0002a40000000800 */
[----:B-1----:R-:W-:Y:S01]  /*3c40*/  FFMA.FTZ R3, R34, c[0x0][0x2d0], -R0 ;  /* 0x0000b40022037a23 */ /* 0x002fe20000010800 */
[----:B--2---:R-:W-:-:S05]  /*3c50*/  F2FP.BF16.PACK_AB R13, R224, R227 ;  /* 0x000000e3e00d723e */ /* 0x004fca00000010ff */
[----:B------:R1:W-:Y:S02]  /*3c60*/  MUFU.EX2 R73, R3 ;  /* 0x0000000300497308 */ /* 0x0003e40000000800 */
[----:B-1----:R-:W-:Y:S02]  /*3c70*/  FFMA.FTZ R3, R35, c[0x0][0x2d0], -R0 ;  /* 0x0000b40023037a23 */ /* 0x002fe40000010800 */
[----:B------:R-:W-:Y:S04]  /*3c80*/  LDSM.16.MT88.4 R32, [R231+0x900] ;  /* 0x00090000e720783b */ /* 0x000fe80000004200 */
[----:B------:R1:W2:Y:S02]  /*3c90*/  MUFU.EX2 R195, R3 ;  /* 0x0000000300c37308 */ /* 0x0002a40000000800 */
[----:B-1----:R-:W-:Y:S01]  /*3ca0*/  FFMA.FTZ R3, R40, c[0x0][0x2d0], -R6 ;  /* 0x0000b40028037a23 */ /* 0x002fe20000010806 */
[----:B--2---:R-:W-:-:S05]  /*3cb0*/  F2FP.BF16.PACK_AB R15, R195, R73 ;  /* 0x00000049c30f723e */ /* 0x004fca00000010ff */
[----:B------:R1:W-:Y:S02]  /*3cc0*/  MUFU.EX2 R72, R3 ;  /* 0x0000000300487308 */ /* 0x0003e40000000800 */
[C---:B------:R-:W-:Y:S08]  /*3cd0*/  HMMA.16816.F32.BF16 R84, R12.reuse, R20, RZ ;  /* 0x000000140c54723c */ /* 0x040ff000000418ff */
[----:B------:R-:W-:Y:S01]  /*3ce0*/  HMMA.16816.F32.BF16 R96, R12, R22, RZ ;  /* 0x000000160c60723c */ /* 0x000fe200000418ff */
[----:B------:R-:W2:Y:S01]  /*3cf0*/  LDSM.16.MT88.4 R20, [R228+0x900] ;  /* 0x00090000e414783b */ /* 0x000ea20000004200 */
[----:B-1----:R-:W-:-:S04]  /*3d00*/  FFMA.FTZ R3, R41, c[0x0][0x2d0], -R6 ;  /* 0x0000b40029037a23 */ /* 0x002fc80000010806 */
[----:B------:R1:W-:Y:S02]  /*3d10*/  MUFU.EX2 R198, R3 ;  /* 0x0000000300c67308 */ /* 0x0003e40000000800 */
[C---:B------:R-:W-:Y:S08]  /*3d20*/  HMMA.16816.F32.BF16 R80, R12.reuse, R16, RZ ;  /* 0x000000100c50723c */ /* 0x040ff000000418ff */
[----:B------:R-:W-:Y:S01]  /*3d30*/  HMMA.16816.F32.BF16 R108, R12, R18, RZ ;  /* 0x000000120c6c723c */ /* 0x000fe200000418ff */
[----:B------:R-:W3:Y:S01]  /*3d40*/  LDSM.16.MT88.4 R16, [R229+0x900] ;  /* 0x00090000e510783b */ /* 0x000ee20000004200 */
[----:B-1----:R-:W-:-:S06]  /*3d50*/  FFMA.FTZ R3, R77, c[0x0][0x2d0], -R6 ;  /* 0x0000b4004d037a23 */ /* 0x002fcc0000010806 */
[----:B------:R-:W-:Y:S01]  /*3d60*/  HMMA.16816.F32.BF16 R40, R8, R38, RZ ;  /* 0x000000260828723c */ /* 0x000fe200000418ff */
[----:B------:R-:W-:Y:S01]  /*3d70*/  IMAD.MOV.U32 R77, RZ, RZ, R73 ;  /* 0x000000ffff4d7224 */ /* 0x000fe200078e0049 */
[----:B------:R1:W-:Y:S06]  /*3d80*/  MUFU.EX2 R236, R3 ;  /* 0x0000000300ec7308 */ /* 0x0003ec0000000800 */
[C---:B------:R-:W-:Y:S08]  /*3d90*/  HMMA.16816.F32.BF16 R116, R12.reuse, R26, RZ ;  /* 0x0000001a0c74723c */ /* 0x040ff000000418ff */
[----:B------:R-:W-:Y:S01]  /*3da0*/  HMMA.16816.F32.BF16 R104, R12, R38, RZ ;  /* 0x000000260c68723c */ /* 0x000fe200000418ff */
[----:B-1----:R-:W-:Y:S01]  /*3db0*/  FFMA.FTZ R3, R78, c[0x0][0x2d0], -R6 ;  /* 0x0000b4004e037a23 */ /* 0x002fe20000010806 */
[----:B------:R-:W-:-:S03]  /*3dc0*/  MOV R78, R197 ;  /* 0x000000c5004e7202 */ /* 0x000fc60000000f00 */
[----:B------:R1:W4:Y:S02]  /*3dd0*/  MUFU.EX2 R172, R3 ;  /* 0x0000000300ac7308 */ /* 0x0003240000000800 */
[----:B-1----:R-:W-:Y:S01]  /*3de0*/  FFMA.FTZ R3, R79, c[0x0][0x2d0], -R5 ;  /* 0x0000b4004f037a23 */ /* 0x002fe20000010805 */
[----:B----4-:R-:W-:Y:S01]  /*3df0*/  F2FP.BF16.PACK_AB R10, R172, R236 ;  /* 0x000000ecac0a723e */ /* 0x010fe200000010ff */
[----:B------:R-:W-:-:S04]  /*3e00*/  IMAD.MOV.U32 R79, RZ, RZ, R72 ;  /* 0x000000ffff4f7224 */ /* 0x000fc800078e0048 */
[----:B------:R1:W-:Y:S01]  /*3e10*/  MUFU.EX2 R88, R3 ;  /* 0x0000000300587308 */ /* 0x0003e20000000800 */
[----:B------:R-:W-:Y:S01]  /*3e20*/  HMMA.16816.F32.BF16 R72, R12, R24, RZ ;  /* 0x000000180c48723c */ /* 0x000fe200000418ff */
[----:B------:R-:W-:-:S07]  /*3e30*/  F2FP.BF16.PACK_AB R8, R198, R79 ;  /* 0x0000004fc608723e */ /* 0x000fce00000010ff */
[----:B------:R-:W-:Y:S01]  /*3e40*/  HMMA.16816.F32.BF16 R24, R12, R36, RZ ;  /* 0x000000240c18723c */ /* 0x000fe200000418ff */
[----:B------:R-:W-:Y:S01]  /*3e50*/  LDSM.16.MT88.4 R12, [R228+0x1100] ;  /* 0x00110000e40c783b */ /* 0x000fe20000004200 */
[----:B-1----:R-:W-:-:S04]  /*3e60*/  FFMA.FTZ R3, R92, c[0x0][0x2d0], -R5 ;  /* 0x0000b4005c037a23 */ /* 0x002fc80000010805 */
[----:B------:R1:W4:Y:S02]  /*3e70*/  MUFU.EX2 R197, R3 ;  /* 0x0000000300c57308 */ /* 0x0003240000000800 */
[----:B-1----:R-:W-:Y:S01]  /*3e80*/  FFMA.FTZ R3, R93, c[0x0][0x2d0], -R5 ;  /* 0x0000b4005d037a23 */ /* 0x002fe20000010805 */
[----:B----4-:R-:W-:-:S05]  /*3e90*/  F2FP.BF16.PACK_AB R9, R197, R88 ;  /* 0x00000058c509723e */ /* 0x010fca00000010ff */
[----:B------:R1:W-:Y:S02]  /*3ea0*/  MUFU.EX2 R233, R3 ;  /* 0x0000000300e97308 */ /* 0x0003e40000000800 */
[----:B-1----:R-:W-:-:S06]  /*3eb0*/  FFMA.FTZ R3, R94, c[0x0][0x2d0], -R5 ;  /* 0x0000b4005e037a23 */ /* 0x002fcc0000010805 */
[----:B------:R1:W4:Y:S02]  /*3ec0*/  MUFU.EX2 R238, R3 ;  /* 0x0000000300ee7308 */ /* 0x0003240000000800 */
[----:B-1----:R-:W-:Y:S01]  /*3ed0*/  FFMA.FTZ R3, R95, c[0x0][0x2d0], -R7 ;  /* 0x0000b4005f037a23 */ /* 0x002fe20000010807 */
[----:B----4-:R-:W-:-:S05]  /*3ee0*/  F2FP.BF16.PACK_AB R11, R238, R233 ;  /* 0x000000e9ee0b723e */ /* 0x010fca00000010ff */
[----:B------:R1:W-:Y:S02]  /*3ef0*/  MUFU.EX2 R247, R3 ;  /* 0x0000000300f77308 */ /* 0x0003e40000000800 */
[C---:B--2---:R-:W-:Y:S08]  /*3f00*/  HMMA.16816.F32.BF16 R136, R8.reuse, R20, R68 ;  /* 0x000000140888723c */ /* 0x044ff00000041844 */
[----:B------:R-:W-:Y:S01]  /*3f10*/  HMMA.16816.F32.BF16 R112, R8, R32, R60 ;  /* 0x000000200870723c */ /* 0x000fe2000004183c */
[----:B-1----:R-:W-:-:S04]  /*3f20*/  FFMA.FTZ R3, R100, c[0x0][0x2d0], -R7 ;  /* 0x0000b40064037a23 */ /* 0x002fc80000010807 */
[----:B------:R1:W2:Y:S03]  /*3f30*/  MUFU.EX2 R246, R3 ;  /* 0x0000000300f67308 */ /* 0x0002a60000000800 */
[C---:B------:R-:W-:Y:S08]  /*3f40*/  HMMA.16816.F32.BF16 R92, R8.reuse, R28, R44 ;  /* 0x0000001c085c723c */ /* 0x040ff0000004182c */
[----:B------:R-:W-:Y:S01]  /*3f50*/  HMMA.16816.F32.BF16 R68, R8, R34, R56 ;  /* 0x000000220844723c */ /* 0x000fe20000041838 */
[----:B-1----:R-:W-:-:S07]  /*3f60*/  FFMA.FTZ R3, R101, c[0x0][0x2d0], -R7 ;  /* 0x0000b40065037a23 */ /* 0x002fce0000010807 */
[C---:B---3--:R-:W-:Y:S01]  /*3f70*/  HMMA.16816.F32.BF16 R60, R8.reuse, R18, R48 ;  /* 0x00000012083c723c */ /* 0x048fe20000041830 */
[----:B------:R1:W-:Y:S07]  /*3f80*/  MUFU.EX2 R225, R3 ;  /* 0x0000000300e17308 */ /* 0x0003ee0000000800 */
[----:B------:R-:W-:Y:S01]  /*3f90*/  HMMA.16816.F32.BF16 R44, R8, R30, R40 ;  /* 0x0000001e082c723c */ /* 0x000fe20000041828 */
[----:B-1----:R-:W-:-:S04]  /*3fa0*/  FFMA.FTZ R3, R102, c[0x0][0x2d0], -R7 ;  /* 0x0000b40066037a23 */ /* 0x002fc80000010807 */
[----:B------:R1:W3:Y:S02]  /*3fb0*/  MUFU.EX2 R245, R3 ;  /* 0x0000000300f57308 */ /* 0x0002e40000000800 */
[--C-:B-1----:R-:W-:Y:S02]  /*3fc0*/  FFMA.FTZ R3, R103, c[0x0][0x2d0], -R0.reuse ;  /* 0x0000b40067037a23 */ /* 0x102fe40000010800 */
[----:B------:R-:W-:Y:S04]  /*3fd0*/  HMMA.16816.F32.BF16 R100, R8, R16, R52 ;  /* 0x000000100864723c */ /* 0x000fe80000041834 */
[----:B------:R1:W-:Y:S02]  /*3fe0*/  MUFU.EX2 R213, R3 ;  /* 0x0000000300d57308 */ /* 0x0003e40000000800 */
[----:B-1----:R-:W-:-:S02]  /*3ff0*/  FFMA.FTZ R3, R120, c[0x0][0x2d0], -R0 ;  /* 0x0000b40078037a23 */ /* 0x002fc40000010800 */
[----:B------:R-:W-:-:S04]  /*4000*/  IMAD.MOV.U32 R120, RZ, RZ, R88 ;  /* 0x000000ffff787224 */ /* 0x000fc800078e0058 */
[----:B------:R1:W4:Y:S01]  /*4010*/  MUFU.EX2 R215, R3 ;  /* 0x0000000300d77308 */ /* 0x0003220000000800 */
[----:B------:R-:W-:Y:S07]  /*4020*/  HMMA.16816.F32.BF16 R88, R8, R22, R64 ;  /* 0x000000160858723c */ /* 0x000fee0000041840 */
[----:B--2---:R-:W-:Y:S02]  /*4030*/  F2FP.BF16.PACK_AB R8, R246, R247 ;  /* 0x000000f7f608723e */ /* 0x004fe400000010ff */
[----:B---3--:R-:W-:Y:S01]  /*4040*/  F2FP.BF16.PACK_AB R10, R245, R225 ;  /* 0x000000e1f50a723e */ /* 0x008fe200000010ff */
[----:B-1----:R-:W-:Y:S01]  /*4050*/  FFMA.FTZ R3, R121, c[0x0][0x2d0], -R0 ;  /* 0x0000b40079037a23 */ /* 0x002fe20000010800 */
[----:B------:R-:W-:-:S02]  /*4060*/  MOV R121, R201 ;  /* 0x000000c900797202 */ /* 0x000fc40000000f00 */
[----:B----4-:R-:W-:Y:S01]  /*4070*/  F2FP.BF16.PACK_AB R9, R215, R213 ;  /* 0x000000d5d709723e */ /* 0x010fe200000010ff */
[----:B------:R1:W-:Y:S02]  /*4080*/  MUFU.EX2 R216, R3 ;  /* 0x0000000300d87308 */ /* 0x0003e40000000800 */
[----:B-1----:R-:W-:Y:S02]  /*4090*/  FFMA.FTZ R3, R122, c[0x0][0x2d0], -R0 ;  /* 0x0000b4007a037a23 */ /* 0x002fe40000010800 */
[----:B------:R-:W-:-:S04]  /*40a0*/  IMAD.MOV.U32 R122, RZ, RZ, R4 ;  /* 0x000000ffff7a7224 */ /* 0x000fc800078e0004 */
[----:B------:R1:W2:Y:S01]  /*40b0*/  MUFU.EX2 R214, R3 ;  /* 0x0000000300d67308 */ /* 0x0002a20000000800 */
[----:B------:R-:W-:Y:S02]  /*40c0*/  IMAD.MOV.U32 R4, RZ, RZ, R200 ;  /* 0x000000ffff047224 */ /* 0x000fe400078e00c8 */
[----:B-1----:R-:W-:Y:S01]  /*40d0*/  FFMA.FTZ R3, R123, c[0x0][0x2d0], -R7 ;  /* 0x0000b4007b037a23 */ /* 0x002fe20000010807 */
[----:B--2---:R-:W-:Y:S01]  /*40e0*/  F2FP.BF16.PACK_AB R11, R214, R216 ;  /* 0x000000d8d60b723e */ /* 0x004fe200000010ff */
[----:B------:R-:W-:-:S03]  /*40f0*/  IMAD.MOV.U32 R123, RZ, RZ, R77 ;  /* 0x000000ffff7b7224 */ /* 0x000fc600078e004d */
[----:B------:R1:W-:Y:S01]  /*4100*/  MUFU.EX2 R250, R3 ;  /* 0x0000000300fa7308 */ /* 0x0003e20000000800 */
[----:B------:R-:W-:Y:S02]  /*4110*/  IMAD.MOV.U32 R77, RZ, RZ, R194 ;  /* 0x000000ffff4d7224 */ /* 0x000fe400078e00c2 */
[C---:B------:R-:W-:Y:S07]  /*4120*/  HMMA.16816.F32.BF16 R56, R8.reuse, R18, R116 ;  /* 0x000000120838723c */ /* 0x040fee0000041874 */
[----:B------:R-:W-:Y:S01]  /*4130*/  IMAD.MOV.U32 R116, RZ, RZ, R79 ;  /* 0x000000ffff747224 */ /* 0x000fe200078e004f */
[----:B------:R-:W-:Y:S01]  /*4140*/  HMMA.16816.F32.BF16 R36, R8, R34, R108 ;  /* 0x000000220824723c */ /* 0x000fe2000004186c */
[----:B------:R-:W-:-:S02]  /*4150*/  IMAD.MOV.U32 R79, RZ, RZ, R199 ;  /* 0x000000ffff4f7224 */ /* 0x000fc400078e00c7 */
[----:B------:R-:W-:Y:S02]  /*4160*/  IMAD.MOV.U32 R117, RZ, RZ, R120 ;  /* 0x000000ffff757224 */ /* 0x000fe400078e0078 */
[----:B-1----:R-:W-:Y:S01]  /*4170*/  FFMA.FTZ R3, R124, c[0x0][0x2d0], -R6 ;  /* 0x0000b4007c037a23 */ /* 0x002fe20000010806 */
[----:B------:R-:W-:Y:S01]  /*4180*/  MOV R124, R78 ;  /* 0x0000004e007c7202 */ /* 0x000fe20000000f00 */
[----:B------:R-:W-:Y:S01]  /*4190*/  IMAD.MOV.U32 R110, RZ, RZ, R196 ;  /* 0x000000ffff6e7224 */ /* 0x000fe200078e00c4 */
[----:B------:R-:W-:Y:S01]  /*41a0*/  HMMA.16816.F32.BF16 R48, R8, R20, R84 ;  /* 0x000000140830723c */ /* 0x000fe20000041854 */
[----:B------:R1:W-:Y:S01]  /*41b0*/  MUFU.EX2 R252, R3 ;  /* 0x0000000300fc7308 */ /* 0x0003e20000000800 */
[----:B------:R-:W-:Y:S01]  /*41c0*/  IMAD.MOV.U32 R78, RZ, RZ, R195 ;  /* 0x000000ffff4e7224 */ /* 0x000fe200078e00c3 */
[----:B------:R-:W-:Y:S01]  /*41d0*/  MOV R109, R193 ;  /* 0x000000c1006d7202 */ /* 0x000fe20000000f00 */
[----:B------:R-:W-:Y:S02]  /*41e0*/  IMAD.MOV.U32 R108, RZ, RZ, R192 ;  /* 0x000000ffff6c7224 */ /* 0x000fe400078e00c0 */
[----:B------:R-:W-:-:S02]  /*41f0*/  IMAD.MOV.U32 R120, RZ, RZ, R191 ;  /* 0x000000ffff787224 */ /* 0x000fc400078e00bf */
[C---:B------:R-:W-:Y:S01]  /*4200*/  HMMA.16816.F32.BF16 R40, R8.reuse, R22, R96 ;  /* 0x000000160828723c */ /* 0x040fe20000041860 */
[----:B------:R-:W2:Y:S01]  /*4210*/  LDSM.16.MT88.4 R20, [R231+0x1100] ;  /* 0x00110000e714783b */ /* 0x000ea20000004200 */
[----:B------:R-:W-:Y:S02]  /*4220*/  IMAD.MOV.U32 R111, RZ, RZ, R189 ;  /* 0x000000ffff6f7224 */ /* 0x000fe400078e00bd */
[----:B------:R-:W-:Y:S02]  /*4230*/  IMAD.MOV.U32 R118, RZ, RZ, R188 ;  /* 0x000000ffff767224 */ /* 0x000fe400078e00bc */
[----:B------:R-:W-:Y:S02]  /*4240*/  IMAD.MOV.U32 R119, RZ, RZ, R110 ;  /* 0x000000ffff777224 */ /* 0x000fe400078e006e */
[----:B------:R-:W-:Y:S01]  /*4250*/  HMMA.16816.F32.BF16 R84, R8, R28, R24 ;  /* 0x0000001c0854723c */ /* 0x000fe20000041818 */
[----:B-1----:R-:W-:Y:S01]  /*4260*/  FFMA.FTZ R3, R125, c[0x0][0x2d0], -R6 ;  /* 0x0000b4007d037a23 */ /* 0x002fe20000010806 */
[----:B------:R-:W1:Y:S01]  /*4270*/  LDSM.16.MT88.4 R24, [R229+0x1100] ;  /* 0x00110000e518783b */ /* 0x000e620000004200 */
[----:B------:R-:W-:-:S02]  /*4280*/  IMAD.MOV.U32 R125, RZ, RZ, R205 ;  /* 0x000000ffff7d7224 */ /* 0x000fc400078e00cd */
[----:B------:R3:W4:Y:S03]  /*4290*/  MUFU.EX2 R212, R3 ;  /* 0x0000000300d47308 */ /* 0x0007260000000800 */
[C---:B------:R-:W-:Y:S01]  /*42a0*/  HMMA.16816.F32.BF16 R52, R8.reuse, R32, R80 ;  /* 0x000000200834723c */ /* 0x040fe20000041850 */
[----:B------:R-:W1:Y:S07]  /*42b0*/  LDSM.16.MT88.4 R32, [R230+0x1100] ;  /* 0x00110000e620783b */ /* 0x000e6e0000004200 */
[----:B------:R-:W-:Y:S01]  /*42c0*/  HMMA.16816.F32.BF16 R72, R8, R16, R72 ;  /* 0x000000100848723c */ /* 0x000fe20000041848 */
[----:B---3--:R-:W-:Y:S01]  /*42d0*/  FFMA.FTZ R3, R126, c[0x0][0x2d0], -R6 ;  /* 0x0000b4007e037a23 */ /* 0x008fe20000010806 */
[----:B------:R-:W-:-:S05]  /*42e0*/  MOV R126, R204 ;  /* 0x000000cc007e7202 */ /* 0x000fca0000000f00 */
[----:B------:R-:W-:Y:S01]  /*42f0*/  IMAD.MOV.U32 R17, RZ, RZ, R190 ;  /* 0x000000ffff117224 */ /* 0x000fe200078e00be */
[----:B------:R-:W-:Y:S01]  /*4300*/  HMMA.16816.F32.BF16 R64, R8, R30, R104 ;  /* 0x0000001e0840723c */ /* 0x000fe20000041868 */
[----:B------:R3:W-:Y:S06]  /*4310*/  MUFU.EX2 R210, R3 ;  /* 0x0000000300d27308 */ /* 0x0007ec0000000800 */
[----:B----4-:R-:W-:Y:S01]  /*4320*/  F2FP.BF16.PACK_AB R8, R212, R252 ;  /* 0x000000fcd408723e */ /* 0x010fe200000010ff */
[----:B---3--:R-:W-:Y:S02]  /*4330*/  FFMA.FTZ R3, R127, c[0x0][0x2d0], -R6 ;  /* 0x0000b4007f037a23 */ /* 0x008fe40000010806 */
[----:B------:R-:W-:-:S02]  /*4340*/  IMAD.MOV.U32 R127, RZ, RZ, R203 ;  /* 0x000000ffff7f7224 */ /* 0x000fc400078e00cb */
[----:B------:R3:W4:Y:S02]  /*4350*/  MUFU.EX2 R209, R3 ;  /* 0x0000000300d17308 */ /* 0x0007240000000800 */
[----:B---3--:R-:W-:Y:S01]  /*4360*/  FFMA.FTZ R3, R128, c[0x0][0x2d0], -R5 ;  /* 0x0000b40080037a23 */ /* 0x008fe20000010805 */
[----:B----4-:R-:W-:Y:S01]  /*4370*/  F2FP.BF16.PACK_AB R10, R209, R210 ;  /* 0x000000d2d10a723e */ /* 0x010fe200000010ff */
[----:B------:R-:W-:-:S04]  /*4380*/  IMAD.MOV.U32 R128, RZ, RZ, R202 ;  /* 0x000000ffff807224 */ /* 0x000fc800078e00ca */
[----:B------:R3:W-:Y:S02]  /*4390*/  MUFU.EX2 R251, R3 ;  /* 0x0000000300fb7308 */ /* 0x0007e40000000800 */
[----:B---3--:R-:W-:Y:S02]  /*43a0*/  FFMA.FTZ R3, R129, c[0x0][0x2d0], -R5 ;  /* 0x0000b40081037a23 */ /* 0x008fe40000010805 */
[----:B------:R-:W-:-:S04]  /*43b0*/  IMAD.MOV.U32 R129, RZ, RZ, R198 ;  /* 0x000000ffff817224 */ /* 0x000fc800078e00c6 */
[----:B------:R3:W4:Y:S01]  /*43c0*/  MUFU.EX2 R205, R3 ;  /* 0x0000000300cd7308 */ /* 0x0007220000000800 */
[----:B------:R-:W-:Y:S02]  /*43d0*/  IMAD.MOV.U32 R110, RZ, RZ, R129 ;  /* 0x000000ffff6e7224 */ /* 0x000fe400078e0081 */
[--C-:B---3--:R-:W-:Y:S01]  /*43e0*/  FFMA.FTZ R3, R130, c[0x0][0x2d0], -R5.reuse ;  /* 0x0000b40082037a23 */ /* 0x108fe20000010805 */
[----:B------:R-:W-:Y:S02]  /*43f0*/  MOV R130, R197 ;  /* 0x000000c500827202 */ /* 0x000fe40000000f00 */
[----:B----4-:R-:W-:Y:S02]  /*4400*/  F2FP.BF16.PACK_AB R9, R205, R251 ;  /* 0x000000fbcd09723e */ /* 0x010fe400000010ff */
[----:B------:R3:W-:Y:S02]  /*4410*/  MUFU.EX2 R204, R3 ;  /* 0x0000000300cc7308 */ /* 0x0007e40000000800 */
[----:B---3--:R-:W-:-:S06]  /*4420*/  FFMA.FTZ R3, R134, c[0x0][0x2d0], -R5 ;  /* 0x0000b40086037a23 */ /* 0x008fcc0000010805 */
[----:B------:R3:W4:Y:S02]  /*4430*/  MUFU.EX2 R203, R3 ;  /* 0x0000000300cb7308 */ /* 0x0007240000000800 */
[----:B---3--:R-:W-:Y:S01]  /*4440*/  FFMA.FTZ R3, R141, c[0x0][0x2d0], -R7 ;  /* 0x0000b4008d037a23 */ /* 0x008fe20000010807 */
[----:B----4-:R-:W-:Y:S01]  /*4450*/  F2FP.BF16.PACK_AB R11, R203, R204 ;  /* 0x000000cccb0b723e */ /* 0x010fe200000010ff */
[----:B------:R-:W-:-:S04]  /*4460*/  IMAD.MOV.U32 R141, RZ, RZ, R173 ;  /* 0x000000ffff8d7224 */ /* 0x000fc800078e00ad */
[----:B------:R3:W4:Y:S02]  /*4470*/  MUFU.EX2 R202, R3 ;  /* 0x0000000300ca7308 */ /* 0x0007240000000800 */
[C---:B--2---:R-:W-:Y:S08]  /*4480*/  HMMA.16816.F32.BF16 R80, R8.reuse, R22, R68 ;  /* 0x000000160850723c */ /* 0x044ff00000041844 */
[----:B-1----:R-:W-:Y:S01]  /*4490*/  HMMA.16816.F32.BF16 R68, R8, R26, R60 ;  /* 0x0000001a0844723c */ /* 0x002fe2000004183c */
[----:B---3--:R-:W-:-:S02]  /*44a0*/  FFMA.FTZ R3, R140, c[0x0][0x2d0], -R7 ;  /* 0x0000b4008c037a23 */ /* 0x008fc40000010807 */
[----:B------:R-:W-:Y:S02]  /*44b0*/  IMAD.MOV.U32 R140, RZ, RZ, R146 ;  /* 0x000000ffff8c7224 */ /* 0x000fe400078e0092 */
[----:B------:R1:W-:Y:S03]  /*44c0*/  MUFU.EX2 R201, R3 ;  /* 0x0000000300c97308 */ /* 0x0003e60000000800 */
[C---:B------:R-:W-:Y:S08]  /*44d0*/  HMMA.16816.F32.BF16 R136, R8.reuse, R12, R136 ;  /* 0x0000000c0888723c */ /* 0x040ff00000041888 */
[----:B------:R-:W-:Y:S01]  /*44e0*/  HMMA.16816.F32.BF16 R112, R8, R20, R112 ;  /* 0x000000140870723c */ /* 0x000fe20000041870 */
[----:B-1----:R-:W-:-:S07]  /*44f0*/  FFMA.FTZ R3, R142, c[0x0][0x2d0], -R7 ;  /* 0x0000b4008e037a23 */ /* 0x002fce0000010807 */
[C---:B------:R-:W-:Y:S01]  /*4500*/  HMMA.16816.F32.BF16 R100, R8.reuse, R24, R100 ;  /* 0x000000180864723c */ /* 0x040fe20000041864 */
[----:B------:R-:W-:Y:S01]  /*4510*/  MOV R142, R147 ;  /* 0x00000093008e7202 */ /* 0x000fe20000000f00 */
[----:B------:R1:W2:Y:S06]  /*4520*/  MUFU.EX2 R200, R3 ;  /* 0x0000000300c87308 */ /* 0x0002ac0000000800 */
[C---:B------:R-:W-:Y:S08]  /*4530*/  HMMA.16816.F32.BF16 R96, R8.reuse, R32, R92 ;  /* 0x000000200860723c */ /* 0x040ff0000004185c */
[----:B------:R-:W-:Y:S01]  /*4540*/  HMMA.16816.F32.BF16 R88, R8, R14, R88 ;  /* 0x0000000e0858723c */ /* 0x000fe20000041858 */
[----:B-1----:R-:W-:-:S02]  /*4550*/  FFMA.FTZ R3, R143, c[0x0][0x2d0], -R7 ;  /* 0x0000b4008f037a23 */ /* 0x002fc40000010807 */
[----:B------:R-:W-:Y:S02]  /*4560*/  IMAD.MOV.U32 R143, RZ, RZ, R144 ;  /* 0x000000ffff8f7224 */ /* 0x000fe400078e0090 */
[----:B------:R1:W-:Y:S03]  /*4570*/  MUFU.EX2 R199, R3 ;  /* 0x0000000300c77308 */ /* 0x0003e60000000800 */
[----:B------:R-:W-:Y:S07]  /*4580*/  HMMA.16816.F32.BF16 R60, R8, R34, R44 ;  /* 0x00000022083c723c */ /* 0x000fee000004182c */
[----:B----4-:R-:W-:-:S02]  /*4590*/  F2FP.BF16.PACK_AB R8, R202, R250 ;  /* 0x000000faca08723e */ /* 0x010fc400000010ff */
[----:B--2---:R-:W-:Y:S01]  /*45a0*/  F2FP.BF16.PACK_AB R10, R200, R201 ;  /* 0x000000c9c80a723e */ /* 0x004fe200000010ff */
[----:B-1----:R-:W-:-:S04]  /*45b0*/  FFMA.FTZ R3, R156, c[0x0][0x2d0], -R0 ;  /* 0x0000b4009c037a23 */ /* 0x002fc80000010800 */
[----:B------:R1:W-:Y:S02]  /*45c0*/  MUFU.EX2 R198, R3 ;  /* 0x0000000300c67308 */ /* 0x0003e40000000800 */
[----:B-1----:R-:W-:-:S06]  /*45d0*/  FFMA.FTZ R3, R157, c[0x0][0x2d0], -R0 ;  /* 0x0000b4009d037a23 */ /* 0x002fcc0000010800 */
[----:B------:R1:W2:Y:S02]  /*45e0*/  MUFU.EX2 R197, R3 ;  /* 0x0000000300c57308 */ /* 0x0002a40000000800 */
[----:B-1----:R-:W-:Y:S01]  /*45f0*/  FFMA.FTZ R3, R158, c[0x0][0x2d0], -R0 ;  /* 0x0000b4009e037a23 */ /* 0x002fe20000010800 */
[----:B--2---:R-:W-:-:S05]  /*4600*/  F2FP.BF16.PACK_AB R9, R197, R198 ;  /* 0x000000c6c509723e */ /* 0x004fca00000010ff */
[----:B------:R1:W-:Y:S02]  /*4610*/  MUFU.EX2 R196, R3 ;  /* 0x0000000300c47308 */ /* 0x0003e40000000800 */
[----:B-1----:R-:W-:-:S06]  /*4620*/  FFMA.FTZ R3, R160, c[0x0][0x2d0], -R0 ;  /* 0x0000b400a0037a23 */ /* 0x002fcc0000010800 */
[----:B------:R1:W2:Y:S02]  /*4630*/  MUFU.EX2 R194, R3 ;  /* 0x0000000300c27308 */ /* 0x0002a40000000800 */
[----:B-1----:R-:W-:Y:S01]  /*4640*/  FFMA.FTZ R3, R159, c[0x0][0x2d0], -R7 ;  /* 0x0000b4009f037a23 */ /* 0x002fe20000010807 */
[----:B--2---:R-:W-:-:S05]  /*4650*/  F2FP.BF16.PACK_AB R11, R194, R196 ;  /* 0x000000c4c20b723e */ /* 0x004fca00000010ff */
[----:B------:R1:W-:Y:S02]  /*4660*/  MUFU.EX2 R195, R3 ;  /* 0x0000000300c37308 */ /* 0x0003e40000000800 */
[C---:B------:R-:W-:Y:S08]  /*4670*/  HMMA.16816.F32.BF16 R48, R8.reuse, R12, R48 ;  /* 0x0000000c0830723c */ /* 0x040ff00000041830 */
[----:B------:R-:W-:Y:S01]  /*4680*/  HMMA.16816.F32.BF16 R44, R8, R14, R40 ;  /* 0x0000000e082c723c */ /* 0x000fe20000041828 */
[----:B------:R-:W2:Y:S01]  /*4690*/  LDSM.16.MT88.4 R12, [R231+0x1900] ;  /* 0x00190000e70c783b */ /* 0x000ea20000004200 */
[----:B-1----:R-:W-:-:S02]  /*46a0*/  FFMA.FTZ R3, R152, c[0x0][0x2d0], -R7 ;  /* 0x0000b40098037a23 */ /* 0x002fc40000010807 */
[----:B------:R-:W-:Y:S02]  /*46b0*/  IMAD.MOV.U32 R152, RZ, RZ, R78 ;  /* 0x000000ffff987224 */ /* 0x000fe400078e004e */
[----:B------:R1:W-:Y:S02]  /*46c0*/  MUFU.EX2 R193, R3 ;  /* 0x0000000300c17308 */ /* 0x0003e40000000800 */
[C---:B------:R-:W-:Y:S08]  /*46d0*/  HMMA.16816.F32.BF16 R40, R8.reuse, R20, R52 ;  /* 0x000000140828723c */ /* 0x040ff00000041834 */
[----:B------:R-:W-:Y:S01]  /*46e0*/  HMMA.16816.F32.BF16 R36, R8, R22, R36 ;  /* 0x000000160824723c */ /* 0x000fe20000041824 */
[----:B------:R-:W3:Y:S01]  /*46f0*/  LDSM.16.MT88.4 R20, [R229+0x1900] ;  /* 0x00190000e514783b */ /* 0x000ee20000004200 */
[----:B-1----:R-:W-:-:S06]  /*4700*/  FFMA.FTZ R3, R161, c[0x0][0x2d0], -R6 ;  /* 0x0000b400a1037a23 */ /* 0x002fcc0000010806 */
[C---:B------:R-:W-:Y:S01]  /*4710*/  HMMA.16816.F32.BF16 R28, R8.reuse, R24, R72 ;  /* 0x00000018081c723c */ /* 0x040fe20000041848 */
[----:B------:R1:W-:Y:S07]  /*4720*/  MUFU.EX2 R192, R3 ;  /* 0x0000000300c07308 */ /* 0x0003ee0000000800 */
[C---:B------:R-:W-:Y:S01]  /*4730*/  HMMA.16816.F32.BF16 R56, R8.reuse, R26, R56 ;  /* 0x0000001a0838723c */ /* 0x040fe20000041838 */
[----:B------:R-:W-:Y:S07]  /*4740*/  LDSM.16.MT88.4 R24, [R230+0x1900] ;  /* 0x00190000e618783b */ /* 0x000fee0000004200 */
[----:B------:R-:W-:Y:S01]  /*4750*/  HMMA.16816.F32.BF16 R92, R8, R32, R84 ;  /* 0x00000020085c723c */ /* 0x000fe20000041854 */
[----:B-1----:R-:W-:-:S04]  /*4760*/  FFMA.FTZ R3, R162, c[0x0][0x2d0], -R6 ;  /* 0x0000b400a2037a23 */ /* 0x002fc80000010806 */
[----:B------:R1:W4:Y:S03]  /*4770*/  MUFU.EX2 R191, R3 ;  /* 0x0000000300bf7308 */ /* 0x0003260000000800 */
[----:B------:R-:W-:Y:S01]  /*4780*/  HMMA.16816.F32.BF16 R72, R8, R34, R64 ;  /* 0x000000220848723c */ /* 0x000fe20000041840 */
[----:B-1----:R-:W-:-:S06]  /*4790*/  FFMA.FTZ R3, R154, c[0x0][0x2d0], -R6 ;  /* 0x0000b4009a037a23 */ /* 0x002fcc0000010806 */
[----:B----4-:R-:W-:Y:S01]  /*47a0*/  F2FP.BF16.PACK_AB R8, R191, R192 ;  /* 0x000000c0bf08723e */ /* 0x010fe200000010ff */
[----:B------:R-:W-:Y:S01]  /*47b0*/  IMAD.MOV.U32 R154, RZ, RZ, R77 ;  /* 0x000000ffff9a7224 */ /* 0x000fe200078e004d */
[----:B------:R1:W-:Y:S02]  /*47c0*/  MUFU.EX2 R190, R3 ;  /* 0x0000000300be7308 */ /* 0x0003e40000000800 */
[----:B-1----:R-:W-:Y:S01]  /*47d0*/  FFMA.FTZ R3, R153, c[0x0][0x2d0], -R6 ;  /* 0x0000b40099037a23 */ /* 0x002fe20000010806 */
[----:B------:R-:W-:Y:S02]  /*47e0*/  MOV R153, R17 ;  /* 0x0000001100997202 */ /* 0x000fe40000000f00 */
[----:B------:R-:W1:Y:S03]  /*47f0*/  LDSM.16.MT88.4 R16, [R228+0x1900] ;  /* 0x00190000e410783b */ /* 0x000e660000004200 */
[----:B------:R4:W2:Y:S02]  /*4800*/  MUFU.EX2 R189, R3 ;  /* 0x0000000300bd7308 */ /* 0x0008a40000000800 */
[----:B----4-:R-:W-:Y:S01]  /*4810*/  FFMA.FTZ R3, R163, c[0x0][0x2d0], -R5 ;  /* 0x0000b400a3037a23 */ /* 0x010fe20000010805 */
[----:B--2---:R-:W-:-:S05]  /*4820*/  F2FP.BF16.PACK_AB R10, R189, R190 ;  /* 0x000000bebd0a723e */ /* 0x004fca00000010ff */
[----:B------:R2:W-:Y:S02]  /*4830*/  MUFU.EX2 R188, R3 ;  /* 0x0000000300bc7308 */ /* 0x0005e40000000800 */
[----:B--2---:R-:W-:Y:S01]  /*4840*/  FFMA.FTZ R3, R165, c[0x0][0x2d0], -R5 ;  /* 0x0000b400a5037a23 */ /* 0x004fe20000010805 */
[----:B------:R-:W-:Y:S02]  /*4850*/  MOV R165, R109 ;  /* 0x0000006d00a57202 */ /* 0x000fe40000000f00 */
[----:B------:R-:W-:-:S03]  /*4860*/  MOV R109, R128 ;  /* 0x00000080006d7202 */ /* 0x000fc60000000f00 */
[----:B------:R2:W4:Y:S02]  /*4870*/  MUFU.EX2 R134, R3 ;  /* 0x0000000300867308 */ /* 0x0005240000000800 */
[----:B--2---:R-:W-:Y:S01]  /*4880*/  FFMA.FTZ R3, R164, c[0x0][0x2d0], -R5 ;  /* 0x0000b400a4037a23 */ /* 0x004fe20000010805 */
[----:B----4-:R-:W-:Y:S01]  /*4890*/  F2FP.BF16.PACK_AB R9, R134, R188 ;  /* 0x000000bc8609723e */ /* 0x010fe200000010ff */
[----:B------:R-:W-:-:S04]  /*48a0*/  IMAD.MOV.U32 R164, RZ, RZ, R108 ;  /* 0x000000ffffa47224 */ /* 0x000fc800078e006c */
[----:B------:R2:W-:Y:S01]  /*48b0*/  MUFU.EX2 R129, R3 ;  /* 0x0000000300817308 */ /* 0x0005e20000000800 */
[----:B------:R-:W-:Y:S02]  /*48c0*/  IMAD.MOV.U32 R108, RZ, RZ, R130 ;  /* 0x000000ffff6c7224 */ /* 0x000fe400078e0082 */
[----:B--2---:R-:W-:Y:S02]  /*48d0*/  FFMA.FTZ R3, R155, c[0x0][0x2d0], -R5 ;  /* 0x0000b4009b037a23 */ /* 0x004fe40000010805 */
[----:B------:R-:W-:-:S03]  /*48e0*/  IMAD.MOV.U32 R155, RZ, RZ, R111 ;  /* 0x000000ffff9b7224 */ /* 0x000fc600078e006f */
[----:B------:R2:W4:Y:S02]  /*48f0*/  MUFU.EX2 R130, R3 ;  /* 0x0000000300827308 */ /* 0x0005240000000800 */
[----:B--2---:R-:W-:Y:S01]  /*4900*/  FFMA.FTZ R3, R166, c[0x0][0x2d0], -R7 ;  /* 0x0000b400a6037a23 */ /* 0x004fe20000010807 */
[----:B----4-:R-:W-:Y:S01]  /*4910*/  F2FP.BF16.PACK_AB R11, R130, R129 ;  /* 0x00000081820b723e */ /* 0x010fe200000010ff */
[----:B------:R-:W-:-:S04]  /*4920*/  IMAD.MOV.U32 R166, RZ, RZ, R145 ;  /* 0x000000ffffa67224 */ /* 0x000fc800078e0091 */
[----:B------:R2:W4:Y:S02]  /*4930*/  MUFU.EX2 R128, R3 ;  /* 0x0000000300807308 */ /* 0x0005240000000800 */
[C---:B------:R-:W-:Y:S07]  /*4940*/  HMMA.16816.F32.BF16 R156, R8.reuse, R12, R112 ;  /* 0x0000000c089c723c */ /* 0x040fee0000041870 */
[----:B------:R-:W-:Y:S01]  /*4950*/  MOV R114, R175 ;  /* 0x000000af00727202 */ /* 0x000fe20000000f00 */
[----:B------:R-:W-:Y:S01]  /*4960*/  IMAD.MOV.U32 R113, RZ, RZ, R174 ;  /* 0x000000ffff717224 */ /* 0x000fe200078e00ae */
[----:B------:R-:W-:Y:S01]  /*4970*/  HMMA.16816.F32.BF16 R160, R8, R14, R80 ;  /* 0x0000000e08a0723c */ /* 0x000fe20000041850 */
[----:B------:R-:W-:Y:S01]  /*4980*/  MOV R115, R79 ;  /* 0x0000004f00737202 */ /* 0x000fe20000000f00 */
[----:B--2---:R-:W-:-:S02]  /*4990*/  FFMA.FTZ R3, R148, c[0x0][0x2d0], -R7 ;  /* 0x0000b40094037a23 */ /* 0x004fc40000010807 */
[----:B------:R-:W-:Y:S02]  /*49a0*/  IMAD.MOV.U32 R148, RZ, RZ, R118 ;  /* 0x000000ffff947224 */ /* 0x000fe400078e0076 */
[----:B------:R2:W-:Y:S01]  /*49b0*/  MUFU.EX2 R111, R3 ;  /* 0x00000003006f7308 */ /* 0x0005e20000000800 */
[----:B------:R-:W-:Y:S01]  /*49c0*/  IMAD.MOV.U32 R118, RZ, RZ, R110 ;  /* 0x000000ffff767224 */ /* 0x000fe200078e006e */
[C---:B---3--:R-:W-:Y:S08]  /*49d0*/  HMMA.16816.F32.BF16 R84, R8.reuse, R22, R68 ;  /* 0x000000160854723c */ /* 0x048ff00000041844 */
[----:B-1----:R-:W-:Y:S01]  /*49e0*/  HMMA.16816.F32.BF16 R136, R8, R16, R136 ;  /* 0x000000100888723c */ /* 0x002fe20000041888 */
[----:B--2---:R-:W-:-:S02]  /*49f0*/  FFMA.FTZ R3, R150, c[0x0][0x2d0], -R7 ;  /* 0x0000b40096037a23 */ /* 0x004fc40000010807 */
[----:B------:R-:W-:Y:S01]  /*4a00*/  IMAD.MOV.U32 R150, RZ, RZ, R119 ;  /* 0x000000ffff967224 */ /* 0x000fe200078e0077 */
[----:B------:R-:W-:Y:S01]  /*4a10*/  MOV R119, R108 ;  /* 0x0000006c00777202 */ /* 0x000fe20000000f00 */
[----:B------:R1:W-:Y:S03]  /*4a20*/  MUFU.EX2 R110, R3 ;  /* 0x00000003006e7308 */ /* 0x0003e60000000800 */
[C---:B------:R-:W-:Y:S08]  /*4a30*/  HMMA.16816.F32.BF16 R88, R8.reuse, R18, R88 ;  /* 0x000000120858723c */ /* 0x040ff00000041858 */
[----:B------:R-:W-:Y:S01]  /*4a40*/  HMMA.16816.F32.BF16 R80, R8, R24, R96 ;  /* 0x000000180850723c */ /* 0x000fe20000041860 */
[----:B-1----:R-:W-:-:S07]  /*4a50*/  FFMA.FTZ R3, R149, c[0x0][0x2d0], -R7 ;  /* 0x0000b40095037a23 */ /* 0x002fce0000010807 */
[----:B------:R-:W-:Y:S01]  /*4a60*/  HMMA.16816.F32.BF16 R68, R8, R26, R60 ;  /* 0x0000001a0844723c */ /* 0x000fe2000004183c */
[----:B------:R-:W-:Y:S02]  /*4a70*/  IMAD.MOV.U32 R149, RZ, RZ, R109 ;  /* 0x000000ffff957224 */ /* 0x000fe400078e006d */
[----:B------:R1:W-:Y:S02]  /*4a80*/  MUFU.EX2 R109, R3 ;  /* 0x00000003006d7308 */ /* 0x0003e40000000800 */
[----:B-1----:R-:W-:Y:S02]  /*4a90*/  FFMA.FTZ R3, R167, c[0x0][0x2d0], -R0 ;  /* 0x0000b400a7037a23 */ /* 0x002fe40000010800 */
[----:B------:R-:W-:-:S04]  /*4aa0*/  IMAD.MOV.U32 R167, RZ, RZ, R124 ;  /* 0x000000ffffa77224 */ /* 0x000fc800078e007c */
[----:B------:R1:W-:Y:S01]  /*4ab0*/  MUFU.EX2 R107, R3 ;  /* 0x00000003006b7308 */ /* 0x0003e20000000800 */
[----:B------:R-:W-:Y:S02]  /*4ac0*/  IMAD.MOV.U32 R124, RZ, RZ, R172 ;  /* 0x000000ffff7c7224 */ /* 0x000fe400078e00ac */
[----:B------:R-:W-:Y:S07]  /*4ad0*/  HMMA.16816.F32.BF16 R172, R8, R20, R100 ;  /* 0x0000001408ac723c */ /* 0x000fee0000041864 */
[----:B------:R-:W-:-:S02]  /*4ae0*/  F2FP.BF16.PACK_AB R8, R195, R199 ;  /* 0x000000c7c308723e */ /* 0x000fc400000010ff */
[----:B----4-:R-:W-:Y:S01]  /*4af0*/  F2FP.BF16.PACK_AB R10, R128, R193 ;  /* 0x000000c1800a723e */ /* 0x010fe200000010ff */
[----:B-1----:R-:W-:-:S04]  /*4b00*/  FFMA.FTZ R3, R169, c[0x0][0x2d0], -R0 ;  /* 0x0000b400a9037a23 */ /* 0x002fc80000010800 */
        /* <DEDUP_REMOVED lines=12> */
[----:B-1----:R-:W-:-:S04]  /*4bd0*/  FFMA.FTZ R3, R171, c[0x0][0x2d0], -R6 ;  /* 0x0000b400ab037a23 */ /* 0x002fc80000010806 */
[----:B------:R1:W-:Y:S02]  /*4be0*/  MUFU.EX2 R102, R3 ;  /* 0x0000000300667308 */ /* 0x0003e40000000800 */
[C---:B------:R-:W-:Y:S08]  /*4bf0*/  HMMA.16816.F32.BF16 R44, R8.reuse, R24, R92 ;  /* 0x00000018082c723c */ /* 0x040ff0000004185c */
[----:B------:R-:W-:Y:S01]  /*4c00*/  HMMA.16816.F32.BF16 R52, R8, R12, R40 ;  /* 0x0000000c0834723c */ /* 0x000fe20000041828 */
[----:B-1----:R-:W-:-:S07]  /*4c10*/  FFMA.FTZ R3, R177, c[0x0][0x2d0], -R6 ;  /* 0x0000b400b1037a23 */ /* 0x002fce0000010806 */
[C---:B------:R-:W-:Y:S01]  /*4c20*/  HMMA.16816.F32.BF16 R48, R8.reuse, R14, R36 ;  /* 0x0000000e0830723c */ /* 0x040fe20000041824 */
[----:B------:R-:W1:Y:S01]  /*4c30*/  LDSM.16.MT88.4 R12, [R231+0x2100] ;  /* 0x00210000e70c783b */ /* 0x000e620000004200 */
[----:B------:R3:W4:Y:S06]  /*4c40*/  MUFU.EX2 R103, R3 ;  /* 0x0000000300677308 */ /* 0x00072c0000000800 */
[C---:B------:R-:W-:Y:S01]  /*4c50*/  HMMA.16816.F32.BF16 R32, R8.reuse, R20, R28 ;  /* 0x000000140820723c */ /* 0x040fe2000004181c */
[----:B------:R-:W-:Y:S07]  /*4c60*/  LDSM.16.MT88.4 R28, [R230+0x2100] ;  /* 0x00210000e61c783b */ /* 0x000fee0000004200 */
[----:B------:R-:W-:Y:S01]  /*4c70*/  HMMA.16816.F32.BF16 R36, R8, R22, R56 ;  /* 0x000000160824723c */ /* 0x000fe20000041838 */
[----:B------:R-:W1:Y:S01]  /*4c80*/  LDSM.16.MT88.4 R20, [R229+0x2100] ;  /* 0x00210000e514783b */ /* 0x000e620000004200 */
[----:B---3--:R-:W-:-:S04]  /*4c90*/  FFMA.FTZ R3, R176, c[0x0][0x2d0], -R6 ;  /* 0x0000b400b0037a23 */ /* 0x008fc80000010806 */
[----:B------:R3:W-:Y:S02]  /*4ca0*/  MUFU.EX2 R101, R3 ;  /* 0x0000000300657308 */ /* 0x0007e40000000800 */
[----:B------:R-:W-:Y:S01]  /*4cb0*/  HMMA.16816.F32.BF16 R40, R8, R26, R72 ;  /* 0x0000001a0828723c */ /* 0x000fe20000041848 */
[----:B------:R-:W1:Y:S06]  /*4cc0*/  LDSM.16.MT88.4 R24, [R228+0x2900] ;  /* 0x00290000e418783b */ /* 0x000e6c0000004200 */
[----:B----4-:R-:W-:Y:S01]  /*4cd0*/  F2FP.BF16.PACK_AB R8, R103, R102 ;  /* 0x000000666708723e */ /* 0x010fe200000010ff */
[----:B---3--:R-:W-:-:S04]  /*4ce0*/  FFMA.FTZ R3, R178, c[0x0][0x2d0], -R6 ;  /* 0x0000b400b2037a23 */ /* 0x008fc80000010806 */
[----:B------:R3:W4:Y:S02]  /*4cf0*/  MUFU.EX2 R100, R3 ;  /* 0x0000000300647308 */ /* 0x0007240000000800 */
[----:B---3--:R-:W-:Y:S01]  /*4d00*/  FFMA.FTZ R3, R179, c[0x0][0x2d0], -R5 ;  /* 0x0000b400b3037a23 */ /* 0x008fe20000010805 */
[----:B----4-:R-:W-:-:S05]  /*4d10*/  F2FP.BF16.PACK_AB R10, R100, R101 ;  /* 0x00000065640a723e */ /* 0x010fca00000010ff */
[----:B------:R3:W-:Y:S02]  /*4d20*/  MUFU.EX2 R99, R3 ;  /* 0x0000000300637308 */ /* 0x0007e40000000800 */
[----:B---3--:R-:W-:-:S06]  /*4d30*/  FFMA.FTZ R3, R181, c[0x0][0x2d0], -R5 ;  /* 0x0000b400b5037a23 */ /* 0x008fcc0000010805 */
        /* <DEDUP_REMOVED lines=9> */
[C---:B--2---:R-:W-:Y:S08]  /*4dd0*/  HMMA.16816.F32.BF16 R144, R8.reuse, R18, R88 ;  /* 0x000000120890723c */ /* 0x044ff00000041858 */
[----:B------:R-:W-:Y:S01]  /*4de0*/  HMMA.16816.F32.BF16 R136, R8, R16, R136 ;  /* 0x000000100888723c */ /* 0x000fe20000041888 */
[----:B---3--:R-:W-:-:S02]  /*4df0*/  FFMA.FTZ R3, R183, c[0x0][0x2d0], -R0 ;  /* 0x0000b400b7037a23 */ /* 0x008fc40000010800 */
[----:B------:R-:W-:Y:S01]  /*4e00*/  FFMA.FTZ R4, R4, c[0x0][0x2d0], -R7 ;  /* 0x0000b40004047a23 */ /* 0x000fe20000010807 */
[----:B------:R-:W-:Y:S01]  /*4e10*/  LDSM.16.MT88.4 R180, [R229+0x3100] ;  /* 0x00310000e5b4783b */ /* 0x000fe20000004200 */
[----:B------:R2:W3:Y:S03]  /*4e20*/  MUFU.EX2 R94, R3 ;  /* 0x00000003005e7308 */ /* 0x0004e60000000800 */
[C---:B-1----:R-:W-:Y:S08]  /*4e30*/  HMMA.16816.F32.BF16 R156, R8.reuse, R12, R156 ;  /* 0x0000000c089c723c */ /* 0x042ff0000004189c */
[----:B------:R-:W-:Y:S01]  /*4e40*/  HMMA.16816.F32.BF16 R160, R8, R14, R160 ;  /* 0x0000000e08a0723c */ /* 0x000fe200000418a0 */
[----:B--2---:R-:W-:-:S07]  /*4e50*/  FFMA.FTZ R3, R185, c[0x0][0x2d0], -R0 ;  /* 0x0000b400b9037a23 */ /* 0x004fce0000010800 */
[C---:B------:R-:W-:Y:S01]  /*4e60*/  HMMA.16816.F32.BF16 R172, R8.reuse, R20, R172 ;  /* 0x0000001408ac723c */ /* 0x040fe200000418ac */
[----:B------:R1:W-:Y:S07]  /*4e70*/  MUFU.EX2 R93, R3 ;  /* 0x00000003005d7308 */ /* 0x0003ee0000000800 */
[C---:B------:R-:W-:Y:S08]  /*4e80*/  HMMA.16816.F32.BF16 R84, R8.reuse, R22, R84 ;  /* 0x000000160854723c */ /* 0x040ff00000041854 */
[----:B------:R-:W-:Y:S01]  /*4e90*/  HMMA.16816.F32.BF16 R80, R8, R28, R80 ;  /* 0x0000001c0850723c */ /* 0x000fe20000041850 */
[----:B-1----:R-:W-:-:S04]  /*4ea0*/  FFMA.FTZ R3, R186, c[0x0][0x2d0], -R0 ;  /* 0x0000b400ba037a23 */ /* 0x002fc80000010800 */
[----:B------:R1:W2:Y:S03]  /*4eb0*/  MUFU.EX2 R92, R3 ;  /* 0x00000003005c7308 */ /* 0x0002a60000000800 */
[----:B------:R-:W-:Y:S07]  /*4ec0*/  HMMA.16816.F32.BF16 R68, R8, R30, R68 ;  /* 0x0000001e0844723c */ /* 0x000fee0000041844 */
[----:B------:R-:W-:-:S02]  /*4ed0*/  F2FP.BF16.PACK_AB R8, R110, R111 ;  /* 0x0000006f6e08723e */ /* 0x000fc400000010ff */
[----:B---3--:R-:W-:Y:S02]  /*4ee0*/  F2FP.BF16.PACK_AB R9, R94, R95 ;  /* 0x0000005f5e09723e */ /* 0x008fe400000010ff */
[----:B------:R-:W-:Y:S01]  /*4ef0*/  F2FP.BF16.PACK_AB R10, R108, R109 ;  /* 0x0000006d6c0a723e */ /* 0x000fe200000010ff */
[----:B-1----:R-:W-:Y:S01]  /*4f00*/  FFMA.FTZ R3, R187, c[0x0][0x2d0], -R6 ;  /* 0x0000b400bb037a23 */ /* 0x002fe20000010806 */
[----:B--2---:R-:W-:-:S03]  /*4f10*/  F2FP.BF16.PACK_AB R11, R92, R93 ;  /* 0x0000005d5c0b723e */ /* 0x004fc600000010ff */
[----:B------:R1:W-:Y:S04]  /*4f20*/  MUFU.EX2 R91, R3 ;  /* 0x00000003005b7308 */ /* 0x0003e80000000800 */
[C---:B------:R-:W-:Y:S08]  /*4f30*/  HMMA.16816.F32.BF16 R64, R8.reuse, R16, R64 ;  /* 0x000000100840723c */ /* 0x040ff00000041840 */
[----:B------:R-:W-:Y:S01]  /*4f40*/  HMMA.16816.F32.BF16 R60, R8, R18, R60 ;  /* 0x00000012083c723c */ /* 0x000fe2000004183c */
[----:B------:R-:W-:Y:S01]  /*4f50*/  LDSM.16.MT88.4 R16, [R229+0x2900] ;  /* 0x00290000e510783b */ /* 0x000fe20000004200 */
[----:B-1----:R-:W-:-:S04]  /*4f60*/  FFMA.FTZ R3, R207, c[0x0][0x2d0], -R6 ;  /* 0x0000b400cf037a23 */ /* 0x002fc80000010806 */
[----:B------:R1:W2:Y:S02]  /*4f70*/  MUFU.EX2 R90, R3 ;  /* 0x00000003005a7308 */ /* 0x0002a40000000800 */
[C---:B------:R-:W-:Y:S08]  /*4f80*/  HMMA.16816.F32.BF16 R52, R8.reuse, R12, R52 ;  /* 0x0000000c0834723c */ /* 0x040ff00000041834 */
[----:B------:R-:W-:Y:S01]  /*4f90*/  HMMA.16816.F32.BF16 R48, R8, R14, R48 ;  /* 0x0000000e0830723c */ /* 0x000fe20000041830 */
[----:B------:R-:W-:Y:S01]  /*4fa0*/  LDSM.16.MT88.4 R12, [R230+0x2900] ;  /* 0x00290000e60c783b */ /* 0x000fe20000004200 */
[----:B-1----:R-:W-:-:S06]  /*4fb0*/  FFMA.FTZ R3, R206, c[0x0][0x2d0], -R6 ;  /* 0x0000b400ce037a23 */ /* 0x002fcc0000010806 */
[C---:B------:R-:W-:Y:S01]  /*4fc0*/  HMMA.16816.F32.BF16 R32, R8.reuse, R20, R32 ;  /* 0x000000140820723c */ /* 0x040fe20000041820 */
[----:B------:R1:W-:Y:S07]  /*4fd0*/  MUFU.EX2 R89, R3 ;  /* 0x0000000300597308 */ /* 0x0003ee0000000800 */
[C---:B------:R-:W-:Y:S01]  /*4fe0*/  HMMA.16816.F32.BF16 R36, R8.reuse, R22, R36 ;  /* 0x000000160824723c */ /* 0x040fe20000041824 */
[----:B------:R-:W3:Y:S07]  /*4ff0*/  LDSM.16.MT88.4 R20, [R231+0x2900] ;  /* 0x00290000e714783b */ /* 0x000eee0000004200 */
[----:B------:R-:W-:Y:S01]  /*5000*/  HMMA.16816.F32.BF16 R40, R8, R30, R40 ;  /* 0x0000001e0828723c */ /* 0x000fe20000041828 */
[----:B-1----:R-:W-:-:S04]  /*5010*/  FFMA.FTZ R3, R208, c[0x0][0x2d0], -R6 ;  /* 0x0000b400d0037a23 */ /* 0x002fc80000010806 */
[----:B------:R1:W-:Y:S03]  /*5020*/  MUFU.EX2 R88, R3 ;  /* 0x0000000300587308 */ /* 0x0003e60000000800 */
[----:B------:R-:W-:Y:S01]  /*5030*/  HMMA.16816.F32.BF16 R44, R8, R28, R44 ;  /* 0x0000001c082c723c */ /* 0x000fe2000004182c */
[----:B-1----:R-:W-:-:S04]  /*5040*/  FFMA.FTZ R3, R217, c[0x0][0x2d0], -R5 ;  /* 0x0000b400d9037a23 */ /* 0x002fc80000010805 */
[----:B------:R1:W-:Y:S02]  /*5050*/  MUFU.EX2 R79, R3 ;  /* 0x00000003004f7308 */ /* 0x0003e40000000800 */
[----:B-1----:R-:W-:-:S06]  /*5060*/  FFMA.FTZ R3, R220, c[0x0][0x2d0], -R5 ;  /* 0x0000b400dc037a23 */ /* 0x002fcc0000010805 */
[----:B------:R1:W4:Y:S02]  /*5070*/  MUFU.EX2 R78, R3 ;  /* 0x00000003004e7308 */ /* 0x0003240000000800 */
[----:B-1----:R-:W-:-:S06]  /*5080*/  FFMA.FTZ R3, R218, c[0x0][0x2d0], -R5 ;  /* 0x0000b400da037a23 */ /* 0x002fcc0000010805 */
[----:B------:R1:W-:Y:S02]  /*5090*/  MUFU.EX2 R75, R3 ;  /* 0x00000003004b7308 */ /* 0x0003e40000000800 */
[----:B-1----:R-:W-:-:S06]  /*50a0*/  FFMA.FTZ R3, R221, c[0x0][0x2d0], -R5 ;  /* 0x0000b400dd037a23 */ /* 0x002fcc0000010805 */
[----:B------:R1:W1:Y:S02]  /*50b0*/  MUFU.EX2 R77, R3 ;  /* 0x00000003004d7308 */ /* 0x0002640000000800 */
[----:B-1----:R-:W-:Y:S02]  /*50c0*/  FFMA.FTZ R3, R113, c[0x0][0x2d0], -R7 ;  /* 0x0000b40071037a23 */ /* 0x002fe40000010807 */
[----:B------:R-:W-:Y:S01]  /*50d0*/  IMAD.MOV.U32 R113, RZ, RZ, R114 ;  /* 0x000000ffff717224 */ /* 0x000fe200078e0072 */
[----:B------:R-:W-:Y:S01]  /*50e0*/  MOV R114, R115 ;  /* 0x0000007300727202 */ /* 0x000fe20000000f00 */
[----:B------:R-:W-:Y:S02]  /*50f0*/  IMAD.MOV.U32 R115, RZ, RZ, R167 ;  /* 0x000000ffff737224 */ /* 0x000fe400078e00a7 */
[----:B------:R-:W-:Y:S01]  /*5100*/  IMAD.MOV.U32 R167, RZ, RZ, R149 ;  /* 0x000000ffffa77224 */ /* 0x000fe200078e0095 */
[----:B------:R1:W-:Y:S01]  /*5110*/  MUFU.EX2 R74, R3 ;  /* 0x00000003004a7308 */ /* 0x0003e20000000800 */
[----:B------:R-:W-:Y:S01]  /*5120*/  IMAD.MOV.U32 R149, RZ, RZ, R150 ;  /* 0x000000ffff957224 */ /* 0x000fe200078e0096 */
[----:B------:R-:W-:Y:S01]  /*5130*/  MOV R150, R148 ;  /* 0x0000009400967202 */ /* 0x000fe20000000f00 */
[----:B------:R-:W-:-:S02]  /*5140*/  IMAD.MOV.U32 R148, RZ, RZ, R153 ;  /* 0x000000ffff947224 */ /* 0x000fc400078e0099 */
[----:B------:R-:W-:Y:S02]  /*5150*/  IMAD.MOV.U32 R153, RZ, RZ, R127 ;  /* 0x000000ffff997224 */ /* 0x000fe400078e007f */
[----:B------:R-:W-:Y:S01]  /*5160*/  IMAD.MOV.U32 R127, RZ, RZ, R126 ;  /* 0x000000ffff7f7224 */ /* 0x000fe200078e007e */
[----:B--2---:R-:W-:Y:S02]  /*5170*/  F2FP.BF16.PACK_AB R8, R90, R91 ;  /* 0x0000005b5a08723e */ /* 0x004fe400000010ff */
[----:B----4-:R-:W-:Y:S02]  /*5180*/  F2FP.BF16.PACK_AB R9, R78, R79 ;  /* 0x0000004f4e09723e */ /* 0x010fe400000010ff */
[----:B------:R-:W-:Y:S02]  /*5190*/  F2FP.BF16.PACK_AB R10, R88, R89 ;  /* 0x00000059580a723e */ /* 0x000fe400000010ff */
[----:B------:R-:W-:Y:S01]  /*51a0*/  F2FP.BF16.PACK_AB R11, R77, R75 ;  /* 0x0000004b4d0b723e */ /* 0x000fe200000010ff */
[----:B-1----:R-:W-:Y:S01]  /*51b0*/  FFMA.FTZ R3, R113, c[0x0][0x2d0], -R7 ;  /* 0x0000b40071037a23 */ /* 0x002fe20000010807 */
[----:B------:R-:W-:Y:S01]  /*51c0*/  MOV R126, R125 ;  /* 0x0000007d007e7202 */ /* 0x000fe20000000f00 */
[----:B------:R-:W-:-:S02]  /*51d0*/  IMAD.MOV.U32 R113, RZ, RZ, R114 ;  /* 0x000000ffff717224 */ /* 0x000fc400078e0072 */
[----:B------:R-:W-:Y:S01]  /*51e0*/  IMAD.MOV.U32 R114, RZ, RZ, R115 ;  /* 0x000000ffff727224 */ /* 0x000fe200078e0073 */
[----:B------:R-:W-:Y:S01]  /*51f0*/  MOV R115, R167 ;  /* 0x000000a700737202 */ /* 0x000fe20000000f00 */
[----:B------:R-:W-:Y:S01]  /*5200*/  IMAD.MOV.U32 R167, RZ, RZ, R149 ;  /* 0x000000ffffa77224 */ /* 0x000fe200078e0095 */
[----:B------:R1:W2:Y:S01]  /*5210*/  MUFU.EX2 R73, R3 ;  /* 0x0000000300497308 */ /* 0x0002a20000000800 */
[----:B------:R-:W-:Y:S02]  /*5220*/  IMAD.MOV.U32 R149, RZ, RZ, R150 ;  /* 0x000000ffff957224 */ /* 0x000fe400078e0096 */
[----:B------:R-:W-:Y:S01]  /*5230*/  IMAD.MOV.U32 R150, RZ, RZ, R148 ;  /* 0x000000ffff967224 */ /* 0x000fe200078e0094 */
[----:B------:R-:W-:Y:S01]  /*5240*/  MOV R148, R127 ;  /* 0x0000007f00947202 */ /* 0x000fe20000000f00 */
[----:B------:R-:W-:Y:S01]  /*5250*/  HMMA.16816.F32.BF16 R136, R8, R24, R136 ;  /* 0x000000180888723c */ /* 0x000fe20000041888 */
[----:B------:R-:W-:Y:S02]  /*5260*/  IMAD.MOV.U32 R125, RZ, RZ, R239 ;  /* 0x000000ffff7d7224 */ /* 0x000fe400078e00ef */
[----:B-1----:R-:W-:-:S05]  /*5270*/  FFMA.FTZ R3, R113, c[0x0][0x2d0], -R7 ;  /* 0x0000b40071037a23 */ /* 0x002fca0000010807 */
[C---:B------:R-:W-:Y:S01]  /*5280*/  HMMA.16816.F32.BF16 R144, R8.reuse, R26, R144 ;  /* 0x0000001a0890723c */ /* 0x040fe20000041890 */
[----:B------:R-:W-:Y:S01]  /*5290*/  IMAD.MOV.U32 R113, RZ, RZ, R114 ;  /* 0x000000ffff717224 */ /* 0x000fe200078e0072 */
[----:B------:R1:W5:Y:S01]  /*52a0*/  LDL.LU R239, [R1+0x3c] ;  /* 0x00003c0001ef7983 */ /* 0x0003620000300800 */
[----:B------:R-:W-:Y:S02]  /*52b0*/  IMAD.MOV.U32 R114, RZ, RZ, R115 ;  /* 0x000000ffff727224 */ /* 0x000fe400078e0073 */
[----:B------:R-:W-:Y:S01]  /*52c0*/  IMAD.MOV.U32 R115, RZ, RZ, R167 ;  /* 0x000000ffff737224 */ /* 0x000fe200078e00a7 */
[----:B------:R-:W-:Y:S01]  /*52d0*/  MOV R167, R149 ;  /* 0x0000009500a77202 */ /* 0x000fe20000000f00 */
[----:B------:R-:W-:Y:S01]  /*52e0*/  IMAD.MOV.U32 R149, RZ, RZ, R150 ;  /* 0x000000ffff957224 */ /* 0x000fe200078e0096 */
[----:B------:R4:W-:Y:S01]  /*52f0*/  MUFU.EX2 R72, R3 ;  /* 0x0000000300487308 */ /* 0x0009e20000000800 */
[----:B------:R-:W-:Y:S02]  /*5300*/  IMAD.MOV.U32 R150, RZ, RZ, R148 ;  /* 0x000000ffff967224 */ /* 0x000fe400078e0094 */
[----:B------:R-:W-:Y:S01]  /*5310*/  IMAD.MOV.U32 R148, RZ, RZ, R166 ;  /* 0x000000ffff947224 */ /* 0x000fe200078e00a6 */
[----:B------:R-:W-:Y:S01]  /*5320*/  MOV R166, R140 ;  /* 0x0000008c00a67202 */ /* 0x000fe20000000f00 */
[----:B------:R-:W-:Y:S01]  /*5330*/  IMAD.MOV.U32 R140, RZ, RZ, R141 ;  /* 0x000000ffff8c7224 */ /* 0x000fe200078e008d */
[----:B---3--:R-:W-:Y:S01]  /*5340*/  HMMA.16816.F32.BF16 R156, R8, R20, R156 ;  /* 0x00000014089c723c */ /* 0x008fe2000004189c */
[----:B------:R-:W-:-:S02]  /*5350*/  IMAD.MOV.U32 R127, RZ, RZ, R126 ;  /* 0x000000ffff7f7224 */ /* 0x000fc400078e007e */
[----:B----4-:R-:W-:Y:S02]  /*5360*/  FFMA.FTZ R3, R113, c[0x0][0x2d0], -R7 ;  /* 0x0000b40071037a23 */ /* 0x010fe40000010807 */
[----:B------:R-:W-:Y:S01]  /*5370*/  IMAD.MOV.U32 R113, RZ, RZ, R114 ;  /* 0x000000ffff717224 */ /* 0x000fe200078e0072 */
[----:B------:R-:W-:Y:S01]  /*5380*/  MOV R114, R115 ;  /* 0x0000007300727202 */ /* 0x000fe20000000f00 */
[----:B------:R-:W-:Y:S01]  /*5390*/  IMAD.MOV.U32 R115, RZ, RZ, R167 ;  /* 0x000000ffff737224 */ /* 0x000fe200078e00a7 */
[----:B------:R3:W-:Y:S01]  /*53a0*/  MUFU.EX2 R59, R3 ;  /* 0x00000003003b7308 */ /* 0x0007e20000000800 */
[----:B------:R-:W-:Y:S02]  /*53b0*/  IMAD.MOV.U32 R167, RZ, RZ, R149 ;  /* 0x000000ffffa77224 */ /* 0x000fe400078e0095 */
[----:B------:R-:W-:Y:S01]  /*53c0*/  IMAD.MOV.U32 R149, RZ, RZ, R150 ;  /* 0x000000ffff957224 */ /* 0x000fe200078e0096 */
[----:B------:R-:W-:Y:S01]  /*53d0*/  MOV R150, R148 ;  /* 0x0000009400967202 */ /* 0x000fe20000000f00 */
[----:B------:R-:W-:-:S02]  /*53e0*/  IMAD.MOV.U32 R148, RZ, RZ, R166 ;  /* 0x000000ffff947224 */ /* 0x000fc400078e00a6 */
[----:B------:R-:W-:Y:S01]  /*53f0*/  IMAD.MOV.U32 R141, RZ, RZ, R237 ;  /* 0x000000ffff8d7224 */ /* 0x000fe200078e00ed */
[----:B------:R-:W-:Y:S01]  /*5400*/  HMMA.16816.F32.BF16 R160, R8, R22, R160 ;  /* 0x0000001608a0723c */ /* 0x000fe200000418a0 */
[----:B------:R-:W-:Y:S02]  /*5410*/  IMAD.MOV.U32 R126, RZ, RZ, R125 ;  /* 0x000000ffff7e7224 */ /* 0x000fe400078e007d */
[----:B---3--:R-:W-:Y:S02]  /*5420*/  FFMA.FTZ R3, R113, c[0x0][0x2d0], -R0 ;  /* 0x0000b40071037a23 */ /* 0x008fe40000010800 */
[----:B------:R-:W-:Y:S02]  /*5430*/  IMAD.MOV.U32 R113, RZ, RZ, R114 ;  /* 0x000000ffff717224 */ /* 0x000fe400078e0072 */
[----:B------:R-:W-:Y:S01]  /*5440*/  IMAD.MOV.U32 R114, RZ, RZ, R115 ;  /* 0x000000ffff727224 */ /* 0x000fe200078e0073 */
[----:B------:R3:W-:Y:S01]  /*5450*/  MUFU.EX2 R58, R3 ;  /* 0x00000003003a7308 */ /* 0x0007e20000000800 */
[----:B------:R-:W-:Y:S01]  /*5460*/  IMAD.MOV.U32 R115, RZ, RZ, R167 ;  /* 0x000000ffff737224 */ /* 0x000fe200078e00a7 */
[----:B------:R-:W-:Y:S01]  /*5470*/  MOV R167, R149 ;  /* 0x0000009500a77202 */ /* 0x000fe20000000f00 */
[----:B------:R-:W-:-:S02]  /*5480*/  IMAD.MOV.U32 R149, RZ, RZ, R150 ;  /* 0x000000ffff957224 */ /* 0x000fc400078e0096 */
[----:B------:R-:W-:Y:S02]  /*5490*/  IMAD.MOV.U32 R150, RZ, RZ, R148 ;  /* 0x000000ffff967224 */ /* 0x000fe400078e0094 */
[----:B------:R-:W-:Y:S02]  /*54a0*/  IMAD.MOV.U32 R166, RZ, RZ, R141 ;  /* 0x000000ffffa67224 */ /* 0x000fe400078e008d */
[----:B------:R-:W-:Y:S01]  /*54b0*/  IMAD.MOV.U32 R141, RZ, RZ, R121 ;  /* 0x000000ffff8d7224 */ /* 0x000fe200078e0079 */
[----:B------:R-:W-:Y:S01]  /*54c0*/  HMMA.16816.F32.BF16 R172, R8, R16, R172 ;  /* 0x0000001008ac723c */ /* 0x000fe200000418ac */
[----:B------:R-:W-:Y:S02]  /*54d0*/  IMAD.MOV.U32 R125, RZ, RZ, R124 ;  /* 0x000000ffff7d7224 */ /* 0x000fe400078e007c */
[----:B---3--:R-:W-:Y:S02]  /*54e0*/  FFMA.FTZ R3, R113, c[0x0][0x2d0], -R0 ;  /* 0x0000b40071037a23 */ /* 0x008fe40000010800 */
[----:B------:R-:W-:-:S03]  /*54f0*/  IMAD.MOV.U32 R148, RZ, RZ, R166 ;  /* 0x000000ffff947224 */ /* 0x000fc600078e00a6 */
[----:B------:R-:W-:Y:S01]  /*5500*/  HMMA.16816.F32.BF16 R176, R8, R18, R84 ;  /* 0x0000001208b0723c */ /* 0x000fe20000041854 */
[----:B------:R-:W-:-:S07]  /*5510*/  IMAD.MOV.U32 R113, RZ, RZ, R114 ;  /* 0x000000ffff717224 */ /* 0x000fce00078e0072 */
[C---:B------:R-:W-:Y:S01]  /*5520*/  HMMA.16816.F32.BF16 R80, R8.reuse, R12, R80 ;  /* 0x0000000c0850723c */ /* 0x040fe20000041850 */
[----:B------:R-:W-:Y:S01]  /*5530*/  IMAD.MOV.U32 R114, RZ, RZ, R115 ;  /* 0x000000ffff727224 */ /* 0x000fe200078e0073 */
[----:B------:R-:W-:Y:S01]  /*5540*/  MOV R115, R167 ;  /* 0x000000a700737202 */ /* 0x000fe20000000f00 */
[----:B------:R-:W-:Y:S01]  /*5550*/  IMAD.MOV.U32 R167, RZ, RZ, R149 ;  /* 0x000000ffffa77224 */ /* 0x000fe200078e0095 */
[----:B------:R3:W4:Y:S01]  /*5560*/  MUFU.EX2 R57, R3 ;  /* 0x0000000300397308 */ /* 0x0007220000000800 */
[----:B------:R-:W-:Y:S01]  /*5570*/  IMAD.MOV.U32 R149, RZ, RZ, R150 ;  /* 0x000000ffff957224 */ /* 0x000fe200078e0096 */
[----:B------:R-:W-:Y:S01]  /*5580*/  MOV R166, R141 ;  /* 0x0000008d00a67202 */ /* 0x000fe20000000f00 */
[----:B------:R-:W-:Y:S01]  /*5590*/  IMAD.MOV.U32 R150, RZ, RZ, R148 ;  /* 0x000000ffff967224 */ /* 0x000fe200078e0094 */
[----:B------:R-:W-:Y:S01]  /*55a0*/  HMMA.16816.F32.BF16 R68, R8, R14, R68 ;  /* 0x0000000e0844723c */ /* 0x000fe20000041844 */
[----:B------:R-:W-:Y:S02]  /*55b0*/  MOV R121, R236 ;  /* 0x000000ec00797202 */ /* 0x000fe40000000f00 */
[----:B------:R-:W-:Y:S01]  /*55c0*/  MOV R124, R238 ;  /* 0x000000ee007c7202 */ /* 0x000fe20000000f00 */
[----:B---3--:R-:W-:Y:S01]  /*55d0*/  FFMA.FTZ R3, R113, c[0x0][0x2d0], -R0 ;  /* 0x0000b40071037a23 */ /* 0x008fe20000010800 */
[----:B------:R-:W-:Y:S01]  /*55e0*/  MOV R148, R166 ;  /* 0x000000a600947202 */ /* 0x000fe20000000f00 */
[----:B------:R-:W-:Y:S01]  /*55f0*/  IMAD.MOV.U32 R113, RZ, RZ, R114 ;  /* 0x000000ffff717224 */ /* 0x000fe200078e0072 */
[----:B--2---:R-:W-:Y:S01]  /*5600*/  F2FP.BF16.PACK_AB R8, R73, R74 ;  /* 0x0000004a4908723e */ /* 0x004fe200000010ff */
[----:B------:R-:W-:Y:S01]  /*5610*/  IMAD.MOV.U32 R114, RZ, RZ, R115 ;  /* 0x000000ffff727224 */ /* 0x000fe200078e0073 */
[----:B------:R-:W-:Y:S01]  /*5620*/  MOV R115, R167 ;  /* 0x000000a700737202 */ /* 0x000fe20000000f00 */
[----:B------:R2:W-:Y:S01]  /*5630*/  MUFU.EX2 R56, R3 ;  /* 0x0000000300387308 */ /* 0x0005e20000000800 */
[----:B------:R-:W-:Y:S01]  /*5640*/  IMAD.MOV.U32 R167, RZ, RZ, R149 ;  /* 0x000000ffffa77224 */ /* 0x000fe200078e0095 */
[----:B----4-:R-:W-:Y:S01]  /*5650*/  F2FP.BF16.PACK_AB R9, R57, R58 ;  /* 0x0000003a3909723e */ /* 0x010fe200000010ff */
[----:B------:R-:W-:Y:S01]  /*5660*/  IMAD.MOV.U32 R149, RZ, RZ, R150 ;  /* 0x000000ffff957224 */ /* 0x000fe200078e0096 */
[----:B------:R-:W-:Y:S01]  /*5670*/  F2FP.BF16.PACK_AB R10, R59, R72 ;  /* 0x000000483b0a723e */ /* 0x000fe200000010ff */
[----:B------:R-:W-:Y:S01]  /*5680*/  IMAD.MOV.U32 R166, RZ, RZ, R234 ;  /* 0x000000ffffa67224 */ /* 0x000fe200078e00ea */
[----:B------:R1:W5:Y:S01]  /*5690*/  LDL.LU R238, [R1+0x38] ;  /* 0x0000380001ee7983 */ /* 0x0003620000300800 */
[----:B--2---:R-:W-:Y:S01]  /*56a0*/  FFMA.FTZ R3, R113, c[0x0][0x2d0], -R0 ;  /* 0x0000b40071037a23 */ /* 0x004fe20000010800 */
[----:B------:R-:W-:Y:S01]  /*56b0*/  MOV R113, R114 ;  /* 0x0000007200717202 */ /* 0x000fe20000000f00 */
[----:B------:R-:W-:Y:S01]  /*56c0*/  IMAD.MOV.U32 R114, RZ, RZ, R115 ;  /* 0x000000ffff727224 */ /* 0x000fe200078e0073 */
[----:B------:R1:W5:Y:S01]  /*56d0*/  LDL.LU R237, [R1+0x34] ;  /* 0x0000340001ed7983 */ /* 0x0003620000300800 */
[----:B------:R2:W3:Y:S01]  /*56e0*/  MUFU.EX2 R31, R3 ;  /* 0x00000003001f7308 */ /* 0x0004e20000000800 */
[----:B------:R-:W-:-:S02]  /*56f0*/  IMAD.MOV.U32 R115, RZ, RZ, R167 ;  /* 0x000000ffff737224 */ /* 0x000fc400078e00a7 */
[----:B------:R-:W-:Y:S01]  /*5700*/  IMAD.MOV.U32 R167, RZ, RZ, R149 ;  /* 0x000000ffffa77224 */ /* 0x000fe200078e0095 */
[----:B------:R1:W5:Y:S01]  /*5710*/  LDL.LU R236, [R1+0x30] ;  /* 0x0000300001ec7983 */ /* 0x0003620000300800 */
[----:B------:R-:W-:Y:S01]  /*5720*/  IMAD.MOV.U32 R150, RZ, RZ, R148 ;  /* 0x000000ffff967224 */ /* 0x000fe200078e0094 */
[----:B------:R-:W-:Y:S01]  /*5730*/  MOV R148, R166 ;  /* 0x000000a600947202 */ /* 0x000fe20000000f00 */
[----:B------:R-:W-:Y:S02]  /*5740*/  IMAD.MOV.U32 R141, RZ, RZ, R235 ;  /* 0x000000ffff8d7224 */ /* 0x000fe400078e00eb */
[----:B--2---:R-:W-:Y:S01]  /*5750*/  FFMA.FTZ R3, R113, c[0x0][0x2d0], -R6 ;  /* 0x0000b40071037a23 */ /* 0x004fe20000010806 */
[----:B------:R-:W-:Y:S01]  /*5760*/  MOV R149, R150 ;  /* 0x0000009600957202 */ /* 0x000fe20000000f00 */
[----:B------:R-:W-:Y:S01]  /*5770*/  IMAD.MOV.U32 R113, RZ, RZ, R114 ;  /* 0x000000ffff717224 */ /* 0x000fe200078e0072 */
[----:B------:R-:W-:Y:S01]  /*5780*/  MOV R114, R115 ;  /* 0x0000007300727202 */ /* 0x000fe20000000f00 */
[----:B------:R2:W-:Y:S01]  /*5790*/  MUFU.EX2 R29, R3 ;  /* 0x00000003001d7308 */ /* 0x0005e20000000800 */
[----:B------:R-:W-:Y:S01]  /*57a0*/  IMAD.MOV.U32 R115, RZ, RZ, R167 ;  /* 0x000000ffff737224 */ /* 0x000fe200078e00a7 */
[----:B---3--:R-:W-:Y:S01]  /*57b0*/  F2FP.BF16.PACK_AB R11, R31, R56 ;  /* 0x000000381f0b723e */ /* 0x008fe200000010ff */
[----:B------:R-:W-:Y:S01]  /*57c0*/  IMAD.MOV.U32 R166, RZ, RZ, R155 ;  /* 0x000000ffffa67224 */ /* 0x000fe200078e009b */
[----:B------:R1:W5:Y:S01]  /*57d0*/  LDL.LU R235, [R1+0x2c] ;  /* 0x00002c0001eb7983 */ /* 0x0003620000300800 */
[----:B------:R-:W-:-:S02]  /*57e0*/  IMAD.MOV.U32 R155, RZ, RZ, R120 ;  /* 0x000000ffff9b7224 */ /* 0x000fc400078e0078 */
[----:B------:R-:W-:Y:S01]  /*57f0*/  IMAD.MOV.U32 R150, RZ, RZ, R148 ;  /* 0x000000ffff967224 */ /* 0x000fe200078e0094 */
[----:B------:R1:W5:Y:S01]  /*5800*/  LDL.LU R234, [R1+0x28] ;  /* 0x0000280001ea7983 */ /* 0x0003620000300800 */
[----:B------:R-:W-:Y:S02]  /*5810*/  IMAD.MOV.U32 R167, RZ, RZ, R149 ;  /* 0x000000ffffa77224 */ /* 0x000fe400078e0095 */
[----:B--2---:R-:W-:Y:S02]  /*5820*/  FFMA.FTZ R3, R113, c[0x0][0x2d0], -R6 ;  /* 0x0000b40071037a23 */ /* 0x004fe40000010806 */
[----:B------:R-:W-:Y:S01]  /*5830*/  IMAD.MOV.U32 R113, RZ, RZ, R114 ;  /* 0x000000ffff717224 */ /* 0x000fe200078e0072 */
[----:B------:R-:W-:Y:S01]  /*5840*/  MOV R114, R115 ;  /* 0x0000007300727202 */ /* 0x000fe20000000f00 */
[----:B------:R2:W3:Y:S01]  /*5850*/  MUFU.EX2 R30, R3 ;  /* 0x00000003001e7308 */ /* 0x0004e20000000800 */
[----:B------:R-:W-:Y:S02]  /*5860*/  IMAD.MOV.U32 R148, RZ, RZ, R166 ;  /* 0x000000ffff947224 */ /* 0x000fe400078e00a6 */
[----:B------:R-:W-:Y:S01]  /*5870*/  IMAD.MOV.U32 R166, RZ, RZ, R155 ;  /* 0x000000ffffa67224 */ /* 0x000fe200078e009b */
[----:B------:R-:W-:Y:S01]  /*5880*/  MOV R155, R164 ;  /* 0x000000a4009b7202 */ /* 0x000fe20000000f00 */
[----:B------:R-:W-:-:S02]  /*5890*/  IMAD.MOV.U32 R164, RZ, RZ, R165 ;  /* 0x000000ffffa47224 */ /* 0x000fc400078e00a5 */
[----:B------:R-:W-:Y:S01]  /*58a0*/  IMAD.MOV.U32 R115, RZ, RZ, R167 ;  /* 0x000000ffff737224 */ /* 0x000fe200078e00a7 */
[C---:B------:R-:W-:Y:S01]  /*58b0*/  HMMA.16816.F32.BF16 R60, R8.reuse, R26, R60 ;  /* 0x0000001a083c723c */ /* 0x040fe2000004183c */
[----:B------:R-:W-:Y:S02]  /*58c0*/  IMAD.MOV.U32 R165, RZ, RZ, R232 ;  /* 0x000000ffffa57224 */ /* 0x000fe400078e00e8 */
[----:B------:R-:W-:Y:S02]  /*58d0*/  IMAD.MOV.U32 R120, RZ, RZ, R233 ;  /* 0x000000ffff787224 */ /* 0x000fe400078e00e9 */
[----:B------:R-:W-:Y:S02]  /*58e0*/  IMAD.MOV.U32 R149, RZ, RZ, R150 ;  /* 0x000000ffff957224 */ /* 0x000fe400078e0096 */
[----:B--2---:R-:W-:Y:S01]  /*58f0*/  FFMA.FTZ R3, R113, c[0x0][0x2d0], -R6 ;  /* 0x0000b40071037a23 */ /* 0x004fe20000010806 */
[----:B------:R-:W-:Y:S01]  /*5900*/  HMMA.16816.F32.BF16 R64, R8, R24, R64 ;  /* 0x000000180840723c */ /* 0x000fe20000041840 */
[----:B------:R1:W5:Y:S02]  /*5910*/  LDL.LU R233, [R1+0x24] ;  /* 0x0000240001e97983 */ /* 0x0003640000300800 */
[----:B------:R2:W-:Y:S01]  /*5920*/  MUFU.EX2 R28, R3 ;  /* 0x00000003001c7308 */ /* 0x0005e20000000800 */
[----:B------:R-:W-:Y:S01]  /*5930*/  MOV R150, R148 ;  /* 0x0000009400967202 */ /* 0x000fe20000000f00 */
[----:B------:R-:W-:Y:S01]  /*5940*/  IMAD.MOV.U32 R148, RZ, RZ, R166 ;  /* 0x000000ffff947224 */ /* 0x000fe200078e00a6 */
[----:B------:R1:W5:Y:S01]  /*5950*/  LDL.LU R232, [R1+0x20] ;  /* 0x0000200001e87983 */ /* 0x0003620000300800 */
[----:B------:R-:W-:-:S02]  /*5960*/  IMAD.MOV.U32 R166, RZ, RZ, R155 ;  /* 0x000000ffffa67224 */ /* 0x000fc400078e009b */
[----:B------:R-:W-:Y:S01]  /*5970*/  IMAD.MOV.U32 R155, RZ, RZ, R164 ;  /* 0x000000ffff9b7224 */ /* 0x000fe200078e00a4 */
[----:B------:R-:W-:Y:S01]  /*5980*/  MOV R164, R165 ;  /* 0x000000a500a47202 */ /* 0x000fe20000000f00 */
[----:B------:R-:W-:Y:S02]  /*5990*/  IMAD.MOV.U32 R167, RZ, RZ, R149 ;  /* 0x000000ffffa77224 */ /* 0x000fe400078e0095 */
[----:B------:R-:W-:Y:S02]  /*59a0*/  IMAD.MOV.U32 R165, RZ, RZ, R153 ;  /* 0x000000ffffa57224 */ /* 0x000fe400078e0099 */
[----:B--2---:R-:W-:Y:S02]  /*59b0*/  FFMA.FTZ R3, R114, c[0x0][0x2d0], -R6 ;  /* 0x0000b40072037a23 */ /* 0x004fe40000010806 */
[----:B------:R-:W-:Y:S02]  /*59c0*/  IMAD.MOV.U32 R149, RZ, RZ, R150 ;  /* 0x000000ffff957224 */ /* 0x000fe400078e0096 */
[----:B------:R2:W-:Y:S01]  /*59d0*/  MUFU.EX2 R26, R3 ;  /* 0x00000003001a7308 */ /* 0x0005e20000000800 */
[----:B------:R-:W-:Y:S01]  /*59e0*/  MOV R150, R148 ;  /* 0x0000009400967202 */ /* 0x000fe20000000f00 */
[----:B------:R-:W-:-:S02]  /*59f0*/  IMAD.MOV.U32 R153, RZ, RZ, R135 ;  /* 0x000000ffff997224 */ /* 0x000fc400078e0087 */
[----:B------:R-:W-:Y:S01]  /*5a00*/  IMAD.MOV.U32 R148, RZ, RZ, R166 ;  /* 0x000000ffff947224 */ /* 0x000fe200078e00a6 */
[----:B------:R-:W-:Y:S01]  /*5a10*/  HMMA.16816.F32.BF16 R48, R8, R22, R48 ;  /* 0x000000160830723c */ /* 0x000fe20000041830 */
[----:B------:R-:W-:Y:S01]  /*5a20*/  IMAD.MOV.U32 R166, RZ, RZ, R155 ;  /* 0x000000ffffa67224 */ /* 0x000fe200078e009b */
[----:B------:R1:W5:Y:S01]  /*5a30*/  LDL.LU R135, [R1+0x1c] ;  /* 0x00001c0001877983 */ /* 0x0003620000300800 */
[----:B------:R-:W-:Y:S01]  /*5a40*/  IMAD.MOV.U32 R155, RZ, RZ, R164 ;  /* 0x000000ffff9b7224 */ /* 0x000fe200078e00a4 */
[----:B------:R-:W-:Y:S01]  /*5a50*/  MOV R164, R165 ;  /* 0x000000a500a47202 */ /* 0x000fe20000000f00 */
[----:B------:R-:W-:Y:S02]  /*5a60*/  IMAD.MOV.U32 R165, RZ, RZ, R153 ;  /* 0x000000ffffa57224 */ /* 0x000fe400078e0099 */
[----:B--2---:R-:W-:Y:S02]  /*5a70*/  FFMA.FTZ R3, R115, c[0x0][0x2d0], -R5 ;  /* 0x0000b40073037a23 */ /* 0x004fe40000010805 */
[----:B------:R-:W-:-:S02]  /*5a80*/  IMAD.MOV.U32 R170, RZ, RZ, R167 ;  /* 0x000000ffffaa7224 */ /* 0x000fc400078e00a7 */
[----:B------:R2:W-:Y:S01]  /*5a90*/  MUFU.EX2 R25, R3 ;  /* 0x0000000300197308 */ /* 0x0005e20000000800 */
[----:B------:R-:W-:Y:S01]  /*5aa0*/  IMAD.MOV.U32 R114, RZ, RZ, R155 ;  /* 0x000000ffff727224 */ /* 0x000fe200078e009b */
[----:B------:R-:W-:Y:S01]  /*5ab0*/  MOV R155, R165 ;  /* 0x000000a5009b7202 */ /* 0x000fe20000000f00 */
[----:B------:R-:W-:Y:S02]  /*5ac0*/  IMAD.MOV.U32 R153, RZ, RZ, R154 ;  /* 0x000000ffff997224 */ /* 0x000fe400078e009a */
[----:B------:R-:W-:Y:S02]  /*5ad0*/  IMAD.MOV.U32 R169, RZ, RZ, R150 ;  /* 0x000000ffffa97224 */ /* 0x000fe400078e0096 */
[----:B------:R-:W-:Y:S01]  /*5ae0*/  IMAD.MOV.U32 R154, RZ, RZ, R152 ;  /* 0x000000ffff9a7224 */ /* 0x000fe200078e0098 */
[----:B------:R-:W-:Y:S01]  /*5af0*/  MOV R152, R76 ;  /* 0x0000004c00987202 */ /* 0x000fe20000000f00 */
[----:B--2---:R-:W-:Y:S01]  /*5b00*/  FFMA.FTZ R3, R219, c[0x0][0x2d0], -R5 ;  /* 0x0000b400db037a23 */ /* 0x004fe20000010805 */
[----:B------:R-:W-:Y:S01]  /*5b10*/  HMMA.16816.F32.BF16 R52, R8, R20, R52 ;  /* 0x000000140834723c */ /* 0x000fe20000041834 */
[----:B------:R-:W-:-:S02]  /*5b20*/  IMAD.MOV.U32 R113, RZ, RZ, R166 ;  /* 0x000000ffff717224 */ /* 0x000fc400078e00a6 */
[----:B------:R-:W-:Y:S01]  /*5b30*/  IMAD.MOV.U32 R168, RZ, RZ, R149 ;  /* 0x000000ffffa87224 */ /* 0x000fe200078e0095 */
[----:B------:R2:W4:Y:S01]  /*5b40*/  MUFU.EX2 R24, R3 ;  /* 0x0000000300187308 */ /* 0x0005220000000800 */
[----:B------:R-:W-:Y:S01]  /*5b50*/  IMAD.MOV.U32 R115, RZ, RZ, R164 ;  /* 0x000000ffff737224 */ /* 0x000fe200078e00a4 */
[----:B------:R-:W-:Y:S01]  /*5b60*/  MOV R112, R148 ;  /* 0x0000009400707202 */ /* 0x000fe20000000f00 */
[----:B------:R-:W-:Y:S01]  /*5b70*/  IMAD.MOV.U32 R207, RZ, RZ, R155 ;  /* 0x000000ffffcf7224 */ /* 0x000fe200078e009b */
[C---:B------:R-:W-:Y:S01]  /*5b80*/  HMMA.16816.F32.BF16 R44, R8.reuse, R12, R44 ;  /* 0x0000000c082c723c */ /* 0x040fe2000004182c */
[----:B------:R-:W-:Y:S01]  /*5b90*/  IMAD.MOV.U32 R208, RZ, RZ, R154 ;  /* 0x000000ffffd07224 */ /* 0x000fe200078e009a */
[----:B------:R-:W-:Y:S01]  /*5ba0*/  MOV R154, R152 ;  /* 0x00000098009a7202 */ /* 0x000fe20000000f00 */
[--C-:B------:R-:W-:Y:S01]  /*5bb0*/  FFMA.FTZ R6, R114, c[0x0][0x2d0], -R0.reuse ;  /* 0x0000b40072067a23 */ /* 0x100fe20000010800 */
[----:B------:R1:W-:Y:S01]  /*5bc0*/  MUFU.EX2 R21, R4 ;  /* 0x0000000400157308 */ /* 0x0003e20000000800 */
[----:B------:R-:W-:Y:S01]  /*5bd0*/  IMAD.MOV.U32 R206, RZ, RZ, R153 ;  /* 0x000000ffffce7224 */ /* 0x000fe200078e0099 */
[----:B------:R-:W4:Y:S02]  /*5be0*/  LDSM.16.MT88.4 R148, [R228+0x3100] ;  /* 0x00310000e494783b */ /* 0x000f240000004200 */
[C---:B------:R-:W-:Y:S02]  /*5bf0*/  HMMA.16816.F32.BF16 R40, R8.reuse, R14, R40 ;  /* 0x0000000e0828723c */ /* 0x040fe40000041828 */
[----:B------:R4:W5:Y:S01]  /*5c00*/  LDL.LU R76, [R1+0x18] ;  /* 0x00001800014c7983 */ /* 0x0009620000300800 */
[----:B------:R-:W-:Y:S01]  /*5c10*/  FFMA.FTZ R12, R115, c[0x0][0x2d0], -R0 ;  /* 0x0000b400730c7a23 */ /* 0x000fe20000010800 */
[----:B------:R-:W-:Y:S01]  /*5c20*/  MOV R152, R141 ;  /* 0x0000008d00987202 */ /* 0x000fe20000000f00 */
[----:B--2---:R-:W-:Y:S01]  /*5c30*/  FFMA.FTZ R3, R222, c[0x0][0x2d0], -R5 ;  /* 0x0000b400de037a23 */ /* 0x004fe20000010805 */
[----:B------:R-:W-:Y:S01]  /*5c40*/  MOV R141, R120 ;  /* 0x00000078008d7202 */ /* 0x000fe20000000f00 */
[----:B------:R-:W-:Y:S01]  /*5c50*/  IMAD.MOV.U32 R155, RZ, RZ, R143 ;  /* 0x000000ffff9b7224 */ /* 0x000fe200078e008f */
[C---:B------:R-:W-:Y:S01]  /*5c60*/  HMMA.16816.F32.BF16 R32, R8.reuse, R16, R32 ;  /* 0x000000100820723c */ /* 0x040fe20000041820 */
[----:B------:R2:W-:Y:S01]  /*5c70*/  MUFU.EX2 R23, R3 ;  /* 0x0000000300177308 */ /* 0x0005e20000000800 */
[----:B------:R-:W-:Y:S01]  /*5c80*/  IMAD.MOV.U32 R115, RZ, RZ, R142 ;  /* 0x000000ffff737224 */ /* 0x000fe200078e008e */
[----:B------:R-:W-:Y:S01]  /*5c90*/  MOV R114, R125 ;  /* 0x0000007d00727202 */ /* 0x000fe20000000f00 */
[----:B-1----:R-:W-:Y:S01]  /*5ca0*/  FFMA.FTZ R4, R113, c[0x0][0x2d0], -R0 ;  /* 0x0000b40071047a23 */ /* 0x002fe20000010800 */
[----:B------:R-:W1:Y:S01]  /*5cb0*/  LDSM.16.MT88.4 R164, [R231+0x3100] ;  /* 0x00310000e7a4783b */ /* 0x000e620000004200 */
[----:B------:R-:W-:Y:S01]  /*5cc0*/  IMAD.MOV.U32 R153, RZ, RZ, R140 ;  /* 0x000000ffff997224 */ /* 0x000fe200078e008c */
[----:B---3--:R-:W-:Y:S01]  /*5cd0*/  F2FP.BF16.PACK_AB R184, R30, R29 ;  /* 0x0000001d1eb8723e */ /* 0x008fe200000010ff */
[----:B------:R-:W-:Y:S01]  /*5ce0*/  FFMA.FTZ R0, R226, c[0x0][0x2d0], -R0 ;  /* 0x0000b400e2007a23 */ /* 0x000fe20000010800 */
[----:B------:R-:W-:Y:S01]  /*5cf0*/  HMMA.16816.F32.BF16 R36, R8, R18, R36 ;  /* 0x000000120824723c */ /* 0x000fe20000041824 */
[----:B------:R-:W-:Y:S01]  /*5d00*/  FADD.FTZ R13, R223, R211 ;  /* 0x000000d3df0d7221 */ /* 0x000fe20000010000 */
[----:B------:R3:W-:Y:S01]  /*5d10*/  MUFU.EX2 R9, R4 ;  /* 0x0000000400097308 */ /* 0x0007e20000000800 */
[----:B------:R-:W-:Y:S01]  /*5d20*/  IMAD.MOV.U32 R143, RZ, RZ, R123 ;  /* 0x000000ffff8f7224 */ /* 0x000fe200078e007b */
[----:B------:R-:W1:Y:S01]  /*5d30*/  LDSM.16.MT88.4 R16, [R230+0x3100] ;  /* 0x00310000e610783b */ /* 0x000e620000004200 */
[----:B------:R-:W-:Y:S01]  /*5d40*/  IMAD.MOV.U32 R142, RZ, RZ, R122 ;  /* 0x000000ffff8e7224 */ /* 0x000fe200078e007a */
[----:B----4-:R-:W-:Y:S01]  /*5d50*/  F2FP.BF16.PACK_AB R185, R24, R25 ;  /* 0x0000001918b9723e */ /* 0x010fe200000010ff */
[----:B------:R-:W-:Y:S01]  /*5d60*/  IMAD.MOV.U32 R140, RZ, RZ, R121 ;  /* 0x000000ffff8c7224 */ /* 0x000fe200078e0079 */
[----:B------:R-:W-:Y:S01]  /*5d70*/  F2FP.BF16.PACK_AB R186, R26, R28 ;  /* 0x0000001c1aba723e */ /* 0x000fe200000010ff */
[----:B--2---:R-:W-:Y:S01]  /*5d80*/  FFMA.FTZ R3, R170, c[0x0][0x2d0], -R5 ;  /* 0x0000b400aa037a23 */ /* 0x004fe20000010805 */
[----:B------:R-:W-:Y:S01]  /*5d90*/  MUFU.EX2 R11, R12 ;  /* 0x0000000c000b7308 */ /* 0x000fe20000000800 */
[----:B------:R-:W-:-:S02]  /*5da0*/  FFMA.FTZ R5, R169, c[0x0][0x2d0], -R7 ;  /* 0x0000b400a9057a23 */ /* 0x000fc40000010807 */
[----:B------:R-:W-:-:S05]  /*5db0*/  IMAD.MOV.U32 R113, RZ, RZ, R141 ;  /* 0x000000ffff717224 */ /* 0x000fca00078e008d */
[----:B------:R2:W4:Y:S01]  /*5dc0*/  MUFU.EX2 R22, R3 ;  /* 0x0000000300167308 */ /* 0x0005220000000800 */
[----:B---3--:R-:W-:Y:S02]  /*5dd0*/  FADD.FTZ R4, R155, R115 ;  /* 0x000000739b047221 */ /* 0x008fe40000010000 */
[----:B------:R-:W-:Y:S02]  /*5de0*/  IMAD.MOV.U32 R115, RZ, RZ, R124 ;  /* 0x000000ffff737224 */ /* 0x000fe400078e007c */
[----:B------:R-:W-:-:S03]  /*5df0*/  FADD.FTZ R4, R142, R4 ;  /* 0x000000048e047221 */ /* 0x000fc60000010000 */
[----:B------:R3:W-:Y:S01]  /*5e00*/  MUFU.EX2 R15, R5 ;  /* 0x00000005000f7308 */ /* 0x0007e20000000800 */
[----:B--2---:R-:W-:-:S07]  /*5e10*/  FFMA.FTZ R3, R168, c[0x0][0x2d0], -R7 ;  /* 0x0000b400a8037a23 */ /* 0x004fce0000010807 */
[----:B------:R2:W-:Y:S01]  /*5e20*/  MUFU.EX2 R12, R0 ;  /* 0x00000000000c7308 */ /* 0x0005e20000000800 */
[----:B------:R-:W-:Y:S01]  /*5e30*/  FFMA.FTZ R7, R112, c[0x0][0x2d0], -R7 ;  /* 0x0000b40070077a23 */ /* 0x000fe20000010807 */
[----:B----4-:R-:W-:Y:S01]  /*5e40*/  F2FP.BF16.PACK_AB R187, R22, R23 ;  /* 0x0000001716bb723e */ /* 0x010fe200000010ff */
[----:B------:R-:W-:Y:S02]  /*5e50*/  IMAD.MOV.U32 R112, RZ, RZ, R140 ;  /* 0x000000ffff707224 */ /* 0x000fe400078e008c */
[----:B---3--:R-:W-:-:S03]  /*5e60*/  FADD.FTZ R5, R227, R224 ;  /* 0x000000e0e3057221 */ /* 0x008fc60000010000 */
[----:B------:R3:W4:Y:S01]  /*5e70*/  MUFU.EX2 R20, R3 ;  /* 0x0000000300147308 */ /* 0x0007220000000800 */
[C---:B------:R-:W-:Y:S07]  /*5e80*/  HMMA.16816.F32.BF16 R136, R184.reuse, R148, R136 ;  /* 0x00000094b888723c */ /* 0x040fee0000041888 */
[----:B------:R1:W1:Y:S01]  /*5e90*/  MUFU.EX2 R10, R6 ;  /* 0x00000006000a7308 */ /* 0x0002620000000800 */
[----:B--2---:R-:W-:Y:S01]  /*5ea0*/  FADD.FTZ R0, R152, R13 ;  /* 0x0000000d98007221 */ /* 0x004fe20000010000 */
[----:B------:R-:W-:Y:S01]  /*5eb0*/  HMMA.16816.F32.BF16 R144, R184, R150, R144 ;  /* 0x00000096b890723c */ /* 0x000fe20000041890 */
[----:B---3--:R-:W-:-:S05]  /*5ec0*/  FADD.FTZ R3, R154, R153 ;  /* 0x000000999a037221 */ /* 0x008fca0000010000 */
[----:B------:R2:W3:Y:S01]  /*5ed0*/  MUFU.EX2 R14, R7 ;  /* 0x00000007000e7308 */ /* 0x0004e20000000800 */
[----:B----4-:R-:W-:Y:S01]  /*5ee0*/  F2FP.BF16.PACK_AB R124, R20, R21 ;  /* 0x00000015147c723e */ /* 0x010fe200000010ff */
[----:B-1----:R-:W-:Y:S01]  /*5ef0*/  HMMA.16816.F32.BF16 R156, R184, R164, R156 ;  /* 0x000000a4b89c723c */ /* 0x002fe2000004189c */
[----:B------:R-:W-:Y:S01]  /*5f00*/  FADD.FTZ R6, R143, R5 ;  /* 0x000000058f067221 */ /* 0x000fe20000010000 */
[----:B------:R-:W-:Y:S01]  /*5f10*/  F2FP.BF16.PACK_AB R125, R10, R9 ;  /* 0x000000090a7d723e */ /* 0x000fe200000010ff */
[----:B------:R-:W-:Y:S01]  /*5f20*/  FADD.FTZ R5, R127, R3 ;  /* 0x000000037f057221 */ /* 0x000fe20000010000 */
[----:B------:R-:W-:Y:S01]  /*5f30*/  F2FP.BF16.PACK_AB R127, R12, R11 ;  /* 0x0000000b0c7f723e */ /* 0x000fe200000010ff */
[----:B------:R-:W-:-:S03]  /*5f40*/  FADD.FTZ R3, R206, R4 ;  /* 0x00000004ce037221 */ /* 0x000fc60000010000 */
[C---:B------:R-:W-:Y:S01]  /*5f50*/  HMMA.16816.F32.BF16 R160, R184.reuse, R166, R160 ;  /* 0x000000a6b8a0723c */ /* 0x040fe200000418a0 */
[----:B------:R-:W-:Y:S02]  /*5f60*/  FADD.FTZ R5, R207, R5 ;  /* 0x00000005cf057221 */ /* 0x000fe40000010000 */
[----:B------:R-:W-:Y:S02]  /*5f70*/  FADD.FTZ R4, R116, R3 ;  /* 0x0000000374047221 */ /* 0x000fe40000010000 */
[----:B--2---:R-:W-:Y:S01]  /*5f80*/  FADD.FTZ R7, R126, R0 ;  /* 0x000000007e077221 */ /* 0x004fe20000010000 */
[----:B---3--:R-:W-:Y:S01]  /*5f90*/  F2FP.BF16.PACK_AB R126, R14, R15 ;  /* 0x0000000f0e7e723e */ /* 0x008fe200000010ff */
[----:B------:R-:W-:Y:S01]  /*5fa0*/  FADD.FTZ R0, R208, R6 ;  /* 0x00000006d0007221 */ /* 0x000fe20000010000 */
[----:B------:R-:W-:Y:S01]  /*5fb0*/  HMMA.16816.F32.BF16 R172, R184, R180, R172 ;  /* 0x000000b4b8ac723c */ /* 0x000fe200000418ac */
[----:B------:R-:W-:Y:S02]  /*5fc0*/  FADD.FTZ R7, R247, R7 ;  /* 0x00000007f7077221 */ /* 0x000fe40000010000 */
[----:B------:R-:W-:-:S02]  /*5fd0*/  FADD.FTZ R6, R213, R0 ;  /* 0x00000000d5067221 */ /* 0x000fc40000010000 */
[----:B------:R-:W-:Y:S02]  /*5fe0*/  FADD.FTZ R3, R117, R5 ;  /* 0x0000000575037221 */ /* 0x000fe40000010000 */
[----:B------:R-:W-:Y:S01]  /*5ff0*/  FADD.FTZ R0, R246, R7 ;  /* 0x00000007f6007221 */ /* 0x000fe20000010000 */
[----:B------:R-:W-:Y:S01]  /*6000*/  HMMA.16816.F32.BF16 R176, R184, R182, R176 ;  /* 0x000000b6b8b0723c */ /* 0x000fe200000418b0 */
[----:B------:R-:W-:Y:S02]  /*6010*/  FADD.FTZ R8, R215, R6 ;  /* 0x00000006d7087221 */ /* 0x000fe40000010000 */
[----:B------:R-:W-:Y:S02]  /*6020*/  FADD.FTZ R7, R118, R4 ;  /* 0x0000000476077221 */ /* 0x000fe40000010000 */
[----:B------:R-:W-:Y:S02]  /*6030*/  FADD.FTZ R6, R119, R3 ;  /* 0x0000000377067221 */ /* 0x000fe40000010000 */
[----:B------:R-:W-:Y:S01]  /*6040*/  FADD.FTZ R5, R225, R0 ;  /* 0x00000000e1057221 */ /* 0x000fe20000010000 */
[----:B------:R-:W-:Y:S01]  /*6050*/  HMMA.16816.F32.BF16 R140, R124, R148, R64 ;  /* 0x000000947c8c723c */ /* 0x000fe20000041840 */
[----:B------:R-:W-:-:S02]  /*6060*/  FADD.FTZ R4, R216, R8 ;  /* 0x00000008d8047221 */ /* 0x000fc40000010000 */
[----:B------:R-:W-:Y:S02]  /*6070*/  FADD.FTZ R3, R112, R7 ;  /* 0x0000000770037221 */ /* 0x000fe40000010000 */
[----:B------:R-:W-:Y:S02]  /*6080*/  FADD.FTZ R0, R113, R6 ;  /* 0x0000000671007221 */ /* 0x000fe40000010000 */
[----:B------:R-:W-:Y:S01]  /*6090*/  FADD.FTZ R6, R245, R5 ;  /* 0x00000005f5067221 */ /* 0x000fe20000010000 */
[----:B------:R-:W-:Y:S01]  /*60a0*/  HMMA.16816.F32.BF16 R152, R124, R164, R52 ;  /* 0x000000a47c98723c */ /* 0x000fe20000041834 */
[----:B------:R-:W-:Y:S02]  /*60b0*/  FADD.FTZ R5, R214, R4 ;  /* 0x00000004d6057221 */ /* 0x000fe40000010000 */
[----:B------:R-:W-:Y:S02]  /*60c0*/  FADD.FTZ R4, R114, R3 ;  /* 0x0000000372047221 */ /* 0x000fe40000010000 */
[----:B------:R-:W-:-:S02]  /*60d0*/  FADD.FTZ R3, R115, R0 ;  /* 0x0000000073037221 */ /* 0x000fc40000010000 */
        /* <DEDUP_REMOVED lines=16> */
[C---:B------:R-:W-:Y:S01]  /*61e0*/  HMMA.16816.F32.BF16 R164, R124.reuse, R166, R48 ;  /* 0x000000a67ca4723c */ /* 0x040fe20000041830 */
        /* <DEDUP_REMOVED lines=14> */
[-C--:B------:R-:W-:Y:S01]  /*62d0*/  HMMA.16816.F32.BF16 R184, R184, R18.reuse, R68 ;  /* 0x00000012b8b8723c */ /* 0x080fe20000041844 */
        /* <DEDUP_REMOVED lines=8> */
[----:B------:R-:W-:Y:S02]  /*6360*/  FADD.FTZ R252, R190, R252 ;  /* 0x000000fcbefc7221 */ /* 0x000fe40000010000 */
[----:B------:R-:W-:Y:S02]  /*6370*/  FADD.FTZ R251, R129, R251 ;  /* 0x000000fb81fb7221 */ /* 0x000fe40000010000 */
[----:B------:R-:W-:Y:S02]  /*6380*/  FADD.FTZ R0, R57, R0 ;  /* 0x0000000039007221 */ /* 0x000fe40000010000 */
        /* <DEDUP_REMOVED lines=25> */
[----:B------:R-:W-:Y:S01]  /*6520*/  FADD.FTZ R252, R90, R252 ;  /* 0x000000fc5afc7221 */ /* 0x000fe20000010000 */
[----:B------:R1:W-:Y:S01]  /*6530*/  STL [R1], R0 ;  /* 0x0000000001007387 */ /* 0x0003e20000100800 */
        /* <DEDUP_REMOVED lines=18> */
[----:B------:R-:W-:Y:S01]  /*6660*/  FADD.FTZ R251, R22, R251 ;  /* 0x000000fb16fb7221 */ /* 0x000fe20000010000 */
[----:B------:R-:W-:Y:S05]  /*6670*/  @!P2 BRA `(.L_x_2) ;  /* 0x000043200000a947 */ /* 0x000fea0003800000 */
[----:B-1---5:R-:W-:Y:S01]  /*6680*/  SHF.R.S32.HI R115, RZ, 0x1f, R76 ;  /* 0x0000001fff737819 */ /* 0x022fe2000001144c */
[----:B------:R-:W-:Y:S01]  /*6690*/  IMAD.MOV.U32 R3, RZ, RZ, R132 ;  /* 0x000000ffff037224 */ /* 0x000fe200078e0084 */
[----:B------:R-:W-:Y:S01]  /*66a0*/  MOV R0, R133 ;  /* 0x0000008500007202 */ /* 0x000fe20000000f00 */
[----:B------:R-:W-:Y:S01]  /*66b0*/  IMAD.MOV.U32 R134, RZ, RZ, R2 ;  /* 0x000000ffff867224 */ /* 0x000fe200078e0002 */
[----:B------:R-:W-:Y:S01]  /*66c0*/  MOV R128, R131 ;  /* 0x0000008300807202 */ /* 0x000fe20000000f00 */
[C---:B------:R-:W-:Y:S01]  /*66d0*/  IMAD.SHL.U32 R246, R76.reuse, 0x2, RZ ;  /* 0x000000024cf67824 */ /* 0x040fe200078e00ff */
[----:B------:R-:W-:Y:S01]  /*66e0*/  SHF.L.U64.HI R247, R76, 0x1, R115 ;  /* 0x000000014cf77819 */ /* 0x000fe20000010273 */
[----:B------:R-:W-:-:S03]  /*66f0*/  UIADD3 UR9, UR9, -0x2, URZ ;  /* 0xfffffffe09097890 */ /* 0x000fc6000fffe03f */
[----:B------:R-:W2:Y:S02]  /*6700*/  LDL R115, [R1+0x8] ;  /* 0x0000080001737983 */ /* 0x000ea40000100800 */
[----:B--2---:R-:W-:Y:S01]  /*6710*/  SHF.L.U32 R245, R115, 0x1, RZ ;  /* 0x0000000173f57819 */ /* 0x004fe200000006ff */
[----:B------:R-:W-:Y:S06]  /*6720*/  BRA `(.L_x_3) ;  /* 0x0000040000007947 */ /* 0x000fec0003800000 */
.L_x_5:
[----:B------:R-:W2:Y:S01]  /*6730*/  LDL R130, [R1+0x4] ;  /* 0x0000040001827983 */ /* 0x000ea20000100800 */
[----:B------:R-:W-:Y:S01]  /*6740*/  UIMAD UR4, UR9, 0x70, UR11 ;  /* 0x00000070090478a4 */ /* 0x000fe2000f8e020b */
[----:B------:R-:W-:Y:S05]  /*6750*/  IMAD.MOV.U32 R248, RZ, RZ, RZ ;  /* 0x000000fffff87224 */ /* 0x000fea00078e00ff */
[----:B------:R-:W-:Y:S05]  /*6760*/  IMAD.U32 R129, RZ, RZ, UR4 ;  /* 0x00000004ff817e24 */ /* 0x000fea000f8e00ff */
[----:B--2---:R-:W-:Y:S05]  /*6770*/  IADD3 R129, R129, -0x70, R130 ;  /* 0xffffff9081817810 */ /* 0x004fea0007ffe082 */
[----:B------:R-:W-:Y:S04]  /*6780*/  @P0 IMAD.HI.U32 R130, R129, c[0x0][0x2bc], RZ ;  /* 0x0000af0081820a27 */ /* 0x000fe800078e00ff */
[--C-:B------:R-:W-:Y:S01]  /*6790*/  IMAD.MOV.U32 R2, RZ, RZ, R129.reuse ;  /* 0x000000ffff027224 */ /* 0x100fe200078e0081 */
[----:B------:R-:W-:Y:S04]  /*67a0*/  @P0 SHF.R.U32.HI R2, RZ, c[0x0][0x2c0], R130 ;  /* 0x0000b000ff020a19 */ /* 0x000fe80000011682 */
[C---:B------:R-:W-:Y:S04]  /*67b0*/  @!P1 IADD3 R131, P2, R2.reuse, UR16, RZ ;  /* 0x0000001002839c10 */ /* 0x040fe8000ff5e0ff */
[----:B------:R-:W-:Y:S01]  /*67c0*/  @!P1 LEA.HI.X.SX32 R132, R2, UR14, 0x1, P2 ;  /* 0x0000000e02849c11 */ /* 0x000fe200090f0eff */
[----:B------:R-:W-:Y:S01]  /*67d0*/  IMAD.MOV R2, RZ, RZ, -R2 ;  /* 0x000000ffff027224 */ /* 0x000fe200078e0a02 */
[C---:B------:R-:W-:Y:S03]  /*67e0*/  @!P1 LEA R130, P2, R131.reuse, c[0x0][0x2a0], 0x2 ;  /* 0x0000a80083829a11 */ /* 0x040fe600078410ff */
[----:B------:R-:W-:Y:S01]  /*67f0*/  IMAD R249, R2, c[0x0][0x2b8], R129 ;  /* 0x0000ae0002f97a24 */ /* 0x000fe200078e0281 */
[----:B------:R-:W-:Y:S04]  /*6800*/  @!P1 LEA.HI.X R131, R131, c[0x0][0x2a4], R132, 0x2, P2 ;  /* 0x0000a90083839a11 */ /* 0x000fe800010f1484 */
[----:B------:R-:W-:Y:S01]  /*6810*/  SHF.R.S32.HI R2, RZ, 0x1f, R249 ;  /* 0x0000001fff027819 */ /* 0x000fe200000114f9 */
[----:B------:R1:W2:Y:S04]  /*6820*/  @!P1 LDG.E R248, [R130.64] ;  /* 0x0000000c82f89981 */ /* 0x0002a8000c1e1900 */
[----:B------:R-:W-:Y:S04]  /*6830*/  IMAD R2, R2, c[0x0][0x1e0], RZ ;  /* 0x0000780002027a24 */ /* 0x000fe800078e02ff */
[C---:B------:R-:W-:Y:S02]  /*6840*/  IMAD R2, R249.reuse, c[0x0][0x1e4], R2 ;  /* 0x00007900f9027a24 */ /* 0x040fe400078e0202 */
[----:B-1----:R-:W-:Y:S04]  /*6850*/  IMAD.WIDE.U32 R130, R249, c[0x0][0x1e0], RZ ;  /* 0x00007800f9827a25 */ /* 0x002fe800078e00ff */
[----:B------:R-:W-:Y:S01]  /*6860*/  IMAD.IADD R131, R131, 0x1, R2 ;  /* 0x0000000183837824 */ /* 0x000fe200078e0202 */
[----:B--2---:R-:W-:Y:S03]  /*6870*/  SHF.R.S32.HI R129, RZ, 0x1f, R248 ;  /* 0x0000001fff817819 */ /* 0x004fe600000114f8 */
[----:B------:R-:W-:Y:S04]  /*6880*/  IMAD.WIDE.U32 R130, R248, c[0x0][0x1f0], R130 ;  /* 0x00007c00f8827a25 */ /* 0x000fe800078e0082 */
[----:B------:R-:W-:Y:S01]  /*6890*/  IMAD R129, R129, c[0x0][0x1f0], RZ ;  /* 0x00007c0081817a24 */ /* 0x000fe200078e02ff */
[----:B------:R-:W-:Y:S03]  /*68a0*/  IADD3 R2, P4, R130, UR20, RZ ;  /* 0x0000001482027c10 */ /* 0x000fe6000ff9e0ff */
[----:B------:R-:W-:Y:S01]  /*68b0*/  IMAD R130, R248, c[0x0][0x1f4], R129 ;  /* 0x00007d00f8827a24 */ /* 0x000fe200078e0281 */
[C---:B------:R-:W-:Y:S04]  /*68c0*/  LEA R129, P2, R2.reuse, c[0x0][0x1c8], 0x1 ;  /* 0x0000720002817a11 */ /* 0x040fe800078408ff */
[----:B------:R-:W-:Y:S01]  /*68d0*/  IADD3.X R130, R131, UR15, R130, P4, !PT ;  /* 0x0000000f83827c10 */ /* 0x000fe2000a7fe482 */
[----:B------:R-:W1:Y:S03]  /*68e0*/  SHFL.IDX PT, R132, R129, RZ, 0x181f ;  /* 0x00181fff81847589 */ /* 0x000e6600000e0000 */
[----:B------:R-:W-:Y:S01]  /*68f0*/  LEA.HI.X R2, R2, c[0x0][0x1cc], R130, 0x1, P2 ;  /* 0x0000730002027a11 */ /* 0x000fe200010f0c82 */
[----:B------:R-:W-:Y:S04]  /*6900*/  SHFL.IDX PT, R192, R129, 0x2, 0x181f ;  /* 0x00581f0081c07f89 */ /* 0x000fe800000e0000 */
[----:B------:R-:W2:Y:S04]  /*6910*/  SHFL.IDX PT, R133, R2, RZ, 0x181f ;  /* 0x00181fff02857589 */ /* 0x000ea800000e0000 */
[----:B------:R-:W3:Y:S04]  /*6920*/  SHFL.IDX PT, R130, R129, 0x1, 0x181f ;  /* 0x00381f0081827f89 */ /* 0x000ee800000e0000 */
[----:B------:R-:W4:Y:S04]  /*6930*/  SHFL.IDX PT, R131, R2, 0x1, 0x181f ;  /* 0x00381f0002837f89 */ /* 0x000f2800000e0000 */
[----:B------:R-:W5:Y:S04]  /*6940*/  SHFL.IDX PT, R190, R129, 0x3, 0x181f ;  /* 0x00781f0081be7f89 */ /* 0x000f6800000e0000 */
[----:B------:R-:W5:Y:S01]  /*6950*/  SHFL.IDX PT, R189, R2, 0x2, 0x181f ;  /* 0x00581f0002bd7f89 */ /* 0x000f6200000e0000 */
[-C--:B-1----:R-:W-:Y:S03]  /*6960*/  IADD3 R132, P4, R132, R246.reuse, RZ ;  /* 0x000000f684847210 */ /* 0x082fe60007f9e0ff */
[----:B------:R-:W1:Y:S04]  /*6970*/  SHFL.IDX PT, R188, R129, 0x4, 0x181f ;  /* 0x00981f0081bc7f89 */ /* 0x000e6800000e0000 */
[----:B------:R-:W1:Y:S01]  /*6980*/  SHFL.IDX PT, R191, R129, 0x5, 0x181f ;  /* 0x00b81f0081bf7f89 */ /* 0x000e6200000e0000 */
[--C-:B--2---:R-:W-:Y:S03]  /*6990*/  IMAD.X R133, R133, 0x1, R247.reuse, P4 ;  /* 0x0000000185857824 */ /* 0x104fe600020e06f7 */
[----:B------:R-:W2:Y:S01]  /*69a0*/  SHFL.IDX PT, R196, R2, 0x3, 0x181f ;  /* 0x00781f0002c47f89 */ /* 0x000ea200000e0000 */
[-C--:B---3--:R-:W-:Y:S03]  /*69b0*/  IADD3 R130, P2, R130, R246.reuse, RZ ;  /* 0x000000f682827210 */ /* 0x088fe60007f5e0ff */
[----:B------:R3:W-:Y:S01]  /*69c0*/  LDGSTS.E.BYPASS.LTC128B.128 [R245+0x3900], [R132.64], !P3 ;  /* 0x0390000084f57fae */ /* 0x0007e2000d901d4c */
[-C--:B----4-:R-:W-:Y:S02]  /*69d0*/  IADD3.X R131, R131, R247.reuse, RZ, P2, !PT ;  /* 0x000000f783837210 */ /* 0x090fe400017fe4ff */
[-C--:B------:R-:W-:Y:S01]  /*69e0*/  IADD3 R192, P2, R192, R246.reuse, RZ ;  /* 0x000000f6c0c07210 */ /* 0x080fe20007f5e0ff */
[----:B------:R-:W4:Y:S01]  /*69f0*/  SHFL.IDX PT, R195, R2, 0x4, 0x181f ;  /* 0x00981f0002c37f89 */ /* 0x000f2200000e0000 */
[-C--:B-----5:R-:W-:Y:S03]  /*6a00*/  IADD3 R190, P6, R190, R246.reuse, RZ ;  /* 0x000000f6bebe7210 */ /* 0x0a0fe60007fde0ff */
[----:B------:R5:W-:Y:S01]  /*6a10*/  LDGSTS.E.BYPASS.LTC128B.128 [R245+0x4100], [R130.64], !P3 ;  /* 0x0410000082f57fae */ /* 0x000be2000d901d4c */
[--C-:B------:R-:W-:Y:S03]  /*6a20*/  IMAD.X R193, R189, 0x1, R247.reuse, P2 ;  /* 0x00000001bdc17824 */ /* 0x100fe600010e06f7 */
[----:B------:R-:W5:Y:S01]  /*6a30*/  SHFL.IDX PT, R129, R129, 0x6, 0x181f ;  /* 0x00d81f0081817f89 */ /* 0x000f6200000e0000 */
[-C--:B-1----:R-:W-:Y:S03]  /*6a40*/  IADD3 R188, P5, R188, R246.reuse, RZ ;  /* 0x000000f6bcbc7210 */ /* 0x082fe60007fbe0ff */
[----:B------:R-:W1:Y:S04]  /*6a50*/  SHFL.IDX PT, R194, R2, 0x5, 0x181f ;  /* 0x00b81f0002c27f89 */ /* 0x000e6800000e0000 */
[----:B------:R-:W1:Y:S04]  /*6a60*/  SHFL.IDX PT, R2, R2, 0x6, 0x181f ;  /* 0x00d81f0002027f89 */ /* 0x000e6800000e0000 */
[----:B------:R1:W-:Y:S01]  /*6a70*/  LDGSTS.E.BYPASS.LTC128B.128 [R245+0x4900], [R192.64], !P3 ;  /* 0x04900000c0f57fae */ /* 0x0003e2000d901d4c */
[-C--:B---3--:R-:W-:Y:S01]  /*6a80*/  IADD3 R132, P4, R191, R246.reuse, RZ ;  /* 0x000000f6bf847210 */ /* 0x088fe20007f9e0ff */
[--C-:B--2---:R-:W-:Y:S02]  /*6a90*/  IMAD.X R191, R196, 0x1, R247.reuse, P6 ;  /* 0x00000001c4bf7824 */ /* 0x104fe400030e06f7 */
[--C-:B----4-:R-:W-:Y:S03]  /*6aa0*/  IMAD.X R189, R195, 0x1, R247.reuse, P5 ;  /* 0x00000001c3bd7824 */ /* 0x110fe600028e06f7 */
[----:B------:R2:W-:Y:S01]  /*6ab0*/  LDGSTS.E.BYPASS.LTC128B.128 [R245+0x5100], [R190.64], !P3 ;  /* 0x05100000bef57fae */ /* 0x0005e2000d901d4c */
[----:B-----5:R-:W-:Y:S03]  /*6ac0*/  IADD3 R130, P2, R129, R246, RZ ;  /* 0x000000f681827210 */ /* 0x020fe60007f5e0ff */
[----:B------:R2:W-:Y:S01]  /*6ad0*/  LDGSTS.E.BYPASS.LTC128B.128 [R245+0x5900], [R188.64], !P3 ;  /* 0x05900000bcf57fae */ /* 0x0005e2000d901d4c */
[----:B-1----:R-:W-:Y:S01]  /*6ae0*/  IADD3.X R133, R194, R247, RZ, P4, !PT ;  /* 0x000000f7c2857210 */ /* 0x002fe200027fe4ff */
[----:B------:R-:W-:Y:S04]  /*6af0*/  IMAD.X R131, R2, 0x1, R247, P2 ;  /* 0x0000000102837824 */ /* 0x000fe800010e06f7 */
[----:B------:R2:W-:Y:S04]  /*6b00*/  LDGSTS.E.BYPASS.LTC128B.128 [R245+0x6100], [R132.64], !P3 ;  /* 0x0610000084f57fae */ /* 0x0005e8000d901d4c */
[----:B------:R2:W-:Y:S01]  /*6b10*/  LDGSTS.E.BYPASS.LTC128B.128 [R245+0x6900], [R130.64], !P3 ;  /* 0x0690000082f57fae */ /* 0x0005e2000d901d4c */
[----:B------:R-:W-:-:S05]  /*6b20*/  BRA `(.L_x_4) ;  /* 0x00000cc000007947 */ /* 0x000fca0003800000 */
.L_x_3:
[----:B------:R-:W-:Y:S04]  /*6b30*/  DEPBAR.LE SB0, 0x0 ;  /* 0x000080000000791a */ /* 0x000fe80000000000 */
[----:B------:R-:W-:Y:S01]  /*6b40*/  BAR.SYNC.DEFER_BLOCKING 0x0 ;  /* 0x0000000000007b1d */ /* 0x000fe20000010000 */
[C---:B------:R-:W-:Y:S01]  /*6b50*/  IMAD.WIDE.U32 R52, R249.reuse, c[0x0][0x208], RZ ;  /* 0x00008200f9347a25 */ /* 0x040fe200078e00ff */
[----:B------:R-:W-:Y:S01]  /*6b60*/  SHF.R.S32.HI R2, RZ, 0x1f, R249 ;  /* 0x0000001fff027819 */ /* 0x000fe200000114f9 */
[----:B------:R-:W-:Y:S04]  /*6b70*/  UISETP.GE.AND UP0, UPT, UR9, 0x1, UPT ;  /* 0x000000010900788c */ /* 0x000fe8000bf06270 */
[----:B------:R-:W-:Y:S04]  /*6b80*/  IMAD R2, R2, c[0x0][0x208], RZ ;  /* 0x0000820002027a24 */ /* 0x000fe800078e02ff */
[----:B------:R-:W-:Y:S04]  /*6b90*/  IMAD R2, R249, c[0x0][0x20c], R2 ;  /* 0x00008300f9027a24 */ /* 0x000fe800078e0202 */
[----:B------:R-:W-:Y:S01]  /*6ba0*/  IMAD.IADD R53, R53, 0x1, R2 ;  /* 0x0000000135357824 */ /* 0x000fe200078e0202 */
[----:B------:R-:W-:Y:S03]  /*6bb0*/  SHF.R.S32.HI R2, RZ, 0x1f, R248 ;  /* 0x0000001fff027819 */ /* 0x000fe600000114f8 */
[----:B------:R-:W-:Y:S04]  /*6bc0*/  IMAD.WIDE.U32 R60, R248, c[0x0][0x218], R52 ;  /* 0x00008600f83c7a25 */ /* 0x000fe800078e0034 */
[----:B------:R-:W-:Y:S01]  /*6bd0*/  IMAD R2, R2, c[0x0][0x218], RZ ;  /* 0x0000860002027a24 */ /* 0x000fe200078e02ff */
[----:B------:R-:W-:Y:S01]  /*6be0*/  LDSM.16.M88.4 R112, [R234+0x7100] ;  /* 0x00710000ea70783b */ /* 0x000fe20000000200 */
[----:B------:R-:W-:Y:S02]  /*6bf0*/  IADD3 R84, P2, R60, UR22, RZ ;  /* 0x000000163c547c10 */ /* 0x000fe4000ff5e0ff */
[----:B------:R-:W-:Y:S03]  /*6c00*/  IMAD R2, R248, c[0x0][0x21c], R2 ;  /* 0x00008700f8027a24 */ /* 0x000fe600078e0202 */
[----:B------:R-:W1:Y:S06]  /*6c10*/  LDSM.16.M88.4 R16, [R135+0x3900] ;  /* 0x003900008710783b */ /* 0x000e6c0000000200 */
[----:B------:R-:W2:Y:S06]  /*6c20*/  LDSM.16.M88.4 R108, [R234+0x9100] ;  /* 0x00910000ea6c783b */ /* 0x000eac0000000200 */
[----:B------:R-:W3:Y:S06]  /*6c30*/  LDSM.16.M88.4 R32, [R135+0x4100] ;  /* 0x004100008720783b */ /* 0x000eec0000000200 */
[----:B------:R-:W4:Y:S06]  /*6c40*/  LDSM.16.M88.4 R48, [R135+0x4900] ;  /* 0x004900008730783b */ /* 0x000f2c0000000200 */
[----:B------:R-:W5:Y:S06]  /*6c50*/  LDSM.16.M88.4 R64, [R135+0x5100] ;  /* 0x005100008740783b */ /* 0x000f6c0000000200 */
[----:B------:R-:W3:Y:S06]  /*6c60*/  LDSM.16.M88.4 R80, [R135+0x5900] ;  /* 0x005900008750783b */ /* 0x000eec0000000200 */
[----:B------:R-:W-:Y:S01]  /*6c70*/  LDSM.16.M88.4 R96, [R135+0x6100] ;  /* 0x006100008760783b */ /* 0x000fe20000000200 */
[-C--:B-1----:R-:W-:Y:S05]  /*6c80*/  HMMA.16816.F32.BF16 R4, R112, R16.reuse, RZ ;  /* 0x000000107004723c */ /* 0x082fea00000418ff */
[----:B------:R-:W-:Y:S03]  /*6c90*/  LDSM.16.M88.4 R188, [R135+0x6900] ;  /* 0x0069000087bc783b */ /* 0x000fe60000000200 */
[C---:B--2---:R-:W-:Y:S03]  /*6ca0*/  HMMA.16816.F32.BF16 R8, R108.reuse, R16, RZ ;  /* 0x000000106c08723c */ /* 0x044fe600000418ff */
[----:B------:R-:W-:Y:S06]  /*6cb0*/  LDSM.16.M88.4 R192, [R237+0x7100] ;  /* 0x00710000edc0783b */ /* 0x000fec0000000200 */
[----:B------:R-:W-:Y:S01]  /*6cc0*/  LDSM.16.M88.4 R196, [R238] ;  /* 0x00000000eec4783b */ /* 0x000fe20000000200 */
[-C--:B------:R-:W-:Y:S05]  /*6cd0*/  HMMA.16816.F32.BF16 R12, R108, R18.reuse, RZ ;  /* 0x000000126c0c723c */ /* 0x080fea00000418ff */
[----:B------:R-:W-:Y:S03]  /*6ce0*/  LDSM.16.M88.4 R200, [R237+0x9100] ;  /* 0x00910000edc8783b */ /* 0x000fe60000000200 */
[C---:B------:R-:W-:Y:S03]  /*6cf0*/  HMMA.16816.F32.BF16 R16, R112.reuse, R18, RZ ;  /* 0x000000127010723c */ /* 0x040fe600000418ff */
[----:B------:R-:W-:Y:S05]  /*6d00*/  LDSM.16.M88.4 R204, [R244] ;  /* 0x00000000f4cc783b */ /* 0x000fea0000000200 */
[-C--:B---3--:R-:W-:Y:S01]  /*6d10*/  HMMA.16816.F32.BF16 R20, R112, R32.reuse, RZ ;  /* 0x000000207014723c */ /* 0x088fe200000418ff */
[----:B------:R-:W-:Y:S06]  /*6d20*/  LDSM.16.M88.4 R208, [R243] ;  /* 0x00000000f3d0783b */ /* 0x000fec0000000200 */
[----:B------:R-:W-:Y:S01]  /*6d30*/  LDSM.16.M88.4 R212, [R242] ;  /* 0x00000000f2d4783b */ /* 0x000fe20000000200 */
[C---:B------:R-:W-:Y:S05]  /*6d40*/  HMMA.16816.F32.BF16 R24, R108.reuse, R32, RZ ;  /* 0x000000206c18723c */ /* 0x040fea00000418ff */
[----:B------:R-:W-:Y:S03]  /*6d50*/  LDSM.16.M88.4 R216, [R241] ;  /* 0x00000000f1d8783b */ /* 0x000fe60000000200 */
[-C--:B------:R-:W-:Y:S03]  /*6d60*/  HMMA.16816.F32.BF16 R28, R108, R34.reuse, RZ ;  /* 0x000000226c1c723c */ /* 0x080fe600000418ff */
[----:B------:R-:W-:Y:S05]  /*6d70*/  LDSM.16.M88.4 R220, [R240] ;  /* 0x00000000f0dc783b */ /* 0x000fea0000000200 */
[C---:B------:R-:W-:Y:S01]  /*6d80*/  HMMA.16816.F32.BF16 R32, R112.reuse, R34, RZ ;  /* 0x000000227020723c */ /* 0x040fe200000418ff */
[----:B------:R-:W-:Y:S07]  /*6d90*/  LDSM.16.M88.4 R224, [R239] ;  /* 0x00000000efe0783b */ /* 0x000fee0000000200 */
[-C--:B----4-:R-:W-:Y:S08]  /*6da0*/  HMMA.16816.F32.BF16 R36, R112, R48.reuse, RZ ;  /* 0x000000307024723c */ /* 0x090ff000000418ff */
[C---:B------:R-:W-:Y:S08]  /*6db0*/  HMMA.16816.F32.BF16 R40, R108.reuse, R48, RZ ;  /* 0x000000306c28723c */ /* 0x040ff000000418ff */
[-C--:B------:R-:W-:Y:S08]  /*6dc0*/  HMMA.16816.F32.BF16 R44, R108, R50.reuse, RZ ;  /* 0x000000326c2c723c */ /* 0x080ff000000418ff */
[C---:B------:R-:W-:Y:S08]  /*6dd0*/  HMMA.16816.F32.BF16 R48, R112.reuse, R50, RZ ;  /* 0x000000327030723c */ /* 0x040ff000000418ff */
[-C--:B-----5:R-:W-:Y:S08]  /*6de0*/  HMMA.16816.F32.BF16 R52, R112, R64.reuse, RZ ;  /* 0x000000407034723c */ /* 0x0a0ff000000418ff */
[C---:B------:R-:W-:Y:S07]  /*6df0*/  HMMA.16816.F32.BF16 R56, R108.reuse, R64, RZ ;  /* 0x000000406c38723c */ /* 0x040fee00000418ff */
[----:B------:R-:W-:Y:S02]  /*6e00*/  IADD3.X R64, R61, UR5, R2, P2, !PT ;  /* 0x000000053d407c10 */ /* 0x000fe400097fe402 */
[-C--:B------:R-:W-:Y:S03]  /*6e10*/  HMMA.16816.F32.BF16 R60, R108, R66.reuse, RZ ;  /* 0x000000426c3c723c */ /* 0x080fe600000418ff */
[C---:B------:R-:W-:Y:S04]  /*6e20*/  LEA R2, P2, R84.reuse, c[0x0][0x1f8], 0x1 ;  /* 0x00007e0054027a11 */ /* 0x040fe800078408ff */
[----:B------:R-:W-:Y:S01]  /*6e30*/  LEA.HI.X R84, R84, c[0x0][0x1fc], R64, 0x1, P2 ;  /* 0x00007f0054547a11 */ /* 0x000fe200010f0c40 */
[----:B------:R-:W1:Y:S01]  /*6e40*/  SHFL.IDX PT, R86, R2, RZ, 0x181f ;  /* 0x00181fff02567589 */ /* 0x000e6200000e0000 */
[C---:B------:R-:W-:Y:S05]  /*6e50*/  HMMA.16816.F32.BF16 R64, R112.reuse, R66, RZ ;  /* 0x000000427040723c */ /* 0x040fea00000418ff */
[----:B------:R-:W2:Y:S03]  /*6e60*/  SHFL.IDX PT, R85, R84, RZ, 0x181f ;  /* 0x00181fff54557589 */ /* 0x000ea600000e0000 */
[-C--:B------:R-:W-:Y:S03]  /*6e70*/  HMMA.16816.F32.BF16 R68, R112, R80.reuse, RZ ;  /* 0x000000507044723c */ /* 0x080fe600000418ff */
[----:B------:R-:W3:Y:S05]  /*6e80*/  SHFL.IDX PT, R88, R2, 0x1, 0x181f ;  /* 0x00381f0002587f89 */ /* 0x000eea00000e0000 */
[C---:B------:R-:W-:Y:S01]  /*6e90*/  HMMA.16816.F32.BF16 R72, R108.reuse, R80, RZ ;  /* 0x000000506c48723c */ /* 0x040fe200000418ff */
[----:B------:R-:W4:Y:S03]  /*6ea0*/  SHFL.IDX PT, R89, R84, 0x1, 0x181f ;  /* 0x00381f0054597f89 */ /* 0x000f2600000e0000 */
[-C--:B-1----:R-:W-:Y:S04]  /*6eb0*/  IADD3 R86, P2, R86, R246.reuse, RZ ;  /* 0x000000f656567210 */ /* 0x082fe80007f5e0ff */
[-C--:B------:R-:W-:Y:S01]  /*6ec0*/  HMMA.16816.F32.BF16 R76, R108, R82.reuse, RZ ;  /* 0x000000526c4c723c */ /* 0x080fe200000418ff */
[----:B------:R-:W1:Y:S03]  /*6ed0*/  SHFL.IDX PT, R94, R2, 0x2, 0x181f ;  /* 0x00581f00025e7f89 */ /* 0x000e6600000e0000 */
[--C-:B--2---:R-:W-:Y:S03]  /*6ee0*/  IMAD.X R87, R85, 0x1, R247.reuse, P2 ;  /* 0x0000000155577824 */ /* 0x104fe600010e06f7 */
[----:B------:R-:W2:Y:S01]  /*6ef0*/  SHFL.IDX PT, R92, R2, 0x3, 0x181f ;  /* 0x00781f00025c7f89 */ /* 0x000ea200000e0000 */
[C---:B------:R-:W-:Y:S04]  /*6f00*/  HMMA.16816.F32.BF16 R80, R112.reuse, R82, RZ ;  /* 0x000000527050723c */ /* 0x040fe800000418ff */
[-C--:B---3--:R-:W-:Y:S01]  /*6f10*/  IADD3 R88, P5, R88, R246.reuse, RZ ;  /* 0x000000f658587210 */ /* 0x088fe20007fbe0ff */
[----:B------:R3:W-:Y:S04]  /*6f20*/  LDGSTS.E.BYPASS.LTC128B.128 [R245+0x100], [R86.64], !P3 ;  /* 0x0010000056f57fae */ /* 0x0007e8000d901d4c */
[--C-:B----4-:R-:W-:Y:S02]  /*6f30*/  IMAD.X R89, R89, 0x1, R247.reuse, P5 ;  /* 0x0000000159597824 */ /* 0x110fe400028e06f7 */
[----:B------:R-:W4:Y:S06]  /*6f40*/  SHFL.IDX PT, R91, R84, 0x2, 0x181f ;  /* 0x00581f00545b7f89 */ /* 0x000f2c00000e0000 */
[----:B------:R-:W5:Y:S01]  /*6f50*/  SHFL.IDX PT, R90, R84, 0x3, 0x181f ;  /* 0x00781f00545a7f89 */ /* 0x000f6200000e0000 */
[-C--:B-1----:R-:W-:Y:S05]  /*6f60*/  IADD3 R94, P4, R94, R246.reuse, RZ ;  /* 0x000000f65e5e7210 */ /* 0x082fea0007f9e0ff */
[----:B------:R-:W-:Y:S01]  /*6f70*/  SHFL.IDX PT, R104, R84, 0x4, 0x181f ;  /* 0x00981f0054687f89 */ /* 0x000fe200000e0000 */
[-C--:B--2---:R-:W-:Y:S05]  /*6f80*/  IADD3 R92, P2, R92, R246.reuse, RZ ;  /* 0x000000f65c5c7210 */ /* 0x084fea0007f5e0ff */
[----:B------:R-:W-:Y:S06]  /*6f90*/  SHFL.IDX PT, R103, R84, 0x5, 0x181f ;  /* 0x00b81f0054677f89 */ /* 0x000fec00000e0000 */
[----:B------:R3:W-:Y:S01]  /*6fa0*/  SHFL.IDX PT, R101, R84, 0x6, 0x181f ;  /* 0x00d81f0054657f89 */ /* 0x0007e200000e0000 */
[--C-:B----4-:R-:W-:Y:S05]  /*6fb0*/  IMAD.X R95, R91, 0x1, R247.reuse, P4 ;  /* 0x000000015b5f7824 */ /* 0x110fea00020e06f7 */
[----:B------:R1:W-:Y:S01]  /*6fc0*/  LDGSTS.E.BYPASS.LTC128B.128 [R245+0x900], [R88.64], !P3 ;  /* 0x0090000058f57fae */ /* 0x0003e2000d901d4c */
[--C-:B-----5:R-:W-:Y:S05]  /*6fd0*/  IMAD.X R93, R90, 0x1, R247.reuse, P2 ;  /* 0x000000015a5d7824 */ /* 0x120fea00010e06f7 */
[----:B------:R-:W2:Y:S06]  /*6fe0*/  SHFL.IDX PT, R100, R2, 0x4, 0x181f ;  /* 0x00981f0002647f89 */ /* 0x000eac00000e0000 */
[----:B------:R-:W4:Y:S01]  /*6ff0*/  SHFL.IDX PT, R102, R2, 0x5, 0x181f ;  /* 0x00b81f0002667f89 */ /* 0x000f2200000e0000 */
[-C--:B---3--:R-:W-:Y:S05]  /*7000*/  HMMA.16816.F32.BF16 R84, R112, R96.reuse, RZ ;  /* 0x000000607054723c */ /* 0x088fea00000418ff */
[----:B------:R-:W3:Y:S06]  /*7010*/  SHFL.IDX PT, R2, R2, 0x6, 0x181f ;  /* 0x00d81f0002027f89 */ /* 0x000eec00000e0000 */
[----:B------:R5:W-:Y:S01]  /*7020*/  LDGSTS.E.BYPASS.LTC128B.128 [R245+0x1100], [R94.64], !P3 ;  /* 0x011000005ef57fae */ /* 0x000be2000d901d4c */
[C---:B-1----:R-:W-:Y:S05]  /*7030*/  HMMA.16816.F32.BF16 R88, R108.reuse, R96, RZ ;  /* 0x000000606c58723c */ /* 0x042fea00000418ff */
[----:B------:R5:W-:Y:S02]  /*7040*/  LDGSTS.E.BYPASS.LTC128B.128 [R245+0x1900], [R92.64], !P3 ;  /* 0x019000005cf57fae */ /* 0x000be4000d901d4c */
[-C--:B--2---:R-:W-:Y:S02]  /*7050*/  IADD3 R96, P5, R100, R246.reuse, RZ ;  /* 0x000000f664607210 */ /* 0x084fe40007fbe0ff */
[-C--:B----4-:R-:W-:Y:S03]  /*7060*/  IADD3 R102, P4, R102, R246.reuse, RZ ;  /* 0x000000f666667210 */ /* 0x090fe60007f9e0ff */
[--C-:B------:R-:W-:Y:S02]  /*7070*/  IMAD.X R97, R104, 0x1, R247.reuse, P5 ;  /* 0x0000000168617824 */ /* 0x100fe400028e06f7 */
[--C-:B------:R-:W-:Y:S01]  /*7080*/  IMAD.X R103, R103, 0x1, R247.reuse, P4 ;  /* 0x0000000167677824 */ /* 0x100fe200020e06f7 */
[----:B---3--:R-:W-:Y:S02]  /*7090*/  IADD3 R100, P2, R2, R246, RZ ;  /* 0x000000f602647210 */ /* 0x008fe40007f5e0ff */
[----:B------:R1:W-:Y:S03]  /*70a0*/  LDGSTS.E.BYPASS.LTC128B.128 [R245+0x2100], [R96.64], !P3 ;  /* 0x0210000060f57fae */ /* 0x0003e6000d901d4c */
[----:B------:R-:W-:Y:S01]  /*70b0*/  IMAD.X R101, R101, 0x1, R247, P2 ;  /* 0x0000000165657824 */ /* 0x000fe200010e06f7 */
[----:B------:R-:W-:Y:S02]  /*70c0*/  PLOP3.LUT P2, PT, PT, PT, UP0, 0x80, 0x0 ;  /* 0x000000000000781c */ /* 0x000fe40003f4f008 */
[----:B------:R2:W-:Y:S06]  /*70d0*/  LDGSTS.E.BYPASS.LTC128B.128 [R245+0x2900], [R102.64], !P3 ;  /* 0x0290000066f57fae */ /* 0x0005ec000d901d4c */
[----:B------:R2:W-:Y:S01]  /*70e0*/  LDGSTS.E.BYPASS.LTC128B.128 [R245+0x3100], [R100.64], !P3 ;  /* 0x0310000064f57fae */ /* 0x0005e2000d901d4c */
[-C--:B-----5:R-:W-:Y:S05]  /*70f0*/  HMMA.16816.F32.BF16 R92, R108, R98.reuse, RZ ;  /* 0x000000626c5c723c */ /* 0x0a0fea00000418ff */
[----:B------:R-:W0:Y:S03]  /*7100*/  LDGDEPBAR ;  /* 0x00000000000079af */ /* 0x000e260000000000 */
[C---:B-1----:R-:W-:Y:S08]  /*7110*/  HMMA.16816.F32.BF16 R96, R112.reuse, R98, RZ ;  /* 0x000000627060723c */ /* 0x042ff000000418ff */
[-C--:B--2---:R-:W-:Y:S08]  /*7120*/  HMMA.16816.F32.BF16 R100, R112, R188.reuse, RZ ;  /* 0x000000bc7064723c */ /* 0x084ff000000418ff */
[C---:B------:R-:W-:Y:S08]  /*7130*/  HMMA.16816.F32.BF16 R104, R108.reuse, R188, RZ ;  /* 0x000000bc6c68723c */ /* 0x040ff000000418ff */
[-C--:B------:R-:W-:Y:S08]  /*7140*/  HMMA.16816.F32.BF16 R108, R108, R190.reuse, RZ ;  /* 0x000000be6c6c723c */ /* 0x080ff000000418ff */
[----:B------:R-:W-:Y:S01]  /*7150*/  HMMA.16816.F32.BF16 R112, R112, R190, RZ ;  /* 0x000000be7070723c */ /* 0x000fe200000418ff */
[----:B------:R-:W-:Y:S07]  /*7160*/  LDSM.16.M88.4 R188, [R235+0x7100] ;  /* 0x00710000ebbc783b */ /* 0x000fee0000000200 */
[-C--:B------:R-:W-:Y:S08]  /*7170*/  HMMA.16816.F32.BF16 R4, R192, R196.reuse, R4 ;  /* 0x000000c4c004723c */ /* 0x080ff00000041804 */
[C---:B------:R-:W-:Y:S08]  /*7180*/  HMMA.16816.F32.BF16 R8, R200.reuse, R196, R8 ;  /* 0x000000c4c808723c */ /* 0x040ff00000041808 */
[-C--:B------:R-:W-:Y:S08]  /*7190*/  HMMA.16816.F32.BF16 R12, R200, R198.reuse, R12 ;  /* 0x000000c6c80c723c */ /* 0x080ff0000004180c */
[C---:B------:R-:W-:Y:S01]  /*71a0*/  HMMA.16816.F32.BF16 R16, R192.reuse, R198, R16 ;  /* 0x000000c6c010723c */ /* 0x040fe20000041810 */
[----:B------:R-:W1:Y:S07]  /*71b0*/  LDSM.16.M88.4 R196, [R233+0x3900] ;  /* 0x00390000e9c4783b */ /* 0x000e6e0000000200 */
[-C--:B------:R-:W-:Y:S08]  /*71c0*/  HMMA.16816.F32.BF16 R20, R192, R204.reuse, R20 ;  /* 0x000000ccc014723c */ /* 0x080ff00000041814 */
[C---:B------:R-:W-:Y:S08]  /*71d0*/  HMMA.16816.F32.BF16 R24, R200.reuse, R204, R24 ;  /* 0x000000ccc818723c */ /* 0x040ff00000041818 */
[-C--:B------:R-:W-:Y:S08]  /*71e0*/  HMMA.16816.F32.BF16 R28, R200, R206.reuse, R28 ;  /* 0x000000cec81c723c */ /* 0x080ff0000004181c */
[C---:B------:R-:W-:Y:S01]  /*71f0*/  HMMA.16816.F32.BF16 R32, R192.reuse, R206, R32 ;  /* 0x000000cec020723c */ /* 0x040fe20000041820 */
[----:B------:R-:W2:Y:S07]  /*7200*/  LDSM.16.M88.4 R204, [R235+0x9100] ;  /* 0x00910000ebcc783b */ /* 0x000eae0000000200 */
[-C--:B------:R-:W-:Y:S08]  /*7210*/  HMMA.16816.F32.BF16 R36, R192, R208.reuse, R36 ;  /* 0x000000d0c024723c */ /* 0x080ff00000041824 */
[C---:B------:R-:W-:Y:S08]  /*7220*/  HMMA.16816.F32.BF16 R40, R200.reuse, R208, R40 ;  /* 0x000000d0c828723c */ /* 0x040ff00000041828 */
[-C--:B------:R-:W-:Y:S08]  /*7230*/  HMMA.16816.F32.BF16 R44, R200, R210.reuse, R44 ;  /* 0x000000d2c82c723c */ /* 0x080ff0000004182c */
[C---:B------:R-:W-:Y:S01]  /*7240*/  HMMA.16816.F32.BF16 R48, R192.reuse, R210, R48 ;  /* 0x000000d2c030723c */ /* 0x040fe20000041830 */
[----:B------:R-:W3:Y:S07]  /*7250*/  LDSM.16.M88.4 R208, [R233+0x4100] ;  /* 0x00410000e9d0783b */ /* 0x000eee0000000200 */
[-C--:B------:R-:W-:Y:S08]  /*7260*/  HMMA.16816.F32.BF16 R52, R192, R212.reuse, R52 ;  /* 0x000000d4c034723c */ /* 0x080ff00000041834 */
[C---:B------:R-:W-:Y:S08]  /*7270*/  HMMA.16816.F32.BF16 R56, R200.reuse, R212, R56 ;  /* 0x000000d4c838723c */ /* 0x040ff00000041838 */
[-C--:B------:R-:W-:Y:S08]  /*7280*/  HMMA.16816.F32.BF16 R60, R200, R214.reuse, R60 ;  /* 0x000000d6c83c723c */ /* 0x080ff0000004183c */
[C---:B------:R-:W-:Y:S01]  /*7290*/  HMMA.16816.F32.BF16 R64, R192.reuse, R214, R64 ;  /* 0x000000d6c040723c */ /* 0x040fe20000041840 */
[----:B------:R-:W4:Y:S07]  /*72a0*/  LDSM.16.M88.4 R212, [R233+0x4900] ;  /* 0x00490000e9d4783b */ /* 0x000f2e0000000200 */
[-C--:B------:R-:W-:Y:S08]  /*72b0*/  HMMA.16816.F32.BF16 R68, R192, R216.reuse, R68 ;  /* 0x000000d8c044723c */ /* 0x080ff00000041844 */
[C---:B------:R-:W-:Y:S08]  /*72c0*/  HMMA.16816.F32.BF16 R72, R200.reuse, R216, R72 ;  /* 0x000000d8c848723c */ /* 0x040ff00000041848 */
[-C--:B------:R-:W-:Y:S08]  /*72d0*/  HMMA.16816.F32.BF16 R76, R200, R218.reuse, R76 ;  /* 0x000000dac84c723c */ /* 0x080ff0000004184c */
[C---:B------:R-:W-:Y:S01]  /*72e0*/  HMMA.16816.F32.BF16 R80, R192.reuse, R218, R80 ;  /* 0x000000dac050723c */ /* 0x040fe20000041850 */
[----:B------:R-:W-:Y:S07]  /*72f0*/  LDSM.16.M88.4 R216, [R233+0x5900] ;  /* 0x00590000e9d8783b */ /* 0x000fee0000000200 */
[-C--:B------:R-:W-:Y:S08]  /*7300*/  HMMA.16816.F32.BF16 R84, R192, R220.reuse, R84 ;  /* 0x000000dcc054723c */ /* 0x080ff00000041854 */
[C---:B------:R-:W-:Y:S08]  /*7310*/  HMMA.16816.F32.BF16 R88, R200.reuse, R220, R88 ;  /* 0x000000dcc858723c */ /* 0x040ff00000041858 */
[-C--:B------:R-:W-:Y:S08]  /*7320*/  HMMA.16816.F32.BF16 R92, R200, R222.reuse, R92 ;  /* 0x000000dec85c723c */ /* 0x080ff0000004185c */
[C---:B------:R-:W-:Y:S01]  /*7330*/  HMMA.16816.F32.BF16 R96, R192.reuse, R222, R96 ;  /* 0x000000dec060723c */ /* 0x040fe20000041860 */
[----:B------:R-:W-:Y:S07]  /*7340*/  LDSM.16.M88.4 R220, [R232+0x1000] ;  /* 0x00100000e8dc783b */ /* 0x000fee0000000200 */
[-C--:B------:R-:W-:Y:S08]  /*7350*/  HMMA.16816.F32.BF16 R100, R192, R224.reuse, R100 ;  /* 0x000000e0c064723c */ /* 0x080ff00000041864 */
[C---:B------:R-:W-:Y:S08]  /*7360*/  HMMA.16816.F32.BF16 R104, R200.reuse, R224, R104 ;  /* 0x000000e0c868723c */ /* 0x040ff00000041868 */
[-C--:B------:R-:W-:Y:S01]  /*7370*/  HMMA.16816.F32.BF16 R108, R200, R226.reuse, R108 ;  /* 0x000000e2c86c723c */ /* 0x080fe2000004186c */
[----:B------:R-:W5:Y:S07]  /*7380*/  LDSM.16.M88.4 R200, [R233+0x5100] ;  /* 0x00510000e9c8783b */ /* 0x000f6e0000000200 */
[----:B------:R-:W-:Y:S01]  /*7390*/  HMMA.16816.F32.BF16 R112, R192, R226, R112 ;  /* 0x000000e2c070723c */ /* 0x000fe20000041870 */
[----:B------:R-:W4:Y:S07]  /*73a0*/  LDSM.16.M88.4 R192, [R233+0x6100] ;  /* 0x00610000e9c0783b */ /* 0x000f2e0000000200 */
[-C--:B-1----:R-:W-:Y:S08]  /*73b0*/  HMMA.16816.F32.BF16 R4, R188, R196.reuse, R4 ;  /* 0x000000c4bc04723c */ /* 0x082ff00000041804 */
[C---:B--2---:R-:W-:Y:S08]  /*73c0*/  HMMA.16816.F32.BF16 R8, R204.reuse, R196, R8 ;  /* 0x000000c4cc08723c */ /* 0x044ff00000041808 */
[-C--:B------:R-:W-:Y:S08]  /*73d0*/  HMMA.16816.F32.BF16 R12, R204, R198.reuse, R12 ;  /* 0x000000c6cc0c723c */ /* 0x080ff0000004180c */
[C---:B------:R-:W-:Y:S01]  /*73e0*/  HMMA.16816.F32.BF16 R16, R188.reuse, R198, R16 ;  /* 0x000000c6bc10723c */ /* 0x040fe20000041810 */
[----:B------:R-:W1:Y:S07]  /*73f0*/  LDSM.16.M88.4 R196, [R233+0x6900] ;  /* 0x00690000e9c4783b */ /* 0x000e6e0000000200 */
[-C--:B---3--:R-:W-:Y:S08]  /*7400*/  HMMA.16816.F32.BF16 R20, R188, R208.reuse, R20 ;  /* 0x000000d0bc14723c */ /* 0x088ff00000041814 */
[C---:B------:R-:W-:Y:S08]  /*7410*/  HMMA.16816.F32.BF16 R24, R204.reuse, R208, R24 ;  /* 0x000000d0cc18723c */ /* 0x040ff00000041818 */
[-C--:B------:R-:W-:Y:S08]  /*7420*/  HMMA.16816.F32.BF16 R28, R204, R210.reuse, R28 ;  /* 0x000000d2cc1c723c */ /* 0x080ff0000004181c */
[C---:B------:R-:W-:Y:S01]  /*7430*/  HMMA.16816.F32.BF16 R32, R188.reuse, R210, R32 ;  /* 0x000000d2bc20723c */ /* 0x040fe20000041820 */
[----:B------:R-:W-:Y:S07]  /*7440*/  LDSM.16.M88.4 R208, [R232] ;  /* 0x00000000e8d0783b */ /* 0x000fee0000000200 */
[-C--:B----4-:R-:W-:Y:S08]  /*7450*/  HMMA.16816.F32.BF16 R36, R188, R212.reuse, R36 ;  /* 0x000000d4bc24723c */ /* 0x090ff00000041824 */
[C---:B------:R-:W-:Y:S08]  /*7460*/  HMMA.16816.F32.BF16 R40, R204.reuse, R212, R40 ;  /* 0x000000d4cc28723c */ /* 0x040ff00000041828 */
[-C--:B------:R-:W-:Y:S08]  /*7470*/  HMMA.16816.F32.BF16 R44, R204, R214.reuse, R44 ;  /* 0x000000d6cc2c723c */ /* 0x080ff0000004182c */
[C---:B------:R-:W-:Y:S01]  /*7480*/  HMMA.16816.F32.BF16 R48, R188.reuse, R214, R48 ;  /* 0x000000d6bc30723c */ /* 0x040fe20000041830 */
[----:B------:R-:W-:Y:S07]  /*7490*/  LDSM.16.M88.4 R212, [R236+0x9100] ;  /* 0x00910000ecd4783b */ /* 0x000fee0000000200 */
[-C--:B-----5:R-:W-:Y:S08]  /*74a0*/  HMMA.16816.F32.BF16 R52, R188, R200.reuse, R52 ;  /* 0x000000c8bc34723c */ /* 0x0a0ff00000041834 */
        /* <DEDUP_REMOVED lines=14> */
[-C--:B-1----:R-:W-:Y:S08]  /*7590*/  HMMA.16816.F32.BF16 R100, R188, R196.reuse, R100 ;  /* 0x000000c4bc64723c */ /* 0x082ff00000041864 */
[C---:B------:R-:W-:Y:S08]  /*75a0*/  HMMA.16816.F32.BF16 R104, R204.reuse, R196, R104 ;  /* 0x000000c4cc68723c */ /* 0x040ff00000041868 */
[-C--:B------:R-:W-:Y:S01]  /*75b0*/  HMMA.16816.F32.BF16 R108, R204, R198.reuse, R108 ;  /* 0x000000c6cc6c723c */ /* 0x080fe2000004186c */
[----:B------:R-:W1:Y:S07]  /*75c0*/  LDSM.16.M88.4 R204, [R232+0x2000] ;  /* 0x00200000e8cc783b */ /* 0x000e6e0000000200 */
[----:B------:R-:W-:Y:S01]  /*75d0*/  HMMA.16816.F32.BF16 R112, R188, R198, R112 ;  /* 0x000000c6bc70723c */ /* 0x000fe20000041870 */
[----:B------:R-:W5:Y:S06]  /*75e0*/  LDSM.16.M88.4 R188, [R232+0x2800] ;  /* 0x00280000e8bc783b */ /* 0x000f6c0000000200 */
[----:B------:R-:W1:Y:S01]  /*75f0*/  LDSM.16.M88.4 R196, [R232+0x3000] ;  /* 0x00300000e8c4783b */ /* 0x000e620000000200 */
[-C--:B--2---:R-:W-:Y:S01]  /*7600*/  HMMA.16816.F32.BF16 R4, R200, R208.reuse, R4 ;  /* 0x000000d0c804723c */ /* 0x084fe20000041804 */
[----:B------:R-:W-:Y:S04]  /*7610*/  DEPBAR.LE SB0, 0x0 ;  /* 0x000080000000791a */ /* 0x000fe80000000000 */
[----:B------:R-:W-:Y:S03]  /*7620*/  BAR.SYNC.DEFER_BLOCKING 0x0 ;  /* 0x0000000000007b1d */ /* 0x000fe60000010000 */
[C---:B------:R-:W-:Y:S08]  /*7630*/  HMMA.16816.F32.BF16 R8, R212.reuse, R208, R8 ;  /* 0x000000d0d408723c */ /* 0x040ff00000041808 */
[-C--:B------:R-:W-:Y:S08]  /*7640*/  HMMA.16816.F32.BF16 R12, R212, R210.reuse, R12 ;  /* 0x000000d2d40c723c */ /* 0x080ff0000004180c */
[C---:B------:R-:W-:Y:S08]  /*7650*/  HMMA.16816.F32.BF16 R16, R200.reuse, R210, R16 ;  /* 0x000000d2c810723c */ /* 0x040ff00000041810 */
[-C--:B---3--:R-:W-:Y:S08]  /*7660*/  HMMA.16816.F32.BF16 R20, R200, R216.reuse, R20 ;  /* 0x000000d8c814723c */ /* 0x088ff00000041814 */
[C---:B------:R-:W-:Y:S08]  /*7670*/  HMMA.16816.F32.BF16 R24, R212.reuse, R216, R24 ;  /* 0x000000d8d418723c */ /* 0x040ff00000041818 */
[-C--:B------:R-:W-:Y:S08]  /*7680*/  HMMA.16816.F32.BF16 R28, R212, R218.reuse, R28 ;  /* 0x000000dad41c723c */ /* 0x080ff0000004181c */
[C---:B------:R-:W-:Y:S08]  /*7690*/  HMMA.16816.F32.BF16 R32, R200.reuse, R218, R32 ;  /* 0x000000dac820723c */ /* 0x040ff00000041820 */
[-C--:B------:R-:W-:Y:S08]  /*76a0*/  HMMA.16816.F32.BF16 R36, R200, R220.reuse, R36 ;  /* 0x000000dcc824723c */ /* 0x080ff00000041824 */
[C---:B------:R-:W-:Y:S08]  /*76b0*/  HMMA.16816.F32.BF16 R40, R212.reuse, R220, R40 ;  /* 0x000000dcd428723c */ /* 0x040ff00000041828 */
[-C--:B------:R-:W-:Y:S08]  /*76c0*/  HMMA.16816.F32.BF16 R44, R212, R222.reuse, R44 ;  /* 0x000000ded42c723c */ /* 0x080ff0000004182c */
[C---:B------:R-:W-:Y:S08]  /*76d0*/  HMMA.16816.F32.BF16 R48, R200.reuse, R222, R48 ;  /* 0x000000dec830723c */ /* 0x040ff00000041830 */
[-C--:B----4-:R-:W-:Y:S08]  /*76e0*/  HMMA.16816.F32.BF16 R52, R200, R192.reuse, R52 ;  /* 0x000000c0c834723c */ /* 0x090ff00000041834 */
[C---:B------:R-:W-:Y:S08]  /*76f0*/  HMMA.16816.F32.BF16 R56, R212.reuse, R192, R56 ;  /* 0x000000c0d438723c */ /* 0x040ff00000041838 */
[-C--:B------:R-:W-:Y:S08]  /*7700*/  HMMA.16816.F32.BF16 R60, R212, R194.reuse, R60 ;  /* 0x000000c2d43c723c */ /* 0x080ff0000004183c */
[C---:B------:R-:W-:Y:S08]  /*7710*/  HMMA.16816.F32.BF16 R64, R200.reuse, R194, R64 ;  /* 0x000000c2c840723c */ /* 0x040ff00000041840 */
[-C--:B-1----:R-:W-:Y:S08]  /*7720*/  HMMA.16816.F32.BF16 R68, R200, R204.reuse, R68 ;  /* 0x000000ccc844723c */ /* 0x082ff00000041844 */
[C---:B------:R-:W-:Y:S08]  /*7730*/  HMMA.16816.F32.BF16 R72, R212.reuse, R204, R72 ;  /* 0x000000ccd448723c */ /* 0x040ff00000041848 */
[-C--:B------:R-:W-:Y:S08]  /*7740*/  HMMA.16816.F32.BF16 R76, R212, R206.reuse, R76 ;  /* 0x000000ced44c723c */ /* 0x080ff0000004184c */
[C---:B------:R-:W-:Y:S08]  /*7750*/  HMMA.16816.F32.BF16 R80, R200.reuse, R206, R80 ;  /* 0x000000cec850723c */ /* 0x040ff00000041850 */
[-C--:B-----5:R-:W-:Y:S08]  /*7760*/  HMMA.16816.F32.BF16 R84, R200, R188.reuse, R84 ;  /* 0x000000bcc854723c */ /* 0x0a0ff00000041854 */
[C---:B------:R-:W-:Y:S08]  /*7770*/  HMMA.16816.F32.BF16 R88, R212.reuse, R188, R88 ;  /* 0x000000bcd458723c */ /* 0x040ff00000041858 */
[-C--:B------:R-:W-:Y:S08]  /*7780*/  HMMA.16816.F32.BF16 R92, R212, R190.reuse, R92 ;  /* 0x000000bed45c723c */ /* 0x080ff0000004185c */
[C---:B------:R-:W-:Y:S08]  /*7790*/  HMMA.16816.F32.BF16 R96, R200.reuse, R190, R96 ;  /* 0x000000bec860723c */ /* 0x040ff00000041860 */
[-C--:B------:R-:W-:Y:S08]  /*77a0*/  HMMA.16816.F32.BF16 R100, R200, R196.reuse, R100 ;  /* 0x000000c4c864723c */ /* 0x080ff00000041864 */
[C---:B------:R-:W-:Y:S08]  /*77b0*/  HMMA.16816.F32.BF16 R104, R212.reuse, R196, R104 ;  /* 0x000000c4d468723c */ /* 0x040ff00000041868 */
[-C--:B------:R-:W-:Y:S08]  /*77c0*/  HMMA.16816.F32.BF16 R108, R212, R198.reuse, R108 ;  /* 0x000000c6d46c723c */ /* 0x080ff0000004186c */
[----:B------:R-:W-:Y:S01]  /*77d0*/  HMMA.16816.F32.BF16 R112, R200, R198, R112 ;  /* 0x000000c6c870723c */ /* 0x000fe20000041870 */
[----:B------:R-:W-:-:S07]  /*77e0*/  @P2 BRA `(.L_x_5) ;  /* 0xffffef4000002947 */ /* 0x000fce000383ffff */
.L_x_4:
[----:B--2---:R-:W-:Y:S01]  /*77f0*/  FMNMX.FTZ R133, R4, R0, !PT ;  /* 0x0000000004857209 */ /* 0x004fe20007810000 */
[----:B------:R-:W-:Y:S01]  /*7800*/  STL [R1+0x18], R135 ;  /* 0x0000188701007387 */ /* 0x000fe20000100800 */
[----:B------:R-:W-:Y:S02]  /*7810*/  FMNMX.FTZ R2, R6, R3, !PT ;  /* 0x0000000306027209 */ /* 0x000fe40007810000 */
[----:B------:R-:W-:Y:S01]  /*7820*/  FMNMX.FTZ R133, R5, R133, !PT ;  /* 0x0000008505857209 */ /* 0x000fe20007810000 */
[----:B------:R-:W0:Y:S01]  /*7830*/  LDGDEPBAR ;  /* 0x00000000000079af */ /* 0x000e220000000000 */
[----:B------:R-:W-:Y:S02]  /*7840*/  FMNMX.FTZ R2, R7, R2, !PT ;  /* 0x0000000207027209 */ /* 0x000fe40007810000 */
        /* <DEDUP_REMOVED lines=75> */
[----:B------:R-:W-:Y:S01]  /*7d00*/  FMNMX.FTZ R2, R103, R2, !PT ;  /* 0x0000000267027209 */ /* 0x000fe20007810000 */
[----:B------:R-:W1:Y:S01]  /*7d10*/  SHFL.BFLY PT, R188, R133, 0x2, 0x1f ;  /* 0x0c401f0085bc7f89 */ /* 0x000e6200000e0000 */
[----:B------:R-:W-:Y:S02]  /*7d20*/  FMNMX.FTZ R129, R73, R129, !PT ;  /* 0x0000008149817209 */ /* 0x000fe40007810000 */
[----:B------:R-:W-:Y:S02]  /*7d30*/  FMNMX.FTZ R2, R114, R2, !PT ;  /* 0x0000000272027209 */ /* 0x000fe40007810000 */
[----:B------:R-:W-:Y:S02]  /*7d40*/  FMNMX.FTZ R130, R43, R130, !PT ;  /* 0x000000822b827209 */ /* 0x000fe40007810000 */
[----:B------:R-:W-:Y:S02]  /*7d50*/  FMNMX.FTZ R129, R76, R129, !PT ;  /* 0x000000814c817209 */ /* 0x000fe40007810000 */
[----:B------:R-:W-:Y:S02]  /*7d60*/  FMNMX.FTZ R2, R115, R2, !PT ;  /* 0x0000000273027209 */ /* 0x000fe40007810000 */
[----:B------:R-:W-:Y:S02]  /*7d70*/  FMNMX.FTZ R130, R46, R130, !PT ;  /* 0x000000822e827209 */ /* 0x000fe40007810000 */
[----:B------:R-:W-:Y:S01]  /*7d80*/  FMNMX.FTZ R129, R77, R129, !PT ;  /* 0x000000814d817209 */ /* 0x000fe20007810000 */
[----:B------:R-:W2:Y:S01]  /*7d90*/  SHFL.BFLY PT, R132, R2, 0x2, 0x1f ;  /* 0x0c401f0002847f89 */ /* 0x000ea200000e0000 */
        /* <DEDUP_REMOVED lines=13> */
[----:B-1----:R-:W-:Y:S02]  /*7e70*/  FMNMX.FTZ R133, R133, R188, !PT ;  /* 0x000000bc85857209 */ /* 0x002fe40007810000 */
[----:B------:R-:W-:Y:S02]  /*7e80*/  FMNMX.FTZ R130, R78, R130, !PT ;  /* 0x000000824e827209 */ /* 0x000fe40007810000 */
[----:B--2---:R-:W-:Y:S01]  /*7e90*/  FMNMX.FTZ R2, R2, R132, !PT ;  /* 0x0000008402027209 */ /* 0x004fe20007810000 */
[----:B------:R-:W1:Y:S01]  /*7ea0*/  SHFL.BFLY PT, R188, R133, 0x1, 0x1f ;  /* 0x0c201f0085bc7f89 */ /* 0x000e6200000e0000 */
[----:B------:R-:W-:Y:S02]  /*7eb0*/  FMNMX.FTZ R130, R79, R130, !PT ;  /* 0x000000824f827209 */ /* 0x000fe40007810000 */
[----:B------:R-:W-:Y:S02]  /*7ec0*/  FMNMX.FTZ R129, R108, R129, !PT ;  /* 0x000000816c817209 */ /* 0x000fe40007810000 */
[----:B------:R-:W-:Y:S02]  /*7ed0*/  FMNMX.FTZ R130, R90, R130, !PT ;  /* 0x000000825a827209 */ /* 0x000fe40007810000 */
[----:B------:R-:W-:Y:S01]  /*7ee0*/  FMNMX.FTZ R129, R109, R129, !PT ;  /* 0x000000816d817209 */ /* 0x000fe20007810000 */
[----:B------:R-:W2:Y:S01]  /*7ef0*/  SHFL.BFLY PT, R132, R2, 0x1, 0x1f ;  /* 0x0c201f0002847f89 */ /* 0x000ea200000e0000 */
[----:B------:R-:W-:Y:S02]  /*7f00*/  FMNMX.FTZ R130, R91, R130, !PT ;  /* 0x000000825b827209 */ /* 0x000fe40007810000 */
[----:B------:R-:W-:Y:S01]  /*7f10*/  ISETP.LT.AND P2, PT, RZ, UR9, PT ;  /* 0x00000009ff007c0c */ /* 0x000fe2000bf41270 */
[----:B------:R-:W-:Y:S01]  /*7f20*/  UIADD3 UR9, UR9, -0x1, URZ ;  /* 0xffffffff09097890 */ /* 0x000fe2000fffe03f */
[----:B------:R-:W-:Y:S03]  /*7f30*/  FMNMX.FTZ R130, R94, R130, !PT ;  /* 0x000000825e827209 */ /* 0x000fe60007810000 */
[----:B------:R-:W3:Y:S01]  /*7f40*/  SHFL.BFLY PT, R131, R129, 0x2, 0x1f ;  /* 0x0c401f0081837f89 */ /* 0x000ee200000e0000 */
[----:B------:R-:W-:Y:S04]  /*7f50*/  FMNMX.FTZ R130, R95, R130, !PT ;  /* 0x000000825f827209 */ /* 0x000fe80007810000 */
[----:B------:R-:W-:Y:S02]  /*7f60*/  FMNMX.FTZ R130, R106, R130, !PT ;  /* 0x000000826a827209 */ /* 0x000fe40007810000 */
[----:B-1----:R-:W-:Y:S05]  /*7f70*/  FMNMX.FTZ R133, R133, R188, !PT ;  /* 0x000000bc85857209 */ /* 0x002fea0007810000 */
[C---:B------:R-:W-:Y:S02]  /*7f80*/  FMUL.FTZ R188, R133.reuse, c[0x0][0x2d0] ;  /* 0x0000b40085bc7a20 */ /* 0x040fe40000410000 */
[----:B------:R-:W-:Y:S01]  /*7f90*/  FADD.FTZ R0, -R133, R0 ;  /* 0x0000000085007221 */ /* 0x000fe20000010100 */
[----:B--2---:R-:W-:Y:S01]  /*7fa0*/  FMNMX.FTZ R132, R2, R132, !PT ;  /* 0x0000008402847209 */ /* 0x004fe20007810000 */
[--C-:B------:R-:W-:Y:S02]  /*7fb0*/  FFMA.FTZ R20, R20, c[0x0][0x2d0], -R188.reuse ;  /* 0x0000b40014147a23 */ /* 0x100fe400000108bc */
[--C-:B------:R-:W-:Y:S02]  /*7fc0*/  FFMA.FTZ R21, R21, c[0x0][0x2d0], -R188.reuse ;  /* 0x0000b40015157a23 */ /* 0x100fe400000108bc */
[----:B------:R-:W-:Y:S01]  /*7fd0*/  MUFU.EX2 R202, R20 ;  /* 0x0000001400ca7308 */ /* 0x000fe20000000800 */
[--C-:B------:R-:W-:Y:S02]  /*7fe0*/  FFMA.FTZ R36, R36, c[0x0][0x2d0], -R188.reuse ;  /* 0x0000b40024247a23 */ /* 0x100fe400000108bc */
[--C-:B------:R-:W-:Y:S01]  /*7ff0*/  FFMA.FTZ R37, R37, c[0x0][0x2d0], -R188.reuse ;  /* 0x0000b40025257a23 */ /* 0x100fe200000108bc */
[----:B---3--:R-:W-:Y:S01]  /*8000*/  FMNMX.FTZ R129, R129, R131, !PT ;  /* 0x0000008381817209 */ /* 0x008fe20007810000 */
[--C-:B------:R-:W-:Y:S02]  /*8010*/  FFMA.FTZ R64, R64, c[0x0][0x2d0], -R188.reuse ;  /* 0x0000b40040407a23 */ /* 0x100fe400000108bc */
[--C-:B------:R-:W-:Y:S02]  /*8020*/  FFMA.FTZ R65, R65, c[0x0][0x2d0], -R188.reuse ;  /* 0x0000b40041417a23 */ /* 0x100fe400000108bc */
[--C-:B------:R-:W-:Y:S01]  /*8030*/  FFMA.FTZ R68, R68, c[0x0][0x2d0], -R188.reuse ;  /* 0x0000b40044447a23 */ /* 0x100fe200000108bc */
[----:B------:R-:W-:Y:S01]  /*8040*/  MUFU.EX2 R196, R21 ;  /* 0x0000001500c47308 */ /* 0x000fe20000000800 */
[--C-:B------:R-:W-:Y:S01]  /*8050*/  FFMA.FTZ R69, R69, c[0x0][0x2d0], -R188.reuse ;  /* 0x0000b40045457a23 */ /* 0x100fe200000108bc */
[----:B------:R-:W1:Y:S01]  /*8060*/  SHFL.BFLY PT, R131, R129, 0x1, 0x1f ;  /* 0x0c201f0081837f89 */ /* 0x000e6200000e0000 */
[----:B------:R-:W-:Y:S02]  /*8070*/  FMUL.FTZ R189, R132, c[0x0][0x2d0] ;  /* 0x0000b40084bd7a20 */ /* 0x000fe40000410000 */
[--C-:B------:R-:W-:Y:S02]  /*8080*/  FFMA.FTZ R16, R16, c[0x0][0x2d0], -R188.reuse ;  /* 0x0000b40010107a23 */ /* 0x100fe400000108bc */
[--C-:B------:R-:W-:Y:S02]  /*8090*/  FFMA.FTZ R22, R22, c[0x0][0x2d0], -R189.reuse ;  /* 0x0000b40016167a23 */ /* 0x100fe400000108bd */
[--C-:B------:R-:W-:Y:S01]  /*80a0*/  FFMA.FTZ R23, R23, c[0x0][0x2d0], -R189.reuse ;  /* 0x0000b40017177a23 */ /* 0x100fe200000108bd */
[----:B------:R-:W-:Y:S01]  /*80b0*/  MUFU.EX2 R221, R16 ;  /* 0x0000001000dd7308 */ /* 0x000fe20000000800 */
[--C-:B------:R-:W-:Y:S02]  /*80c0*/  FFMA.FTZ R38, R38, c[0x0][0x2d0], -R189.reuse ;  /* 0x0000b40026267a23 */ /* 0x100fe400000108bd */
[--C-:B------:R-:W-:Y:S02]  /*80d0*/  FFMA.FTZ R39, R39, c[0x0][0x2d0], -R189.reuse ;  /* 0x0000b40027277a23 */ /* 0x100fe400000108bd */
[--C-:B------:R-:W-:Y:S02]  /*80e0*/  FFMA.FTZ R66, R66, c[0x0][0x2d0], -R189.reuse ;  /* 0x0000b40042427a23 */ /* 0x100fe400000108bd */
[--C-:B------:R-:W-:Y:S02]  /*80f0*/  FFMA.FTZ R67, R67, c[0x0][0x2d0], -R189.reuse ;  /* 0x0000b40043437a23 */ /* 0x100fe400000108bd */
[--C-:B------:R-:W-:Y:S01]  /*8100*/  FFMA.FTZ R70, R70, c[0x0][0x2d0], -R189.reuse ;  /* 0x0000b40046467a23 */ /* 0x100fe200000108bd */
[----:B------:R-:W-:Y:S01]  /*8110*/  MUFU.EX2 R200, R22 ;  /* 0x0000001600c87308 */ /* 0x000fe20000000800 */
[--C-:B------:R-:W-:Y:S02]  /*8120*/  FFMA.FTZ R71, R71, c[0x0][0x2d0], -R189.reuse ;  /* 0x0000b40047477a23 */ /* 0x100fe400000108bd */
[--C-:B------:R-:W-:Y:S02]  /*8130*/  FFMA.FTZ R17, R17, c[0x0][0x2d0], -R188.reuse ;  /* 0x0000b40011117a23 */ /* 0x100fe400000108bc */
[--C-:B------:R-:W-:Y:S01]  /*8140*/  FFMA.FTZ R18, R18, c[0x0][0x2d0], -R189.reuse ;  /* 0x0000b40012127a23 */ /* 0x100fe200000108bd */
[----:B-1----:R-:W-:Y:S01]  /*8150*/  FMNMX.FTZ R131, R129, R131, !PT ;  /* 0x0000008381837209 */ /* 0x002fe20007810000 */
[--C-:B------:R-:W-:Y:S02]  /*8160*/  FFMA.FTZ R19, R19, c[0x0][0x2d0], -R189.reuse ;  /* 0x0000b40013137a23 */ /* 0x100fe400000108bd */
[--C-:B------:R-:W-:Y:S01]  /*8170*/  FFMA.FTZ R34, R34, c[0x0][0x2d0], -R189.reuse ;  /* 0x0000b40022227a23 */ /* 0x100fe200000108bd */
[----:B------:R1:W-:Y:S01]  /*8180*/  MUFU.EX2 R197, R23 ;  /* 0x0000001700c57308 */ /* 0x0003e20000000800 */
[----:B------:R-:W-:Y:S01]  /*8190*/  FMUL.FTZ R2, R0, c[0x0][0x2d0] ;  /* 0x0000b40000027a20 */ /* 0x000fe20000410000 */
[----:B------:R-:W-:Y:S01]  /*81a0*/  FMNMX.FTZ R0, R107, R130, !PT ;  /* 0x000000826b007209 */ /* 0x000fe20007810000 */
[--C-:B------:R-:W-:Y:S02]  /*81b0*/  FFMA.FTZ R35, R35, c[0x0][0x2d0], -R189.reuse ;  /* 0x0000b40023237a23 */ /* 0x100fe400000108bd */
[--C-:B------:R-:W-:Y:S01]  /*81c0*/  FFMA.FTZ R83, R83, c[0x0][0x2d0], -R189.reuse ;  /* 0x0000b40053537a23 */ /* 0x100fe200000108bd */
[----:B------:R-:W-:Y:S01]  /*81d0*/  FMNMX.FTZ R0, R110, R0, !PT ;  /* 0x000000006e007209 */ /* 0x000fe20007810000 */
[--C-:B------:R-:W-:Y:S02]  /*81e0*/  FFMA.FTZ R4, R4, c[0x0][0x2d0], -R188.reuse ;  /* 0x0000b40004047a23 */ /* 0x100fe400000108bc */
[--C-:B------:R-:W-:Y:S01]  /*81f0*/  FFMA.FTZ R5, R5, c[0x0][0x2d0], -R188.reuse ;  /* 0x0000b40005057a23 */ /* 0x100fe200000108bc */
[----:B------:R2:W3:Y:S01]  /*8200*/  MUFU.EX2 R130, R2 ;  /* 0x0000000200827308 */ /* 0x0004e20000000800 */
[----:B------:R-:W-:Y:S01]  /*8210*/  FMNMX.FTZ R0, R111, R0, !PT ;  /* 0x000000006f007209 */ /* 0x000fe20007810000 */
[--C-:B------:R-:W-:Y:S02]  /*8220*/  FFMA.FTZ R6, R6, c[0x0][0x2d0], -R189.reuse ;  /* 0x0000b40006067a23 */ /* 0x100fe400000108bd */
[--C-:B------:R-:W-:Y:S02]  /*8230*/  FFMA.FTZ R7, R7, c[0x0][0x2d0], -R189.reuse ;  /* 0x0000b40007077a23 */ /* 0x100fe400000108bd */
[--C-:B------:R-:W-:Y:S02]  /*8240*/  FFMA.FTZ R32, R32, c[0x0][0x2d0], -R188.reuse ;  /* 0x0000b40020207a23 */ /* 0x100fe400000108bc */
[--C-:B------:R-:W-:Y:S02]  /*8250*/  FFMA.FTZ R33, R33, c[0x0][0x2d0], -R188.reuse ;  /* 0x0000b40021217a23 */ /* 0x100fe400000108bc */
[----:B------:R4:W-:Y:S01]  /*8260*/  MUFU.EX2 R207, R4 ;  /* 0x0000000400cf7308 */ /* 0x0009e20000000800 */
[--C-:B------:R-:W-:Y:S02]  /*8270*/  FFMA.FTZ R50, R50, c[0x0][0x2d0], -R189.reuse ;  /* 0x0000b40032327a23 */ /* 0x100fe400000108bd */
[--C-:B------:R-:W-:Y:S01]  /*8280*/  FFMA.FTZ R48, R48, c[0x0][0x2d0], -R188.reuse ;  /* 0x0000b40030307a23 */ /* 0x100fe200000108bc */
[----:B-1----:R-:W-:Y:S01]  /*8290*/  LDSM.16.MT88.4 R20, [R228+0x100] ;  /* 0x00010000e414783b */ /* 0x002fe20000004200 */
[--C-:B------:R-:W-:Y:S02]  /*82a0*/  FFMA.FTZ R49, R49, c[0x0][0x2d0], -R188.reuse ;  /* 0x0000b40031317a23 */ /* 0x100fe400000108bc */
[--C-:B------:R-:W-:Y:S02]  /*82b0*/  FFMA.FTZ R51, R51, c[0x0][0x2d0], -R189.reuse ;  /* 0x0000b40033337a23 */ /* 0x100fe400000108bd */
[--C-:B------:R-:W-:Y:S01]  /*82c0*/  FFMA.FTZ R52, R52, c[0x0][0x2d0], -R188.reuse ;  /* 0x0000b40034347a23 */ /* 0x100fe200000108bc */
[----:B------:R-:W1:Y:S01]  /*82d0*/  MUFU.EX2 R208, R5 ;  /* 0x0000000500d07308 */ /* 0x000e620000000800 */
[--C-:B------:R-:W-:Y:S02]  /*82e0*/  FFMA.FTZ R53, R53, c[0x0][0x2d0], -R188.reuse ;  /* 0x0000b40035357a23 */ /* 0x100fe400000108bc */
[----:B------:R-:W-:Y:S02]  /*82f0*/  FFMA.FTZ R54, R54, c[0x0][0x2d0], -R189 ;  /* 0x0000b40036367a23 */ /* 0x000fe400000108bd */
[----:B--2---:R-:W-:Y:S02]  /*8300*/  FADD.FTZ R2, -R132, R3 ;  /* 0x0000000384027221 */ /* 0x004fe40000010100 */
[----:B---3--:R-:W-:Y:S01]  /*8310*/  FMUL.FTZ R16, R130, R148 ;  /* 0x0000009482107220 */ /* 0x008fe20000410000 */
[----:B------:R-:W2:Y:S01]  /*8320*/  SHFL.BFLY PT, R3, R0, 0x2, 0x1f ;  /* 0x0c401f0000037f89 */ /* 0x000ea200000e0000 */
[----:B------:R-:W-:Y:S01]  /*8330*/  FMUL.FTZ R2, R2, c[0x0][0x2d0] ;  /* 0x0000b40002027a20 */ /* 0x000fe20000410000 */
[----:B------:R3:W-:Y:S01]  /*8340*/  MUFU.EX2 R223, R17 ;  /* 0x0000001100df7308 */ /* 0x0007e20000000800 */
[C---:B------:R-:W-:Y:S02]  /*8350*/  FMUL.FTZ R116, R130.reuse, R116 ;  /* 0x0000007482747220 */ /* 0x040fe40000410000 */
[C---:B------:R-:W-:Y:S02]  /*8360*/  FMUL.FTZ R117, R130.reuse, R117 ;  /* 0x0000007582757220 */ /* 0x040fe40000410000 */
[C---:B------:R-:W-:Y:S02]  /*8370*/  FMUL.FTZ R124, R130.reuse, R124 ;  /* 0x0000007c827c7220 */ /* 0x040fe40000410000 */
[C---:B------:R-:W-:Y:S02]  /*8380*/  FMUL.FTZ R125, R130.reuse, R125 ;  /* 0x0000007d827d7220 */ /* 0x040fe40000410000 */
[----:B----4-:R-:W-:Y:S01]  /*8390*/  FMUL.FTZ R4, R130, R140 ;  /* 0x0000008c82047220 */ /* 0x010fe20000410000 */
[----:B------:R4:W4:Y:S01]  /*83a0*/  MUFU.EX2 R129, R2 ;  /* 0x0000000200817308 */ /* 0x0009220000000800 */
[--C-:B------:R-:W-:Y:S02]  /*83b0*/  FFMA.FTZ R55, R55, c[0x0][0x2d0], -R189.reuse ;  /* 0x0000b40037377a23 */ /* 0x100fe400000108bd */
[--C-:B------:R-:W-:Y:S01]  /*83c0*/  FFMA.FTZ R80, R80, c[0x0][0x2d0], -R188.reuse ;  /* 0x0000b40050507a23 */ /* 0x100fe200000108bc */
[----:B-1----:R-:W-:Y:S01]  /*83d0*/  F2FP.BF16.PACK_AB R140, R208, R207 ;  /* 0x000000cfd08c723e */ /* 0x002fe200000010ff */
[----:B------:R-:W-:Y:S02]  /*83e0*/  FMUL.FTZ R5, R130, R141 ;  /* 0x0000008d82057220 */ /* 0x000fe40000410000 */
[--C-:B------:R-:W-:Y:S02]  /*83f0*/  FFMA.FTZ R81, R81, c[0x0][0x2d0], -R188.reuse ;  /* 0x0000b40051517a23 */ /* 0x100fe400000108bc */
[--C-:B------:R-:W-:Y:S01]  /*8400*/  FFMA.FTZ R82, R82, c[0x0][0x2d0], -R189.reuse ;  /* 0x0000b40052527a23 */ /* 0x100fe200000108bd */
[----:B------:R1:W-:Y:S01]  /*8410*/  MUFU.EX2 R204, R6 ;  /* 0x0000000600cc7308 */ /* 0x0003e20000000800 */
[--C-:B------:R-:W-:Y:S01]  /*8420*/  FFMA.FTZ R84, R84, c[0x0][0x2d0], -R188.reuse ;  /* 0x0000b40054547a23 */ /* 0x100fe200000108bc */
[----:B--2---:R-:W-:Y:S01]  /*8430*/  FMNMX.FTZ R0, R0, R3, !PT ;  /* 0x0000000300007209 */ /* 0x004fe20007810000 */
[--C-:B------:R-:W-:Y:S02]  /*8440*/  FFMA.FTZ R85, R85, c[0x0][0x2d0], -R188.reuse ;  /* 0x0000b40055557a23 */ /* 0x100fe400000108bc */
[----:B---3--:R-:W-:Y:S02]  /*8450*/  FMUL.FTZ R17, R130, R149 ;  /* 0x0000009582117220 */ /* 0x008fe40000410000 */
[--C-:B------:R-:W-:Y:S02]  /*8460*/  FFMA.FTZ R86, R86, c[0x0][0x2d0], -R189.reuse ;  /* 0x0000b40056567a23 */ /* 0x100fe400000108bd */
[--C-:B------:R-:W-:Y:S01]  /*8470*/  FFMA.FTZ R96, R96, c[0x0][0x2d0], -R188.reuse ;  /* 0x0000b40060607a23 */ /* 0x100fe200000108bc */
[----:B------:R-:W2:Y:S01]  /*8480*/  MUFU.EX2 R209, R7 ;  /* 0x0000000700d17308 */ /* 0x000ea20000000800 */
[----:B------:R-:W-:Y:S02]  /*8490*/  FFMA.FTZ R97, R97, c[0x0][0x2d0], -R188 ;  /* 0x0000b40061617a23 */ /* 0x000fe400000108bc */
[--C-:B------:R-:W-:Y:S02]  /*84a0*/  FFMA.FTZ R87, R87, c[0x0][0x2d0], -R189.reuse ;  /* 0x0000b40057577a23 */ /* 0x100fe400000108bd */
[----:B----4-:R-:W-:Y:S02]  /*84b0*/  FADD.FTZ R2, -R131, R128 ;  /* 0x0000008083027221 */ /* 0x010fe40000010100 */
[C---:B------:R-:W-:Y:S02]  /*84c0*/  FMUL.FTZ R118, R129.reuse, R118 ;  /* 0x0000007681767220 */ /* 0x040fe40000410000 */
[----:B------:R-:W-:Y:S01]  /*84d0*/  FMUL.FTZ R2, R2, c[0x0][0x2d0] ;  /* 0x0000b40002027a20 */ /* 0x000fe20000410000 */
[----:B------:R3:W-:Y:S01]  /*84e0*/  MUFU.EX2 R218, R18 ;  /* 0x0000001200da7308 */ /* 0x0007e20000000800 */
[C---:B------:R-:W-:Y:S02]  /*84f0*/  FMUL.FTZ R119, R129.reuse, R119 ;  /* 0x0000007781777220 */ /* 0x040fe40000410000 */
[C---:B------:R-:W-:Y:S02]  /*8500*/  FMUL.FTZ R126, R129.reuse, R126 ;  /* 0x0000007e817e7220 */ /* 0x040fe40000410000 */
[----:B-1----:R-:W-:Y:S01]  /*8510*/  FMUL.FTZ R6, R129, R142 ;  /* 0x0000008e81067220 */ /* 0x002fe20000410000 */
[----:B------:R-:W-:Y:S01]  /*8520*/  F2FP.BF16.PACK_AB R142, R223, R221 ;  /* 0x000000dddf8e723e */ /* 0x000fe200000010ff */
[----:B------:R-:W-:Y:S02]  /*8530*/  FMUL.FTZ R127, R129, R127 ;  /* 0x0000007f817f7220 */ /* 0x000fe40000410000 */
[--C-:B------:R-:W-:Y:S01]  /*8540*/  FFMA.FTZ R98, R98, c[0x0][0x2d0], -R189.reuse ;  /* 0x0000b40062627a23 */ /* 0x100fe200000108bd */
[----:B------:R1:W4:Y:S01]  /*8550*/  MUFU.EX2 R128, R2 ;  /* 0x0000000200807308 */ /* 0x0003220000000800 */
[--C-:B------:R-:W-:Y:S02]  /*8560*/  FFMA.FTZ R99, R99, c[0x0][0x2d0], -R189.reuse ;  /* 0x0000b40063637a23 */ /* 0x100fe400000108bd */
[--C-:B------:R-:W-:Y:S01]  /*8570*/  FFMA.FTZ R100, R100, c[0x0][0x2d0], -R188.reuse ;  /* 0x0000b40064647a23 */ /* 0x100fe200000108bc */
[----:B--2---:R-:W-:Y:S01]  /*8580*/  F2FP.BF16.PACK_AB R141, R209, R204 ;  /* 0x000000ccd18d723e */ /* 0x004fe200000010ff */
[----:B------:R-:W-:Y:S02]  /*8590*/  FMUL.FTZ R7, R129, R143 ;  /* 0x0000008f81077220 */ /* 0x000fe40000410000 */
[--C-:B------:R-:W-:Y:S02]  /*85a0*/  FFMA.FTZ R101, R101, c[0x0][0x2d0], -R188.reuse ;  /* 0x0000b40065657a23 */ /* 0x100fe400000108bc */
[--C-:B------:R-:W-:Y:S01]  /*85b0*/  FFMA.FTZ R112, R112, c[0x0][0x2d0], -R188.reuse ;  /* 0x0000b40070707a23 */ /* 0x100fe200000108bc */
[----:B------:R2:W2:Y:S01]  /*85c0*/  MUFU.EX2 R225, R19 ;  /* 0x0000001300e17308 */ /* 0x0004a20000000800 */
[----:B------:R-:W-:Y:S02]  /*85d0*/  FFMA.FTZ R188, R113, c[0x0][0x2d0], -R188 ;  /* 0x0000b40071bc7a23 */ /* 0x000fe400000108bc */
[--C-:B------:R-:W-:Y:S02]  /*85e0*/  FFMA.FTZ R102, R102, c[0x0][0x2d0], -R189.reuse ;  /* 0x0000b40066667a23 */ /* 0x100fe400000108bd */
[----:B---3--:R-:W-:Y:S02]  /*85f0*/  FMUL.FTZ R18, R129, R150 ;  /* 0x0000009681127220 */ /* 0x008fe40000410000 */
[--C-:B------:R-:W-:Y:S02]  /*8600*/  FFMA.FTZ R103, R103, c[0x0][0x2d0], -R189.reuse ;  /* 0x0000b40067677a23 */ /* 0x100fe400000108bd */
[--C-:B------:R-:W-:Y:S01]  /*8610*/  FFMA.FTZ R114, R114, c[0x0][0x2d0], -R189.reuse ;  /* 0x0000b40072727a23 */ /* 0x100fe200000108bd */
[----:B------:R-:W-:Y:S01]  /*8620*/  MUFU.EX2 R192, R34 ;  /* 0x0000002200c07308 */ /* 0x000fe20000000800 */
[----:B------:R-:W-:Y:S01]  /*8630*/  FFMA.FTZ R189, R115, c[0x0][0x2d0], -R189 ;  /* 0x0000b40073bd7a23 */ /* 0x000fe200000108bd */
[----:B-1----:R-:W1:Y:S01]  /*8640*/  SHFL.BFLY PT, R2, R0, 0x1, 0x1f ;  /* 0x0c201f0000027f89 */ /* 0x002e6200000e0000 */
[C---:B----4-:R-:W-:Y:S02]  /*8650*/  FMUL.FTZ R120, R128.reuse, R120 ;  /* 0x0000007880787220 */ /* 0x050fe40000410000 */
[----:B------:R-:W-:Y:S05]  /*8660*/  FMUL.FTZ R121, R128, R121 ;  /* 0x0000007980797220 */ /* 0x000fea0000410000 */
[----:B------:R-:W-:Y:S01]  /*8670*/  MUFU.EX2 R226, R35 ;  /* 0x0000002300e27308 */ /* 0x000fe20000000800 */
[----:B--2---:R-:W-:Y:S01]  /*8680*/  FMUL.FTZ R19, R129, R151 ;  /* 0x0000009781137220 */ /* 0x004fe20000410000 */
[----:B------:R-:W-:Y:S01]  /*8690*/  F2FP.BF16.PACK_AB R143, R225, R218 ;  /* 0x000000dae18f723e */ /* 0x000fe200000010ff */
[----:B------:R-:W-:Y:S07]  /*86a0*/  LDSM.16.MT88.4 R148, [R230+0x100] ;  /* 0x00010000e694783b */ /* 0x000fee0000004200 */
[----:B------:R-:W-:Y:S01]  /*86b0*/  MUFU.EX2 R195, R36 ;  /* 0x0000002400c37308 */ /* 0x000fe20000000800 */
[-C--:B------:R-:W-:Y:S05]  /*86c0*/  HMMA.16816.F32.BF16 R4, R140, R20.reuse, R4 ;  /* 0x000000148c04723c */ /* 0x080fea0000041804 */
[----:B-1----:R-:W-:Y:S04]  /*86d0*/  FMNMX.FTZ R2, R0, R2, !PT ;  /* 0x0000000200027209 */ /* 0x002fe80007810000 */
[----:B------:R-:W-:Y:S03]  /*86e0*/  MUFU.EX2 R34, R37 ;  /* 0x0000002500227308 */ /* 0x000fe60000000800 */
[C---:B------:R-:W-:Y:S02]  /*86f0*/  FADD.FTZ R0, -R2.reuse, R134 ;  /* 0x0000008602007221 */ /* 0x040fe40000010100 */
[----:B------:R-:W-:Y:S02]  /*8700*/  FMUL.FTZ R134, R131, c[0x0][0x2d0] ;  /* 0x0000b40083867a20 */ /* 0x000fe40000410000 */
[----:B------:R-:W-:Y:S03]  /*8710*/  FMUL.FTZ R3, R2, c[0x0][0x2d0] ;  /* 0x0000b40002037a20 */ /* 0x000fe60000410000 */
[----:B------:R-:W-:Y:S01]  /*8720*/  MUFU.EX2 R194, R38 ;  /* 0x0000002600c27308 */ /* 0x000fe20000000800 */
[----:B------:R-:W-:Y:S02]  /*8730*/  FMUL.FTZ R0, R0, c[0x0][0x2d0] ;  /* 0x0000b40000007a20 */ /* 0x000fe40000410000 */
[--C-:B------:R-:W-:Y:S02]  /*8740*/  FFMA.FTZ R12, R12, c[0x0][0x2d0], -R134.reuse ;  /* 0x0000b4000c0c7a23 */ /* 0x100fe40000010886 */
[--C-:B------:R-:W-:Y:S02]  /*8750*/  FFMA.FTZ R13, R13, c[0x0][0x2d0], -R134.reuse ;  /* 0x0000b4000d0d7a23 */ /* 0x100fe40000010886 */
[--C-:B------:R-:W-:Y:S02]  /*8760*/  FFMA.FTZ R14, R14, c[0x0][0x2d0], -R3.reuse ;  /* 0x0000b4000e0e7a23 */ /* 0x100fe40000010803 */
[--C-:B------:R-:W-:Y:S01]  /*8770*/  FFMA.FTZ R15, R15, c[0x0][0x2d0], -R3.reuse ;  /* 0x0000b4000f0f7a23 */ /* 0x100fe20000010803 */
[----:B------:R1:W-:Y:S01]  /*8780*/  MUFU.EX2 R35, R39 ;  /* 0x0000002700237308 */ /* 0x0003e20000000800 */
[--C-:B------:R-:W-:Y:S02]  /*8790*/  FFMA.FTZ R11, R11, c[0x0][0x2d0], -R3.reuse ;  /* 0x0000b4000b0b7a23 */ /* 0x100fe40000010803 */
[--C-:B------:R-:W-:Y:S02]  /*87a0*/  FFMA.FTZ R8, R8, c[0x0][0x2d0], -R134.reuse ;  /* 0x0000b40008087a23 */ /* 0x100fe40000010886 */
[--C-:B------:R-:W-:Y:S02]  /*87b0*/  FFMA.FTZ R9, R9, c[0x0][0x2d0], -R134.reuse ;  /* 0x0000b40009097a23 */ /* 0x100fe40000010886 */
[--C-:B------:R-:W-:Y:S02]  /*87c0*/  FFMA.FTZ R10, R10, c[0x0][0x2d0], -R3.reuse ;  /* 0x0000b4000a0a7a23 */ /* 0x100fe40000010803 */
[--C-:B------:R-:W-:Y:S01]  /*87d0*/  FFMA.FTZ R56, R56, c[0x0][0x2d0], -R134.reuse ;  /* 0x0000b40038387a23 */ /* 0x100fe20000010886 */
[----:B------:R-:W2:Y:S01]  /*87e0*/  MUFU.EX2 R0, R0 ;  /* 0x0000000000007308 */ /* 0x000ea20000000800 */
[--C-:B------:R-:W-:Y:S02]  /*87f0*/  FFMA.FTZ R57, R57, c[0x0][0x2d0], -R134.reuse ;  /* 0x0000b40039397a23 */ /* 0x100fe40000010886 */
[--C-:B------:R-:W-:Y:S02]  /*8800*/  FFMA.FTZ R58, R58, c[0x0][0x2d0], -R3.reuse ;  /* 0x0000b4003a3a7a23 */ /* 0x100fe40000010803 */
[--C-:B------:R-:W-:Y:S02]  /*8810*/  FFMA.FTZ R59, R59, c[0x0][0x2d0], -R3.reuse ;  /* 0x0000b4003b3b7a23 */ /* 0x100fe40000010803 */
[--C-:B------:R-:W-:Y:S02]  /*8820*/  FFMA.FTZ R60, R60, c[0x0][0x2d0], -R134.reuse ;  /* 0x0000b4003c3c7a23 */ /* 0x100fe40000010886 */
[--C-:B------:R-:W-:Y:S01]  /*8830*/  FFMA.FTZ R61, R61, c[0x0][0x2d0], -R134.reuse ;  /* 0x0000b4003d3d7a23 */ /* 0x100fe20000010886 */
[----:B------:R3:W-:Y:S01]  /*8840*/  MUFU.EX2 R203, R8 ;  /* 0x0000000800cb7308 */ /* 0x0007e20000000800 */
[--C-:B------:R-:W-:Y:S02]  /*8850*/  FFMA.FTZ R62, R62, c[0x0][0x2d0], -R3.reuse ;  /* 0x0000b4003e3e7a23 */ /* 0x100fe40000010803 */
[--C-:B------:R-:W-:Y:S01]  /*8860*/  FFMA.FTZ R63, R63, c[0x0][0x2d0], -R3.reuse ;  /* 0x0000b4003f3f7a23 */ /* 0x100fe20000010803 */
[----:B-1----:R-:W1:Y:S01]  /*8870*/  LDSM.16.MT88.4 R36, [R231+0x100] ;  /* 0x00010000e724783b */ /* 0x002e620000004200 */
[--C-:B------:R-:W-:Y:S02]  /*8880*/  FFMA.FTZ R72, R72, c[0x0][0x2d0], -R134.reuse ;  /* 0x0000b40048487a23 */ /* 0x100fe40000010886 */
[--C-:B------:R-:W-:Y:S02]  /*8890*/  FFMA.FTZ R73, R73, c[0x0][0x2d0], -R134.reuse ;  /* 0x0000b40049497a23 */ /* 0x100fe40000010886 */
[--C-:B------:R-:W-:Y:S01]  /*88a0*/  FFMA.FTZ R74, R74, c[0x0][0x2d0], -R3.reuse ;  /* 0x0000b4004a4a7a23 */ /* 0x100fe20000010803 */
[----:B------:R-:W4:Y:S01]  /*88b0*/  MUFU.EX2 R205, R9 ;  /* 0x0000000900cd7308 */ /* 0x000f220000000800 */
[--C-:B------:R-:W-:Y:S02]  /*88c0*/  FFMA.FTZ R75, R75, c[0x0][0x2d0], -R3.reuse ;  /* 0x0000b4004b4b7a23 */ /* 0x100fe40000010803 */
[--C-:B------:R-:W-:Y:S02]  /*88d0*/  FFMA.FTZ R76, R76, c[0x0][0x2d0], -R134.reuse ;  /* 0x0000b4004c4c7a23 */ /* 0x100fe40000010886 */
[--C-:B------:R-:W-:Y:S02]  /*88e0*/  FFMA.FTZ R77, R77, c[0x0][0x2d0], -R134.reuse ;  /* 0x0000b4004d4d7a23 */ /* 0x100fe40000010886 */
[--C-:B------:R-:W-:Y:S02]  /*88f0*/  FFMA.FTZ R78, R78, c[0x0][0x2d0], -R3.reuse ;  /* 0x0000b4004e4e7a23 */ /* 0x100fe40000010803 */
[--C-:B------:R-:W-:Y:S01]  /*8900*/  FFMA.FTZ R79, R79, c[0x0][0x2d0], -R3.reuse ;  /* 0x0000b4004f4f7a23 */ /* 0x100fe20000010803 */
[----:B------:R1:W-:Y:S01]  /*8910*/  MUFU.EX2 R217, R12 ;  /* 0x0000000c00d97308 */ /* 0x0003e20000000800 */
[C---:B--2---:R-:W-:Y:S02]  /*8920*/  FMUL.FTZ R122, R0.reuse, R122 ;  /* 0x0000007a007a7220 */ /* 0x044fe40000410000 */
[----:B------:R-:W-:Y:S02]  /*8930*/  FMUL.FTZ R123, R0, R123 ;  /* 0x0000007b007b7220 */ /* 0x000fe40000410000 */
[----:B---3--:R-:W-:Y:S02]  /*8940*/  FMUL.FTZ R8, R128, R136 ;  /* 0x0000008880087220 */ /* 0x008fe40000410000 */
[--C-:B------:R-:W-:Y:S02]  /*8950*/  FFMA.FTZ R24, R24, c[0x0][0x2d0], -R134.reuse ;  /* 0x0000b40018187a23 */ /* 0x100fe40000010886 */
[--C-:B------:R-:W-:Y:S01]  /*8960*/  FFMA.FTZ R25, R25, c[0x0][0x2d0], -R134.reuse ;  /* 0x0000b40019197a23 */ /* 0x100fe20000010886 */
[----:B------:R2:W3:Y:S01]  /*8970*/  MUFU.EX2 R220, R13 ;  /* 0x0000000d00dc7308 */ /* 0x0004e20000000800 */
[--C-:B------:R-:W-:Y:S02]  /*8980*/  FFMA.FTZ R26, R26, c[0x0][0x2d0], -R3.reuse ;  /* 0x0000b4001a1a7a23 */ /* 0x100fe40000010803 */
[--C-:B------:R-:W-:Y:S01]  /*8990*/  FFMA.FTZ R28, R28, c[0x0][0x2d0], -R134.reuse ;  /* 0x0000b4001c1c7a23 */ /* 0x100fe20000010886 */
[----:B----4-:R-:W-:Y:S01]  /*89a0*/  F2FP.BF16.PACK_AB R136, R205, R203 ;  /* 0x000000cbcd88723e */ /* 0x010fe200000010ff */
[----:B------:R-:W-:Y:S02]  /*89b0*/  FMUL.FTZ R9, R128, R137 ;  /* 0x0000008980097220 */ /* 0x000fe40000410000 */
[--C-:B------:R-:W-:Y:S02]  /*89c0*/  FFMA.FTZ R30, R30, c[0x0][0x2d0], -R3.reuse ;  /* 0x0000b4001e1e7a23 */ /* 0x100fe40000010803 */
[--C-:B------:R-:W-:Y:S01]  /*89d0*/  FFMA.FTZ R41, R41, c[0x0][0x2d0], -R134.reuse ;  /* 0x0000b40029297a23 */ /* 0x100fe20000010886 */
[----:B------:R4:W-:Y:S01]  /*89e0*/  MUFU.EX2 R201, R10 ;  /* 0x0000000a00c97308 */ /* 0x0009e20000000800 */
[--C-:B------:R-:W-:Y:S02]  /*89f0*/  FFMA.FTZ R42, R42, c[0x0][0x2d0], -R3.reuse ;  /* 0x0000b4002a2a7a23 */ /* 0x100fe40000010803 */
[--C-:B------:R-:W-:Y:S02]  /*8a00*/  FFMA.FTZ R40, R40, c[0x0][0x2d0], -R134.reuse ;  /* 0x0000b40028287a23 */ /* 0x100fe40000010886 */
[----:B-1----:R-:W-:Y:S02]  /*8a10*/  FMUL.FTZ R12, R128, R144 ;  /* 0x00000090800c7220 */ /* 0x002fe40000410000 */
[--C-:B------:R-:W-:Y:S02]  /*8a20*/  FFMA.FTZ R43, R43, c[0x0][0x2d0], -R3.reuse ;  /* 0x0000b4002b2b7a23 */ /* 0x100fe40000010803 */
[--C-:B------:R-:W-:Y:S01]  /*8a30*/  FFMA.FTZ R44, R44, c[0x0][0x2d0], -R134.reuse ;  /* 0x0000b4002c2c7a23 */ /* 0x100fe20000010886 */
[----:B------:R-:W1:Y:S01]  /*8a40*/  MUFU.EX2 R214, R11 ;  /* 0x0000000b00d67308 */ /* 0x000e620000000800 */
[--C-:B------:R-:W-:Y:S02]  /*8a50*/  FFMA.FTZ R27, R27, c[0x0][0x2d0], -R3.reuse ;  /* 0x0000b4001b1b7a23 */ /* 0x100fe40000010803 */
[--C-:B------:R-:W-:Y:S02]  /*8a60*/  FFMA.FTZ R29, R29, c[0x0][0x2d0], -R134.reuse ;  /* 0x0000b4001d1d7a23 */ /* 0x100fe40000010886 */
[----:B--2---:R-:W-:Y:S02]  /*8a70*/  FMUL.FTZ R13, R128, R145 ;  /* 0x00000091800d7220 */ /* 0x004fe40000410000 */
[--C-:B------:R-:W-:Y:S02]  /*8a80*/  FFMA.FTZ R31, R31, c[0x0][0x2d0], -R3.reuse ;  /* 0x0000b4001f1f7a23 */ /* 0x100fe40000010803 */
[--C-:B------:R-:W-:Y:S01]  /*8a90*/  FFMA.FTZ R45, R45, c[0x0][0x2d0], -R134.reuse ;  /* 0x0000b4002d2d7a23 */ /* 0x100fe20000010886 */
[----:B------:R2:W-:Y:S01]  /*8aa0*/  MUFU.EX2 R135, R15 ;  /* 0x0000000f00877308 */ /* 0x0005e20000000800 */
[--C-:B------:R-:W-:Y:S02]  /*8ab0*/  FFMA.FTZ R46, R46, c[0x0][0x2d0], -R3.reuse ;  /* 0x0000b4002e2e7a23 */ /* 0x100fe40000010803 */
[--C-:B------:R-:W-:Y:S02]  /*8ac0*/  FFMA.FTZ R47, R47, c[0x0][0x2d0], -R3.reuse ;  /* 0x0000b4002f2f7a23 */ /* 0x100fe40000010803 */
[----:B----4-:R-:W-:Y:S01]  /*8ad0*/  FMUL.FTZ R10, R0, R138 ;  /* 0x0000008a000a7220 */ /* 0x010fe20000410000 */
[----:B---3--:R-:W-:Y:S01]  /*8ae0*/  F2FP.BF16.PACK_AB R138, R220, R217 ;  /* 0x000000d9dc8a723e */ /* 0x008fe200000010ff */
[--C-:B------:R-:W-:Y:S02]  /*8af0*/  FFMA.FTZ R88, R88, c[0x0][0x2d0], -R134.reuse ;  /* 0x0000b40058587a23 */ /* 0x100fe40000010886 */
[--C-:B------:R-:W-:Y:S01]  /*8b00*/  FFMA.FTZ R89, R89, c[0x0][0x2d0], -R134.reuse ;  /* 0x0000b40059597a23 */ /* 0x100fe20000010886 */
[----:B------:R-:W3:Y:S01]  /*8b10*/  MUFU.EX2 R216, R14 ;  /* 0x0000000e00d87308 */ /* 0x000ee20000000800 */
[--C-:B------:R-:W-:Y:S02]  /*8b20*/  FFMA.FTZ R92, R92, c[0x0][0x2d0], -R134.reuse ;  /* 0x0000b4005c5c7a23 */ /* 0x100fe40000010886 */
[--C-:B------:R-:W-:Y:S01]  /*8b30*/  FFMA.FTZ R93, R93, c[0x0][0x2d0], -R134.reuse ;  /* 0x0000b4005d5d7a23 */ /* 0x100fe20000010886 */
[----:B-1----:R-:W-:Y:S01]  /*8b40*/  F2FP.BF16.PACK_AB R137, R214, R201 ;  /* 0x000000c9d689723e */ /* 0x002fe200000010ff */
[----:B------:R-:W-:Y:S02]  /*8b50*/  FMUL.FTZ R11, R0, R139 ;  /* 0x0000008b000b7220 */ /* 0x000fe40000410000 */
[--C-:B------:R-:W-:Y:S02]  /*8b60*/  FFMA.FTZ R90, R90, c[0x0][0x2d0], -R3.reuse ;  /* 0x0000b4005a5a7a23 */ /* 0x100fe40000010803 */
[--C-:B------:R-:W-:Y:S01]  /*8b70*/  FFMA.FTZ R91, R91, c[0x0][0x2d0], -R3.reuse ;  /* 0x0000b4005b5b7a23 */ /* 0x100fe20000010803 */
[----:B------:R1:W-:Y:S01]  /*8b80*/  MUFU.EX2 R199, R24 ;  /* 0x0000001800c77308 */ /* 0x0003e20000000800 */
[--C-:B------:R-:W-:Y:S02]  /*8b90*/  FFMA.FTZ R94, R94, c[0x0][0x2d0], -R3.reuse ;  /* 0x0000b4005e5e7a23 */ /* 0x100fe40000010803 */
[--C-:B------:R-:W-:Y:S02]  /*8ba0*/  FFMA.FTZ R95, R95, c[0x0][0x2d0], -R3.reuse ;  /* 0x0000b4005f5f7a23 */ /* 0x100fe40000010803 */
[----:B--2---:R-:W-:Y:S02]  /*8bb0*/  FMUL.FTZ R15, R0, R147 ;  /* 0x00000093000f7220 */ /* 0x004fe40000410000 */
[--C-:B------:R-:W-:Y:S02]  /*8bc0*/  FFMA.FTZ R106, R106, c[0x0][0x2d0], -R3.reuse ;  /* 0x0000b4006a6a7a23 */ /* 0x100fe40000010803 */
[--C-:B------:R-:W-:Y:S01]  /*8bd0*/  FFMA.FTZ R107, R107, c[0x0][0x2d0], -R3.reuse ;  /* 0x0000b4006b6b7a23 */ /* 0x100fe20000010803 */
[----:B------:R2:W-:Y:S01]  /*8be0*/  MUFU.EX2 R206, R25 ;  /* 0x0000001900ce7308 */ /* 0x0005e20000000800 */
[--C-:B------:R-:W-:Y:S02]  /*8bf0*/  FFMA.FTZ R110, R110, c[0x0][0x2d0], -R3.reuse ;  /* 0x0000b4006e6e7a23 */ /* 0x100fe40000010803 */
[----:B------:R-:W-:Y:S01]  /*8c00*/  FFMA.FTZ R3, R111, c[0x0][0x2d0], -R3 ;  /* 0x0000b4006f037a23 */ /* 0x000fe20000010803 */
[----:B---3--:R-:W-:Y:S01]  /*8c10*/  F2FP.BF16.PACK_AB R139, R135, R216 ;  /* 0x000000d8878b723e */ /* 0x008fe200000010ff */
[----:B------:R-:W-:Y:S02]  /*8c20*/  FMUL.FTZ R14, R0, R146 ;  /* 0x00000092000e7220 */ /* 0x000fe40000410000 */
[----:B------:R-:W3:Y:S01]  /*8c30*/  LDSM.16.MT88.4 R144, [R229+0x100] ;  /* 0x00010000e590783b */ /* 0x000ee20000004200 */
[--C-:B------:R-:W-:Y:S02]  /*8c40*/  FFMA.FTZ R104, R104, c[0x0][0x2d0], -R134.reuse ;  /* 0x0000b40068687a23 */ /* 0x100fe40000010886 */
[----:B------:R4:W-:Y:S01]  /*8c50*/  MUFU.EX2 R198, R26 ;  /* 0x0000001a00c67308 */ /* 0x0009e20000000800 */
[C---:B------:R-:W-:Y:S04]  /*8c60*/  HMMA.16816.F32.BF16 R8, R136.reuse, R20, R8 ;  /* 0x000000148808723c */ /* 0x040fe80000041808 */
[----:B-1----:R-:W-:Y:S02]  /*8c70*/  FMUL.FTZ R24, R128, R156 ;  /* 0x0000009c80187220 */ /* 0x002fe40000410000 */
[--C-:B------:R-:W-:Y:S02]  /*8c80*/  FFMA.FTZ R105, R105, c[0x0][0x2d0], -R134.reuse ;  /* 0x0000b40069697a23 */ /* 0x100fe40000010886 */
[-C--:B------:R-:W-:Y:S01]  /*8c90*/  HMMA.16816.F32.BF16 R12, R136, R22.reuse, R12 ;  /* 0x00000016880c723c */ /* 0x080fe2000004180c */
[----:B------:R-:W1:Y:S03]  /*8ca0*/  MUFU.EX2 R219, R27 ;  /* 0x0000001b00db7308 */ /* 0x000e660000000800 */
[C---:B------:R-:W-:Y:S02]  /*8cb0*/  FMUL.FTZ R20, R130.reuse, R152 ;  /* 0x0000009882147220 */ /* 0x040fe40000410000 */
[----:B------:R-:W-:Y:S02]  /*8cc0*/  FMUL.FTZ R21, R130, R153 ;  /* 0x0000009982157220 */ /* 0x000fe40000410000 */
[C---:B------:R-:W-:Y:S03]  /*8cd0*/  HMMA.16816.F32.BF16 R16, R140.reuse, R22, R16 ;  /* 0x000000168c10723c */ /* 0x040fe60000041810 */
[----:B------:R3:W-:Y:S01]  /*8ce0*/  MUFU.EX2 R191, R28 ;  /* 0x0000001c00bf7308 */ /* 0x0007e20000000800 */
[----:B--2---:R-:W-:Y:S02]  /*8cf0*/  FMUL.FTZ R25, R128, R157 ;  /* 0x0000009d80197220 */ /* 0x004fe40000410000 */
[--C-:B------:R-:W-:Y:S02]  /*8d00*/  FFMA.FTZ R108, R108, c[0x0][0x2d0], -R134.reuse ;  /* 0x0000b4006c6c7a23 */ /* 0x100fe40000010886 */
[C---:B------:R-:W-:Y:S04]  /*8d10*/  FMUL.FTZ R22, R129.reuse, R154 ;  /* 0x0000009a81167220 */ /* 0x040fe80000410000 */
[----:B------:R-:W-:Y:S01]  /*8d20*/  FMUL.FTZ R23, R129, R155 ;  /* 0x0000009b81177220 */ /* 0x000fe20000410000 */
[----:B------:R2:W-:Y:S01]  /*8d30*/  MUFU.EX2 R190, R30 ;  /* 0x0000001e00be7308 */ /* 0x0005e20000000800 */
[C---:B----4-:R-:W-:Y:S01]  /*8d40*/  FMUL.FTZ R26, R0.reuse, R158 ;  /* 0x0000009e001a7220 */ /* 0x050fe20000410000 */
[----:B------:R-:W-:Y:S01]  /*8d50*/  MOV R158, R226 ;  /* 0x000000e2009e7202 */ /* 0x000fe20000000f00 */
[----:B------:R-:W-:Y:S01]  /*8d60*/  FFMA.FTZ R134, R109, c[0x0][0x2d0], -R134 ;  /* 0x0000b4006d867a23 */ /* 0x000fe20000010886 */
[----:B-1----:R-:W-:Y:S01]  /*8d70*/  MOV R153, R219 ;  /* 0x000000db00997202 */ /* 0x002fe20000000f00 */
[----:B------:R-:W-:Y:S01]  /*8d80*/  FMUL.FTZ R27, R0, R159 ;  /* 0x0000009f001b7220 */ /* 0x000fe20000410000 */
[-C--:B------:R-:W-:Y:S04]  /*8d90*/  HMMA.16816.F32.BF16 R20, R140, R36.reuse, R20 ;  /* 0x000000248c14723c */ /* 0x080fe80000041814 */
[----:B------:R-:W1:Y:S04]  /*8da0*/  MUFU.EX2 R222, R32 ;  /* 0x0000002000de7308 */ /* 0x000e680000000800 */
[C---:B------:R-:W-:Y:S04]  /*8db0*/  HMMA.16816.F32.BF16 R24, R136.reuse, R36, R24 ;  /* 0x000000248818723c */ /* 0x040fe80000041818 */
[----:B---3--:R-:W-:Y:S02]  /*8dc0*/  FMUL.FTZ R28, R128, R160 ;  /* 0x000000a0801c7220 */ /* 0x008fe40000410000 */
[----:B------:R-:W3:Y:S01]  /*8dd0*/  MUFU.EX2 R227, R29 ;  /* 0x0000001d00e37308 */ /* 0x000ee20000000800 */
[C---:B------:R-:W-:Y:S02]  /*8de0*/  FMUL.FTZ R36, R130.reuse, R168 ;  /* 0x000000a882247220 */ /* 0x040fe40000410000 */
[----:B------:R-:W-:Y:S03]  /*8df0*/  FMUL.FTZ R37, R130, R169 ;  /* 0x000000a982257220 */ /* 0x000fe60000410000 */
[C---:B--2---:R-:W-:Y:S01]  /*8e00*/  FMUL.FTZ R30, R0.reuse, R162 ;  /* 0x000000a2001e7220 */ /* 0x044fe20000410000 */
[----:B------:R-:W-:Y:S01]  /*8e10*/  MOV R162, R34 ;  /* 0x0000002200a27202 */ /* 0x000fe20000000f00 */
[C---:B------:R-:W-:Y:S01]  /*8e20*/  FMUL.FTZ R34, R129.reuse, R166 ;  /* 0x000000a681227220 */ /* 0x040fe20000410000 */
[----:B------:R-:W-:Y:S01]  /*8e30*/  MOV R166, R199 ;  /* 0x000000c700a67202 */ /* 0x000fe20000000f00 */
[----:B------:R2:W4:Y:S01]  /*8e40*/  MUFU.EX2 R32, R31 ;  /* 0x0000001f00207308 */ /* 0x0005220000000800 */
[----:B-1----:R-:W-:Y:S09]  /*8e50*/  MOV R152, R222 ;  /* 0x000000de00987202 */ /* 0x002ff20000000f00 */
[----:B------:R-:W1:Y:S01]  /*8e60*/  MUFU.EX2 R29, R41 ;  /* 0x00000029001d7308 */ /* 0x000e620000000800 */
[----:B---3--:R-:W-:Y:S09]  /*8e70*/  MOV R157, R227 ;  /* 0x000000e3009d7202 */ /* 0x008ff20000000f00 */
[----:B------:R-:W3:Y:S01]  /*8e80*/  MUFU.EX2 R224, R33 ;  /* 0x0000002100e07308 */ /* 0x000ee20000000800 */
[----:B--2---:R-:W-:Y:S01]  /*8e90*/  FMUL.FTZ R31, R0, R163 ;  /* 0x000000a3001f7220 */ /* 0x004fe20000410000 */
[----:B----4-:R-:W-:Y:S01]  /*8ea0*/  MOV R156, R32 ;  /* 0x00000020009c7202 */ /* 0x010fe20000000f00 */
[----:B------:R-:W-:Y:S01]  /*8eb0*/  FMUL.FTZ R32, R130, R164 ;  /* 0x000000a482207220 */ /* 0x000fe20000410000 */
[----:B------:R-:W-:Y:S06]  /*8ec0*/  MOV R164, R202 ;  /* 0x000000ca00a47202 */ /* 0x000fec0000000f00 */
[----:B------:R-:W2:Y:S01]  /*8ed0*/  MUFU.EX2 R33, R42 ;  /* 0x0000002a00217308 */ /* 0x000ea20000000800 */
[----:B-1----:R-:W-:Y:S01]  /*8ee0*/  MOV R160, R29 ;  /* 0x0000001d00a07202 */ /* 0x002fe20000000f00 */
[C---:B------:R-:W-:Y:S01]  /*8ef0*/  FMUL.FTZ R29, R128.reuse, R161 ;  /* 0x000000a1801d7220 */ /* 0x040fe20000410000 */
[----:B------:R-:W-:Y:S01]  /*8f00*/  MOV R161, R35 ;  /* 0x0000002300a17202 */ /* 0x000fe20000000f00 */
[C---:B------:R-:W-:Y:S01]  /*8f10*/  FMUL.FTZ R35, R129.reuse, R167 ;  /* 0x000000a781237220 */ /* 0x040fe20000410000 */
[----:B------:R-:W-:Y:S01]  /*8f20*/  MOV R167, R198 ;  /* 0x000000c600a77202 */ /* 0x000fe20000000f00 */
[----:B------:R-:W-:Y:S04]  /*8f30*/  FMUL.FTZ R41, R128, R173 ;  /* 0x000000ad80297220 */ /* 0x000fe80000410000 */
[----:B------:R1:W-:Y:S01]  /*8f40*/  MUFU.EX2 R193, R40 ;  /* 0x0000002800c17308 */ /* 0x0003e20000000800 */
[-C--:B------:R-:W-:Y:S03]  /*8f50*/  HMMA.16816.F32.BF16 R28, R136, R38.reuse, R28 ;  /* 0x00000026881c723c */ /* 0x080fe6000004181c */
[----:B---3--:R-:W-:Y:S06]  /*8f60*/  MOV R159, R224 ;  /* 0x000000e0009f7202 */ /* 0x008fec0000000f00 */
[----:B------:R3:W-:Y:S03]  /*8f70*/  MUFU.EX2 R212, R43 ;  /* 0x0000002b00d47308 */ /* 0x0007e60000000800 */
[----:B--2---:R-:W-:Y:S01]  /*8f80*/  MOV R163, R33 ;  /* 0x0000002100a37202 */ /* 0x004fe20000000f00 */
[----:B------:R-:W-:Y:S01]  /*8f90*/  FMUL.FTZ R33, R130, R165 ;  /* 0x000000a582217220 */ /* 0x000fe20000410000 */
[----:B------:R-:W-:Y:S01]  /*8fa0*/  MOV R165, R200 ;  /* 0x000000c800a57202 */ /* 0x000fe20000000f00 */
[----:B------:R-:W-:Y:S04]  /*8fb0*/  FMUL.FTZ R42, R0, R174 ;  /* 0x000000ae002a7220 */ /* 0x000fe80000410000 */
[----:B------:R2:W-:Y:S01]  /*8fc0*/  MUFU.EX2 R226, R44 ;  /* 0x0000002c00e27308 */ /* 0x0005e20000000800 */
[C---:B------:R-:W-:Y:S04]  /*8fd0*/  HMMA.16816.F32.BF16 R32, R140.reuse, R38, R32 ;  /* 0x000000268c20723c */ /* 0x040fe80000041820 */
[----:B-1----:R-:W-:Y:S03]  /*8fe0*/  FMUL.FTZ R40, R128, R172 ;  /* 0x000000ac80287220 */ /* 0x002fe60000410000 */
[C---:B------:R-:W-:Y:S02]  /*8ff0*/  FMUL.FTZ R38, R129.reuse, R170 ;  /* 0x000000aa81267220 */ /* 0x040fe40000410000 */
[----:B------:R1:W-:Y:S03]  /*9000*/  MUFU.EX2 R227, R45 ;  /* 0x0000002d00e37308 */ /* 0x0003e60000000800 */
[C---:B------:R-:W-:Y:S02]  /*9010*/  FMUL.FTZ R39, R129.reuse, R171 ;  /* 0x000000ab81277220 */ /* 0x040fe40000410000 */
[----:B---3--:R-:W-:Y:S05]  /*9020*/  FMUL.FTZ R43, R0, R175 ;  /* 0x000000af002b7220 */ /* 0x008fea0000410000 */
[-C--:B------:R-:W-:Y:S01]  /*9030*/  HMMA.16816.F32.BF16 R36, R140, R144.reuse, R36 ;  /* 0x000000908c24723c */ /* 0x080fe20000041824 */
[----:B------:R3:W-:Y:S02]  /*9040*/  MUFU.EX2 R222, R46 ;  /* 0x0000002e00de7308 */ /* 0x0007e40000000800 */
[C---:B--2---:R-:W-:Y:S05]  /*9050*/  FMUL.FTZ R44, R128.reuse, R176 ;  /* 0x000000b0802c7220 */ /* 0x044fea0000410000 */
[C---:B------:R-:W-:Y:S03]  /*9060*/  HMMA.16816.F32.BF16 R40, R136.reuse, R144, R40 ;  /* 0x000000908828723c */ /* 0x040fe60000041828 */
[----:B------:R2:W-:Y:S01]  /*9070*/  MUFU.EX2 R224, R47 ;  /* 0x0000002f00e07308 */ /* 0x0005e20000000800 */
[----:B-1----:R-:W-:Y:S09]  /*9080*/  FMUL.FTZ R45, R128, R177 ;  /* 0x000000b1802d7220 */ /* 0x002ff20000410000 */
[----:B------:R-:W1:Y:S01]  /*9090*/  MUFU.EX2 R215, R50 ;  /* 0x0000003200d77308 */ /* 0x000e620000000800 */
[C---:B---3--:R-:W-:Y:S09]  /*90a0*/  FMUL.FTZ R46, R0.reuse, R178 ;  /* 0x000000b2002e7220 */ /* 0x048ff20000410000 */
[----:B------:R3:W4:Y:S01]  /*90b0*/  MUFU.EX2 R213, R48 ;  /* 0x0000003000d57308 */ /* 0x0007220000000800 */
[----:B--2---:R-:W-:Y:S09]  /*90c0*/  FMUL.FTZ R47, R0, R179 ;  /* 0x000000b3002f7220 */ /* 0x004ff20000410000 */
[----:B------:R2:W2:Y:S01]  /*90d0*/  MUFU.EX2 R211, R49 ;  /* 0x0000003100d37308 */ /* 0x0004a20000000800 */
[-C--:B------:R-:W-:Y:S03]  /*90e0*/  HMMA.16816.F32.BF16 R44, R136, R146.reuse, R44 ;  /* 0x00000092882c723c */ /* 0x080fe6000004182c */
[----:B-1----:R-:W-:Y:S01]  /*90f0*/  MOV R154, R215 ;  /* 0x000000d7009a7202 */ /* 0x002fe20000000f00 */
[C---:B------:R-:W-:Y:S03]  /*9100*/  FMUL.FTZ R50, R129.reuse, R182 ;  /* 0x000000b681327220 */ /* 0x040fe60000410000 */
[----:B------:R-:W-:Y:S02]  /*9110*/  MOV R109, R154 ;  /* 0x0000009a006d7202 */ /* 0x000fe40000000f00 */
[----:B------:R1:W1:Y:S03]  /*9120*/  MUFU.EX2 R210, R51 ;  /* 0x0000003300d27308 */ /* 0x0002660000000800 */
[C---:B---3--:R-:W-:Y:S01]  /*9130*/  FMUL.FTZ R48, R130.reuse, R180 ;  /* 0x000000b482307220 */ /* 0x048fe20000410000 */
[----:B------:R-:W-:Y:S02]  /*9140*/  MOV R180, R212 ;  /* 0x000000d400b47202 */ /* 0x000fe40000000f00 */
[----:B----4-:R-:W-:Y:S04]  /*9150*/  MOV R155, R213 ;  /* 0x000000d5009b7202 */ /* 0x010fe80000000f00 */
[----:B------:R3:W-:Y:S01]  /*9160*/  MUFU.EX2 R219, R52 ;  /* 0x0000003400db7308 */ /* 0x0007e20000000800 */
[----:B------:R-:W-:Y:S01]  /*9170*/  MOV R111, R155 ;  /* 0x0000009b006f7202 */ /* 0x000fe20000000f00 */
[C---:B--2---:R-:W-:Y:S01]  /*9180*/  FMUL.FTZ R49, R130.reuse, R181 ;  /* 0x000000b582317220 */ /* 0x044fe20000410000 */
[----:B------:R-:W-:Y:S01]  /*9190*/  MOV R181, R211 ;  /* 0x000000d300b57202 */ /* 0x000fe20000000f00 */
[----:B------:R-:W-:Y:S01]  /*91a0*/  FFMA.FTZ R130, R130, R250, R207 ;  /* 0x000000fa82827223 */ /* 0x000fe200000100cf */
[----:B------:R-:W-:Y:S02]  /*91b0*/  MOV R207, R180 ;  /* 0x000000b400cf7202 */ /* 0x000fe40000000f00 */
[----:B------:R-:W-:Y:S03]  /*91c0*/  MOV R115, R181 ;  /* 0x000000b500737202 */ /* 0x000fe60000000f00 */
[----:B------:R2:W-:Y:S01]  /*91d0*/  MUFU.EX2 R171, R53 ;  /* 0x0000003500ab7308 */ /* 0x0005e20000000800 */
[----:B------:R-:W-:Y:S02]  /*91e0*/  FADD.FTZ R130, R208, R130 ;  /* 0x00000082d0827221 */ /* 0x000fe40000010000 */
[----:B-1----:R-:W-:Y:S01]  /*91f0*/  FMUL.FTZ R51, R129, R183 ;  /* 0x000000b781337220 */ /* 0x002fe20000410000 */
[----:B------:R-:W-:Y:S02]  /*9200*/  MOV R183, R206 ;  /* 0x000000ce00b77202 */ /* 0x000fe40000000f00 */
[----:B------:R-:W-:Y:S04]  /*9210*/  MOV R182, R210 ;  /* 0x000000d200b67202 */ /* 0x000fe80000000f00 */
[----:B------:R1:W-:Y:S01]  /*9220*/  MUFU.EX2 R170, R54 ;  /* 0x0000003600aa7308 */ /* 0x0003e20000000800 */
[C---:B------:R-:W-:Y:S01]  /*9230*/  HMMA.16816.F32.BF16 R48, R140.reuse, R146, R48 ;  /* 0x000000928c30723c */ /* 0x040fe20000041830 */
[----:B------:R-:W4:Y:S03]  /*9240*/  LDSM.16.MT88.4 R144, [R228+0x900] ;  /* 0x00090000e490783b */ /* 0x000f260000004200 */
[----:B------:R-:W-:Y:S01]  /*9250*/  MOV R113, R182 ;  /* 0x000000b600717202 */ /* 0x000fe20000000f00 */
[C---:B---3--:R-:W-:Y:S01]  /*9260*/  FMUL.FTZ R52, R128.reuse, R184 ;  /* 0x000000b880347220 */ /* 0x048fe20000410000 */
[----:B------:R-:W-:Y:S02]  /*9270*/  MOV R184, R197 ;  /* 0x000000c500b87202 */ /* 0x000fe40000000f00 */
[-C--:B------:R-:W-:Y:S01]  /*9280*/  HMMA.16816.F32.BF16 R116, R140, R148.reuse, R116 ;  /* 0x000000948c74723c */ /* 0x080fe20000041874 */
[----:B------:R3:W-:Y:S03]  /*9290*/  MUFU.EX2 R215, R55 ;  /* 0x0000003700d77308 */ /* 0x0007e60000000800 */
[C---:B--2---:R-:W-:Y:S01]  /*92a0*/  FMUL.FTZ R53, R128.reuse, R185 ;  /* 0x000000b980357220 */ /* 0x044fe20000410000 */
[----:B------:R-:W-:Y:S01]  /*92b0*/  MOV R185, R196 ;  /* 0x000000c400b97202 */ /* 0x000fe20000000f00 */
[----:B------:R-:W-:Y:S02]  /*92c0*/  FFMA.FTZ R128, R128, R252, R203 ;  /* 0x000000fc80807223 */ /* 0x000fe400000100cb */
[C---:B------:R-:W-:Y:S03]  /*92d0*/  HMMA.16816.F32.BF16 R120, R136.reuse, R148, R120 ;  /* 0x000000948878723c */ /* 0x040fe60000041878 */
[----:B------:R-:W-:Y:S01]  /*92e0*/  MUFU.EX2 R212, R64 ;  /* 0x0000004000d47308 */ /* 0x000fe20000000800 */
[----:B------:R-:W-:Y:S02]  /*92f0*/  FADD.FTZ R128, R205, R128 ;  /* 0x00000080cd807221 */ /* 0x000fe40000010000 */
[C---:B-1----:R-:W-:Y:S01]  /*9300*/  FMUL.FTZ R54, R0.reuse, R186 ;  /* 0x000000ba00367220 */ /* 0x042fe20000410000 */
[----:B------:R-:W-:Y:S05]  /*9310*/  MOV R186, R195 ;  /* 0x000000c300ba7202 */ /* 0x000fea0000000f00 */
[----:B------:R-:W-:Y:S01]  /*9320*/  MOV R203, R186 ;  /* 0x000000ba00cb7202 */ /* 0x000fe20000000f00 */
[----:B------:R-:W-:Y:S01]  /*9330*/  MUFU.EX2 R213, R65 ;  /* 0x0000004100d57308 */ /* 0x000fe20000000800 */
[C---:B---3--:R-:W-:Y:S01]  /*9340*/  FMUL.FTZ R55, R0.reuse, R187 ;  /* 0x000000bb00377220 */ /* 0x048fe20000410000 */
[----:B------:R-:W-:Y:S01]  /*9350*/  MOV R187, R194 ;  /* 0x000000c200bb7202 */ /* 0x000fe20000000f00 */
[----:B------:R-:W-:Y:S07]  /*9360*/  FFMA.FTZ R0, R0, R251, R201 ;  /* 0x000000fb00007223 */ /* 0x000fee00000100c9 */
[----:B------:R-:W-:Y:S01]  /*9370*/  MUFU.EX2 R210, R66 ;  /* 0x0000004200d27308 */ /* 0x000fe20000000800 */
[-C--:B------:R-:W-:Y:S03]  /*9380*/  HMMA.16816.F32.BF16 R52, R136, R150.reuse, R52 ;  /* 0x000000968834723c */ /* 0x080fe60000041834 */
[----:B------:R-:W-:Y:S04]  /*9390*/  FADD.FTZ R0, R214, R0 ;  /* 0x00000000d6007221 */ /* 0x000fe80000010000 */
[----:B------:R-:W-:Y:S01]  /*93a0*/  F2FP.BF16.PACK_AB R136, R185, R164 ;  /* 0x000000a4b988723e */ /* 0x000fe200000010ff */
[----:B------:R-:W-:Y:S01]  /*93b0*/  HMMA.16816.F32.BF16 R124, R140, R150, R124 ;  /* 0x000000968c7c723c */ /* 0x000fe2000004187c */
[----:B------:R-:W1:Y:S01]  /*93c0*/  LDSM.16.MT88.4 R148, [R231+0x900] ;  /* 0x00090000e794783b */ /* 0x000e620000004200 */
[----:B------:R2:W-:Y:S02]  /*93d0*/  MUFU.EX2 R211, R67 ;  /* 0x0000004300d37308 */ /* 0x0005e40000000800 */
[----:B------:R-:W-:Y:S01]  /*93e0*/  F2FP.BF16.PACK_AB R137, R184, R165 ;  /* 0x000000a5b889723e */ /* 0x000fe200000010ff */
[----:B------:R-:W-:Y:S01]  /*93f0*/  FADD.FTZ R0, R216, R0 ;  /* 0x00000000d8007221 */ /* 0x000fe20000010000 */
[----:B------:R-:W-:Y:S02]  /*9400*/  F2FP.BF16.PACK_AB R138, R159, R152 ;  /* 0x000000989f8a723e */ /* 0x000fe400000010ff */
[----:B------:R-:W-:Y:S01]  /*9410*/  F2FP.BF16.PACK_AB R139, R158, R192 ;  /* 0x000000c09e8b723e */ /* 0x000fe200000010ff */
[----:B------:R-:W-:Y:S03]  /*9420*/  FADD.FTZ R0, R135, R0 ;  /* 0x0000000087007221 */ /* 0x000fe60000010000 */
[----:B------:R-:W-:Y:S01]  /*9430*/  F2FP.BF16.PACK_AB R140, R183, R166 ;  /* 0x000000a6b78c723e */ /* 0x000fe200000010ff */
[----:B------:R-:W-:Y:S01]  /*9440*/  MUFU.EX2 R169, R56 ;  /* 0x0000003800a97308 */ /* 0x000fe20000000800 */
[----:B------:R-:W-:Y:S01]  /*9450*/  F2FP.BF16.PACK_AB R141, R153, R167 ;  /* 0x000000a7998d723e */ /* 0x000fe200000010ff */
[-C--:B----4-:R-:W-:Y:S05]  /*9460*/  HMMA.16816.F32.BF16 R4, R136, R144.reuse, R4 ;  /* 0x000000908804723c */ /* 0x090fea0000041804 */
[----:B------:R-:W-:Y:S02]  /*9470*/  F2FP.BF16.PACK_AB R142, R157, R191 ;  /* 0x000000bf9d8e723e */ /* 0x000fe400000010ff */
[-C--:B------:R-:W-:Y:S01]  /*9480*/  F2FP.BF16.PACK_AB R143, R156, R190.reuse ;  /* 0x000000be9c8f723e */ /* 0x080fe200000010ff */
[----:B------:R-:W3:Y:S01]  /*9490*/  MUFU.EX2 R175, R57 ;  /* 0x0000003900af7308 */ /* 0x000ee20000000800 */
[----:B--2---:R-:W2:Y:S05]  /*94a0*/  LDSM.16.MT88.4 R64, [R229+0x900] ;  /* 0x00090000e540783b */ /* 0x004eaa0000004200 */
[C---:B------:R-:W-:Y:S04]  /*94b0*/  HMMA.16816.F32.BF16 R8, R140.reuse, R144, R8 ;  /* 0x000000908c08723c */ /* 0x040fe80000041808 */
[----:B------:R-:W-:Y:S03]  /*94c0*/  MUFU.EX2 R168, R58 ;  /* 0x0000003a00a87308 */ /* 0x000fe60000000800 */
[----:B------:R-:W-:Y:S01]  /*94d0*/  MOV R145, R193 ;  /* 0x000000c100917202 */ /* 0x000fe20000000f00 */
[-C--:B------:R-:W-:Y:S04]  /*94e0*/  HMMA.16816.F32.BF16 R12, R140, R146.reuse, R12 ;  /* 0x000000928c0c723c */ /* 0x080fe8000004180c */
[----:B------:R-:W-:Y:S02]  /*94f0*/  MOV R144, R190 ;  /* 0x000000be00907202 */ /* 0x000fe40000000f00 */
[----:B------:R4:W2:Y:S01]  /*9500*/  MUFU.EX2 R174, R59 ;  /* 0x0000003b00ae7308 */ /* 0x0008a20000000800 */
[----:B------:R-:W-:Y:S01]  /*9510*/  MOV R250, R145 ;  /* 0x0000009100fa7202 */ /* 0x000fe20000000f00 */
[C---:B------:R-:W-:Y:S04]  /*9520*/  HMMA.16816.F32.BF16 R16, R136.reuse, R146, R16 ;  /* 0x000000928810723c */ /* 0x040fe80000041810 */
[----:B------:R-:W-:Y:S03]  /*9530*/  MOV R252, R144 ;  /* 0x0000009000fc7202 */ /* 0x000fe60000000f00 */
[----:B------:R-:W-:Y:S01]  /*9540*/  MOV R146, R192 ;  /* 0x000000c000927202 */ /* 0x000fe20000000f00 */
[-C--:B-1----:R-:W-:Y:S01]  /*9550*/  HMMA.16816.F32.BF16 R20, R136, R148.reuse, R20 ;  /* 0x000000948814723c */ /* 0x082fe20000041814 */
[----:B------:R-:W-:Y:S03]  /*9560*/  MUFU.EX2 R173, R60 ;  /* 0x0000003c00ad7308 */ /* 0x000fe60000000800 */
[----:B------:R-:W-:Y:S02]  /*9570*/  MOV R147, R191 ;  /* 0x000000bf00937202 */ /* 0x000fe40000000f00 */
[----:B------:R-:W-:Y:S02]  /*9580*/  MOV R251, R146 ;  /* 0x0000009200fb7202 */ /* 0x000fe40000000f00 */
[C---:B------:R-:W-:Y:S01]  /*9590*/  HMMA.16816.F32.BF16 R24, R140.reuse, R148, R24 ;  /* 0x000000948c18723c */ /* 0x040fe20000041818 */
[----:B------:R-:W3:Y:S02]  /*95a0*/  LDL.LU R149, [R1] ;  /* 0x0000000001957983 */ /* 0x000ee40000300800 */
[----:B------:R-:W1:Y:S01]  /*95b0*/  MUFU.EX2 R206, R61 ;  /* 0x0000003d00ce7308 */ /* 0x000e620000000800 */
[----:B------:R-:W-:Y:S01]  /*95c0*/  MOV R201, R147 ;  /* 0x0000009300c97202 */ /* 0x000fe20000000f00 */
[----:B------:R1:W5:Y:S03]  /*95d0*/  LDL.LU R135, [R1+0x18] ;  /* 0x0000180001877983 */ /* 0x0003660000300800 */
[-C--:B------:R-:W-:Y:S01]  /*95e0*/  HMMA.16816.F32.BF16 R28, R140, R150.reuse, R28 ;  /* 0x000000968c1c723c */ /* 0x080fe2000004181c */
[----:B----4-:R-:W4:Y:S04]  /*95f0*/  LDSM.16.MT88.4 R56, [R230+0x900] ;  /* 0x00090000e638783b */ /* 0x010f280000004200 */
[----:B------:R-:W-:Y:S03]  /*9600*/  MUFU.EX2 R172, R62 ;  /* 0x0000003e00ac7308 */ /* 0x000fe60000000800 */
[C---:B------:R-:W-:Y:S07]  /*9610*/  HMMA.16816.F32.BF16 R32, R136.reuse, R150, R32 ;  /* 0x000000968820723c */ /* 0x040fee0000041820 */
[----:B------:R1:W1:Y:S01]  /*9620*/  MUFU.EX2 R179, R63 ;  /* 0x0000003f00b37308 */ /* 0x0002620000000800 */
[-C--:B--2---:R-:W-:Y:S08]  /*9630*/  HMMA.16816.F32.BF16 R36, R136, R64.reuse, R36 ;  /* 0x000000408824723c */ /* 0x084ff00000041824 */
[C---:B------:R-:W-:Y:S01]  /*9640*/  HMMA.16816.F32.BF16 R40, R140.reuse, R64, R40 ;  /* 0x000000408c28723c */ /* 0x040fe20000041828 */
[----:B------:R-:W-:Y:S06]  /*9650*/  MUFU.EX2 R178, R68 ;  /* 0x0000004400b27308 */ /* 0x000fec0000000800 */
[----:B------:R-:W-:Y:S01]  /*9660*/  F2FP.BF16.PACK_AB R64, R160, R145 ;  /* 0x00000091a040723e */ /* 0x000fe200000010ff */
[-C--:B------:R-:W-:Y:S03]  /*9670*/  HMMA.16816.F32.BF16 R44, R140, R66.reuse, R44 ;  /* 0x000000428c2c723c */ /* 0x080fe6000004182c */
[----:B------:R-:W-:Y:S01]  /*9680*/  MUFU.EX2 R202, R69 ;  /* 0x0000004500ca7308 */ /* 0x000fe20000000800 */
[----:B------:R-:W-:Y:S01]  /*9690*/  F2FP.BF16.PACK_AB R65, R180, R163 ;  /* 0x000000a3b441723e */ /* 0x000fe200000010ff */
[----:B-1----:R-:W1:Y:S03]  /*96a0*/  LDSM.16.MT88.4 R60, [R228+0x1100] ;  /* 0x00110000e43c783b */ /* 0x002e660000004200 */
[C---:B------:R-:W-:Y:S05]  /*96b0*/  HMMA.16816.F32.BF16 R48, R136.reuse, R66, R48 ;  /* 0x000000428830723c */ /* 0x040fea0000041830 */
[----:B------:R-:W-:Y:S02]  /*96c0*/  MUFU.EX2 R177, R70 ;  /* 0x0000004600b17308 */ /* 0x000fe40000000800 */
[----:B------:R-:W-:Y:S01]  /*96d0*/  F2FP.BF16.PACK_AB R66, R227, R226 ;  /* 0x000000e2e342723e */ /* 0x000fe200000010ff */
[-C--:B----4-:R-:W-:Y:S04]  /*96e0*/  HMMA.16816.F32.BF16 R116, R136, R56.reuse, R116 ;  /* 0x000000388874723c */ /* 0x090fe80000041874 */
[----:B------:R-:W-:Y:S03]  /*96f0*/  F2FP.BF16.PACK_AB R67, R224, R222 ;  /* 0x000000dee043723e */ /* 0x000fe600000010ff */
[----:B------:R2:W-:Y:S01]  /*9700*/  MUFU.EX2 R200, R71 ;  /* 0x0000004700c87308 */ /* 0x0005e20000000800 */
[C---:B------:R-:W-:Y:S07]  /*9710*/  HMMA.16816.F32.BF16 R120, R140.reuse, R56, R120 ;  /* 0x000000388c78723c */ /* 0x040fee0000041878 */
[----:B------:R-:W-:Y:S01]  /*9720*/  F2FP.BF16.PACK_AB R56, R162, R186 ;  /* 0x000000baa238723e */ /* 0x000fe200000010ff */
[-C--:B------:R-:W-:Y:S01]  /*9730*/  HMMA.16816.F32.BF16 R52, R140, R58.reuse, R52 ;  /* 0x0000003a8c34723c */ /* 0x080fe20000041834 */
[----:B------:R-:W-:Y:S03]  /*9740*/  MUFU.EX2 R176, R72 ;  /* 0x0000004800b07308 */ /* 0x000fe60000000800 */
[----:B------:R-:W-:Y:S03]  /*9750*/  F2FP.BF16.PACK_AB R57, R161, R187 ;  /* 0x000000bba139723e */ /* 0x000fe600000010ff */
[----:B------:R-:W-:Y:S01]  /*9760*/  MOV R143, R167 ;  /* 0x000000a7008f7202 */ /* 0x000fe20000000f00 */
[----:B------:R-:W-:Y:S01]  /*9770*/  HMMA.16816.F32.BF16 R124, R136, R58, R124 ;  /* 0x0000003a887c723c */ /* 0x000fe2000004187c */
[----:B------:R-:W-:Y:S02]  /*9780*/  LDSM.16.MT88.4 R136, [R229+0x1100] ;  /* 0x00110000e588783b */ /* 0x000fe40000004200 */
[----:B------:R-:W4:Y:S01]  /*9790*/  MUFU.EX2 R195, R73 ;  /* 0x0000004900c37308 */ /* 0x000f220000000800 */
[----:B------:R-:W-:Y:S01]  /*97a0*/  MOV R142, R166 ;  /* 0x000000a6008e7202 */ /* 0x000fe20000000f00 */
[----:B------:R-:W-:Y:S01]  /*97b0*/  FADD.FTZ R0, R143, R0 ;  /* 0x000000008f007221 */ /* 0x000fe20000010000 */
[----:B------:R-:W-:Y:S02]  /*97c0*/  MOV R141, R165 ;  /* 0x000000a5008d7202 */ /* 0x000fe40000000f00 */
[----:B------:R-:W-:Y:S01]  /*97d0*/  F2FP.BF16.PACK_AB R58, R181, R155 ;  /* 0x0000009bb53a723e */ /* 0x000fe200000010ff */
[----:B--2---:R-:W2:Y:S03]  /*97e0*/  LDSM.16.MT88.4 R68, [R231+0x1100] ;  /* 0x00110000e744783b */ /* 0x004ea60000004200 */
[----:B------:R-:W-:Y:S01]  /*97f0*/  F2FP.BF16.PACK_AB R59, R182, R154 ;  /* 0x0000009ab63b723e */ /* 0x000fe200000010ff */
[----:B------:R-:W-:Y:S01]  /*9800*/  MUFU.EX2 R194, R74 ;  /* 0x0000004a00c27308 */ /* 0x000fe20000000800 */
[----:B------:R-:W-:Y:S01]  /*9810*/  MOV R140, R164 ;  /* 0x000000a4008c7202 */ /* 0x000fe20000000f00 */
[----:B------:R-:W-:Y:S02]  /*9820*/  FADD.FTZ R0, R153, R0 ;  /* 0x0000000099007221 */ /* 0x000fe40000010000 */
[----:B------:R-:W-:Y:S02]  /*9830*/  LDSM.16.MT88.4 R164, [R231+0x3100] ;  /* 0x00310000e7a4783b */ /* 0x000fe40000004200 */
[-C--:B-1----:R-:W-:Y:S04]  /*9840*/  HMMA.16816.F32.BF16 R4, R56, R60.reuse, R4 ;  /* 0x0000003c3804723c */ /* 0x082fe80000041804 */
[----:B------:R1:W1:Y:S01]  /*9850*/  MUFU.EX2 R193, R75 ;  /* 0x0000004b00c17308 */ /* 0x0002620000000800 */
[----:B------:R-:W-:Y:S03]  /*9860*/  FADD.FTZ R0, R252, R0 ;  /* 0x00000000fc007221 */ /* 0x000fe60000010000 */
[C---:B------:R-:W-:Y:S06]  /*9870*/  HMMA.16816.F32.BF16 R8, R64.reuse, R60, R8 ;  /* 0x0000003c4008723c */ /* 0x040fec0000041808 */
[----:B------:R-:W-:Y:S02]  /*9880*/  MUFU.EX2 R192, R76 ;  /* 0x0000004c00c07308 */ /* 0x000fe40000000800 */
[-C--:B------:R-:W-:Y:S08]  /*9890*/  HMMA.16816.F32.BF16 R12, R64, R62.reuse, R12 ;  /* 0x0000003e400c723c */ /* 0x080ff0000004180c */
[C---:B------:R-:W-:Y:S01]  /*98a0*/  HMMA.16816.F32.BF16 R16, R56.reuse, R62, R16 ;  /* 0x0000003e3810723c */ /* 0x040fe20000041810 */
[----:B------:R-:W4:Y:S01]  /*98b0*/  LDSM.16.MT88.4 R60, [R230+0x1100] ;  /* 0x00110000e63c783b */ /* 0x000f220000004200 */
[----:B------:R-:W3:Y:S06]  /*98c0*/  MUFU.EX2 R191, R77 ;  /* 0x0000004d00bf7308 */ /* 0x000eec0000000800 */
[-C--:B--2---:R-:W-:Y:S01]  /*98d0*/  HMMA.16816.F32.BF16 R20, R56, R68.reuse, R20 ;  /* 0x000000443814723c */ /* 0x084fe20000041814 */
[----:B-1----:R-:W-:Y:S03]  /*98e0*/  LDSM.16.MT88.4 R72, [R229+0x1900] ;  /* 0x00190000e548783b */ /* 0x002fe60000004200 */
[----:B------:R-:W-:Y:S04]  /*98f0*/  MUFU.EX2 R190, R78 ;  /* 0x0000004e00be7308 */ /* 0x000fe80000000800 */
[C---:B------:R-:W-:Y:S06]  /*9900*/  HMMA.16816.F32.BF16 R24, R64.reuse, R68, R24 ;  /* 0x000000444018723c */ /* 0x040fec0000041818 */
[----:B------:R-:W-:Y:S02]  /*9910*/  MUFU.EX2 R196, R83 ;  /* 0x0000005300c47308 */ /* 0x000fe40000000800 */
[-C--:B------:R-:W-:Y:S08]  /*9920*/  HMMA.16816.F32.BF16 R28, R64, R70.reuse, R28 ;  /* 0x00000046401c723c */ /* 0x080ff0000004181c */
[C---:B------:R-:W-:Y:S01]  /*9930*/  HMMA.16816.F32.BF16 R32, R56.reuse, R70, R32 ;  /* 0x000000463820723c */ /* 0x040fe20000041820 */
[----:B------:R-:W1:Y:S01]  /*9940*/  LDSM.16.MT88.4 R68, [R228+0x1900] ;  /* 0x00190000e444783b */ /* 0x000e620000004200 */
[----:B------:R2:W-:Y:S06]  /*9950*/  MUFU.EX2 R83, R79 ;  /* 0x0000004f00537308 */ /* 0x0005ec0000000800 */
[-C--:B------:R-:W-:Y:S04]  /*9960*/  HMMA.16816.F32.BF16 R36, R56, R136.reuse, R36 ;  /* 0x000000883824723c */ /* 0x080fe80000041824 */
[----:B------:R-:W-:Y:S04]  /*9970*/  MUFU.EX2 R189, R189 ;  /* 0x000000bd00bd7308 */ /* 0x000fe80000000800 */
[C---:B------:R-:W-:Y:S06]  /*9980*/  HMMA.16816.F32.BF16 R40, R64.reuse, R136, R40 ;  /* 0x000000884028723c */ /* 0x040fec0000041828 */
[----:B------:R-:W-:Y:S02]  /*9990*/  MUFU.EX2 R199, R80 ;  /* 0x0000005000c77308 */ /* 0x000fe40000000800 */
[-C--:B------:R-:W-:Y:S01]  /*99a0*/  HMMA.16816.F32.BF16 R44, R64, R138.reuse, R44 ;  /* 0x0000008a402c723c */ /* 0x080fe2000004182c */
[----:B--2---:R-:W-:Y:S07]  /*99b0*/  LDSM.16.MT88.4 R76, [R230+0x1900] ;  /* 0x00190000e64c783b */ /* 0x004fee0000004200 */
[C---:B------:R-:W-:Y:S01]  /*99c0*/  HMMA.16816.F32.BF16 R48, R56.reuse, R138, R48 ;  /* 0x0000008a3830723c */ /* 0x040fe20000041830 */
[----:B------:R-:W2:Y:S07]  /*99d0*/  MUFU.EX2 R198, R81 ;  /* 0x0000005100c67308 */ /* 0x000eae0000000800 */
[-C--:B----4-:R-:W-:Y:S03]  /*99e0*/  HMMA.16816.F32.BF16 R116, R56, R60.reuse, R116 ;  /* 0x0000003c3874723c */ /* 0x090fe60000041874 */
[----:B------:R-:W4:Y:S05]  /*99f0*/  MUFU.EX2 R197, R82 ;  /* 0x0000005200c57308 */ /* 0x000f2a0000000800 */
[C---:B------:R-:W-:Y:S05]  /*9a00*/  HMMA.16816.F32.BF16 R120, R64.reuse, R60, R120 ;  /* 0x0000003c4078723c */ /* 0x040fea0000041878 */
[----:B------:R-:W-:Y:S02]  /*9a10*/  MUFU.EX2 R114, R114 ;  /* 0x0000007200727308 */ /* 0x000fe40000000800 */
[----:B---3--:R-:W-:Y:S01]  /*9a20*/  F2FP.BF16.PACK_AB R60, R175, R169 ;  /* 0x000000a9af3c723e */ /* 0x008fe200000010ff */
[-C--:B------:R-:W-:Y:S01]  /*9a30*/  HMMA.16816.F32.BF16 R52, R64, R62.reuse, R52 ;  /* 0x0000003e4034723c */ /* 0x080fe20000041834 */
[----:B------:R-:W3:Y:S03]  /*9a40*/  LDSM.16.MT88.4 R64, [R231+0x1900] ;  /* 0x00190000e740783b */ /* 0x000ee60000004200 */
[----:B------:R-:W-:Y:S03]  /*9a50*/  F2FP.BF16.PACK_AB R61, R174, R168 ;  /* 0x000000a8ae3d723e */ /* 0x000fe600000010ff */
[----:B------:R-:W-:Y:S01]  /*9a60*/  MUFU.EX2 R107, R107 ;  /* 0x0000006b006b7308 */ /* 0x000fe20000000800 */
[----:B------:R-:W-:Y:S07]  /*9a70*/  HMMA.16816.F32.BF16 R124, R56, R62, R124 ;  /* 0x0000003e387c723c */ /* 0x000fee000004187c */
[----:B------:R-:W-:Y:S02]  /*9a80*/  F2FP.BF16.PACK_AB R56, R171, R219 ;  /* 0x000000dbab38723e */ /* 0x000fe400000010ff */
[----:B------:R-:W-:Y:S01]  /*9a90*/  F2FP.BF16.PACK_AB R57, R215, R170 ;  /* 0x000000aad739723e */ /* 0x000fe200000010ff */
[----:B------:R-:W-:Y:S02]  /*9aa0*/  MUFU.EX2 R110, R110 ;  /* 0x0000006e006e7308 */ /* 0x000fe40000000800 */
[----:B------:R-:W-:Y:S02]  /*9ab0*/  F2FP.BF16.PACK_AB R58, R213, R212 ;  /* 0x000000d4d53a723e */ /* 0x000fe400000010ff */
[----:B------:R-:W-:Y:S02]  /*9ac0*/  F2FP.BF16.PACK_AB R59, R211, R210 ;  /* 0x000000d2d33b723e */ /* 0x000fe400000010ff */
[----:B------:R-:W-:Y:S02]  /*9ad0*/  F2FP.BF16.PACK_AB R62, R206, R173 ;  /* 0x000000adce3e723e */ /* 0x000fe400000010ff */
[----:B------:R-:W-:Y:S02]  /*9ae0*/  F2FP.BF16.PACK_AB R63, R179, R172 ;  /* 0x000000acb33f723e */ /* 0x000fe400000010ff */
[----:B------:R-:W-:Y:S01]  /*9af0*/  MUFU.EX2 R88, R88 ;  /* 0x0000005800587308 */ /* 0x000fe20000000800 */
[-C--:B-1----:R-:W-:Y:S08]  /*9b00*/  HMMA.16816.F32.BF16 R4, R56, R68.reuse, R4 ;  /* 0x000000443804723c */ /* 0x082ff00000041804 */
[C---:B------:R-:W-:Y:S01]  /*9b10*/  HMMA.16816.F32.BF16 R8, R60.reuse, R68, R8 ;  /* 0x000000443c08723c */ /* 0x040fe20000041808 */
[----:B------:R-:W-:Y:S07]  /*9b20*/  MUFU.EX2 R89, R89 ;  /* 0x0000005900597308 */ /* 0x000fee0000000800 */
[-C--:B------:R-:W-:Y:S03]  /*9b30*/  HMMA.16816.F32.BF16 R12, R60, R70.reuse, R12 ;  /* 0x000000463c0c723c */ /* 0x080fe6000004180c */
[----:B------:R-:W-:Y:S05]  /*9b40*/  MUFU.EX2 R90, R90 ;  /* 0x0000005a005a7308 */ /* 0x000fea0000000800 */
[C---:B------:R-:W-:Y:S01]  /*9b50*/  HMMA.16816.F32.BF16 R16, R56.reuse, R70, R16 ;  /* 0x000000463810723c */ /* 0x040fe20000041810 */
[----:B------:R-:W-:Y:S04]  /*9b60*/  LDSM.16.MT88.4 R68, [R231+0x2100] ;  /* 0x00210000e744783b */ /* 0x000fe80000004200 */
[----:B------:R-:W-:Y:S03]  /*9b70*/  MUFU.EX2 R91, R91 ;  /* 0x0000005b005b7308 */ /* 0x000fe60000000800 */
[-C--:B---3--:R-:W-:Y:S07]  /*9b80*/  HMMA.16816.F32.BF16 R20, R56, R64.reuse, R20 ;  /* 0x000000403814723c */ /* 0x088fee0000041814 */
[----:B------:R-:W-:Y:S01]  /*9b90*/  MUFU.EX2 R92, R92 ;  /* 0x0000005c005c7308 */ /* 0x000fe20000000800 */
[C---:B------:R-:W-:Y:S08]  /*9ba0*/  HMMA.16816.F32.BF16 R24, R60.reuse, R64, R24 ;  /* 0x000000403c18723c */ /* 0x040ff00000041818 */
[-C--:B------:R-:W-:Y:S01]  /*9bb0*/  HMMA.16816.F32.BF16 R28, R60, R66.reuse, R28 ;  /* 0x000000423c1c723c */ /* 0x080fe2000004181c */
[----:B------:R-:W-:Y:S07]  /*9bc0*/  MUFU.EX2 R93, R93 ;  /* 0x0000005d005d7308 */ /* 0x000fee0000000800 */
[C---:B------:R-:W-:Y:S01]  /*9bd0*/  HMMA.16816.F32.BF16 R32, R56.reuse, R66, R32 ;  /* 0x000000423820723c */ /* 0x040fe20000041820 */
[----:B------:R-:W1:Y:S02]  /*9be0*/  LDSM.16.MT88.4 R64, [R228+0x2100] ;  /* 0x00210000e440783b */ /* 0x000e640000004200 */
[----:B------:R-:W-:Y:S01]  /*9bf0*/  MUFU.EX2 R94, R94 ;  /* 0x0000005e005e7308 */ /* 0x000fe20000000800 */
[----:B------:R-:W-:Y:S01]  /*9c00*/  FFMA.FTZ R129, R129, R149, R204 ;  /* 0x0000009581817223 */ /* 0x000fe200000100cc */
[----:B------:R-:W-:Y:S03]  /*9c10*/  MOV R204, R187 ;  /* 0x000000bb00cc7202 */ /* 0x000fe60000000f00 */
[-C--:B------:R-:W-:Y:S01]  /*9c20*/  HMMA.16816.F32.BF16 R36, R56, R72.reuse, R36 ;  /* 0x000000483824723c */ /* 0x080fe20000041824 */
[----:B------:R-:W-:Y:S03]  /*9c30*/  LDSM.16.MT88.4 R148, [R228+0x3100] ;  /* 0x00310000e494783b */ /* 0x000fe60000004200 */
[----:B------:R-:W-:Y:S01]  /*9c40*/  FADD.FTZ R129, R209, R129 ;  /* 0x00000081d1817221 */ /* 0x000fe20000010000 */
[----:B------:R-:W-:Y:S03]  /*9c50*/  MUFU.EX2 R95, R95 ;  /* 0x0000005f005f7308 */ /* 0x000fe60000000800 */
[C---:B------:R-:W-:Y:S07]  /*9c60*/  HMMA.16816.F32.BF16 R40, R60.reuse, R72, R40 ;  /* 0x000000483c28723c */ /* 0x040fee0000041828 */
[----:B------:R-:W-:Y:S01]  /*9c70*/  MUFU.EX2 R103, R103 ;  /* 0x0000006700677308 */ /* 0x000fe20000000800 */
[-C--:B------:R-:W-:Y:S08]  /*9c80*/  HMMA.16816.F32.BF16 R44, R60, R74.reuse, R44 ;  /* 0x0000004a3c2c723c */ /* 0x080ff0000004182c */
[C---:B------:R-:W-:Y:S01]  /*9c90*/  HMMA.16816.F32.BF16 R48, R56.reuse, R74, R48 ;  /* 0x0000004a3830723c */ /* 0x040fe20000041830 */
[----:B------:R-:W3:Y:S01]  /*9ca0*/  LDSM.16.MT88.4 R72, [R229+0x2100] ;  /* 0x00210000e548783b */ /* 0x000ee20000004200 */
[----:B------:R-:W-:Y:S06]  /*9cb0*/  MUFU.EX2 R104, R104 ;  /* 0x0000006800687308 */ /* 0x000fec0000000800 */
[-C--:B------:R-:W-:Y:S04]  /*9cc0*/  HMMA.16816.F32.BF16 R116, R56, R76.reuse, R116 ;  /* 0x0000004c3874723c */ /* 0x080fe80000041874 */
[----:B------:R-:W-:Y:S04]  /*9cd0*/  MUFU.EX2 R105, R105 ;  /* 0x0000006900697308 */ /* 0x000fe80000000800 */
[C---:B------:R-:W-:Y:S06]  /*9ce0*/  HMMA.16816.F32.BF16 R120, R60.reuse, R76, R120 ;  /* 0x0000004c3c78723c */ /* 0x040fec0000041878 */
[----:B------:R-:W-:Y:S02]  /*9cf0*/  MUFU.EX2 R106, R106 ;  /* 0x0000006a006a7308 */ /* 0x000fe40000000800 */
[-C--:B------:R-:W-:Y:S07]  /*9d00*/  HMMA.16816.F32.BF16 R52, R60, R78.reuse, R52 ;  /* 0x0000004e3c34723c */ /* 0x080fee0000041834 */
[----:B------:R-:W-:Y:S01]  /*9d10*/  F2FP.BF16.PACK_AB R60, R195, R176 ;  /* 0x000000b0c33c723e */ /* 0x000fe200000010ff */
[----:B------:R-:W-:Y:S01]  /*9d20*/  HMMA.16816.F32.BF16 R124, R56, R78, R124 ;  /* 0x0000004e387c723c */ /* 0x000fe2000004187c */
[----:B------:R-:W3:Y:S01]  /*9d30*/  LDSM.16.MT88.4 R76, [R230+0x2100] ;  /* 0x00210000e64c783b */ /* 0x000ee20000004200 */
[----:B------:R-:W-:Y:S02]  /*9d40*/  MUFU.EX2 R108, R108 ;  /* 0x0000006c006c7308 */ /* 0x000fe40000000800 */
[----:B------:R-:W-:Y:S02]  /*9d50*/  F2FP.BF16.PACK_AB R61, R193, R194 ;  /* 0x000000c2c13d723e */ /* 0x000fe400000010ff */
[----:B------:R-:W-:Y:S02]  /*9d60*/  F2FP.BF16.PACK_AB R62, R191, R192 ;  /* 0x000000c0bf3e723e */ /* 0x000fe400000010ff */
[----:B------:R-:W-:Y:S04]  /*9d70*/  F2FP.BF16.PACK_AB R56, R202, R178 ;  /* 0x000000b2ca38723e */ /* 0x000fe800000010ff */
[----:B------:R-:W-:Y:S01]  /*9d80*/  F2FP.BF16.PACK_AB R57, R200, R177 ;  /* 0x000000b1c839723e */ /* 0x000fe200000010ff */
[----:B------:R-:W3:Y:S01]  /*9d90*/  MUFU.EX2 R134, R134 ;  /* 0x0000008600867308 */ /* 0x000ee20000000800 */
[----:B--2---:R-:W-:Y:S02]  /*9da0*/  F2FP.BF16.PACK_AB R58, R198, R199 ;  /* 0x000000c7c63a723e */ /* 0x004fe400000010ff */
[----:B----4-:R-:W-:Y:S02]  /*9db0*/  F2FP.BF16.PACK_AB R59, R196, R197 ;  /* 0x000000c5c43b723e */ /* 0x010fe400000010ff */
[----:B------:R-:W-:Y:S05]  /*9dc0*/  F2FP.BF16.PACK_AB R63, R83, R190 ;  /* 0x000000be533f723e */ /* 0x000fea00000010ff */
[-C--:B-1----:R-:W-:Y:S01]  /*9dd0*/  HMMA.16816.F32.BF16 R4, R56, R64.reuse, R4 ;  /* 0x000000403804723c */ /* 0x082fe20000041804 */
[----:B------:R-:W-:Y:S07]  /*9de0*/  MUFU.EX2 R84, R84 ;  /* 0x0000005400547308 */ /* 0x000fee0000000800 */
[C---:B------:R-:W-:Y:S03]  /*9df0*/  HMMA.16816.F32.BF16 R8, R60.reuse, R64, R8 ;  /* 0x000000403c08723c */ /* 0x040fe60000041808 */
[----:B------:R-:W1:Y:S01]  /*9e00*/  MUFU.EX2 R85, R85 ;  /* 0x0000005500557308 */ /* 0x000e620000000800 */
[----:B---3--:R-:W-:Y:S04]  /*9e10*/  F2FP.BF16.PACK_AB R186, R134, R108 ;  /* 0x0000006c86ba723e */ /* 0x008fe800000010ff */
[-C--:B------:R-:W-:Y:S05]  /*9e20*/  HMMA.16816.F32.BF16 R12, R60, R66.reuse, R12 ;  /* 0x000000423c0c723c */ /* 0x080fea000004180c */
[----:B------:R-:W-:Y:S03]  /*9e30*/  MUFU.EX2 R86, R86 ;  /* 0x0000005600567308 */ /* 0x000fe60000000800 */
[C---:B------:R-:W-:Y:S01]  /*9e40*/  HMMA.16816.F32.BF16 R16, R56.reuse, R66, R16 ;  /* 0x000000423810723c */ /* 0x040fe20000041810 */
[----:B------:R-:W2:Y:S06]  /*9e50*/  LDSM.16.MT88.4 R64, [R228+0x2900] ;  /* 0x00290000e440783b */ /* 0x000eac0000004200 */
[----:B------:R-:W3:Y:S01]  /*9e60*/  MUFU.EX2 R87, R87 ;  /* 0x0000005700577308 */ /* 0x000ee20000000800 */
[-C--:B------:R-:W-:Y:S08]  /*9e70*/  HMMA.16816.F32.BF16 R20, R56, R68.reuse, R20 ;  /* 0x000000443814723c */ /* 0x080ff00000041814 */
[C---:B------:R-:W-:Y:S01]  /*9e80*/  HMMA.16816.F32.BF16 R24, R60.reuse, R68, R24 ;  /* 0x000000443c18723c */ /* 0x040fe20000041818 */
[----:B------:R-:W-:Y:S07]  /*9e90*/  MUFU.EX2 R96, R96 ;  /* 0x0000006000607308 */ /* 0x000fee0000000800 */
[-C--:B------:R-:W-:Y:S03]  /*9ea0*/  HMMA.16816.F32.BF16 R28, R60, R70.reuse, R28 ;  /* 0x000000463c1c723c */ /* 0x080fe6000004181c */
[----:B------:R-:W4:Y:S05]  /*9eb0*/  MUFU.EX2 R97, R97 ;  /* 0x0000006100617308 */ /* 0x000f2a0000000800 */
[C---:B------:R-:W-:Y:S01]  /*9ec0*/  HMMA.16816.F32.BF16 R32, R56.reuse, R70, R32 ;  /* 0x000000463820723c */ /* 0x040fe20000041820 */
[----:B------:R-:W1:Y:S04]  /*9ed0*/  LDSM.16.MT88.4 R68, [R231+0x2900] ;  /* 0x00290000e744783b */ /* 0x000e680000004200 */
[----:B------:R-:W-:Y:S03]  /*9ee0*/  MUFU.EX2 R98, R98 ;  /* 0x0000006200627308 */ /* 0x000fe60000000800 */
[-C--:B------:R-:W-:Y:S07]  /*9ef0*/  HMMA.16816.F32.BF16 R36, R56, R72.reuse, R36 ;  /* 0x000000483824723c */ /* 0x080fee0000041824 */
[----:B------:R-:W1:Y:S01]  /*9f00*/  MUFU.EX2 R99, R99 ;  /* 0x0000006300637308 */ /* 0x000e620000000800 */
[C---:B------:R-:W-:Y:S08]  /*9f10*/  HMMA.16816.F32.BF16 R40, R60.reuse, R72, R40 ;  /* 0x000000483c28723c */ /* 0x040ff00000041828 */
[-C--:B------:R-:W-:Y:S01]  /*9f20*/  HMMA.16816.F32.BF16 R44, R60, R74.reuse, R44 ;  /* 0x0000004a3c2c723c */ /* 0x080fe2000004182c */
[----:B------:R-:W-:Y:S07]  /*9f30*/  MUFU.EX2 R100, R100 ;  /* 0x0000006400647308 */ /* 0x000fee0000000800 */
[C---:B------:R-:W-:Y:S01]  /*9f40*/  HMMA.16816.F32.BF16 R48, R56.reuse, R74, R48 ;  /* 0x0000004a3830723c */ /* 0x040fe20000041830 */
[----:B------:R-:W2:Y:S02]  /*9f50*/  LDSM.16.MT88.4 R72, [R229+0x2900] ;  /* 0x00290000e548783b */ /* 0x000ea40000004200 */
[----:B------:R-:W-:Y:S05]  /*9f60*/  MUFU.EX2 R101, R101 ;  /* 0x0000006500657308 */ /* 0x000fea0000000800 */
[-C--:B------:R-:W-:Y:S05]  /*9f70*/  HMMA.16816.F32.BF16 R116, R56, R76.reuse, R116 ;  /* 0x0000004c3874723c */ /* 0x080fea0000041874 */
[----:B------:R-:W-:Y:S03]  /*9f80*/  MUFU.EX2 R102, R102 ;  /* 0x0000006600667308 */ /* 0x000fe60000000800 */
[C---:B------:R-:W-:Y:S07]  /*9f90*/  HMMA.16816.F32.BF16 R120, R60.reuse, R76, R120 ;  /* 0x0000004c3c78723c */ /* 0x040fee0000041878 */
[----:B------:R-:W-:Y:S01]  /*9fa0*/  MUFU.EX2 R112, R112 ;  /* 0x0000007000707308 */ /* 0x000fe20000000800 */
[-C--:B------:R-:W-:Y:S07]  /*9fb0*/  HMMA.16816.F32.BF16 R52, R60, R78.reuse, R52 ;  /* 0x0000004e3c34723c */ /* 0x080fee0000041834 */
[----:B------:R-:W-:Y:S01]  /*9fc0*/  F2FP.BF16.PACK_AB R63, R95, R94 ;  /* 0x0000005e5f3f723e */ /* 0x000fe200000010ff */
[----:B------:R-:W-:Y:S01]  /*9fd0*/  HMMA.16816.F32.BF16 R124, R56, R78, R124 ;  /* 0x0000004e387c723c */ /* 0x000fe2000004187c */
[----:B------:R-:W2:Y:S01]  /*9fe0*/  LDSM.16.MT88.4 R76, [R230+0x2900] ;  /* 0x00290000e64c783b */ /* 0x000ea20000004200 */
[----:B------:R-:W-:Y:S02]  /*9ff0*/  MUFU.EX2 R188, R188 ;  /* 0x000000bc00bc7308 */ /* 0x000fe40000000800 */
[----:B------:R-:W-:Y:S02]  /*a000*/  FADD.FTZ R60, R221, R130 ;  /* 0x00000082dd3c7221 */ /* 0x000fe40000010000 */
[----:B------:R-:W-:Y:S01]  /*a010*/  FADD.FTZ R62, R218, R129 ;  /* 0x00000081da3e7221 */ /* 0x000fe20000010000 */
[----:B-1----:R-:W-:Y:S01]  /*a020*/  F2FP.BF16.PACK_AB R56, R85, R84 ;  /* 0x000000545538723e */ /* 0x002fe200000010ff */
[----:B------:R-:W-:Y:S01]  /*a030*/  FADD.FTZ R61, R217, R128 ;  /* 0x00000080d93d7221 */ /* 0x000fe20000010000 */
[----:B---3--:R-:W-:Y:S03]  /*a040*/  F2FP.BF16.PACK_AB R57, R87, R86 ;  /* 0x000000565739723e */ /* 0x008fe600000010ff */
[----:B----4-:R-:W-:Y:S01]  /*a050*/  F2FP.BF16.PACK_AB R58, R97, R96 ;  /* 0x00000060613a723e */ /* 0x010fe200000010ff */
[----:B------:R-:W-:Y:S01]  /*a060*/  FADD.FTZ R80, R220, R61 ;  /* 0x0000003ddc507221 */ /* 0x000fe20000010000 */
[----:B------:R-:W-:Y:S01]  /*a070*/  F2FP.BF16.PACK_AB R59, R99, R98 ;  /* 0x00000062633b723e */ /* 0x000fe200000010ff */
[----:B------:R-:W-:Y:S01]  /*a080*/  FADD.FTZ R82, R223, R60 ;  /* 0x0000003cdf527221 */ /* 0x000fe20000010000 */
[----:B------:R-:W-:Y:S01]  /*a090*/  F2FP.BF16.PACK_AB R60, R89, R88 ;  /* 0x00000058593c723e */ /* 0x000fe200000010ff */
[----:B------:R-:W-:Y:S01]  /*a0a0*/  FADD.FTZ R81, R225, R62 ;  /* 0x0000003ee1517221 */ /* 0x000fe20000010000 */
[----:B------:R-:W-:Y:S02]  /*a0b0*/  F2FP.BF16.PACK_AB R61, R91, R90 ;  /* 0x0000005a5b3d723e */ /* 0x000fe400000010ff */
[----:B------:R-:W-:Y:S01]  /*a0c0*/  F2FP.BF16.PACK_AB R62, R93, R92 ;  /* 0x0000005c5d3e723e */ /* 0x000fe200000010ff */
[-C--:B--2---:R-:W-:Y:S03]  /*a0d0*/  HMMA.16816.F32.BF16 R4, R56, R64.reuse, R4 ;  /* 0x000000403804723c */ /* 0x084fe60000041804 */
[----:B------:R-:W-:Y:S05]  /*a0e0*/  MOV R128, R131 ;  /* 0x0000008300807202 */ /* 0x000fea0000000f00 */
[C---:B------:R-:W-:Y:S01]  /*a0f0*/  HMMA.16816.F32.BF16 R8, R60.reuse, R64, R8 ;  /* 0x000000403c08723c */ /* 0x040fe20000041808 */
[----:B------:R1:W2:Y:S07]  /*a100*/  MUFU.EX2 R64, R3 ;  /* 0x0000000300407308 */ /* 0x0002ae0000000800 */
[-C--:B------:R-:W-:Y:S08]  /*a110*/  HMMA.16816.F32.BF16 R12, R60, R66.reuse, R12 ;  /* 0x000000423c0c723c */ /* 0x080ff0000004180c */
[C---:B------:R-:W-:Y:S08]  /*a120*/  HMMA.16816.F32.BF16 R16, R56.reuse, R66, R16 ;  /* 0x000000423810723c */ /* 0x040ff00000041810 */
[-C--:B------:R-:W-:Y:S04]  /*a130*/  HMMA.16816.F32.BF16 R20, R56, R68.reuse, R20 ;  /* 0x000000443814723c */ /* 0x080fe80000041814 */
[----:B-1----:R-:W-:Y:S01]  /*a140*/  FADD.FTZ R3, R142, R80 ;  /* 0x000000508e037221 */ /* 0x002fe20000010000 */
[----:B--2---:R-:W-:Y:S03]  /*a150*/  F2FP.BF16.PACK_AB R187, R64, R110 ;  /* 0x0000006e40bb723e */ /* 0x004fe600000010ff */
[C---:B------:R-:W-:Y:S04]  /*a160*/  HMMA.16816.F32.BF16 R24, R60.reuse, R68, R24 ;  /* 0x000000443c18723c */ /* 0x040fe80000041818 */
[----:B------:R-:W-:Y:S02]  /*a170*/  FADD.FTZ R3, R183, R3 ;  /* 0x00000003b7037221 */ /* 0x000fe40000010000 */
[----:B------:R-:W1:Y:S02]  /*a180*/  LDSM.16.MT88.4 R180, [R229+0x3100] ;  /* 0x00310000e5b4783b */ /* 0x000e640000004200 */
[-C--:B------:R-:W-:Y:S04]  /*a190*/  HMMA.16816.F32.BF16 R28, R60, R70.reuse, R28 ;  /* 0x000000463c1c723c */ /* 0x080fe8000004181c */
[----:B------:R-:W-:Y:S04]  /*a1a0*/  FADD.FTZ R3, R201, R3 ;  /* 0x00000003c9037221 */ /* 0x000fe80000010000 */
[C---:B------:R-:W-:Y:S08]  /*a1b0*/  HMMA.16816.F32.BF16 R32, R56.reuse, R70, R32 ;  /* 0x000000463820723c */ /* 0x040ff00000041820 */
[-C--:B------:R-:W-:Y:S08]  /*a1c0*/  HMMA.16816.F32.BF16 R36, R56, R72.reuse, R36 ;  /* 0x000000483824723c */ /* 0x080ff00000041824 */
[C---:B------:R-:W-:Y:S08]  /*a1d0*/  HMMA.16816.F32.BF16 R40, R60.reuse, R72, R40 ;  /* 0x000000483c28723c */ /* 0x040ff00000041828 */
[-C--:B------:R-:W-:Y:S08]  /*a1e0*/  HMMA.16816.F32.BF16 R44, R60, R74.reuse, R44 ;  /* 0x0000004a3c2c723c */ /* 0x080ff0000004182c */
[C---:B------:R-:W-:Y:S08]  /*a1f0*/  HMMA.16816.F32.BF16 R48, R56.reuse, R74, R48 ;  /* 0x0000004a3830723c */ /* 0x040ff00000041830 */
[-C--:B------:R-:W-:Y:S08]  /*a200*/  HMMA.16816.F32.BF16 R116, R56, R76.reuse, R116 ;  /* 0x0000004c3874723c */ /* 0x080ff00000041874 */
[C---:B------:R-:W-:Y:S08]  /*a210*/  HMMA.16816.F32.BF16 R120, R60.reuse, R76, R120 ;  /* 0x0000004c3c78723c */ /* 0x040ff00000041878 */
[-C--:B------:R-:W-:Y:S07]  /*a220*/  HMMA.16816.F32.BF16 R52, R60, R78.reuse, R52 ;  /* 0x0000004e3c34723c */ /* 0x080fee0000041834 */
[----:B------:R-:W-:Y:S01]  /*a230*/  FADD.FTZ R61, R140, R82 ;  /* 0x000000528c3d7221 */ /* 0x000fe20000010000 */
[----:B------:R-:W-:Y:S04]  /*a240*/  HMMA.16816.F32.BF16 R124, R56, R78, R124 ;  /* 0x0000004e387c723c */ /* 0x000fe8000004187c */
[----:B------:R-:W-:Y:S02]  /*a250*/  FADD.FTZ R60, R141, R81 ;  /* 0x000000518d3c7221 */ /* 0x000fe40000010000 */
[----:B------:R-:W-:Y:S01]  /*a260*/  FADD.FTZ R61, R185, R61 ;  /* 0x0000003db93d7221 */ /* 0x000fe20000010000 */
[----:B------:R-:W-:Y:S01]  /*a270*/  F2FP.BF16.PACK_AB R185, R107, R106 ;  /* 0x0000006a6bb9723e */ /* 0x000fe200000010ff */
[----:B------:R-:W-:Y:S01]  /*a280*/  FADD.FTZ R60, R184, R60 ;  /* 0x0000003cb83c7221 */ /* 0x000fe20000010000 */
[----:B------:R-:W-:Y:S03]  /*a290*/  F2FP.BF16.PACK_AB R184, R105, R104 ;  /* 0x0000006869b8723e */ /* 0x000fe600000010ff */
[----:B------:R-:W-:Y:S02]  /*a2a0*/  F2FP.BF16.PACK_AB R56, R101, R100 ;  /* 0x000000646538723e */ /* 0x000fe400000010ff */
[----:B------:R-:W-:Y:S02]  /*a2b0*/  F2FP.BF16.PACK_AB R57, R103, R102 ;  /* 0x000000666739723e */ /* 0x000fe400000010ff */
[----:B------:R-:W-:Y:S02]  /*a2c0*/  F2FP.BF16.PACK_AB R58, R188, R112 ;  /* 0x00000070bc3a723e */ /* 0x000fe400000010ff */
[----:B------:R-:W-:Y:S07]  /*a2d0*/  F2FP.BF16.PACK_AB R59, R189, R114 ;  /* 0x00000072bd3b723e */ /* 0x000fee00000010ff */
[-C--:B------:R-:W-:Y:S07]  /*a2e0*/  HMMA.16816.F32.BF16 R140, R56, R148.reuse, R4 ;  /* 0x00000094388c723c */ /* 0x080fee0000041804 */
[----:B------:R-:W-:Y:S01]  /*a2f0*/  FADD.FTZ R5, R152, R61 ;  /* 0x0000003d98057221 */ /* 0x000fe20000010000 */
[C---:B------:R-:W-:Y:S04]  /*a300*/  HMMA.16816.F32.BF16 R136, R184.reuse, R148, R8 ;  /* 0x00000094b888723c */ /* 0x040fe80000041808 */
[----:B------:R-:W-:Y:S02]  /*a310*/  FADD.FTZ R4, R251, R60 ;  /* 0x0000003cfb047221 */ /* 0x000fe40000010000 */
[----:B------:R-:W-:Y:S02]  /*a320*/  FADD.FTZ R6, R157, R3 ;  /* 0x000000039d067221 */ /* 0x000fe40000010000 */
[----:B------:R-:W-:Y:S01]  /*a330*/  FADD.FTZ R8, R159, R5 ;  /* 0x000000059f087221 */ /* 0x000fe20000010000 */
[-C--:B------:R-:W-:Y:S03]  /*a340*/  HMMA.16816.F32.BF16 R144, R184, R150.reuse, R12 ;  /* 0x00000096b890723c */ /* 0x080fe6000004180c */
[----:B------:R-:W-:Y:S02]  /*a350*/  FADD.FTZ R7, R158, R4 ;  /* 0x000000049e077221 */ /* 0x000fe40000010000 */
[----:B------:R-:W-:Y:S02]  /*a360*/  FADD.FTZ R5, R156, R0 ;  /* 0x000000009c057221 */ /* 0x000fe40000010000 */
        /* <DEDUP_REMOVED lines=17> */
[----:B------:R-:W2:Y:S01]  /*a480*/  LDSM.16.MT88.4 R4, [R230+0x3100] ;  /* 0x00310000e604783b */ /* 0x000ea20000004200 */
[----:B------:R-:W-:Y:S01]  /*a490*/  FADD.FTZ R9, R113, R0 ;  /* 0x0000000071097221 */ /* 0x000fe20000010000 */
[C---:B------:R-:W-:Y:S04]  /*a4a0*/  HMMA.16816.F32.BF16 R164, R56.reuse, R166, R32 ;  /* 0x000000a638a4723c */ /* 0x040fe80000041820 */
[----:B------:R-:W-:Y:S02]  /*a4b0*/  FADD.FTZ R8, R227, R8 ;  /* 0x00000008e3087221 */ /* 0x000fe40000010000 */
[----:B------:R-:W-:Y:S02]  /*a4c0*/  FADD.FTZ R3, R224, R11 ;  /* 0x0000000be0037221 */ /* 0x000fe40000010000 */
[----:B------:R-:W-:Y:S04]  /*a4d0*/  FADD.FTZ R0, R219, R10 ;  /* 0x0000000adb007221 */ /* 0x000fe80000010000 */
[----:B------:R-:W-:Y:S02]  /*a4e0*/  FADD.FTZ R12, R170, R9 ;  /* 0x00000009aa0c7221 */ /* 0x000fe40000010000 */
[----:B------:R-:W-:Y:S02]  /*a4f0*/  FADD.FTZ R11, R169, R8 ;  /* 0x00000008a90b7221 */ /* 0x000fe40000010000 */
[----:B------:R-:W-:Y:S02]  /*a500*/  FADD.FTZ R10, R168, R3 ;  /* 0x00000003a80a7221 */ /* 0x000fe40000010000 */
[----:B------:R-:W-:Y:S02]  /*a510*/  FADD.FTZ R9, R171, R0 ;  /* 0x00000000ab097221 */ /* 0x000fe40000010000 */
[----:B------:R-:W-:Y:S01]  /*a520*/  FADD.FTZ R8, R215, R12 ;  /* 0x0000000cd7087221 */ /* 0x000fe20000010000 */
[-C--:B-1----:R-:W-:Y:S03]  /*a530*/  HMMA.16816.F32.BF16 R168, R56, R180.reuse, R36 ;  /* 0x000000b438a8723c */ /* 0x082fe60000041824 */
[----:B------:R-:W-:Y:S02]  /*a540*/  FADD.FTZ R3, R175, R11 ;  /* 0x0000000baf037221 */ /* 0x000fe40000010000 */
[----:B------:R-:W-:Y:S02]  /*a550*/  FADD.FTZ R0, R174, R10 ;  /* 0x0000000aae007221 */ /* 0x000fe40000010000 */
[----:B------:R-:W-:Y:S02]  /*a560*/  FADD.FTZ R12, R212, R9 ;  /* 0x00000009d40c7221 */ /* 0x000fe40000010000 */
[----:B------:R-:W-:Y:S03]  /*a570*/  FADD.FTZ R11, R210, R8 ;  /* 0x00000008d20b7221 */ /* 0x000fe60000010000 */
[----:B------:R-:W-:Y:S02]  /*a580*/  FADD.FTZ R10, R173, R3 ;  /* 0x00000003ad0a7221 */ /* 0x000fe40000010000 */
[----:B------:R-:W-:Y:S02]  /*a590*/  FADD.FTZ R9, R172, R0 ;  /* 0x00000000ac097221 */ /* 0x000fe40000010000 */
        /* <DEDUP_REMOVED lines=17> */
[-C--:B--2---:R-:W-:Y:S03]  /*a6b0*/  HMMA.16816.F32.BF16 R116, R56, R4.reuse, R116 ;  /* 0x000000043874723c */ /* 0x084fe60000041874 */
        /* <DEDUP_REMOVED lines=11> */
[----:B------:R-:W-:Y:S04]  /*a770*/  HMMA.16816.F32.BF16 R124, R56, R6, R124 ;  /* 0x00000006387c723c */ /* 0x000fe8000004187c */
[----:B------:R-:W-:Y:S02]  /*a780*/  FADD.FTZ R0, R90, R10 ;  /* 0x0000000a5a007221 */ /* 0x000fe40000010000 */
[----:B------:R-:W-:Y:S02]  /*a790*/  FADD.FTZ R10, R87, R8 ;  /* 0x00000008570a7221 */ /* 0x000fe40000010000 */
[----:B------:R-:W-:Y:S04]  /*a7a0*/  FADD.FTZ R11, R85, R9 ;  /* 0x00000009550b7221 */ /* 0x000fe80000010000 */
[----:B------:R-:W-:Y:S02]  /*a7b0*/  FADD.FTZ R9, R89, R3 ;  /* 0x0000000359097221 */ /* 0x000fe40000010000 */
        /* <DEDUP_REMOVED lines=23> */
[----:B------:R-:W-:Y:S01]  /*a930*/  FADD.FTZ R252, R134, R3 ;  /* 0x0000000386fc7221 */ /* 0x000fe20000010000 */
[----:B------:R-:W-:Y:S01]  /*a940*/  MOV R134, R2 ;  /* 0x0000000200867202 */ /* 0x000fe20000000f00 */
[----:B------:R1:W-:Y:S01]  /*a950*/  STL [R1], R4 ;  /* 0x0000000401007387 */ /* 0x0003e20000100800 */
[----:B------:R-:W-:Y:S01]  /*a960*/  MOV R3, R132 ;  /* 0x0000008400037202 */ /* 0x000fe20000000f00 */
[----:B------:R-:W-:Y:S01]  /*a970*/  FADD.FTZ R251, R64, R0 ;  /* 0x0000000040fb7221 */ /* 0x000fe20000010000 */
[----:B------:R-:W-:Y:S01]  /*a980*/  MOV R0, R133 ;  /* 0x0000008500007202 */ /* 0x000fe20000000f00 */
[----:B-1---5:R-:W-:-:S05]  /*a990*/  @P2 BRA `(.L_x_3) ;  /* 0xffffc19000002947 */ /* 0x022fca000383ffff */
.L_x_2:
[----:B-1----:R-:W2:Y:S04]  /*a9a0*/  LDL.LU R4, [R1] ;  /* 0x0000000001047983 */ /* 0x002ea80000300800 */
[----:B------:R-:W1:Y:S04]  /*a9b0*/  SHFL.BFLY PT, R16, R250, 0x2, 0x1f ;  /* 0x0c401f00fa107f89 */ /* 0x000e6800000e0000 */
[----:B------:R-:W3:Y:S04]  /*a9c0*/  SHFL.BFLY PT, R10, R252, 0x2, 0x1f ;  /* 0x0c401f00fc0a7f89 */ /* 0x000ee800000e0000 */
[----:B------:R-:W4:Y:S04]  /*a9d0*/  SHFL.BFLY PT, R15, R251, 0x2, 0x1f ;  /* 0x0c401f00fb0f7f89 */ /* 0x000f2800000e0000 */
[----:B------:R-:W4:Y:S01]  /*a9e0*/  S2R R8, SR_TID.X ;  /* 0x0000000000087919 */ /* 0x000f220000002100 */
[----:B------:R-:W-:Y:S01]  /*a9f0*/  IMAD.MOV.U32 R57, RZ, RZ, c[0x0][0x4e8] ;  /* 0x00013a00ff397624 */ /* 0x000fe200078e00ff */
[----:B------:R-:W4:Y:S01]  /*aa00*/  S2UR UR7, SR_CTAID.Y ;  /* 0x00000000000779c3 */ /* 0x000f220000002600 */
[----:B------:R-:W-:Y:S01]  /*aa10*/  ULDC.64 UR4, c[0x0][0x490] ;  /* 0x0001240000047ab9 */ /* 0x000fe20000000a00 */
[----:B------:R-:W2:Y:S02]  /*aa20*/  LDL.LU R9, [R1+0x10] ;  /* 0x0000100001097983 */ /* 0x000ea40000300800 */
[----:B------:R-:W-:-:S02]  /*aa30*/  ISETP.NE.AND P0, PT, R57, 0x1, PT ;  /* 0x000000013900780c */ /* 0x000fc40003f05270 */
[----:B------:R-:W2:Y:S01]  /*aa40*/  LDL.LU R58, [R1+0x14] ;  /* 0x00001400013a7983 */ /* 0x000ea20000300800 */
[----:B-1----:R-:W-:-:S03]  /*aa50*/  FADD.FTZ R16, R16, R250 ;  /* 0x000000fa10107221 */ /* 0x002fc60000010000 */
[----:B------:R-:W2:Y:S01]  /*aa60*/  LDL.LU R59, [R1+0x8] ;  /* 0x00000800013b7983 */ /* 0x000ea20000300800 */
[----:B---3--:R-:W-:-:S03]  /*aa70*/  FADD.FTZ R10, R10, R252 ;  /* 0x000000fc0a0a7221 */ /* 0x008fc60000010000 */
[----:B------:R-:W1:Y:S01]  /*aa80*/  SHFL.BFLY PT, R5, R16, 0x1, 0x1f ;  /* 0x0c201f0010057f89 */ /* 0x000e6200000e0000 */
[----:B----4-:R-:W-:-:S03]  /*aa90*/  FADD.FTZ R15, R15, R251 ;  /* 0x000000fb0f0f7221 */ /* 0x010fc60000010000 */
[----:B------:R-:W3:Y:S01]  /*aaa0*/  SHFL.BFLY PT, R3, R10, 0x1, 0x1f ;  /* 0x0c201f000a037f89 */ /* 0x000ee200000e0000 */
[----:B------:R-:W-:-:S04]  /*aab0*/  SHF.R.S32.HI R54, RZ, 0x1f, R8 ;  /* 0x0000001fff367819 */ /* 0x000fc80000011408 */
[-C--:B------:R-:W-:Y:S01]  /*aac0*/  LEA.HI R22, R54, R8.reuse, RZ, 0x5 ;  /* 0x0000000836167211 */ /* 0x080fe200078f28ff */
[----:B-1----:R-:W-:Y:S01]  /*aad0*/  FADD.FTZ R16, R16, R5 ;  /* 0x0000000510107221 */ /* 0x002fe20000010000 */
[CC--:B------:R-:W-:Y:S02]  /*aae0*/  LEA.HI R5, R54.reuse, R8.reuse, RZ, 0x2 ;  /* 0x0000000836057211 */ /* 0x0c0fe400078f10ff */
[----:B------:R-:W-:Y:S01]  /*aaf0*/  LEA.HI R54, R54, R8, RZ, 0x3 ;  /* 0x0000000836367211 */ /* 0x000fe200078f18ff */
[----:B---3--:R-:W-:Y:S01]  /*ab00*/  FADD.FTZ R10, R10, R3 ;  /* 0x000000030a0a7221 */ /* 0x008fe20000010000 */
[----:B------:R-:W-:Y:S01]  /*ab10*/  FSETP.NE.FTZ.AND P4, PT, R16, RZ, PT ;  /* 0x000000ff1000720b */ /* 0x000fe20003f95000 */
[----:B------:R-:W-:Y:S01]  /*ab20*/  USHF.R.S32.HI UR6, URZ, 0x1f, UR7 ;  /* 0x0000001f3f067899 */ /* 0x000fe20008011407 */
[----:B------:R-:W-:Y:S02]  /*ab30*/  LOP3.LUT R7, R54, 0xfffffff8, RZ, 0xc0, !PT ;  /* 0xfffffff836077812 */ /* 0x000fe400078ec0ff */
[----:B------:R-:W-:-:S02]  /*ab40*/  FSETP.NE.FTZ.AND P2, PT, R10, RZ, PT ;  /* 0x000000ff0a00720b */ /* 0x000fc40003f55000 */
[----:B------:R-:W-:Y:S01]  /*ab50*/  LOP3.LUT R17, R5, 0xfffffffc, RZ, 0xc0, !PT ;  /* 0xfffffffc05117812 */ /* 0x000fe200078ec0ff */
[----:B------:R-:W-:Y:S01]  /*ab60*/  UIMAD UR8, UR6, UR4, URZ ;  /* 0x00000004060872a4 */ /* 0x000fe2000f8e023f */
[----:B------:R-:W-:Y:S02]  /*ab70*/  IMAD.IADD R55, R8, 0x1, -R7 ;  /* 0x0000000108377824 */ /* 0x000fe400078e0a07 */
[----:B------:R-:W-:Y:S01]  /*ab80*/  IADD3 R17, -R17, R8, RZ ;  /* 0x0000000811117210 */ /* 0x000fe20007ffe1ff */
[----:B------:R-:W-:Y:S02]  /*ab90*/  UIMAD.WIDE.U32 UR10, UR7, UR4, URZ ;  /* 0x00000004070a72a5 */ /* 0x000fe4000f8e003f */
[----:B------:R-:W-:-:S03]  /*aba0*/  UIMAD UR8, UR7, UR5, UR8 ;  /* 0x00000005070872a4 */ /* 0x000fc6000f8e0208 */
[----:B------:R-:W-:Y:S02]  /*abb0*/  ULDC.64 UR4, c[0x0][0x3e8] ;  /* 0x0000fa0000047ab9 */ /* 0x000fe40000000a00 */
[----:B------:R-:W-:Y:S01]  /*abc0*/  UIMAD.WIDE.U32 UR14, UR7, UR4, URZ ;  /* 0x00000004070e72a5 */ /* 0x000fe2000f8e003f */
[----:B------:R-:W-:Y:S01]  /*abd0*/  IMAD.MOV.U32 R53, RZ, RZ, -0x800000 ;  /* 0xff800000ff357424 */ /* 0x000fe200078e00ff */
[----:B------:R-:W-:Y:S01]  /*abe0*/  UIMAD UR6, UR6, UR4, URZ ;  /* 0x00000004060672a4 */ /* 0x000fe2000f8e023f */
[----:B------:R-:W-:-:S03]  /*abf0*/  MOV R51, 0xff800000 ;  /* 0xff80000000337802 */ /* 0x000fc60000000f00 */
[----:B------:R-:W-:Y:S01]  /*ac00*/  UIMAD UR5, UR7, UR5, UR6 ;  /* 0x00000005070572a4 */ /* 0x000fe2000f8e0206 */
[----:B------:R-:W-:-:S03]  /*ac10*/  IMAD.MOV.U32 R50, RZ, RZ, -0x800000 ;  /* 0xff800000ff327424 */ /* 0x000fc600078e00ff */
[----:B------:R-:W-:Y:S01]  /*ac20*/  UIADD3 UR5, UR15, UR5, URZ ;  /* 0x000000050f057290 */ /* 0x000fe2000fffe03f */
[----:B------:R-:W-:-:S05]  /*ac30*/  MOV R7, UR11 ;  /* 0x0000000b00077c02 */ /* 0x000fca0008000f00 */
[----:B------:R-:W-:Y:S01]  /*ac40*/  IMAD.U32 R7, RZ, RZ, UR5 ;  /* 0x00000005ff077e24 */ /* 0x000fe2000f8e00ff */
[----:B------:R-:W1:Y:S04]  /*ac50*/  S2R R56, SR_CTAID.X ;  /* 0x0000000000387919 */ /* 0x000e680000002500 */
[----:B--2---:R-:W2:Y:S01]  /*ac60*/  SHFL.BFLY PT, R13, R4, 0x2, 0x1f ;  /* 0x0c401f00040d7f89 */ /* 0x004ea200000e0000 */
[----:B------:R-:W-:Y:S01]  /*ac70*/  @P0 IMAD.HI.U32 R3, R9, c[0x0][0x4ec], RZ ;  /* 0x00013b0009030a27 */ /* 0x000fe200078e00ff */
[----:B------:R-:W-:-:S03]  /*ac80*/  MOV R25, R9 ;  /* 0x0000000900197202 */ /* 0x000fc60000000f00 */
[----:B--2---:R-:W-:Y:S01]  /*ac90*/  FADD.FTZ R13, R13, R4 ;  /* 0x000000040d0d7221 */ /* 0x004fe20000010000 */
[----:B------:R-:W-:Y:S01]  /*aca0*/  @P0 SHF.R.U32.HI R25, RZ, c[0x0][0x4f0], R3 ;  /* 0x00013c00ff190a19 */ /* 0x000fe20000011603 */
[----:B------:R-:W2:Y:S04]  /*acb0*/  SHFL.BFLY PT, R4, R15, 0x1, 0x1f ;  /* 0x0c201f000f047f89 */ /* 0x000ea800000e0000 */
[----:B------:R-:W3:Y:S01]  /*acc0*/  SHFL.BFLY PT, R0, R13, 0x1, 0x1f ;  /* 0x0c201f000d007f89 */ /* 0x000ee200000e0000 */
[----:B------:R-:W-:-:S04]  /*acd0*/  IMAD.MOV R6, RZ, RZ, -R25 ;  /* 0x000000ffff067224 */ /* 0x000fc800078e0a19 */
[----:B------:R-:W-:Y:S02]  /*ace0*/  IMAD R49, R6, c[0x0][0x4e8], R9 ;  /* 0x00013a0006317a24 */ /* 0x000fe400078e0209 */
[----:B--2---:R-:W-:Y:S01]  /*acf0*/  FADD.FTZ R15, R15, R4 ;  /* 0x000000040f0f7221 */ /* 0x004fe20000010000 */
[----:B------:R-:W-:Y:S01]  /*ad00*/  LOP3.LUT R4, R22, 0xffffffe0, RZ, 0xc0, !PT ;  /* 0xffffffe016047812 */ /* 0x000fe200078ec0ff */
[----:B---3--:R-:W-:-:S04]  /*ad10*/  FADD.FTZ R13, R13, R0 ;  /* 0x000000000d0d7221 */ /* 0x008fc80000010000 */
[----:B------:R-:W-:Y:S02]  /*ad20*/  IMAD.IADD R3, R8, 0x1, -R4 ;  /* 0x0000000108037824 */ /* 0x000fe400078e0a04 */
[----:B------:R-:W-:Y:S01]  /*ad30*/  IMAD.MOV.U32 R0, RZ, RZ, RZ ;  /* 0x000000ffff007224 */ /* 0x000fe200078e00ff */
[----:B------:R-:W-:Y:S01]  /*ad40*/  FSETP.NE.FTZ.AND P3, PT, R13, RZ, PT ;  /* 0x000000ff0d00720b */ /* 0x000fe20003f75000 */
[----:B------:R-:W-:Y:S01]  /*ad50*/  IMAD.MOV.U32 R4, RZ, RZ, RZ ;  /* 0x000000ffff047224 */ /* 0x000fe200078e00ff */
[----:B------:R-:W-:Y:S02]  /*ad60*/  LOP3.LUT P6, RZ, R3, 0x3, RZ, 0xc0, !PT ;  /* 0x0000000303ff7812 */ /* 0x000fe400078cc0ff */
[----:B------:R-:W-:Y:S01]  /*ad70*/  MOV R3, RZ ;  /* 0x000000ff00037202 */ /* 0x000fe20000000f00 */
[----:B------:R-:W2:Y:S01]  /*ad80*/  @P4 MUFU.RCP R0, R16 ;  /* 0x0000001000004308 */ /* 0x000ea20000001000 */
[----:B------:R-:W-:-:S07]  /*ad90*/  FSETP.NE.FTZ.AND P1, PT, R15, RZ, PT ;  /* 0x000000ff0f00720b */ /* 0x000fce0003f35000 */
[----:B------:R-:W3:Y:S01]  /*ada0*/  @P2 MUFU.RCP R3, R10 ;  /* 0x0000000a00032308 */ /* 0x000ee20000001000 */
[----:B------:R-:W-:-:S07]  /*adb0*/  SHF.R.S32.HI R8, RZ, 0x2, R5 ;  /* 0x00000002ff087819 */ /* 0x000fce0000011405 */
[----:B------:R-:W4:Y:S01]  /*adc0*/  @P3 MUFU.RCP R4, R13 ;  /* 0x0000000d00043308 */ /* 0x000f220000001000 */
[C---:B--2---:R-:W-:Y:S02]  /*add0*/  FMUL.FTZ R141, R0.reuse, R141 ;  /* 0x0000008d008d7220 */ /* 0x044fe40000410000 */
[C---:B------:R-:W-:Y:S02]  /*ade0*/  FMUL.FTZ R18, R0.reuse, R140 ;  /* 0x0000008c00127220 */ /* 0x040fe40000410000 */
[C---:B------:R-:W-:Y:S02]  /*adf0*/  FMUL.FTZ R149, R0.reuse, R149 ;  /* 0x0000009500957220 */ /* 0x040fe40000410000 */
[C---:B------:R-:W-:Y:S02]  /*ae00*/  FMUL.FTZ R21, R0.reuse, R148 ;  /* 0x0000009400157220 */ /* 0x040fe40000410000 */
[C---:B------:R-:W-:Y:S02]  /*ae10*/  FMUL.FTZ R153, R0.reuse, R153 ;  /* 0x0000009900997220 */ /* 0x040fe40000410000 */
[----:B------:R-:W-:-:S02]  /*ae20*/  FMUL.FTZ R29, R0, R152 ;  /* 0x00000098001d7220 */ /* 0x000fc40000410000 */
[C---:B------:R-:W-:Y:S02]  /*ae30*/  FMUL.FTZ R165, R0.reuse, R165 ;  /* 0x000000a500a57220 */ /* 0x040fe40000410000 */
        /* <DEDUP_REMOVED lines=8> */
[----:B------:R-:W-:Y:S02]  /*aec0*/  FMUL.FTZ R40, R0, R124 ;  /* 0x0000007c00287220 */ /* 0x000fe40000410000 */
[----:B------:R-:W-:Y:S02]  /*aed0*/  IMAD.MOV.U32 R0, RZ, RZ, RZ ;  /* 0x000000ffff007224 */ /* 0x000fe400078e00ff */
[----:B---3--:R-:W-:-:S02]  /*aee0*/  FMUL.FTZ R137, R3, R137 ;  /* 0x0000008903897220 */ /* 0x008fc40000410000 */
        /* <DEDUP_REMOVED lines=14> */
[----:B------:R-:W-:Y:S01]  /*afd0*/  FMUL.FTZ R38, R3, R184 ;  /* 0x000000b803267220 */ /* 0x000fe20000410000 */
[----:B------:R-:W-:Y:S01]  /*afe0*/  SHF.R.S32.HI R3, RZ, 0x1f, R5 ;  /* 0x0000001fff037819 */ /* 0x000fe20000011405 */
[----:B------:R-:W2:Y:S03]  /*aff0*/  @P1 MUFU.RCP R0, R15 ;  /* 0x0000000f00001308 */ /* 0x000ea60000001000 */
[----:B------:R-:W-:Y:S01]  /*b000*/  LEA.HI R3, R3, R8, RZ, 0x3 ;  /* 0x0000000803037211 */ /* 0x000fe200078f18ff */
[----:B------:R-:W-:-:S04]  /*b010*/  IMAD.U32 R6, RZ, RZ, UR10 ;  /* 0x0000000aff067e24 */ /* 0x000fc8000f8e00ff */
[----:B------:R-:W3:Y:S01]  /*b020*/  @P1 MUFU.LG2 R15, R15 ;  /* 0x0000000f000f1308 */ /* 0x000ee20000000c00 */
[----:B------:R-:W-:Y:S01]  /*b030*/  LOP3.LUT R3, R3, 0xfffffff8, RZ, 0xc0, !PT ;  /* 0xfffffff803037812 */ /* 0x000fe200078ec0ff */
[C---:B----4-:R-:W-:Y:S02]  /*b040*/  FMUL.FTZ R143, R4.reuse, R143 ;  /* 0x0000008f048f7220 */ /* 0x050fe40000410000 */
        /* <DEDUP_REMOVED lines=14> */
[----:B------:R-:W-:Y:S02]  /*b130*/  FMUL.FTZ R39, R4, R126 ;  /* 0x0000007e04277220 */ /* 0x000fe40000410000 */
[----:B------:R-:W-:-:S02]  /*b140*/  IMAD.U32 R4, RZ, RZ, UR14 ;  /* 0x0000000eff047e24 */ /* 0x000fc4000f8e00ff */
[----:B------:R-:W-:Y:S01]  /*b150*/  IMAD.IADD R12, R8, 0x1, -R3 ;  /* 0x00000001080c7824 */ /* 0x000fe200078e0a03 */
[----:B------:R-:W-:Y:S01]  /*b160*/  MOV R8, R6 ;  /* 0x0000000600087202 */ /* 0x000fe20000000f00 */
[----:B------:R-:W-:Y:S01]  /*b170*/  IMAD.MOV.U32 R6, RZ, RZ, R4 ;  /* 0x000000ffff067224 */ /* 0x000fe200078e0004 */
[----:B------:R-:W-:Y:S01]  /*b180*/  @P4 MOV R4, 0x3f317218 ;  /* 0x3f31721800044802 */ /* 0x000fe20000000f00 */
[----:B------:R-:W4:Y:S01]  /*b190*/  @P3 MUFU.LG2 R13, R13 ;  /* 0x0000000d000d3308 */ /* 0x000f220000000c00 */
[C---:B--2---:R-:W-:Y:S01]  /*b1a0*/  FMUL.FTZ R139, R0.reuse, R139 ;  /* 0x0000008b008b7220 */ /* 0x044fe20000410000 */
[----:B------:R-:W-:Y:S01]  /*b1b0*/  @P1 MOV R11, 0x3f317218 ;  /* 0x3f317218000b1802 */ /* 0x000fe20000000f00 */
        /* <DEDUP_REMOVED lines=15> */
[----:B------:R-:W-:Y:S01]  /*b2b0*/  @P3 IMAD.MOV.U32 R3, RZ, RZ, 0x3f317218 ;  /* 0x3f317218ff033424 */ /* 0x000fe200078e00ff */
[----:B------:R-:W2:Y:S01]  /*b2c0*/  @P2 MUFU.LG2 R10, R10 ;  /* 0x0000000a000a2308 */ /* 0x000ea20000000c00 */
[----:B------:R-:W-:Y:S02]  /*b2d0*/  @P2 IMAD.MOV.U32 R0, RZ, RZ, 0x3f317218 ;  /* 0x3f317218ff002424 */ /* 0x000fe400078e00ff */
[----:B------:R-:W-:Y:S02]  /*b2e0*/  IMAD.U32 R5, RZ, RZ, UR15 ;  /* 0x0000000fff057e24 */ /* 0x000fe4000f8e00ff */
[----:B------:R-:W-:Y:S02]  /*b2f0*/  @P4 FMUL.FTZ R14, R4, c[0x0][0x2d0] ;  /* 0x0000b400040e4a20 */ /* 0x000fe40000410000 */
[----:B------:R-:W-:Y:S02]  /*b300*/  @P3 FMUL.FTZ R5, R3, c[0x0][0x2d0] ;  /* 0x0000b40003053a20 */ /* 0x000fe40000410000 */
[----:B---3--:R-:W-:-:S02]  /*b310*/  @P1 FMUL.FTZ R4, R15, 0.69314718246459960938 ;  /* 0x3f3172180f041820 */ /* 0x008fc40000410000 */
[----:B------:R-:W-:Y:S01]  /*b320*/  @P2 FMUL.FTZ R3, R0, c[0x0][0x2d0] ;  /* 0x0000b40000032a20 */ /* 0x000fe20000410000 */
[----:B------:R-:W3:Y:S01]  /*b330*/  S2R R15, SR_CTAID.Z ;  /* 0x00000000000f7919 */ /* 0x000ee20000002700 */
[----:B------:R-:W-:-:S04]  /*b340*/  @P1 FMUL.FTZ R0, R11, c[0x0][0x2d0] ;  /* 0x0000b4000b001a20 */ /* 0x000fc80000410000 */
[----:B------:R-:W-:Y:S01]  /*b350*/  @P1 FFMA.FTZ R53, R0, R2, R4 ;  /* 0x0000000200351223 */ /* 0x000fe20000010004 */
[----:B------:R-:W-:Y:S01]  /*b360*/  SHF.R.S32.HI R0, RZ, 0x5, R22 ;  /* 0x00000005ff007819 */ /* 0x000fe20000011416 */
[----:B----4-:R-:W-:-:S03]  /*b370*/  @P3 FMUL.FTZ R13, R13, 0.69314718246459960938 ;  /* 0x3f3172180d0d3820 */ /* 0x010fc60000410000 */
[----:B------:R-:W-:Y:S01]  /*b380*/  SHF.R.S32.HI R2, RZ, 0x1f, R0 ;  /* 0x0000001fff027819 */ /* 0x000fe20000011400 */
[----:B--2---:R-:W-:Y:S02]  /*b390*/  @P2 FMUL.FTZ R10, R10, 0.69314718246459960938 ;  /* 0x3f3172180a0a2820 */ /* 0x004fe40000410000 */
[----:B------:R-:W-:Y:S01]  /*b3a0*/  @P3 FFMA.FTZ R51, R5, R132, R13 ;  /* 0x0000008405333223 */ /* 0x000fe2000001000d */
[----:B------:R-:W-:Y:S02]  /*b3b0*/  LEA.HI R2, R2, R0, RZ, 0x2 ;  /* 0x0000000002027211 */ /* 0x000fe400078f10ff */
[----:B------:R-:W-:Y:S01]  /*b3c0*/  LEA.HI R5, R17, R17, RZ, 0x1 ;  /* 0x0000001111057211 */ /* 0x000fe200078f08ff */
[----:B------:R-:W-:Y:S01]  /*b3d0*/  @P2 FFMA.FTZ R50, R3, R131, R10 ;  /* 0x0000008303322223 */ /* 0x000fe2000001000a */
[----:B------:R-:W-:Y:S02]  /*b3e0*/  LOP3.LUT R3, R2, 0xffffffc, RZ, 0xc0, !PT ;  /* 0x0ffffffc02037812 */ /* 0x000fe400078ec0ff */
[----:B------:R-:W-:-:S03]  /*b3f0*/  LOP3.LUT R2, R5, 0x1ffffffe, RZ, 0xc0, !PT ;  /* 0x1ffffffe05027812 */ /* 0x000fc600078ec0ff */
[----:B------:R-:W-:Y:S01]  /*b400*/  IMAD.IADD R13, R0, 0x1, -R3 ;  /* 0x00000001000d7824 */ /* 0x000fe200078e0a03 */
[----:B------:R-:W-:Y:S01]  /*b410*/  IADD3 R11, R17, -R2, RZ ;  /* 0x80000002110b7210 */ /* 0x000fe20007ffe0ff */
[----:B---3--:R-:W-:Y:S01]  /*b420*/  IMAD.WIDE.U32 R2, R15, c[0x0][0x3f0], R6 ;  /* 0x0000fc000f027a25 */ /* 0x008fe200078e0006 */
[----:B------:R-:W-:Y:S02]  /*b430*/  SHF.R.S32.HI R7, RZ, 0x2, R58 ;  /* 0x00000002ff077819 */ /* 0x000fe4000001143a */
[----:B------:R-:W2:Y:S01]  /*b440*/  LDL R58, [R1+0xc] ;  /* 0x00000c00013a7983 */ /* 0x000ea20000100800 */
[----:B------:R-:W3:Y:S01]  /*b450*/  @P4 MUFU.LG2 R16, R16 ;  /* 0x0000001000104308 */ /* 0x000ee20000000c00 */
[----:B------:R-:W-:Y:S01]  /*b460*/  IMAD.MOV.U32 R52, RZ, RZ, -0x800000 ;  /* 0xff800000ff347424 */ /* 0x000fe200078e00ff */
[----:B------:R-:W-:Y:S02]  /*b470*/  SHF.R.S32.HI R4, RZ, 0x1f, R15 ;  /* 0x0000001fff047819 */ /* 0x000fe4000001140f */
[----:B------:R-:W-:-:S03]  /*b480*/  LOP3.LUT R6, R12, 0x1, RZ, 0xc0, !PT ;  /* 0x000000010c067812 */ /* 0x000fc600078ec0ff */
[----:B------:R-:W-:Y:S02]  /*b490*/  IMAD R48, R4, c[0x0][0x498], RZ ;  /* 0x0001260004307a24 */ /* 0x000fe400078e02ff */
[----:B---3--:R-:W-:-:S04]  /*b4a0*/  @P4 FMUL.FTZ R16, R16, 0.69314718246459960938 ;  /* 0x3f31721810104820 */ /* 0x008fc80000410000 */
[----:B------:R-:W-:Y:S02]  /*b4b0*/  @P4 FFMA.FTZ R52, R14, R133, R16 ;  /* 0x000000850e344223 */ /* 0x000fe40000010010 */
[----:B------:R-:W-:Y:S02]  /*b4c0*/  IMAD R14, R0, 0x200, R17 ;  /* 0x00000200000e7824 */ /* 0x000fe400078e0211 */
[----:B------:R-:W-:Y:S02]  /*b4d0*/  IMAD.SHL.U32 R0, R5, 0x20, RZ ;  /* 0x0000002005007824 */ /* 0x000fe400078e00ff */
[----:B------:R-:W-:Y:S02]  /*b4e0*/  IMAD R10, R4, c[0x0][0x3f0], RZ ;  /* 0x0000fc00040a7a24 */ /* 0x000fe400078e02ff */
[----:B------:R-:W-:Y:S01]  /*b4f0*/  IMAD.SHL.U32 R4, R12, 0x40, RZ ;  /* 0x000000400c047824 */ /* 0x000fe200078e00ff */
[----:B------:R-:W-:Y:S02]  /*b500*/  LOP3.LUT R5, R0, 0xffffffc0, RZ, 0xc0, !PT ;  /* 0xffffffc000057812 */ /* 0x000fe400078ec0ff */
[----:B------:R-:W-:-:S02]  /*b510*/  R2P PR, R12, 0x6 ;  /* 0x000000060c007804 */ /* 0x000fc40000000000 */
[----:B------:R-:W-:Y:S01]  /*b520*/  LOP3.LUT R4, R4, 0x1c0, RZ, 0xc0, !PT ;  /* 0x000001c004047812 */ /* 0x000fe200078ec0ff */
[----:B------:R-:W-:Y:S01]  /*b530*/  IMAD R0, R13, 0x10, R7 ;  /* 0x000000100d007824 */ /* 0x000fe200078e0207 */
[----:B------:R-:W-:Y:S01]  /*b540*/  ISETP.NE.U32.AND P3, PT, R6, 0x1, PT ;  /* 0x000000010600780c */ /* 0x000fe20003f65070 */
[----:B------:R-:W-:Y:S01]  /*b550*/  IMAD R6, R11, 0x8, R5 ;  /* 0x000000080b067824 */ /* 0x000fe200078e0205 */
[----:B------:R-:W-:Y:S01]  /*b560*/  UIADD3 UR8, UR11, UR8, URZ ;  /* 0x000000080b087290 */ /* 0x000fe2000fffe03f */
[----:B------:R-:W-:Y:S02]  /*b570*/  LEA.HI R4, R4, R4, RZ, 0x1d ;  /* 0x0000000404047211 */ /* 0x000fe400078fe8ff */
[----:B------:R-:W-:Y:S01]  /*b580*/  IMAD.IADD R6, R0, 0x1, R6 ;  /* 0x0000000100067824 */ /* 0x000fe200078e0206 */
[----:B------:R-:W-:Y:S01]  /*b590*/  SHF.R.S32.HI R5, RZ, 0x3, R54 ;  /* 0x00000003ff057819 */ /* 0x000fe20000011436 */
[----:B-1----:R-:W-:Y:S01]  /*b5a0*/  IMAD R0, R56, 0x80, R0 ;  /* 0x0000008038007824 */ /* 0x002fe200078e0200 */
[----:B------:R-:W-:-:S02]  /*b5b0*/  LEA R7, R14, R4, 0x1 ;  /* 0x000000040e077211 */ /* 0x000fc400078e08ff */
[----:B------:R-:W-:Y:S01]  /*b5c0*/  SHF.R.S32.HI R4, RZ, 0x1f, R25 ;  /* 0x0000001fff047819 */ /* 0x000fe20000011419 */
[----:B------:R-:W-:Y:S01]  /*b5d0*/  IMAD R10, R15, c[0x0][0x3f4], R10 ;  /* 0x0000fd000f0a7a24 */ /* 0x000fe200078e020a */
[----:B------:R-:W-:Y:S01]  /*b5e0*/  MOV R9, UR8 ;  /* 0x0000000800097c02 */ /* 0x000fe20008000f00 */
[----:B------:R-:W-:Y:S01]  /*b5f0*/  IMAD R54, R57, c[0x0][0x388], RZ ;  /* 0x0000e20039367a24 */ /* 0x000fe200078e02ff */
[----:B------:R-:W-:Y:S02]  /*b600*/  LEA R22, R56, R5, 0x7 ;  /* 0x0000000538167211 */ /* 0x000fe400078e38ff */
[----:B------:R-:W-:Y:S01]  /*b610*/  IADD3 R5, R0, 0x8, RZ ;  /* 0x0000000800057810 */ /* 0x000fe20007ffe0ff */
[----:B------:R-:W-:Y:S01]  /*b620*/  IMAD R4, R4, c[0x0][0x3e0], RZ ;  /* 0x0000f80004047a24 */ /* 0x000fe200078e02ff */
[----:B------:R-:W-:Y:S01]  /*b630*/  IADD3 R3, R3, R10, RZ ;  /* 0x0000000a03037210 */ /* 0x000fe20007ffe0ff */
[----:B------:R-:W-:Y:S01]  /*b640*/  IMAD R48, R15, c[0x0][0x49c], R48 ;  /* 0x000127000f307a24 */ /* 0x000fe200078e0230 */
[----:B------:R-:W-:Y:S01]  /*b650*/  ISETP.GE.OR P4, PT, R5, R54, P6 ;  /* 0x000000360500720c */ /* 0x000fe20003786670 */
[----:B------:R-:W-:Y:S01]  /*b660*/  IMAD.WIDE.U32 R16, R15, c[0x0][0x498], R8 ;  /* 0x000126000f107a25 */ /* 0x000fe200078e0008 */
[----:B------:R-:W-:-:S02]  /*b670*/  MOV R15, 0xfffffff0 ;  /* 0xfffffff0000f7802 */ /* 0x000fc40000000f00 */
[----:B------:R-:W-:Y:S01]  /*b680*/  IADD3 R5, R0, 0x40, RZ ;  /* 0x0000004000057810 */ /* 0x000fe20007ffe0ff */
[----:B------:R-:W-:Y:S01]  /*b690*/  IMAD R10, R56, 0x80, R6 ;  /* 0x00000080380a7824 */ /* 0x000fe200078e0206 */
[CC--:B------:R-:W-:Y:S01]  /*b6a0*/  ISETP.GE.OR P5, PT, R0.reuse, R54.reuse, P6 ;  /* 0x000000360000720c */ /* 0x0c0fe200037a6670 */
[----:B------:R-:W-:Y:S01]  /*b6b0*/  IMAD R6, R25, c[0x0][0x3e4], R4 ;  /* 0x0000f90019067a24 */ /* 0x000fe200078e0204 */
[----:B------:R-:W-:Y:S01]  /*b6c0*/  IADD3 R4, R0, 0x48, RZ ;  /* 0x0000004800047810 */ /* 0x000fe20007ffe0ff */
[----:B------:R-:W-:Y:S01]  /*b6d0*/  IMAD.SHL.U32 R0, R7, 0x2, RZ ;  /* 0x0000000207007824 */ /* 0x000fe200078e00ff */
[----:B------:R-:W-:Y:S02]  /*b6e0*/  SEL R15, R15, 0x10, !P3 ;  /* 0x000000100f0f7807 */ /* 0x000fe40005800000 */
[----:B------:R-:W-:Y:S01]  /*b6f0*/  ISETP.GE.OR P3, PT, R5, R54, P6 ;  /* 0x000000360500720c */ /* 0x000fe20003766670 */
[----:B------:R-:W-:Y:S01]  /*b700*/  @P0 IMAD.HI.U32 R5, R10, c[0x0][0x4ec], RZ ;  /* 0x00013b000a050a27 */ /* 0x000fe200078e00ff */
[----:B------:R-:W-:-:S02]  /*b710*/  SHF.R.S32.HI R7, RZ, 0x1f, R49 ;  /* 0x0000001fff077819 */ /* 0x000fc40000011431 */
[----:B------:R-:W-:Y:S02]  /*b720*/  ISETP.GE.OR P6, PT, R4, R54, P6 ;  /* 0x000000360400720c */ /* 0x000fe400037c6670 */
[----:B------:R-:W-:Y:S01]  /*b730*/  MOV R4, R10 ;  /* 0x0000000a00047202 */ /* 0x000fe20000000f00 */
[----:B------:R-:W-:Y:S01]  /*b740*/  IMAD R7, R7, c[0x0][0x3d8], RZ ;  /* 0x0000f60007077a24 */ /* 0x000fe200078e02ff */
[C---:B------:R-:W-:Y:S02]  /*b750*/  IADD3 R8, R0.reuse, 0x80, RZ ;  /* 0x0000008000087810 */ /* 0x040fe40007ffe0ff */
[----:B------:R-:W-:Y:S01]  /*b760*/  @P0 SHF.R.U32.HI R4, RZ, c[0x0][0x4f0], R5 ;  /* 0x00013c00ff040a19 */ /* 0x000fe20000011605 */
[----:B------:R-:W-:Y:S01]  /*b770*/  IMAD R11, R49, c[0x0][0x3dc], R7 ;  /* 0x0000f700310b7a24 */ /* 0x000fe200078e0207 */
[----:B------:R-:W-:Y:S02]  /*b780*/  IADD3 R5, R0, 0xc0, RZ ;  /* 0x000000c000057810 */ /* 0x000fe40007ffe0ff */
[----:B------:R-:W-:-:S02]  /*b790*/  @P2 IADD3 R5, R8, -0x40, RZ ;  /* 0xffffffc008052810 */ /* 0x000fc40007ffe0ff */
[----:B------:R-:W-:Y:S02]  /*b7a0*/  SHF.R.S32.HI R7, RZ, 0x1f, R4 ;  /* 0x0000001fff077819 */ /* 0x000fe40000011404 */
[C---:B------:R-:W-:Y:S01]  /*b7b0*/  IADD3 R8, P0, R4.reuse, R16, RZ ;  /* 0x0000001004087210 */ /* 0x040fe20007f1e0ff */
[----:B------:R-:W-:Y:S01]  /*b7c0*/  IMAD.WIDE.U32 R2, R25, c[0x0][0x3e0], R2 ;  /* 0x0000f80019027a25 */ /* 0x000fe200078e0002 */
[----:B------:R-:W-:-:S03]  /*b7d0*/  IADD3 R4, -R4, RZ, RZ ;  /* 0x000000ff04047210 */ /* 0x000fc60007ffe1ff */
[----:B------:R-:W-:Y:S02]  /*b7e0*/  IMAD.IADD R3, R3, 0x1, R6 ;  /* 0x0000000103037824 */ /* 0x000fe400078e0206 */
[----:B------:R-:W-:Y:S01]  /*b7f0*/  IMAD R4, R4, c[0x0][0x4e8], R10 ;  /* 0x00013a0004047a24 */ /* 0x000fe200078e020a */
[----:B------:R-:W-:Y:S01]  /*b800*/  F2FP.BF16.PACK_AB R18, R141, R18 ;  /* 0x000000128d12723e */ /* 0x000fe200000010ff */
[----:B------:R-:W-:Y:S01]  /*b810*/  BAR.SYNC.DEFER_BLOCKING 0x1, 0x80 ;  /* 0x0042000000007b1d */ /* 0x000fe20000010000 */
[----:B------:R-:W-:Y:S01]  /*b820*/  IMAD.MOV.U32 R16, RZ, RZ, 0x20 ;  /* 0x00000020ff107424 */ /* 0x000fe200078e00ff */
[----:B------:R-:W-:Y:S01]  /*b830*/  F2FP.BF16.PACK_AB R19, R143, R19 ;  /* 0x000000138f13723e */ /* 0x000fe200000010ff */
[----:B------:R-:W-:Y:S01]  /*b840*/  IMAD.WIDE.U32 R2, R49, c[0x0][0x3d8], R2 ;  /* 0x0000f60031027a25 */ /* 0x000fe200078e0002 */
[----:B------:R-:W-:Y:S02]  /*b850*/  F2FP.BF16.PACK_AB R21, R149, R21 ;  /* 0x000000159515723e */ /* 0x000fe400000010ff */
[----:B------:R-:W-:-:S02]  /*b860*/  IADD3 R6, R0, R15, RZ ;  /* 0x0000000f00067210 */ /* 0x000fc40007ffe0ff */
[----:B------:R-:W-:Y:S02]  /*b870*/  F2FP.BF16.PACK_AB R20, R151, R20 ;  /* 0x000000149714723e */ /* 0x000fe400000010ff */
[----:B------:R-:W-:Y:S02]  /*b880*/  IADD3.X R9, R7, R17, R48, P0, !PT ;  /* 0x0000001107097210 */ /* 0x000fe400007fe430 */
[----:B------:R-:W-:Y:S02]  /*b890*/  F2FP.BF16.PACK_AB R23, R137, R23 ;  /* 0x000000178917723e */ /* 0x000fe400000010ff */
[----:B------:R-:W-:Y:S02]  /*b8a0*/  F2FP.BF16.PACK_AB R24, R139, R24 ;  /* 0x000000188b18723e */ /* 0x000fe400000010ff */
[----:B------:R-:W-:Y:S02]  /*b8b0*/  SHF.R.S32.HI R7, RZ, 0x1f, R4 ;  /* 0x0000001fff077819 */ /* 0x000fe40000011404 */
[----:B------:R-:W-:-:S02]  /*b8c0*/  F2FP.BF16.PACK_AB R26, R145, R26 ;  /* 0x0000001a911a723e */ /* 0x000fc400000010ff */
[----:B------:R-:W-:Y:S02]  /*b8d0*/  F2FP.BF16.PACK_AB R27, R147, R27 ;  /* 0x0000001b931b723e */ /* 0x000fe400000010ff */
[----:B------:R-:W-:Y:S01]  /*b8e0*/  SEL R16, R16, 0xffffffe0, !P1 ;  /* 0xffffffe010107807 */ /* 0x000fe20004800000 */
[----:B------:R-:W-:Y:S01]  /*b8f0*/  STS [R0+0x80], R18 ;  /* 0x0000801200007388 */ /* 0x000fe20000000800 */
[----:B------:R-:W-:-:S03]  /*b900*/  IADD3 R3, R3, R11, RZ ;  /* 0x0000000b03037210 */ /* 0x000fc60007ffe0ff */
[----:B------:R-:W-:Y:S01]  /*b910*/  STS [R0+0x480], R19 ;  /* 0x0004801300007388 */ /* 0x000fe20000000800 */
[----:B------:R-:W-:-:S03]  /*b920*/  IMAD R7, R7, c[0x0][0x488], RZ ;  /* 0x0001220007077a24 */ /* 0x000fc600078e02ff */
[----:B------:R1:W-:Y:S01]  /*b930*/  STS [R6+0x80], R21 ;  /* 0x0000801506007388 */ /* 0x0003e20000000800 */
[----:B------:R-:W-:-:S03]  /*b940*/  F2FP.BF16.PACK_AB R29, R153, R29 ;  /* 0x0000001d991d723e */ /* 0x000fc600000010ff */
[----:B------:R3:W-:Y:S01]  /*b950*/  STS [R6+0x480], R20 ;  /* 0x0004801406007388 */ /* 0x0007e20000000800 */
[----:B------:R-:W-:-:S03]  /*b960*/  F2FP.BF16.PACK_AB R28, R155, R28 ;  /* 0x0000001c9b1c723e */ /* 0x000fc600000010ff */
[----:B------:R-:W-:Y:S01]  /*b970*/  STS [R0+0x2080], R23 ;  /* 0x0020801700007388 */ /* 0x000fe20000000800 */
[----:B------:R-:W-:-:S03]  /*b980*/  F2FP.BF16.PACK_AB R30, R165, R30 ;  /* 0x0000001ea51e723e */ /* 0x000fc600000010ff */
[----:B------:R4:W-:Y:S01]  /*b990*/  STS [R0+0x2480], R24 ;  /* 0x0024801800007388 */ /* 0x0009e20000000800 */
[----:B------:R-:W-:-:S03]  /*b9a0*/  F2FP.BF16.PACK_AB R31, R167, R31 ;  /* 0x0000001fa71f723e */ /* 0x000fc600000010ff */
[----:B------:R-:W-:Y:S01]  /*b9b0*/  STS [R6+0x2080], R26 ;  /* 0x0020801a06007388 */ /* 0x000fe20000000800 */
[----:B------:R-:W-:-:S03]  /*b9c0*/  F2FP.BF16.PACK_AB R33, R157, R33 ;  /* 0x000000219d21723e */ /* 0x000fc600000010ff */
[----:B------:R4:W-:Y:S01]  /*b9d0*/  STS [R6+0x2480], R27 ;  /* 0x0024801b06007388 */ /* 0x0009e20000000800 */
[----:B------:R-:W-:Y:S02]  /*b9e0*/  F2FP.BF16.PACK_AB R32, R159, R32 ;  /* 0x000000209f20723e */ /* 0x000fe400000010ff */
[----:B-1----:R-:W-:Y:S01]  /*b9f0*/  LEA R21, P0, R2, c[0x0][0x380], 0x1 ;  /* 0x0000e00002157a11 */ /* 0x002fe200078008ff */
[----:B------:R-:W-:-:S03]  /*ba00*/  IMAD R7, R4, c[0x0][0x48c], R7 ;  /* 0x0001230004077a24 */ /* 0x000fc600078e0207 */
[----:B---3--:R-:W-:Y:S01]  /*ba10*/  LEA.HI.X R20, R2, c[0x0][0x384], R3, 0x1, P0 ;  /* 0x0000e10002147a11 */ /* 0x008fe200000f0c03 */
[----:B------:R-:W-:-:S04]  /*ba20*/  IMAD.WIDE.U32 R2, R4, c[0x0][0x488], R8 ;  /* 0x0001220004027a25 */ /* 0x000fc800078e0008 */
[----:B----4-:R-:W-:Y:S01]  /*ba30*/  IMAD.IADD R0, R0, 0x1, R16 ;  /* 0x0000000100007824 */ /* 0x010fe200078e0210 */
[----:B------:R-:W-:Y:S01]  /*ba40*/  LEA R4, P0, R2, c[0x0][0x450], 0x2 ;  /* 0x0001140002047a11 */ /* 0x000fe200078010ff */
[----:B------:R-:W-:-:S03]  /*ba50*/  IMAD.IADD R6, R16, 0x1, R6 ;  /* 0x0000000110067824 */ /* 0x000fc600078e0206 */
[----:B------:R-:W-:Y:S04]  /*ba60*/  STS [R0+0x80], R29 ;  /* 0x0000801d00007388 */ /* 0x000fe80000000800 */
[----:B------:R-:W-:Y:S04]  /*ba70*/  STS [R0+0x480], R28 ;  /* 0x0004801c00007388 */ /* 0x000fe80000000800 */
[----:B------:R-:W-:Y:S04]  /*ba80*/  STS [R6+0x80], R30 ;  /* 0x0000801e06007388 */ /* 0x000fe80000000800 */
[----:B------:R-:W-:Y:S04]  /*ba90*/  STS [R6+0x480], R31 ;  /* 0x0004801f06007388 */ /* 0x000fe80000000800 */
[----:B------:R-:W-:Y:S04]  /*baa0*/  STS [R0+0x2080], R33 ;  /* 0x0020802100007388 */ /* 0x000fe80000000800 */
[----:B------:R1:W-:Y:S01]  /*bab0*/  STS [R0+0x2480], R32 ;  /* 0x0024802000007388 */ /* 0x0003e20000000800 */
[----:B------:R-:W-:-:S02]  /*bac0*/  F2FP.BF16.PACK_AB R35, R161, R35 ;  /* 0x00000023a123723e */ /* 0x000fc400000010ff */
[----:B------:R-:W-:Y:S02]  /*bad0*/  F2FP.BF16.PACK_AB R34, R163, R34 ;  /* 0x00000022a322723e */ /* 0x000fe400000010ff */
[----:B------:R-:W-:Y:S02]  /*bae0*/  F2FP.BF16.PACK_AB R37, R169, R37 ;  /* 0x00000025a925723e */ /* 0x000fe400000010ff */
[----:B------:R-:W-:Y:S02]  /*baf0*/  F2FP.BF16.PACK_AB R36, R171, R36 ;  /* 0x00000024ab24723e */ /* 0x000fe400000010ff */
[----:B------:R-:W-:Y:S02]  /*bb00*/  F2FP.BF16.PACK_AB R42, R181, R42 ;  /* 0x0000002ab52a723e */ /* 0x000fe400000010ff */
[----:B------:R-:W-:Y:S02]  /*bb10*/  F2FP.BF16.PACK_AB R41, R183, R41 ;  /* 0x00000029b729723e */ /* 0x000fe400000010ff */
[----:B------:R-:W-:-:S02]  /*bb20*/  F2FP.BF16.PACK_AB R47, R173, R47 ;  /* 0x0000002fad2f723e */ /* 0x000fc400000010ff */
[----:B------:R-:W-:Y:S02]  /*bb30*/  F2FP.BF16.PACK_AB R174, R175, R174 ;  /* 0x000000aeafae723e */ /* 0x000fe400000010ff */
[----:B-1----:R-:W-:Y:S02]  /*bb40*/  IADD3 R0, R3, R7, RZ ;  /* 0x0000000703007210 */ /* 0x002fe40007ffe0ff */
[----:B------:R-:W-:Y:S02]  /*bb50*/  IADD3 R3, R16, 0x400, R5 ;  /* 0x0000040010037810 */ /* 0x000fe40007ffe005 */
[----:B------:R-:W-:Y:S02]  /*bb60*/  LEA.HI.X R2, R2, c[0x0][0x454], R0, 0x2, P0 ;  /* 0x0001150002027a11 */ /* 0x000fe400000f1400 */
[----:B------:R-:W-:Y:S01]  /*bb70*/  IADD3 R0, R15, R5, RZ ;  /* 0x000000050f007210 */ /* 0x000fe20007ffe0ff */
[----:B------:R-:W-:Y:S01]  /*bb80*/  STS [R6+0x2080], R35 ;  /* 0x0020802306007388 */ /* 0x000fe20000000800 */
[----:B------:R-:W-:Y:S01]  /*bb90*/  F2FP.BF16.PACK_AB R46, R177, R46 ;  /* 0x0000002eb12e723e */ /* 0x000fe200000010ff */
[----:B------:R-:W-:Y:S01]  /*bba0*/  IMAD.IADD R14, R15, 0x1, R3 ;  /* 0x000000010f0e7824 */ /* 0x000fe200078e0203 */
[----:B------:R-:W-:Y:S01]  /*bbb0*/  F2FP.BF16.PACK_AB R178, R179, R178 ;  /* 0x000000b2b3b2723e */ /* 0x000fe200000010ff */
[----:B------:R-:W-:Y:S01]  /*bbc0*/  SHFL.IDX PT, R13, R2, RZ, 0x1c1f ;  /* 0x001c1fff020d7589 */ /* 0x000fe200000e0000 */
[----:B------:R-:W-:-:S02]  /*bbd0*/  F2FP.BF16.PACK_AB R45, R117, R45 ;  /* 0x0000002d752d723e */ /* 0x000fc400000010ff */
[----:B------:R-:W-:Y:S01]  /*bbe0*/  F2FP.BF16.PACK_AB R44, R119, R44 ;  /* 0x0000002c772c723e */ /* 0x000fe200000010ff */
[----:B------:R-:W-:Y:S01]  /*bbf0*/  SHFL.IDX PT, R11, R2, 0x1, 0x1c1f ;  /* 0x003c1f00020b7f89 */ /* 0x000fe200000e0000 */
[----:B------:R-:W-:-:S03]  /*bc00*/  F2FP.BF16.PACK_AB R40, R125, R40 ;  /* 0x000000287d28723e */ /* 0x000fc600000010ff */
[----:B------:R-:W-:Y:S01]  /*bc10*/  SHFL.IDX PT, R9, R2, 0x2, 0x1c1f ;  /* 0x005c1f0002097f89 */ /* 0x000fe200000e0000 */
[----:B------:R-:W-:-:S03]  /*bc20*/  IADD3 R3, R16, R0, RZ ;  /* 0x0000000010037210 */ /* 0x000fc60007ffe0ff */
[----:B------:R1:W-:Y:S01]  /*bc30*/  SHFL.IDX PT, R7, R2, 0x3, 0x1c1f ;  /* 0x007c1f0002077f89 */ /* 0x0003e200000e0000 */
[----:B------:R-:W-:-:S03]  /*bc40*/  F2FP.BF16.PACK_AB R39, R127, R39 ;  /* 0x000000277f27723e */ /* 0x000fc600000010ff */
[----:B------:R-:W-:Y:S01]  /*bc50*/  STS [R6+0x2480], R34 ;  /* 0x0024802206007388 */ /* 0x000fe20000000800 */
[----:B------:R-:W-:-:S03]  /*bc60*/  F2FP.BF16.PACK_AB R43, R121, R43 ;  /* 0x0000002b792b723e */ /* 0x000fc600000010ff */
[----:B------:R-:W-:Y:S01]  /*bc70*/  STS [R5], R37 ;  /* 0x0000002505007388 */ /* 0x000fe20000000800 */
[----:B------:R-:W-:-:S03]  /*bc80*/  F2FP.BF16.PACK_AB R122, R123, R122 ;  /* 0x0000007a7b7a723e */ /* 0x000fc600000010ff */
[----:B------:R-:W-:Y:S01]  /*bc90*/  STS [R5+0x400], R36 ;  /* 0x0004002405007388 */ /* 0x000fe20000000800 */
[----:B------:R-:W-:-:S03]  /*bca0*/  F2FP.BF16.PACK_AB R38, R185, R38 ;  /* 0x00000026b926723e */ /* 0x000fc600000010ff */
[----:B------:R-:W-:Y:S01]  /*bcb0*/  STS [R0], R42 ;  /* 0x0000002a00007388 */ /* 0x000fe20000000800 */
[----:B------:R-:W-:-:S03]  /*bcc0*/  F2FP.BF16.PACK_AB R186, R187, R186 ;  /* 0x000000babbba723e */ /* 0x000fc600000010ff */
[----:B------:R-:W-:Y:S01]  /*bcd0*/  STS [R0+0x400], R41 ;  /* 0x0004002900007388 */ /* 0x000fe20000000800 */
[----:B-1----:R-:W-:-:S03]  /*bce0*/  IMAD.IADD R2, R16, 0x1, R5 ;  /* 0x0000000110027824 */ /* 0x002fc600078e0205 */
[----:B------:R-:W-:Y:S04]  /*bcf0*/  STS [R5+0x2000], R47 ;  /* 0x0020002f05007388 */ /* 0x000fe80000000800 */
[----:B------:R-:W-:Y:S04]  /*bd00*/  STS [R5+0x2400], R174 ;  /* 0x002400ae05007388 */ /* 0x000fe80000000800 */
[----:B------:R-:W-:Y:S04]  /*bd10*/  STS [R0+0x2000], R46 ;  /* 0x0020002e00007388 */ /* 0x000fe80000000800 */
[----:B------:R-:W-:Y:S04]  /*bd20*/  STS [R0+0x2400], R178 ;  /* 0x002400b200007388 */ /* 0x000fe80000000800 */
[----:B------:R-:W-:Y:S04]  /*bd30*/  STS [R2], R45 ;  /* 0x0000002d02007388 */ /* 0x000fe80000000800 */
[----:B------:R-:W-:Y:S04]  /*bd40*/  STS [R2+0x400], R44 ;  /* 0x0004002c02007388 */ /* 0x000fe80000000800 */
[----:B------:R-:W-:Y:S04]  /*bd50*/  STS [R3], R40 ;  /* 0x0000002803007388 */ /* 0x000fe80000000800 */
[----:B------:R-:W-:Y:S04]  /*bd60*/  STS [R14], R39 ;  /* 0x000000270e007388 */ /* 0x000fe80000000800 */
[----:B------:R-:W-:Y:S04]  /*bd70*/  STS [R2+0x2000], R43 ;  /* 0x0020002b02007388 */ /* 0x000fe80000000800 */
[----:B------:R1:W-:Y:S04]  /*bd80*/  STS [R2+0x2400], R122 ;  /* 0x0024007a02007388 */ /* 0x0003e80000000800 */
[----:B------:R-:W-:Y:S04]  /*bd90*/  STS [R3+0x2000], R38 ;  /* 0x0020002603007388 */ /* 0x000fe80000000800 */
[----:B------:R-:W-:Y:S04]  /*bda0*/  STS [R14+0x2000], R186 ;  /* 0x002000ba0e007388 */ /* 0x000fe80000000800 */
[----:B------:R-:W3:Y:S04]  /*bdb0*/  SHFL.IDX PT, R12, R4, RZ, 0x1c1f ;  /* 0x001c1fff040c7589 */ /* 0x000ee800000e0000 */
[----:B------:R-:W-:Y:S06]  /*bdc0*/  BAR.SYNC.DEFER_BLOCKING 0x1, 0x80 ;  /* 0x0042000000007b1d */ /* 0x000fec0000010000 */
[----:B------:R-:W4:Y:S04]  /*bdd0*/  SHFL.IDX PT, R10, R4, 0x1, 0x1c1f ;  /* 0x003c1f00040a7f89 */ /* 0x000f2800000e0000 */
[----:B------:R-:W2:Y:S04]  /*bde0*/  SHFL.IDX PT, R8, R4, 0x2, 0x1c1f ;  /* 0x005c1f0004087f89 */ /* 0x000ea800000e0000 */
[----:B------:R-:W2:Y:S01]  /*bdf0*/  SHFL.IDX PT, R6, R4, 0x3, 0x1c1f ;  /* 0x007c1f0004067f89 */ /* 0x000ea200000e0000 */
[----:B-1----:R-:W-:Y:S01]  /*be00*/  SHF.L.U32 R2, R59, 0x1, RZ ;  /* 0x000000013b027819 */ /* 0x002fe200000006ff */
[----:B------:R-:W-:-:S02]  /*be10*/  IMAD.SHL.U32 R0, R55, 0x8, RZ ;  /* 0x0000000837007824 */ /* 0x000fc400078e00ff */
[----:B------:R-:W1:Y:S04]  /*be20*/  SHFL.IDX PT, R3, R21, RZ, 0x181f ;  /* 0x00181fff15037589 */ /* 0x000e6800000e0000 */
[----:B---3--:R-:W-:Y:S04]  /*be30*/  @!P5 ST.E [R12.64], R52 ;  /* 0x000000340c00d985 */ /* 0x008fe8000c10190c */
[----:B------:R-:W3:Y:S04]  /*be40*/  SHFL.IDX PT, R5, R20, RZ, 0x181f ;  /* 0x00181fff14057589 */ /* 0x000ee800000e0000 */
[----:B----4-:R-:W-:Y:S04]  /*be50*/  @!P4 ST.E [R10.64], R51 ;  /* 0x000000330a00c985 */ /* 0x010fe8000c10190c */
[----:B--2---:R-:W-:Y:S04]  /*be60*/  @!P3 ST.E [R8.64], R50 ;  /* 0x000000320800b985 */ /* 0x004fe8000c10190c */
[----:B------:R2:W-:Y:S01]  /*be70*/  @!P6 ST.E [R6.64], R53 ;  /* 0x000000350600e985 */ /* 0x0005e2000c10190c */
[----:B------:R-:W-:-:S03]  /*be80*/  ISETP.GE.AND P6, PT, R0, c[0x0][0x3c8], PT ;  /* 0x0000f20000007a0c */ /* 0x000fc60003fc6270 */
[----:B------:R-:W4:Y:S04]  /*be90*/  SHFL.IDX PT, R4, R21, 0x1, 0x181f ;  /* 0x00381f0015047f89 */ /* 0x000f2800000e0000 */
[----:B------:R-:W-:Y:S01]  /*bea0*/  LDS.128 R16, [R2+0x80] ;  /* 0x0000800002107984 */ /* 0x000fe20000000c00 */
[----:B------:R-:W-:-:S03]  /*beb0*/  ISETP.GE.OR P3, PT, R22, R54, P6 ;  /* 0x000000361600720c */ /* 0x000fc60003766670 */
[----:B------:R-:W-:Y:S04]  /*bec0*/  LDS.128 R12, [R2+0x880] ;  /* 0x00088000020c7984 */ /* 0x000fe80000000c00 */
[----:B------:R-:W3:Y:S04]  /*bed0*/  SHFL.IDX PT, R9, R20, 0x1, 0x181f ;  /* 0x00381f0014097f89 */ /* 0x000ee800000e0000 */
[----:B------:R-:W3:Y:S04]  /*bee0*/  SHFL.IDX PT, R8, R21, 0x2, 0x181f ;  /* 0x00581f0015087f89 */ /* 0x000ee800000e0000 */
[----:B------:R-:W4:Y:S01]  /*bef0*/  SHFL.IDX PT, R10, R20, 0x2, 0x181f ;  /* 0x00581f00140a7f89 */ /* 0x000f2200000e0000 */
[----:B--2---:R-:W-:-:S03]  /*bf00*/  IADD3 R6, R22, 0x10, RZ ;  /* 0x0000001016067810 */ /* 0x004fc60007ffe0ff */
[----:B------:R-:W2:Y:S01]  /*bf10*/  LDS.128 R24, [R2+0x1080] ;  /* 0x0010800002187984 */ /* 0x000ea20000000c00 */
[----:B------:R-:W-:Y:S02]  /*bf20*/  IADD3 R7, R22, 0x20, RZ ;  /* 0x0000002016077810 */ /* 0x000fe40007ffe0ff */
[-C--:B------:R-:W-:Y:S01]  /*bf30*/  ISETP.GE.OR P1, PT, R6, R54.reuse, P6 ;  /* 0x000000360600720c */ /* 0x080fe20003726670 */
[----:B------:R-:W-:Y:S01]  /*bf40*/  LDS.128 R28, [R2+0x1880] ;  /* 0x00188000021c7984 */ /* 0x000fe20000000c00 */
[----:B------:R-:W-:Y:S02]  /*bf50*/  IADD3 R6, R22, 0x30, RZ ;  /* 0x0000003016067810 */ /* 0x000fe40007ffe0ff */
[-C--:B------:R-:W-:Y:S01]  /*bf60*/  ISETP.GE.OR P2, PT, R7, R54.reuse, P6 ;  /* 0x000000360700720c */ /* 0x080fe20003746670 */
[----:B------:R-:W-:Y:S01]  /*bf70*/  LDS.128 R32, [R2+0x2080] ;  /* 0x0020800002207984 */ /* 0x000fe20000000c00 */
[----:B------:R-:W-:Y:S02]  /*bf80*/  ISETP.GE.OR P0, PT, R6, R54, P6 ;  /* 0x000000360600720c */ /* 0x000fe40003706670 */
[----:B-1----:R-:W-:Y:S01]  /*bf90*/  @!P3 LEA R6, P4, R0, R3, 0x1 ;  /* 0x000000030006b211 */ /* 0x002fe200078808ff */
[----:B------:R-:W-:Y:S01]  /*bfa0*/  LDS.128 R36, [R2+0x2880] ;  /* 0x0028800002247984 */ /* 0x000fe20000000c00 */
[----:B------:R-:W-:-:S03]  /*bfb0*/  IADD3 R11, R22, 0x40, RZ ;  /* 0x00000040160b7810 */ /* 0x000fc60007ffe0ff */
[----:B------:R-:W1:Y:S01]  /*bfc0*/  SHFL.IDX PT, R3, R21, 0x3, 0x181f ;  /* 0x00781f0015037f89 */ /* 0x000e6200000e0000 */
[C-C-:B---3--:R-:W-:Y:S02]  /*bfd0*/  @!P3 LEA.HI.X R7, R0.reuse, R5, R58.reuse, 0x1, P4 ;  /* 0x000000050007b211 */ /* 0x148fe400020f0c3a */
[C---:B----4-:R-:W-:Y:S01]  /*bfe0*/  @!P1 LEA R4, P4, R0.reuse, R4, 0x1 ;  /* 0x0000000400049211 */ /* 0x050fe200078808ff */
[----:B------:R-:W-:Y:S04]  /*bff0*/  LDS.128 R40, [R2+0x3080] ;  /* 0x0030800002287984 */ /* 0x000fe80000000c00 */
[----:B------:R-:W3:Y:S01]  /*c000*/  SHFL.IDX PT, R48, R20, 0x3, 0x181f ;  /* 0x00781f0014307f89 */ /* 0x000ee200000e0000 */
[----:B------:R-:W-:Y:S02]  /*c010*/  ISETP.GE.OR P5, PT, R11, R54, P6 ;  /* 0x000000360b00720c */ /* 0x000fe400037a6670 */
[C---:B------:R-:W-:Y:S01]  /*c020*/  @!P1 LEA.HI.X R5, R0.reuse, R9, R58, 0x1, P4 ;  /* 0x0000000900059211 */ /* 0x040fe200020f0c3a */
[----:B------:R-:W4:Y:S01]  /*c030*/  SHFL.IDX PT, R23, R21, 0x4, 0x181f ;  /* 0x00981f0015177f89 */ /* 0x000f2200000e0000 */
[----:B------:R-:W-:-:S03]  /*c040*/  @!P2 LEA R8, P4, R0, R8, 0x1 ;  /* 0x000000080008a211 */ /* 0x000fc600078808ff */
[----:B------:R-:W1:Y:S01]  /*c050*/  SHFL.IDX PT, R11, R21, 0x5, 0x181f ;  /* 0x00b81f00150b7f89 */ /* 0x000e6200000e0000 */
[----:B------:R-:W-:-:S03]  /*c060*/  IADD3 R44, R22, 0x50, RZ ;  /* 0x00000050162c7810 */ /* 0x000fc60007ffe0ff */
[----:B------:R-:W-:Y:S01]  /*c070*/  SHFL.IDX PT, R49, R21, 0x6, 0x181f ;  /* 0x00d81f0015317f89 */ /* 0x000fe200000e0000 */
[----:B------:R-:W-:-:S03]  /*c080*/  @!P2 LEA.HI.X R9, R0, R10, R58, 0x1, P4 ;  /* 0x0000000a0009a211 */ /* 0x000fc600020f0c3a */
[----:B------:R-:W1:Y:S04]  /*c090*/  SHFL.IDX PT, R51, R20, 0x4, 0x181f ;  /* 0x00981f0014337f89 */ /* 0x000e6800000e0000 */
[----:B------:R-:W1:Y:S01]  /*c0a0*/  SHFL.IDX PT, R50, R20, 0x5, 0x181f ;  /* 0x00b81f0014327f89 */ /* 0x000e6200000e0000 */
[----:B------:R-:W-:-:S03]  /*c0b0*/  IADD3 R52, R22, 0x60, RZ ;  /* 0x0000006016347810 */ /* 0x000fc60007ffe0ff */
[----:B------:R-:W1:Y:S01]  /*c0c0*/  SHFL.IDX PT, R10, R20, 0x6, 0x181f ;  /* 0x00d81f00140a7f89 */ /* 0x000e6200000e0000 */
[----:B------:R-:W-:-:S03]  /*c0d0*/  ISETP.GE.OR P4, PT, R44, R54, P6 ;  /* 0x000000362c00720c */ /* 0x000fc60003786670 */
[----:B------:R1:W4:Y:S04]  /*c0e0*/  LDS.128 R44, [R2+0x3880] ;  /* 0x00388000022c7984 */ /* 0x0003280000000c00 */
[----:B------:R4:W-:Y:S01]  /*c0f0*/  @!P3 ST.E.128 [R6.64], R16 ;  /* 0x000000100600b985 */ /* 0x0009e2000c101d0c */
[----:B------:R-:W-:-:S03]  /*c100*/  ISETP.GE.OR P3, PT, R52, R54, P6 ;  /* 0x000000363400720c */ /* 0x000fc60003766670 */
[----:B------:R4:W-:Y:S04]  /*c110*/  @!P1 ST.E.128 [R4.64], R12 ;  /* 0x0000000c04009985 */ /* 0x0009e8000c101d0c */
[----:B--2---:R-:W-:Y:S01]  /*c120*/  @!P2 ST.E.128 [R8.64], R24 ;  /* 0x000000180800a985 */ /* 0x004fe2000c101d0c */
[----:B-1----:R-:W-:-:S04]  /*c130*/  @!P0 LEA R2, P1, R0, R3, 0x1 ;  /* 0x0000000300028211 */ /* 0x002fc800078208ff */
[----:B---3--:R-:W-:-:S05]  /*c140*/  @!P0 LEA.HI.X R3, R0, R48, R58, 0x1, P1 ;  /* 0x0000003000038211 */ /* 0x008fca00008f0c3a */
[----:B------:R1:W-:Y:S01]  /*c150*/  @!P0 ST.E.128 [R2.64], R28 ;  /* 0x0000001c02008985 */ /* 0x0003e2000c101d0c */
[C---:B----4-:R-:W-:Y:S02]  /*c160*/  @!P5 LEA R6, P2, R0.reuse, R23, 0x1 ;  /* 0x000000170006d211 */ /* 0x050fe400078408ff */
[C---:B------:R-:W-:Y:S02]  /*c170*/  @!P4 LEA R4, P1, R0.reuse, R11, 0x1 ;  /* 0x0000000b0004c211 */ /* 0x040fe400078208ff */
[C-C-:B------:R-:W-:Y:S02]  /*c180*/  @!P5 LEA.HI.X R7, R0.reuse, R51, R58.reuse, 0x1, P2 ;  /* 0x000000330007d211 */ /* 0x140fe400010f0c3a */
[----:B------:R-:W-:-:S03]  /*c190*/  @!P4 LEA.HI.X R5, R0, R50, R58, 0x1, P1 ;  /* 0x000000320005c211 */ /* 0x000fc600008f0c3a */
[----:B------:R-:W-:Y:S04]  /*c1a0*/  @!P5 ST.E.128 [R6.64], R32 ;  /* 0x000000200600d985 */ /* 0x000fe8000c101d0c */
[----:B------:R-:W-:Y:S01]  /*c1b0*/  @!P4 ST.E.128 [R4.64], R36 ;  /* 0x000000240400c985 */ /* 0x000fe2000c101d0c */
[----:B-1----:R-:W-:-:S04]  /*c1c0*/  @!P3 LEA R2, P0, R0, R49, 0x1 ;  /* 0x000000310002b211 */ /* 0x002fc800078008ff */
[----:B------:R-:W-:-:S05]  /*c1d0*/  @!P3 LEA.HI.X R3, R0, R10, R58, 0x1, P0 ;  /* 0x0000000a0003b211 */ /* 0x000fca00000f0c3a */
[----:B------:R1:W-:Y:S04]  /*c1e0*/  @!P3 ST.E.128 [R2.64], R40 ;  /* 0x000000280200b985 */ /* 0x0003e8000c101d0c */
[----:B------:R2:W3:Y:S04]  /*c1f0*/  SHFL.IDX PT, R6, R21, 0x7, 0x181f ;  /* 0x00f81f0015067f89 */ /* 0x0004e800000e0000 */
[----:B------:R2:W4:Y:S01]  /*c200*/  SHFL.IDX PT, R4, R20, 0x7, 0x181f ;  /* 0x00f81f0014047f89 */ /* 0x00052200000e0000 */
[----:B-1----:R-:W-:-:S04]  /*c210*/  IADD3 R2, R22, 0x70, RZ ;  /* 0x0000007016027810 */ /* 0x002fc80007ffe0ff */
[----:B------:R-:W-:-:S13]  /*c220*/  ISETP.GE.OR P6, PT, R2, R54, P6 ;  /* 0x000000360200720c */ /* 0x000fda00037c6670 */
[----:B------:R-:W-:Y:S05]  /*c230*/  @P6 EXIT ;  /* 0x000000000000694d */ /* 0x000fea0003800000 */
[----:B--234-:R-:W-:-:S04]  /*c240*/  LEA R2, P0, R0, R6, 0x1 ;  /* 0x0000000600027211 */ /* 0x01cfc800078008ff */
[----:B------:R-:W-:-:S05]  /*c250*/  LEA.HI.X R3, R0, R4, R58, 0x1, P0 ;  /* 0x0000000400037211 */ /* 0x000fca00000f0c3a */
[----:B------:R-:W-:Y:S01]  /*c260*/  ST.E.128 [R2.64], R44 ;  /* 0x0000002c02007985 */ /* 0x000fe2000c101d0c */
[----:B------:R-:W-:Y:S05]  /*c270*/  EXIT ;  /* 0x000000000000794d */ /* 0x000fea0003800000 */
.L_x_6:
[----:B------:R-:W-:-:S00]  /*c280*/  BRA `(.L_x_6) ;  /* 0xfffffff000007947 */ /* 0x000fc0000383ffff */
[----:B------:R-:W-:-:S00]  /*c290*/  NOP ;  /* 0x0000000000007918 */ /* 0x000fc00000000000 */
        /* <DEDUP_REMOVED lines=14> */
.L_x_798:


//--------------------- .text._ZN7cutlass13device_kernelIN5flash19enable_sm80_to_sm89INS1_16FlashAttnFwdSm80INS1_25CollectiveMainloopFwdSm80ILi4ELi1ELb0EN4cute5tupleIJNS5_1CILi128EEENS7_ILi112EEENS7_ILi64EEEEEELi64ENS_10bfloat16_tEfNS_4arch4Sm80ELb0ELb0ELb0ELb1ELb1ELb0ELb1ELb0EEENS1_21CollectiveEpilogueFwdINS6_IJS8_SA_S9_EEENS6_IJNS7_ILi1EEESI_SI_EEESC_SE_Li128ELb1ELb1ELb0ELb0EEENS1_19SingleTileSchedulerILb1ELb0ELb1ELi128EEEEEEEEEvNT_6ParamsE --------------------------
	.section	.text._ZN7cutlass13device_kernelIN5flash19enable_sm80_to_sm89INS1_16FlashAttnFwdSm80INS1_25CollectiveMainloopFwdSm80ILi4ELi1ELb0EN4cute5tupleIJNS5_1CILi128EEENS7_ILi112EEENS7_ILi64EEEEEELi64ENS_10bfloat16_tEfNS_4arch4Sm80ELb0ELb0ELb0ELb1ELb1ELb0ELb1ELb0EEENS1_21CollectiveEpilogueFwdINS6_IJS8_SA_S9_EEENS6_IJNS7_ILi1EEESI_SI_EEESC_SE_Li128ELb1ELb1ELb0ELb0EEENS1_19SingleTileSchedulerILb1ELb0ELb1ELi128EEEEEEEEEvNT_6ParamsE,"ax",@progbits
	.sectioninfo	@"SHI_REGISTERS=255"
	.align	128
.text._ZN7cutlass13device_kernelIN5flash19enable_sm80_to_sm89INS1_16FlashAttnFwdSm80INS1_25CollectiveMainloopFwdSm80ILi4ELi1ELb0EN4cute5tupleIJNS5_1CILi128EEENS7_ILi112EEENS7_ILi64EEEEEELi64ENS_10bfloat16_tEfNS_4arch4Sm80ELb0ELb0ELb0ELb1ELb1ELb0ELb1ELb0EEENS1_21CollectiveEpilogueFwdINS6_IJS8_SA_S9_EEENS6_IJNS7_ILi1EEESI_SI_EEESC_SE_Li128ELb1ELb1ELb0ELb0EEENS1_19SingleTileSchedulerILb1ELb0ELb1ELi128EEEEEEEEEvNT_6ParamsE:
        .type           _ZN7cutlass13device_kernelIN5flash19enable_sm80_to_sm89INS1_16FlashAttnFwdSm80INS1_25CollectiveMainloopFwdSm80ILi4ELi1ELb0EN4cute5tupleIJNS5_1CILi128EEENS7_ILi112EEENS7_ILi64EEEEEELi64ENS_10bfloat16_tEfNS_4arch4Sm80ELb0ELb0ELb0ELb1ELb1ELb0ELb1ELb0EEENS1_21CollectiveEpilogueFwdINS6_IJS8_SA_S9_EEENS6_IJNS7_ILi1EEESI_SI_EEESC_SE_Li128ELb1ELb1ELb0ELb0EEENS1_19SingleTileSchedulerILb1ELb0ELb1ELi128EEEEEEEEEvNT_6ParamsE,@function
        .size           _ZN7cutlass13device_kernelIN5flash19enable_sm80_to_sm89INS1_16FlashAttnFwdSm80INS1_25CollectiveMainloopFwdSm80ILi4ELi1ELb0EN4cute5tupleIJNS5_1CILi128EEENS7_ILi112EEENS7_ILi64EEEEEELi64ENS_10bfloat16_tEfNS_4arch4Sm80ELb0ELb0ELb0ELb1ELb1ELb0ELb1ELb0EEENS1_21CollectiveEpilogueFwdINS6_IJS8_SA_S9_EEENS6_IJNS7_ILi1EEESI_SI_EEESC_SE_Li128ELb1ELb1ELb0ELb0EEENS1_19SingleTileSchedulerILb1ELb0ELb1ELi128EEEEEEEEEvNT_6ParamsE,(.L_x_799 - _ZN7cutlass13device_kernelIN5flash19enable_sm80_to_sm89INS1_16FlashAttnFwdSm80INS1_25CollectiveMainloopFwdSm80ILi4ELi1ELb0EN4cute5tupleIJNS5_1CILi128EEENS7_ILi112EEENS7_ILi64EEEEEELi64ENS_10bfloat16_tEfNS_4arch4Sm80ELb0ELb0ELb0ELb1ELb1ELb0ELb1ELb0EEENS1_21CollectiveEpilogueFwdINS6_IJS8_SA_S9_EEENS6_IJNS7_ILi1EEESI_SI_EEESC_SE_Li128ELb1ELb1ELb0ELb0EEENS1_19SingleTileSchedulerILb1ELb0ELb1ELi128EEEEEEEEEvNT_6ParamsE)
        .other          _ZN7cutlass13device_kernelIN5flash19enable_sm80_to_sm89INS1_16FlashAttnFwdSm80INS1_25CollectiveMainloopFwdSm80ILi4ELi1ELb0EN4cute5tupleIJNS5_1CILi128EEENS7_ILi112EEENS7_ILi64EEEEEELi64ENS_10bfloat16_tEfNS_4arch4Sm80ELb0ELb0ELb0ELb1ELb1ELb0ELb1ELb0EEENS1_21CollectiveEpilogueFwdINS6_IJS8_SA_S9_EEENS6_IJNS7_ILi1EEESI_SI_EEESC_SE_Li128ELb1ELb1ELb0ELb0EEENS1_19SingleTileSchedulerILb1ELb0ELb1ELi128EEEEEEEEEvNT_6ParamsE,@"STO_CUDA_ENTRY STV_DEFAULT"
_ZN7cutlass13device_kernelIN5flash19enable_sm80_to_sm89INS1_16FlashAttnFwdSm80INS1_25CollectiveMainloopFwdSm80ILi4ELi1ELb0EN4cute5tupleIJNS5_1CILi128EEENS7_ILi112EEENS7_ILi64EEEEEELi64ENS_10bfloat16_tEfNS_4arch4Sm80ELb0ELb0ELb0ELb1ELb1ELb0ELb1ELb0EEENS1_21CollectiveEpilogueFwdINS6_IJS8_SA_S9_EEENS6_IJNS7_ILi1EEESI_SI_EEESC_SE_Li128ELb1ELb1ELb0ELb0EEENS1_19SingleTileSchedulerILb1ELb0ELb1ELi128EEEEEEEEEvNT_6ParamsE:
[----:B------:R-:W-:Y:S02]  /*0000*/  MOV R1, c[0x0][0x28] ;  /* 0x00000a0000017a02 */ /* 0x000fe40000000f00 */
[----:B------:R-:W1:Y:S01]  /*0010*/  S2R R224, SR_TID.X ;  /* 0x0000000000e07919 */ /* 0x000e620000002100 */
[----:B------:R-:W2:Y:S01]  /*0020*/  S2UR UR11, SR_CTAID.Z ;  /* 0x00000000000b79c3 */ /* 0x000ea20000002700 */
[----:B------:R-:W-:Y:S01]  /*0030*/  UMOV UR15, 0x4 ;  /* 0x00000004000f7882 */ /* 0x000fe20000000000 */
[----:B------:R-:W-:Y:S01]  /*0040*/  IADD3 R1, R1, -0x20, RZ ;  /* 0xffffffe001017810 */ /* 0x000fe20007ffe0ff */
[----:B------:R-:W-:Y:S02]  /*0050*/  ULDC.64 UR6, c[0x0][0x568] ;  /* 0x00015a0000067ab9 */ /* 0x000fe40000000a00 */
[----:B------:R-:W-:-:S03]  /*0060*/  ULDC.64 UR12, c[0x0][0x118] ;  /* 0x00004600000c7ab9 */ /* 0x000fc60000000a00 */
[----:B------:R-:W3:Y:S01]  /*0070*/  S2UR UR5, SR_CTAID.X ;  /* 0x00000000000579c3 */ /* 0x000ee20000002500 */
[----:B-1----:R-:W-:Y:S01]  /*0080*/  SHF.R.U32.HI R0, RZ, 0x5, R224 ;  /* 0x00000005ff007819 */ /* 0x002fe200000116e0 */
[----:B--2---:R-:W-:-:S05]  /*0090*/  UIMAD.WIDE UR6, UR11, UR15, UR6 ;  /* 0x0000000f0b0672a5 */ /* 0x004fca000f8e0206 */
[----:B------:R-:W1:Y:S02]  /*00a0*/  SHFL.IDX PT, R0, R0, RZ, 0x1f ;  /* 0x00001fff00007589 */ /* 0x000e6400000e0000 */
[----:B-1----:R-:W-:-:S13]  /*00b0*/  ISETP.NE.AND P0, PT, R0, RZ, PT ;  /* 0x000000ff0000720c */ /* 0x002fda0003f05270 */
[----:B---3--:R-:W-:Y:S05]  /*00c0*/  @!P0 BRA `(.L_x_7) ;  /* 0x000001c000008947 */ /* 0x008fea0003800000 */
[----:B------:R-:W-:-:S04]  /*00d0*/  ISETP.NE.U32.AND P0, PT, RZ, c[0x0][0x568], PT ;  /* 0x00015a00ff007a0c */ /* 0x000fc80003f05070 */
[----:B------:R-:W-:-:S13]  /*00e0*/  ISETP.NE.AND.EX P0, PT, RZ, c[0x0][0x56c], PT, P0 ;  /* 0x00015b00ff007a0c */ /* 0x000fda0003f05300 */
[----:B------:R-:W-:Y:S05]  /*00f0*/  @!P0 BRA `(.L_x_8) ;  /* 0x0000005000008947 */ /* 0x000fea0003800000 */
[----:B------:R-:W-:Y:S02]  /*0100*/  MOV R2, UR6 ;  /* 0x0000000600027c02 */ /* 0x000fe40008000f00 */
[----:B------:R-:W-:-:S05]  /*0110*/  MOV R3, UR7 ;  /* 0x0000000700037c02 */ /* 0x000fca0008000f00 */
[----:B------:R-:W2:Y:S02]  /*0120*/  LDG.E R0, [R2.64] ;  /* 0x0000000c02007981 */ /* 0x000ea4000c1e1900 */
[----:B--2---:R1:W2:Y:S02]  /*0130*/  R2UR UR6, R0 ;  /* 0x00000000000673c2 */ /* 0x0042a400000e0000 */
[----:B-12---:R-:W-:Y:S05]  /*0140*/  BRA `(.L_x_9) ;  /* 0x000000e000007947 */ /* 0x006fea0003800000 */
.L_x_8:
[----:B------:R-:W-:-:S04]  /*0150*/  ISETP.NE.U32.AND P0, PT, RZ, c[0x0][0x560], PT ;  /* 0x00015800ff007a0c */ /* 0x000fc80003f05070 */
[----:B------:R-:W-:-:S13]  /*0160*/  ISETP.NE.AND.EX P0, PT, RZ, c[0x0][0x564], PT, P0 ;  /* 0x00015900ff007a0c */ /* 0x000fda0003f05300 */
[----:B------:R-:W-:Y:S05]  /*0170*/  @!P0 BRA `(.L_x_10) ;  /* 0x000000a000008947 */ /* 0x000fea0003800000 */
[----:B------:R-:W-:Y:S02]  /*0180*/  ULDC.64 UR6, c[0x0][0x560] ;  /* 0x0001580000067ab9 */ /* 0x000fe40000000a00 */
[----:B------:R-:W-:-:S06]  /*0190*/  UIMAD.WIDE UR6, UR11, UR15, UR6 ;  /* 0x0000000f0b0672a5 */ /* 0x000fcc000f8e0206 */
[----:B------:R-:W-:Y:S02]  /*01a0*/  MOV R2, UR6 ;  /* 0x0000000600027c02 */ /* 0x000fe40008000f00 */
[----:B------:R-:W-:-:S05]  /*01b0*/  MOV R3, UR7 ;  /* 0x0000000700037c02 */ /* 0x000fca0008000f00 */
[----:B------:R1:W2:Y:S04]  /*01c0*/  LDG.E R0, [R2.64] ;  /* 0x0000000c02007981 */ /* 0x0002a8000c1e1900 */
[----:B-1----:R-:W3:Y:S01]  /*01d0*/  LDG.E R2, [R2.64+0x4] ;  /* 0x0000040c02027981 */ /* 0x002ee2000c1e1900 */
[----:B--2---:R-:W1:Y:S08]  /*01e0*/  R2UR UR4, R0 ;  /* 0x00000000000473c2 */ /* 0x004e7000000e0000 */
[----:B---3--:R-:W1:Y:S02]  /*01f0*/  R2UR UR6, R2 ;  /* 0x00000000020673c2 */ /* 0x008e6400000e0000 */
[----:B-1----:R-:W-:Y:S01]  /*0200*/  UIADD3 UR6, -UR4, UR6, URZ ;  /* 0x0000000604067290 */ /* 0x002fe2000fffe13f */
[----:B------:R-:W-:Y:S05]  /*0210*/  BRA `(.L_x_9) ;  /* 0x0000001000007947 */ /* 0x000fea0003800000 */
.L_x_10:
[----:B------:R-:W-:Y:S02]  /*0220*/  ULDC UR6, c[0x0][0x54c] ;  /* 0x0001530000067ab9 */ /* 0x000fe40000000800 */
.L_x_9:
[----:B------:R-:W-:Y:S02]  /*0230*/  ULDC UR4, c[0x0][0x548] ;  /* 0x0001520000047ab9 */ /* 0x000fe40000000800 */
[----:B------:R-:W-:-:S02]  /*0240*/  USHF.L.U32 UR5, UR5, 0x7, URZ ;  /* 0x0000000705057899 */ /* 0x000fc4000800063f */
[----:B------:R-:W-:-:S04]  /*0250*/  UIMAD UR4, UR6, UR4, URZ ;  /* 0x00000004060472a4 */ /* 0x000fc8000f8e023f */
[----:B------:R-:W-:-:S04]  /*0260*/  UISETP.GE.AND UP0, UPT, UR5, UR4, UPT ;  /* 0x000000040500728c */ /* 0x000fc8000bf06270 */
[----:B------:R-:W-:Y:S01]  /*0270*/  USEL UR11, UR11, 0xffffffff, !UP0 ;  /* 0xffffffff0b0b7887 */ /* 0x000fe2000c000000 */
[----:B------:R-:W-:Y:S05]  /*0280*/  BRA `(.L_x_11) ;  /* 0x000001b000007947 */ /* 0x000fea0003800000 */
.L_x_7:
        /* <DEDUP_REMOVED lines=8> */
.L_x_12:
        /* <DEDUP_REMOVED lines=13> */
.L_x_14:
[----:B------:R-:W-:Y:S02]  /*03e0*/  ULDC UR6, c[0x0][0x54c] ;  /* 0x0001530000067ab9 */ /* 0x000fe40000000800 */
.L_x_13:
[----:B------:R-:W-:Y:S02]  /*03f0*/  ULDC UR4, c[0x0][0x548] ;  /* 0x0001520000047ab9 */ /* 0x000fe40000000800 */
[----:B------:R-:W-:-:S02]  /*0400*/  USHF.L.U32 UR5, UR5, 0x7, URZ ;  /* 0x0000000705057899 */ /* 0x000fc4000800063f */
[----:B------:R-:W-:-:S04]  /*0410*/  UIMAD UR4, UR6, UR4, URZ ;  /* 0x00000004060472a4 */ /* 0x000fc8000f8e023f */
[----:B------:R-:W-:-:S04]  /*0420*/  UISETP.GE.AND UP0, UPT, UR5, UR4, UPT ;  /* 0x000000040500728c */ /* 0x000fc8000bf06270 */
[----:B------:R-:W-:-:S06]  /*0430*/  USEL UR11, UR11, 0xffffffff, !UP0 ;  /* 0xffffffff0b0b7887 */ /* 0x000fcc000c000000 */
.L_x_11:
[----:B------:R-:W-:-:S13]  /*0440*/  ISETP.LE.AND P0, PT, RZ, UR11, PT ;  /* 0x0000000bff007c0c */ /* 0x000fda000bf03270 */
[----:B------:R-:W-:Y:S05]  /*0450*/  @!P0 EXIT ;  /* 0x000000000000894d */ /* 0x000fea0003800000 */
[----:B------:R-:W-:Y:S02]  /*0460*/  ULDC.64 UR4, c[0x0][0x370] ;  /* 0x0000dc0000047ab9 */ /* 0x000fe40000000a00 */
[----:B------:R-:W-:Y:S02]  /*0470*/  UISETP.NE.U32.AND UP0, UPT, URZ, UR4, UPT ;  /* 0x000000043f00728c */ /* 0x000fe4000bf05070 */
[----:B------:R-:W-:Y:S02]  /*0480*/  ULDC.64 UR6, c[0x0][0x370] ;  /* 0x0000dc0000067ab9 */ /* 0x000fe40000000a00 */
[----:B------:R-:W-:-:S03]  /*0490*/  UISETP.NE.AND.EX UP0, UPT, URZ, UR5, UPT, UP0 ;  /* 0x000000053f00728c */ /* 0x000fc6000bf05300 */
[----:B------:R-:W-:Y:S02]  /*04a0*/  ULDC.64 UR4, c[0x0][0x348] ;  /* 0x0000d20000047ab9 */ /* 0x000fe40000000a00 */
[----:B------:R-:W-:Y:S01]  /*04b0*/  UISETP.NE.U32.AND UP1, UPT, URZ, UR4, UPT ;  /* 0x000000043f00728c */ /* 0x000fe2000bf25070 */
[----:B------:R-:W-:-:S03]  /*04c0*/  PLOP3.LUT P2, PT, PT, PT, UP0, 0x80, 0x0 ;  /* 0x000000000000781c */ /* 0x000fc60003f4f008 */
[----:B------:R-:W-:Y:S02]  /*04d0*/  UISETP.NE.AND.EX UP1, UPT, URZ, UR5, UPT, UP1 ;  /* 0x000000053f00728c */ /* 0x000fe4000bf25310 */
[----:B------:R-:W-:Y:S02]  /*04e0*/  @UP0 UIMAD.WIDE UR6, UR11, UR15, UR6 ;  /* 0x0000000f0b0602a5 */ /* 0x000fe4000f8e0206 */
[----:B------:R-:W-:Y:S02]  /*04f0*/  ULDC.64 UR4, c[0x0][0x348] ;  /* 0x0000d20000047ab9 */ /* 0x000fe40000000a00 */
[----:B------:R-:W-:Y:S01]  /*0500*/  UIMAD.WIDE UR4, UR11, UR15, UR4 ;  /* 0x0000000f0b0472a5 */ /* 0x000fe2000f8e0204 */
[----:B------:R-:W-:Y:S01]  /*0510*/  PLOP3.LUT P1, PT, PT, PT, UP1, 0x80, 0x0 ;  /* 0x000000000000781c */ /* 0x000fe20003f2f018 */
[----:B------:R-:W-:Y:S02]  /*0520*/  IMAD.U32 R2, RZ, RZ, UR6 ;  /* 0x00000006ff027e24 */ /* 0x000fe4000f8e00ff */
[----:B------:R-:W-:-:S02]  /*0530*/  IMAD.U32 R3, RZ, RZ, UR7 ;  /* 0x00000007ff037e24 */ /* 0x000fc4000f8e00ff */
[----:B------:R-:W-:Y:S01]  /*0540*/  MOV R6, UR4 ;  /* 0x0000000400067c02 */ /* 0x000fe20008000f00 */
[----:B------:R-:W-:Y:S01]  /*0550*/  IMAD.U32 R7, RZ, RZ, UR5 ;  /* 0x00000005ff077e24 */ /* 0x000fe2000f8e00ff */
[----:B------:R-:W-:Y:S01]  /*0560*/  ULDC.64 UR4, c[0x0][0x360] ;  /* 0x0000d80000047ab9 */ /* 0x000fe20000000a00 */
[----:B------:R-:W2:Y:S01]  /*0570*/  @P2 LDG.E R2, [R2.64] ;  /* 0x0000000c02022981 */ /* 0x000ea2000c1e1900 */
[----:B------:R-:W-:-:S04]  /*0580*/  UISETP.NE.U32.AND UP0, UPT, URZ, UR4, UPT ;  /* 0x000000043f00728c */ /* 0x000fc8000bf05070 */
[----:B------:R-:W-:Y:S01]  /*0590*/  UISETP.NE.AND.EX UP0, UPT, URZ, UR5, UPT, UP0 ;  /* 0x000000053f00728c */ /* 0x000fe2000bf05300 */
[----:B------:R-:W3:Y:S02]  /*05a0*/  @P1 LDG.E R0, [R6.64] ;  /* 0x0000000c06001981 */ /* 0x000ee4000c1e1900 */
[----:B------:R-:W-:-:S03]  /*05b0*/  ULDC.64 UR4, c[0x0][0x360] ;  /* 0x0000d80000047ab9 */ /* 0x000fc60000000a00 */
[----:B------:R-:W-:-:S05]  /*05c0*/  PLOP3.LUT P0, PT, PT, PT, UP0, 0x80, 0x0 ;  /* 0x000000000000781c */ /* 0x000fca0003f0f008 */
[----:B------:R-:W-:Y:S01]  /*05d0*/  @UP0 UIMAD.WIDE UR4, UR11, UR15, UR4 ;  /* 0x0000000f0b0402a5 */ /* 0x000fe2000f8e0204 */
[----:B------:R-:W-:-:S05]  /*05e0*/  MOV R8, c[0x0][0x168] ;  /* 0x00005a0000087a02 */ /* 0x000fca0000000f00 */
[----:B------:R-:W-:Y:S01]  /*05f0*/  IMAD.U32 R4, RZ, RZ, UR4 ;  /* 0x00000004ff047e24 */ /* 0x000fe2000f8e00ff */
[----:B------:R-:W-:-:S05]  /*0600*/  MOV R5, UR5 ;  /* 0x0000000500057c02 */ /* 0x000fca0008000f00 */
[----:B------:R1:W5:Y:S01]  /*0610*/  @P0 LDG.E R8, [R4.64] ;  /* 0x0000000c04080981 */ /* 0x000362000c1e1900 */
[----:B------:R-:W4:Y:S01]  /*0620*/  S2UR UR9, SR_CTAID.Y ;  /* 0x00000000000979c3 */ /* 0x000f220000002600 */
[----:B------:R-:W-:Y:S02]  /*0630*/  UMOV UR10, URZ ;  /* 0x0000003f000a7c82 */ /* 0x000fe40008000000 */
[----:B------:R-:W-:Y:S02]  /*0640*/  UMOV UR14, URZ ;  /* 0x0000003f000e7c82 */ /* 0x000fe40008000000 */
[----:B------:R-:W-:Y:S02]  /*0650*/  ULDC UR5, c[0x0][0x2ac] ;  /* 0x0000ab0000057ab9 */ /* 0x000fe40000000800 */
[----:B------:R-:W-:Y:S02]  /*0660*/  ULDC UR4, c[0x0][0x1d0] ;  /* 0x0000740000047ab9 */ /* 0x000fe40000000800 */
[----:B------:R-:W-:-:S02]  /*0670*/  UIMAD UR4, UR5, UR4, URZ ;  /* 0x00000004050472a4 */ /* 0x000fc4000f8e023f */
[----:B----4-:R-:W-:Y:S01]  /*0680*/  USHF.R.S32.HI UR8, URZ, 0x1f, UR9 ;  /* 0x0000001f3f087899 */ /* 0x010fe20008011409 */
[----:B--2---:R1:W2:Y:S08]  /*0690*/  @P2 R2UR UR10, R2 ;  /* 0x00000000020a23c2 */ /* 0x0042b000000e0000 */
[----:B---3--:R1:W3:Y:S02]  /*06a0*/  @P1 R2UR UR14, R0 ;  /* 0x00000000000e13c2 */ /* 0x0082e400000e0000 */
[----:B-1-3--:R-:W-:Y:S05]  /*06b0*/  @P0 BRA `(.L_x_15) ;  /* 0x0000004000000947 */ /* 0x00afea0003800000 */
[----:B------:R-:W-:Y:S05]  /*06c0*/  @!P1 BRA `(.L_x_15) ;  /* 0x0000003000009947 */ /* 0x000fea0003800000 */
[----:B------:R-:W3:Y:S04]  /*06d0*/  LDG.E R0, [R6.64] ;  /* 0x0000000c06007981 */ /* 0x000ee8000c1e1900 */
[----:B------:R-:W3:Y:S02]  /*06e0*/  LDG.E R2, [R6.64+0x4] ;  /* 0x0000040c06027981 */ /* 0x000ee4000c1e1900 */
[----:B---3-5:R-:W-:-:S02]  /*06f0*/  IADD3 R8, -R0, R2, RZ ;  /* 0x0000000200087210 */ /* 0x028fc40007ffe1ff */
.L_x_15:
[----:B------:R-:W-:-:S04]  /*0700*/  ISETP.NE.U32.AND P0, PT, RZ, c[0x0][0x368], PT ;  /* 0x0000da00ff007a0c */ /* 0x000fc80003f05070 */
[----:B------:R-:W-:-:S13]  /*0710*/  ISETP.NE.AND.EX P0, PT, RZ, c[0x0][0x36c], PT, P0 ;  /* 0x0000db00ff007a0c */ /* 0x000fda0003f05300 */
[----:B------:R-:W-:Y:S05]  /*0720*/  @!P0 BRA `(.L_x_16) ;  /* 0x0000007000008947 */ /* 0x000fea0003800000 */
[----:B------:R-:W-:Y:S02]  /*0730*/  ULDC.64 UR4, c[0x0][0x368] ;  /* 0x0000da0000047ab9 */ /* 0x000fe40000000a00 */
[----:B------:R-:W-:-:S06]  /*0740*/  UIMAD.WIDE UR4, UR11, UR15, UR4 ;  /* 0x0000000f0b0472a5 */ /* 0x000fcc000f8e0204 */
[----:B------:R-:W-:Y:S02]  /*0750*/  MOV R2, UR4 ;  /* 0x0000000400027c02 */ /* 0x000fe40008000f00 */
[----:B------:R-:W-:-:S05]  /*0760*/  MOV R3, UR5 ;  /* 0x0000000500037c02 */ /* 0x000fca0008000f00 */
[----:B------:R-:W3:Y:S02]  /*0770*/  LDG.E R0, [R2.64] ;  /* 0x0000000c02007981 */ /* 0x000ee4000c1e1900 */
[----:B---3--:R1:W3:Y:S02]  /*0780*/  R2UR UR4, R0 ;  /* 0x00000000000473c2 */ /* 0x0082e400000e0000 */
[----:B-1-3--:R-:W-:Y:S05]  /*0790*/  BRA `(.L_x_17) ;  /* 0x000000c000007947 */ /* 0x00afea0003800000 */
.L_x_16:
[----:B------:R-:W-:-:S04]  /*07a0*/  ISETP.NE.U32.AND P0, PT, RZ, c[0x0][0x350], PT ;  /* 0x0000d400ff007a0c */ /* 0x000fc80003f05070 */
[----:B------:R-:W-:-:S13]  /*07b0*/  ISETP.NE.AND.EX P0, PT, RZ, c[0x0][0x354], PT, P0 ;  /* 0x0000d500ff007a0c */ /* 0x000fda0003f05300 */
[----:B------:R-:W-:Y:S05]  /*07c0*/  @!P0 BRA `(.L_x_17) ;  /* 0x0000009000008947 */ /* 0x000fea0003800000 */
[----:B------:R-:W-:Y:S02]  /*07d0*/  ULDC.64 UR4, c[0x0][0x350] ;  /* 0x0000d40000047ab9 */ /* 0x000fe40000000a00 */
[----:B------:R-:W-:-:S06]  /*07e0*/  UIMAD.WIDE UR4, UR11, UR15, UR4 ;  /* 0x0000000f0b0472a5 */ /* 0x000fcc000f8e0204 */
[----:B------:R-:W-:Y:S02]  /*07f0*/  MOV R2, UR4 ;  /* 0x0000000400027c02 */ /* 0x000fe40008000f00 */
[----:B------:R-:W-:-:S05]  /*0800*/  MOV R3, UR5 ;  /* 0x0000000500037c02 */ /* 0x000fca0008000f00 */
[----:B------:R-:W3:Y:S04]  /*0810*/  LDG.E R4, [R2.64] ;  /* 0x0000000c02047981 */ /* 0x000ee8000c1e1900 */
[----:B------:R-:W4:Y:S01]  /*0820*/  LDG.E R0, [R2.64+0x4] ;  /* 0x0000040c02007981 */ /* 0x000f22000c1e1900 */
[----:B---3--:R-:W1:Y:S08]  /*0830*/  R2UR UR5, R4 ;  /* 0x00000000040573c2 */ /* 0x008e7000000e0000 */
[----:B----4-:R-:W1:Y:S02]  /*0840*/  R2UR UR4, R0 ;  /* 0x00000000000473c2 */ /* 0x010e6400000e0000 */
[----:B-1----:R-:W-:-:S06]  /*0850*/  UIADD3 UR4, -UR5, UR4, URZ ;  /* 0x0000000405047290 */ /* 0x002fcc000fffe13f */
.L_x_17:
[----:B--2---:R-:W-:Y:S01]  /*0860*/  UIADD3 UR7, -UR10, UR4, URZ ;  /* 0x000000040a077290 */ /* 0x004fe2000fffe13f */
[----:B------:R-:W-:Y:S01]  /*0870*/  PLOP3.LUT P4, PT, PT, PT, PT, 0x80, 0x0 ;  /* 0x000000000000781c */ /* 0x000fe20003f8f070 */
[----:B------:R-:W-:Y:S01]  /*0880*/  CS2R R186, SRZ ;  /* 0x0000000000ba7805 */ /* 0x000fe2000001ff00 */
[----:B------:R-:W-:Y:S01]  /*0890*/  UMOV UR4, URZ ;  /* 0x0000003f00047c82 */ /* 0x000fe20008000000 */
[----:B------:R-:W-:Y:S01]  /*08a0*/  CS2R R184, SRZ ;  /* 0x0000000000b87805 */ /* 0x000fe2000001ff00 */
[----:B------:R-:W-:Y:S01]  /*08b0*/  UISETP.GE.AND UP0, UPT, UR7, 0x1, UPT ;  /* 0x000000010700788c */ /* 0x000fe2000bf06270 */
[----:B------:R-:W-:Y:S01]  /*08c0*/  CS2R R130, SRZ ;  /* 0x0000000000827805 */ /* 0x000fe2000001ff00 */
[----:B------:R-:W-:Y:S01]  /*08d0*/  UIADD3 UR5, UR7, 0x6f, URZ ;  /* 0x0000006f07057890 */ /* 0x000fe2000fffe03f */
[----:B------:R-:W-:Y:S01]  /*08e0*/  CS2R R128, SRZ ;  /* 0x0000000000807805 */ /* 0x000fe2000001ff00 */
[----:B------:R-:W-:Y:S01]  /*08f0*/  IMAD.MOV.U32 R15, RZ, RZ, RZ ;  /* 0x000000ffff0f7224 */ /* 0x000fe200078e00ff */
[----:B------:R-:W-:Y:S01]  /*0900*/  CS2R R124, SRZ ;  /* 0x00000000007c7805 */ /* 0x000fe2000001ff00 */
[----:B------:R-:W-:Y:S01]  /*0910*/  PLOP3.LUT P0, PT, PT, PT, UP0, 0x80, 0x0 ;  /* 0x000000000000781c */ /* 0x000fe20003f0f008 */
[----:B------:R-:W-:Y:S01]  /*0920*/  UIMAD.WIDE UR4, UR5, -0x6db6db6d, UR4 ;  /* 0x92492493050478a5 */ /* 0x000fe2000f8e0204 */
[----:B------:R-:W-:Y:S01]  /*0930*/  IMAD.MOV.U32 R126, RZ, RZ, RZ ;  /* 0x000000ffff7e7224 */ /* 0x000fe200078e00ff */
[----:B------:R-:W-:Y:S01]  /*0940*/  CS2R R16, SRZ ;  /* 0x0000000000107805 */ /* 0x000fe2000001ff00 */
[----:B------:R-:W-:Y:S01]  /*0950*/  MOV R122, RZ ;  /* 0x000000ff007a7202 */ /* 0x000fe20000000f00 */
[----:B------:R-:W-:Y:S01]  /*0960*/  USHF.R.U32.HI UR6, URZ, 0x1f, UR5 ;  /* 0x0000001f3f067899 */ /* 0x000fe20008011605 */
[----:B------:R-:W-:Y:S01]  /*0970*/  IMAD.MOV.U32 R120, RZ, RZ, RZ ;  /* 0x000000ffff787224 */ /* 0x000fe200078e00ff */
[----:B------:R-:W-:Y:S01]  /*0980*/  CS2R R20, SRZ ;  /* 0x0000000000147805 */ /* 0x000fe2000001ff00 */
[----:B------:R-:W-:Y:S01]  /*0990*/  MOV R182, RZ ;  /* 0x000000ff00b67202 */ /* 0x000fe20000000f00 */
[----:B------:R-:W-:Y:S01]  /*09a0*/  ULEA.HI.SX32 UR6, UR5, UR6, 0x1a ;  /* 0x0000000605067291 */ /* 0x000fe2000f8fd23f */
[----:B------:R-:W-:Y:S01]  /*09b0*/  CS2R R12, SRZ ;  /* 0x00000000000c7805 */ /* 0x000fe2000001ff00 */
[----:B------:R-:W-:Y:S01]  /*09c0*/  IMAD.MOV.U32 R180, RZ, RZ, RZ ;  /* 0x000000ffffb47224 */ /* 0x000fe200078e00ff */
[----:B------:R-:W-:Y:S01]  /*09d0*/  MOV R118, RZ ;  /* 0x000000ff00767202 */ /* 0x000fe20000000f00 */
[----:B------:R-:W-:Y:S01]  /*09e0*/  CS2R R18, SRZ ;  /* 0x0000000000127805 */ /* 0x000fe2000001ff00 */
[----:B------:R-:W-:Y:S01]  /*09f0*/  IMAD.MOV.U32 R116, RZ, RZ, RZ ;  /* 0x000000ffff747224 */ /* 0x000fe200078e00ff */
[----:B------:R-:W-:Y:S01]  /*0a00*/  CS2R R178, SRZ ;  /* 0x0000000000b27805 */ /* 0x000fe2000001ff00 */
[----:B------:R-:W-:Y:S01]  /*0a10*/  CS2R R22, SRZ ;  /* 0x0000000000167805 */ /* 0x000fe2000001ff00 */
[----:B------:R-:W-:Y:S01]  /*0a20*/  MOV R176, RZ ;  /* 0x000000ff00b07202 */ /* 0x000fe20000000f00 */
[----:B------:R-:W-:Y:S01]  /*0a30*/  IMAD.MOV.U32 R174, RZ, RZ, RZ ;  /* 0x000000ffffae7224 */ /* 0x000fe200078e00ff */
[----:B------:R-:W-:Y:S01]  /*0a40*/  CS2R R24, SRZ ;  /* 0x0000000000187805 */ /* 0x000fe2000001ff00 */
[----:B------:R-:W-:Y:S01]  /*0a50*/  MOV R172, RZ ;  /* 0x000000ff00ac7202 */ /* 0x000fe20000000f00 */
[----:B------:R-:W-:Y:S01]  /*0a60*/  CS2R R166, SRZ ;  /* 0x0000000000a67805 */ /* 0x000fe2000001ff00 */
[----:B------:R-:W-:Y:S01]  /*0a70*/  IMAD.MOV.U32 R164, RZ, RZ, RZ ;  /* 0x000000ffffa47224 */ /* 0x000fe200078e00ff */
[----:B------:R-:W-:Y:S01]  /*0a80*/  MOV R170, RZ ;  /* 0x000000ff00aa7202 */ /* 0x000fe20000000f00 */
        /* <DEDUP_REMOVED lines=8> */
[----:B------:R-:W-:Y:S01]  /*0b10*/  CS2R R32, SRZ ;  /* 0x0000000000207805 */ /* 0x000fe2000001ff00 */
[----:B------:R-:W-:Y:S01]  /*0b20*/  IMAD.MOV.U32 R148, RZ, RZ, RZ ;  /* 0x000000ffff947224 */ /* 0x000fe200078e00ff */
[----:B------:R-:W-:Y:S01]  /*0b30*/  MOV R154, RZ ;  /* 0x000000ff009a7202 */ /* 0x000fe20000000f00 */
[----:B------:R-:W-:Y:S01]  /*0b40*/  CS2R R26, SRZ ;  /* 0x00000000001a7805 */ /* 0x000fe2000001ff00 */
[----:B------:R-:W-:Y:S01]  /*0b50*/  IMAD.MOV.U32 R152, RZ, RZ, RZ ;  /* 0x000000ffff987224 */ /* 0x000fe200078e00ff */
[----:B------:R-:W-:Y:S01]  /*0b60*/  CS2R R142, SRZ ;  /* 0x00000000008e7805 */ /* 0x000fe2000001ff00 */
[----:B------:R-:W-:Y:S01]  /*0b70*/  MOV R140, RZ ;  /* 0x000000ff008c7202 */ /* 0x000fe20000000f00 */
[----:B------:R-:W-:Y:S01]  /*0b80*/  IMAD.MOV.U32 R146, RZ, RZ, RZ ;  /* 0x000000ffff927224 */ /* 0x000fe200078e00ff */
[----:B------:R-:W-:Y:S01]  /*0b90*/  CS2R R144, SRZ ;  /* 0x0000000000907805 */ /* 0x000fe2000001ff00 */
[----:B------:R-:W-:Y:S01]  /*0ba0*/  CS2R R38, SRZ ;  /* 0x0000000000267805 */ /* 0x000fe2000001ff00 */
[----:B------:R-:W-:Y:S01]  /*0bb0*/  CS2R R36, SRZ ;  /* 0x0000000000247805 */ /* 0x000fe2000001ff00 */
[----:B------:R-:W-:Y:S05]  /*0bc0*/  @!P0 BRA `(.L_x_18) ;  /* 0x0000abc000008947 */ /* 0x000fea0003800000 */
[----:B------:R-:W-:Y:S02]  /*0bd0*/  ULDC.64 UR4, c[0x0][0x340] ;  /* 0x0000d00000047ab9 */ /* 0x000fe40000000a00 */
[----:B------:R-:W-:-:S04]  /*0be0*/  UISETP.NE.U32.AND UP0, UPT, URZ, UR4, UPT ;  /* 0x000000043f00728c */ /* 0x000fc8000bf05070 */
[----:B------:R-:W-:-:S03]  /*0bf0*/  UISETP.NE.AND.EX UP0, UPT, URZ, UR5, UPT, UP0 ;  /* 0x000000053f00728c */ /* 0x000fc6000bf05300 */
[----:B------:R-:W-:-:S03]  /*0c00*/  ULDC.64 UR4, c[0x0][0x340] ;  /* 0x0000d00000047ab9 */ /* 0x000fc60000000a00 */
[----:B------:R-:W-:-:S05]  /*0c10*/  PLOP3.LUT P0, PT, PT, PT, UP0, 0x80, 0x0 ;  /* 0x000000000000781c */ /* 0x000fca0003f0f008 */
[----:B------:R-:W-:-:S06]  /*0c20*/  @UP0 UIMAD.WIDE UR4, UR11, UR15, UR4 ;  /* 0x0000000f0b0402a5 */ /* 0x000fcc000f8e0204 */
[----:B------:R-:W-:Y:S02]  /*0c30*/  IMAD.U32 R2, RZ, RZ, UR4 ;  /* 0x00000004ff027e24 */ /* 0x000fe4000f8e00ff */
[----:B------:R-:W-:Y:S01]  /*0c40*/  IMAD.U32 R3, RZ, RZ, UR5 ;  /* 0x00000005ff037e24 */ /* 0x000fe2000f8e00ff */
[----:B------:R-:W1:Y:S01]  /*0c50*/  S2R R12, SR_CTAID.X ;  /* 0x00000000000c7919 */ /* 0x000e620000002500 */
[----:B------:R-:W-:Y:S01]  /*0c60*/  SHF.R.S32.HI R21, RZ, 0x1f, R224 ;  /* 0x0000001fff157819 */ /* 0x000fe200000114e0 */
[----:B------:R-:W-:Y:S02]  /*0c70*/  USHF.R.S32.HI UR15, URZ, 0x1f, UR14 ;  /* 0x0000001f3f0f7899 */ /* 0x000fe4000801140e */
[----:B------:R2:W3:Y:S01]  /*0c80*/  @P0 LDG.E R7, [R2.64] ;  /* 0x0000000c02070981 */ /* 0x0004e2000c1e1900 */
[----:B------:R-:W-:Y:S01]  /*0c90*/  ULDC.64 UR4, c[0x0][0x178] ;  /* 0x00005e0000047ab9 */ /* 0x000fe20000000a00 */
[CC--:B------:R-:W-:Y:S01]  /*0ca0*/  LEA.HI R20, R21.reuse, R224.reuse, RZ, 0x4 ;  /* 0x000000e015147211 */ /* 0x0c0fe200078f20ff */
[----:B------:R-:W-:Y:S01]  /*0cb0*/  UIMAD UR15, UR15, UR4, URZ ;  /* 0x000000040f0f72a4 */ /* 0x000fe2000f8e023f */
[----:B-----5:R-:W-:Y:S01]  /*0cc0*/  IMAD R8, R8, c[0x0][0x2c4], RZ ;  /* 0x0000b10008087a24 */ /* 0x020fe200078e02ff */
[----:B------:R-:W-:Y:S01]  /*0cd0*/  UIMAD.WIDE.U32 UR16, UR14, UR4, URZ ;  /* 0x000000040e1072a5 */ /* 0x000fe2000f8e003f */
[----:B------:R-:W-:Y:S01]  /*0ce0*/  LEA.HI R10, R21, R224, RZ, 0x6 ;  /* 0x000000e0150a7211 */ /* 0x000fe200078f30ff */
[----:B------:R-:W-:Y:S01]  /*0cf0*/  UIMAD UR15, UR14, UR5, UR15 ;  /* 0x000000050e0f72a4 */ /* 0x000fe2000f8e020f */
[----:B------:R-:W-:Y:S02]  /*0d00*/  BSSY B0, `(.L_x_19) ;  /* 0x000004d000007945 */ /* 0x000fe40003800000 */
[----:B------:R-:W-:-:S02]  /*0d10*/  ULDC.64 UR4, c[0x0][0x1b8] ;  /* 0x00006e0000047ab9 */ /* 0x000fc40000000a00 */
[----:B------:R-:W-:Y:S02]  /*0d20*/  UIADD3 UR17, UR17, UR15, URZ ;  /* 0x0000000f11117290 */ /* 0x000fe4000fffe03f */
[----:B------:R-:W-:Y:S02]  /*0d30*/  USHF.R.S32.HI UR15, URZ, 0x1f, UR11 ;  /* 0x0000001f3f0f7899 */ /* 0x000fe4000801140b */
[----:B------:R-:W-:Y:S02]  /*0d40*/  UIMAD UR14, UR8, UR4, URZ ;  /* 0x00000004080e72a4 */ /* 0x000fe4000f8e023f */
[----:B------:R-:W-:Y:S02]  /*0d50*/  USEL UR15, UR15, URZ, !UP1 ;  /* 0x0000003f0f0f7287 */ /* 0x000fe4000c800000 */
[----:B------:R-:W-:Y:S02]  /*0d60*/  UIMAD UR14, UR9, UR5, UR14 ;  /* 0x00000005090e72a4 */ /* 0x000fe4000f8e020e */
[----:B------:R-:W-:-:S02]  /*0d70*/  UIMAD.WIDE.U32 UR18, UR9, UR4, UR16 ;  /* 0x00000004091272a5 */ /* 0x000fc4000f8e0010 */
[----:B------:R-:W-:Y:S01]  /*0d80*/  USEL UR16, UR11, URZ, !UP1 ;  /* 0x0000003f0b107287 */ /* 0x000fe2000c800000 */
[----:B--2---:R-:W-:Y:S01]  /*0d90*/  LEA.HI R2, R21, R224, RZ, 0x3 ;  /* 0x000000e015027211 */ /* 0x004fe200078f18ff */
[----:B------:R-:W-:Y:S01]  /*0da0*/  IMAD.MOV.U32 R3, RZ, RZ, c[0x0][0x2c4] ;  /* 0x0000b100ff037624 */ /* 0x000fe200078e00ff */
[----:B------:R-:W-:Y:S02]  /*0db0*/  ULDC.64 UR4, c[0x0][0x1c0] ;  /* 0x0000700000047ab9 */ /* 0x000fe40000000a00 */
[----:B------:R-:W-:Y:S01]  /*0dc0*/  LOP3.LUT R0, R2, 0xfffffff8, RZ, 0xc0, !PT ;  /* 0xfffffff802007812 */ /* 0x000fe200078ec0ff */
[----:B------:R-:W-:Y:S01]  /*0dd0*/  UIMAD UR15, UR15, UR4, URZ ;  /* 0x000000040f0f72a4 */ /* 0x000fe2000f8e023f */
[----:B------:R-:W-:Y:S01]  /*0de0*/  ISETP.NE.AND P1, PT, R3, 0x1, PT ;  /* 0x000000010300780c */ /* 0x000fe20003f25270 */
[----:B------:R-:W-:Y:S01]  /*0df0*/  UIADD3 UR19, UR19, UR14, URZ ;  /* 0x0000000e13137290 */ /* 0x000fe2000fffe03f */
[----:B------:R-:W-:Y:S01]  /*0e00*/  SHF.R.S32.HI R16, RZ, 0x3, R2 ;  /* 0x00000003ff107819 */ /* 0x000fe20000011402 */
[----:B------:R-:W-:Y:S01]  /*0e10*/  IMAD.IADD R26, R224, 0x1, -R0 ;  /* 0x00000001e01a7824 */ /* 0x000fe200078e0a00 */
[----:B------:R-:W-:-:S02]  /*0e20*/  UIMAD UR5, UR16, UR5, UR15 ;  /* 0x00000005100572a4 */ /* 0x000fc4000f8e020f */
[----:B------:R-:W-:Y:S01]  /*0e30*/  UIMAD.WIDE.U32 UR16, UR16, UR4, UR18 ;  /* 0x00000004101072a5 */ /* 0x000fe2000f8e0012 */
[C---:B------:R-:W-:Y:S02]  /*0e40*/  IMAD R225, R26.reuse, 0x10, R16 ;  /* 0x000000101ae17824 */ /* 0x040fe400078e0210 */
[----:B------:R-:W-:Y:S01]  /*0e50*/  IMAD.SHL.U32 R24, R26, 0x8, RZ ;  /* 0x000000081a187824 */ /* 0x000fe200078e00ff */
[----:B------:R-:W-:Y:S01]  /*0e60*/  UIADD3 UR5, UR17, UR5, URZ ;  /* 0x0000000511057290 */ /* 0x000fe2000fffe03f */
[C---:B-1----:R-:W-:Y:S01]  /*0e70*/  IMAD R4, R12.reuse, 0x80, R225 ;  /* 0x000000800c047824 */ /* 0x042fe200078e02e1 */
[----:B------:R1:W-:Y:S01]  /*0e80*/  STL [R1+0x8], R225 ;  /* 0x000008e101007387 */ /* 0x0003e20000100800 */
[----:B------:R-:W-:Y:S01]  /*0e90*/  IMAD.U32 R3, RZ, RZ, UR17 ;  /* 0x00000011ff037e24 */ /* 0x000fe2000f8e00ff */
[----:B------:R-:W-:Y:S01]  /*0ea0*/  LEA R12, R12, R16, 0x7 ;  /* 0x000000100c0c7211 */ /* 0x000fe200078e38ff */
[----:B------:R-:W-:Y:S01]  /*0eb0*/  @P1 IMAD.HI.U32 R2, R4, c[0x0][0x2c8], RZ ;  /* 0x0000b20004021a27 */ /* 0x000fe200078e00ff */
[----:B------:R-:W-:-:S02]  /*0ec0*/  MOV R3, UR5 ;  /* 0x0000000500037c02 */ /* 0x000fc40008000f00 */
[----:B------:R-:W-:Y:S01]  /*0ed0*/  ISETP.GE.AND P3, PT, R12, R8, PT ;  /* 0x000000080c00720c */ /* 0x000fe20003f66270 */
[----:B------:R-:W-:Y:S01]  /*0ee0*/  IMAD.MOV.U32 R0, RZ, RZ, R4 ;  /* 0x000000ffff007224 */ /* 0x000fe200078e0004 */
[----:B------:R-:W-:Y:S01]  /*0ef0*/  @P1 SHF.R.U32.HI R0, RZ, c[0x0][0x2cc], R2 ;  /* 0x0000b300ff001a19 */ /* 0x000fe20000011602 */
[----:B------:R-:W-:Y:S01]  /*0f00*/  IMAD.U32 R2, RZ, RZ, UR16 ;  /* 0x00000010ff027e24 */ /* 0x000fe2000f8e00ff */
[----:B------:R-:W-:Y:S02]  /*0f10*/  SHF.R.S32.HI R245, RZ, 0x1f, R24 ;  /* 0x0000001ffff57819 */ /* 0x000fe40000011418 */
[--C-:B------:R-:W-:Y:S01]  /*0f20*/  SHF.R.S32.HI R6, RZ, 0x1f, R0.reuse ;  /* 0x0000001fff067819 */ /* 0x100fe20000011400 */
[----:B------:R-:W-:Y:S02]  /*0f30*/  IMAD.MOV R5, RZ, RZ, -R0 ;  /* 0x000000ffff057224 */ /* 0x000fe400078e0a00 */
[----:B------:R-:W-:-:S04]  /*0f40*/  IMAD.WIDE.U32 R2, R0, c[0x0][0x1b0], R2 ;  /* 0x00006c0000027a25 */ /* 0x000fc800078e0002 */
[----:B------:R-:W-:Y:S02]  /*0f50*/  IMAD R4, R5, c[0x0][0x2c4], R4 ;  /* 0x0000b10005047a24 */ /* 0x000fe400078e0204 */
[----:B------:R-:W-:-:S04]  /*0f60*/  IMAD R5, R6, c[0x0][0x1b0], RZ ;  /* 0x00006c0006057a24 */ /* 0x000fc800078e02ff */
[----:B------:R-:W-:Y:S01]  /*0f70*/  IMAD R6, R0, c[0x0][0x1b4], R5 ;  /* 0x00006d0000067a24 */ /* 0x000fe200078e0205 */
[----:B------:R-:W-:-:S03]  /*0f80*/  SHF.R.S32.HI R5, RZ, 0x1f, R4 ;  /* 0x0000001fff057819 */ /* 0x000fc60000011404 */
[----:B------:R-:W-:Y:S02]  /*0f90*/  IMAD.IADD R3, R3, 0x1, R6 ;  /* 0x0000000103037824 */ /* 0x000fe400078e0206 */
[----:B------:R-:W-:Y:S02]  /*0fa0*/  IMAD R0, R5, c[0x0][0x1a8], RZ ;  /* 0x00006a0005007a24 */ /* 0x000fe400078e02ff */
[----:B------:R-:W-:-:S04]  /*0fb0*/  IMAD.WIDE.U32 R2, R4, c[0x0][0x1a8], R2 ;  /* 0x00006a0004027a25 */ /* 0x000fc800078e0002 */
[----:B------:R-:W-:Y:S01]  /*0fc0*/  IMAD R5, R4, c[0x0][0x1ac], R0 ;  /* 0x00006b0004057a24 */ /* 0x000fe200078e0200 */
[----:B------:R-:W-:Y:S02]  /*0fd0*/  LOP3.LUT R0, R20, 0xfffffff0, RZ, 0xc0, !PT ;  /* 0xfffffff014007812 */ /* 0x000fe400078ec0ff */
[----:B------:R-:W-:Y:S01]  /*0fe0*/  LEA R9, P1, R2, c[0x0][0x160], 0x1 ;  /* 0x0000580002097a11 */ /* 0x000fe200078208ff */
[----:B------:R-:W-:Y:S02]  /*0ff0*/  IMAD.IADD R4, R3, 0x1, R5 ;  /* 0x0000000103047824 */ /* 0x000fe400078e0205 */
[----:B------:R-:W-:Y:S02]  /*1000*/  IMAD.IADD R3, R224, 0x1, -R0 ;  /* 0x00000001e0037824 */ /* 0x000fe400078e0a00 */
[----:B------:R-:W-:Y:S01]  /*1010*/  IMAD.SHL.U32 R0, R16, 0x40, RZ ;  /* 0x0000004010007824 */ /* 0x000fe200078e00ff */
[----:B------:R-:W-:Y:S01]  /*1020*/  LEA.HI.X R5, R2, c[0x0][0x164], R4, 0x1, P1 ;  /* 0x0000590002057a11 */ /* 0x000fe200008f0c04 */
[----:B------:R1:W2:Y:S01]  /*1030*/  SHFL.IDX PT, R6, R9, RZ, 0x181f ;  /* 0x00181fff09067589 */ /* 0x0002a200000e0000 */
[----:B------:R-:W-:-:S02]  /*1040*/  SHF.R.S32.HI R2, RZ, 0x1f, R3 ;  /* 0x0000001fff027819 */ /* 0x000fc40000011403 */
[----:B------:R-:W-:Y:S02]  /*1050*/  LOP3.LUT R0, R0, 0x1c0, RZ, 0xc0, !PT ;  /* 0x000001c000007812 */ /* 0x000fe400078ec0ff */
[----:B------:R-:W-:Y:S02]  /*1060*/  LEA.HI R19, R2, R3, RZ, 0x3 ;  /* 0x0000000302137211 */ /* 0x000fe400078f18ff */
[----:B------:R-:W-:Y:S02]  /*1070*/  LOP3.LUT R2, R0, 0x38, R24, 0xf8, !PT ;  /* 0x0000003800027812 */ /* 0x000fe400078ef818 */
[----:B------:R-:W-:Y:S02]  /*1080*/  LOP3.LUT R4, R19, 0xfffffff8, RZ, 0xc0, !PT ;  /* 0xfffffff813047812 */ /* 0x000fe400078ec0ff */
[----:B------:R-:W-:-:S03]  /*1090*/  SHF.R.U32.HI R0, RZ, 0x3, R0 ;  /* 0x00000003ff007819 */ /* 0x000fc60000011600 */
[----:B------:R-:W-:Y:S01]  /*10a0*/  IMAD.IADD R18, R3, 0x1, -R4 ;  /* 0x0000000103127824 */ /* 0x000fe200078e0a04 */
[----:B------:R-:W-:Y:S01]  /*10b0*/  LOP3.LUT R2, R2, R0, RZ, 0x3c, !PT ;  /* 0x0000000002027212 */ /* 0x000fe200078e3cff */
[----:B------:R-:W-:Y:S02]  /*10c0*/  IMAD.SHL.U32 R0, R10, 0x8, RZ ;  /* 0x000000080a007824 */ /* 0x000fe400078e00ff */
[----:B------:R-:W-:Y:S02]  /*10d0*/  IMAD.MOV.U32 R3, RZ, RZ, 0x10 ;  /* 0x00000010ff037424 */ /* 0x000fe400078e00ff */
[----:B------:R-:W-:Y:S01]  /*10e0*/  IMAD.MOV.U32 R4, RZ, RZ, 0x20 ;  /* 0x00000020ff047424 */ /* 0x000fe200078e00ff */
[----:B------:R-:W-:Y:S01]  /*10f0*/  LOP3.LUT R10, R2, 0xfffffe00, R0, 0xf8, !PT ;  /* 0xfffffe00020a7812 */ /* 0x000fe200078ef800 */
[----:B---3--:R3:W4:Y:S01]  /*1100*/  @P0 R2UR UR18, R7 ;  /* 0x00000000071203c2 */ /* 0x00872200000e0000 */
[----:B------:R-:W-:Y:S01]  /*1110*/  ISETP.GE.AND P0, PT, R24, c[0x0][0x198], PT ;  /* 0x0000660018007a0c */ /* 0x000fe20003f06270 */
[----:B----4-:R-:W-:-:S03]  /*1120*/  @!UP0 UMOV UR18, UR11 ;  /* 0x0000000b00128c82 */ /* 0x010fc60008000000 */
[----:B------:R-:W-:-:S05]  /*1130*/  R2P PR, R18, 0x6 ;  /* 0x0000000612007804 */ /* 0x000fca0000000000 */
[----:B------:R-:W-:Y:S02]  /*1140*/  SEL R3, R3, 0xfffffff0, !P1 ;  /* 0xfffffff003037807 */ /* 0x000fe40004800000 */
[----:B------:R-:W-:Y:S01]  /*1150*/  SEL R4, R4, 0xffffffe0, !P2 ;  /* 0xffffffe004047807 */ /* 0x000fe20005000000 */
[----:B---3--:R1:W3:Y:S01]  /*1160*/  SHFL.IDX PT, R7, R5, RZ, 0x181f ;  /* 0x00181fff05077589 */ /* 0x0082e200000e0000 */
[----:B------:R-:W-:Y:S05]  /*1170*/  @P3 BRA `(.L_x_20) ;  /* 0x0000005000003947 */ /* 0x000fea0003800000 */
[----:B--2---:R-:W-:Y:S01]  /*1180*/  LEA R6, P1, R24, R6, 0x1 ;  /* 0x0000000618067211 */ /* 0x004fe200078208ff */
[----:B------:R-:W-:-:S03]  /*1190*/  IMAD.SHL.U32 R0, R10, 0x2, RZ ;  /* 0x000000020a007824 */ /* 0x000fc600078e00ff */
[----:B---3--:R-:W-:-:S05]  /*11a0*/  LEA.HI.X R7, R24, R7, R245, 0x1, P1 ;  /* 0x0000000718077211 */ /* 0x008fca00008f0cf5 */
[----:B------:R-:W-:Y:S01]  /*11b0*/  @!PT LDS RZ, [RZ] ;  /* 0x00000000fffff984 */ /* 0x000fe20000000800 */
[----:B------:R2:W-:Y:S04]  /*11c0*/  LDGSTS.E.BYPASS.LTC128B.128 [R0+0x7100], [R6.64], !P0 ;  /* 0x0710000006007fae */ /* 0x0005e8000c101d4c */
.L_x_20:
[----:B--2---:R-:W-:Y:S05]  /*11d0*/  BSYNC B0 ;  /* 0x0000000000007941 */ /* 0x004fea0003800000 */
.L_x_19:
[----:B------:R-:W-:Y:S01]  /*11e0*/  IADD3 R2, R12, 0x10, RZ ;  /* 0x000000100c027810 */ /* 0x000fe20007ffe0ff */
[----:B------:R2:W4:Y:S01]  /*11f0*/  SHFL.IDX PT, R0, R5, 0x1, 0x181f ;  /* 0x00381f0005007f89 */ /* 0x00052200000e0000 */
[----:B------:R-:W-:Y:S02]  /*1200*/  BSSY B0, `(.L_x_21) ;  /* 0x0000009000007945 */ /* 0x000fe40003800000 */
[----:B------:R-:W-:Y:S01]  /*1210*/  ISETP.GE.AND P1, PT, R2, R8, PT ;  /* 0x000000080200720c */ /* 0x000fe20003f26270 */
[----:B------:R2:W1:-:S12]  /*1220*/  SHFL.IDX PT, R6, R9, 0x1, 0x181f ;  /* 0x00381f0009067f89 */ /* 0x00045800000e0000 */
[----:B------:R-:W-:Y:S05]  /*1230*/  @P1 BRA `(.L_x_22) ;  /* 0x0000005000001947 */ /* 0x000fea0003800000 */
[----:B-1----:R-:W-:-:S04]  /*1240*/  LEA R6, P1, R24, R6, 0x1 ;  /* 0x0000000618067211 */ /* 0x002fc800078208ff */
[----:B---34-:R-:W-:Y:S01]  /*1250*/  LEA.HI.X R7, R24, R0, R245, 0x1, P1 ;  /* 0x0000000018077211 */ /* 0x018fe200008f0cf5 */
[----:B------:R-:W-:-:S05]  /*1260*/  IMAD.SHL.U32 R0, R10, 0x2, RZ ;  /* 0x000000020a007824 */ /* 0x000fca00078e00ff */
[----:B------:R-:W-:Y:S01]  /*1270*/  @!PT LDS RZ, [RZ] ;  /* 0x00000000fffff984 */ /* 0x000fe20000000800 */
[----:B------:R1:W-:Y:S03]  /*1280*/  LDGSTS.E.BYPASS.LTC128B.128 [R0+0x7900], [R6.64], !P0 ;  /* 0x0790000006007fae */ /* 0x0003e6000c101d4c */
.L_x_22:
[----:B------:R-:W-:Y:S05]  /*1290*/  BSYNC B0 ;  /* 0x0000000000007941 */ /* 0x000fea0003800000 */
.L_x_21:
[----:B------:R-:W-:Y:S01]  /*12a0*/  IADD3 R2, R12, 0x20, RZ ;  /* 0x000000200c027810 */ /* 0x000fe20007ffe0ff */
[----:B-1--4-:R1:W4:Y:S01]  /*12b0*/  SHFL.IDX PT, R0, R5, 0x2, 0x181f ;  /* 0x00581f0005007f89 */ /* 0x01232200000e0000 */
[----:B------:R-:W-:Y:S02]  /*12c0*/  BSSY B0, `(.L_x_23) ;  /* 0x0000009000007945 */ /* 0x000fe40003800000 */
[----:B------:R-:W-:Y:S01]  /*12d0*/  ISETP.GE.AND P1, PT, R2, R8, PT ;  /* 0x000000080200720c */ /* 0x000fe20003f26270 */
[----:B------:R1:W2:-:S12]  /*12e0*/  SHFL.IDX PT, R6, R9, 0x2, 0x181f ;  /* 0x00581f0009067f89 */ /* 0x00029800000e0000 */
[----:B------:R-:W-:Y:S05]  /*12f0*/  @P1 BRA `(.L_x_24) ;  /* 0x0000005000001947 */ /* 0x000fea0003800000 */
[----:B--2---:R-:W-:-:S04]  /*1300*/  LEA R6, P1, R24, R6, 0x1 ;  /* 0x0000000618067211 */ /* 0x004fc800078208ff */
[----:B---34-:R-:W-:Y:S01]  /*1310*/  LEA.HI.X R7, R24, R0, R245, 0x1, P1 ;  /* 0x0000000018077211 */ /* 0x018fe200008f0cf5 */
[----:B------:R-:W-:-:S05]  /*1320*/  IMAD.SHL.U32 R0, R10, 0x2, RZ ;  /* 0x000000020a007824 */ /* 0x000fca00078e00ff */
[----:B------:R-:W-:Y:S01]  /*1330*/  @!PT LDS RZ, [RZ] ;  /* 0x00000000fffff984 */ /* 0x000fe20000000800 */
[----:B------:R2:W-:Y:S03]  /*1340*/  LDGSTS.E.BYPASS.LTC128B.128 [R0+0x8100], [R6.64], !P0 ;  /* 0x0810000006007fae */ /* 0x0005e6000c101d4c */
.L_x_24:
[----:B------:R-:W-:Y:S05]  /*1350*/  BSYNC B0 ;  /* 0x0000000000007941 */ /* 0x000fea0003800000 */
.L_x_23:
[----:B------:R-:W-:Y:S01]  /*1360*/  IADD3 R2, R12, 0x30, RZ ;  /* 0x000000300c027810 */ /* 0x000fe20007ffe0ff */
[----:B--2-4-:R2:W4:Y:S01]  /*1370*/  SHFL.IDX PT, R0, R5, 0x3, 0x181f ;  /* 0x00781f0005007f89 */ /* 0x01452200000e0000 */
        /* <DEDUP_REMOVED lines=9> */
.L_x_26:
[----:B------:R-:W-:Y:S05]  /*1410*/  BSYNC B0 ;  /* 0x0000000000007941 */ /* 0x000fea0003800000 */
.L_x_25:
        /* <DEDUP_REMOVED lines=11> */
.L_x_28:
[----:B------:R-:W-:Y:S05]  /*14d0*/  BSYNC B0 ;  /* 0x0000000000007941 */ /* 0x000fea0003800000 */
.L_x_27:
        /* <DEDUP_REMOVED lines=11> */
.L_x_30:
[----:B------:R-:W-:Y:S05]  /*1590*/  BSYNC B0 ;  /* 0x0000000000007941 */ /* 0x000fea0003800000 */
.L_x_29:
        /* <DEDUP_REMOVED lines=11> */
.L_x_32:
[----:B------:R-:W-:Y:S05]  /*1650*/  BSYNC B0 ;  /* 0x0000000000007941 */ /* 0x000fea0003800000 */
.L_x_31:
[----:B-12---:R-:W1:Y:S01]  /*1660*/  SHFL.IDX PT, R9, R9, 0x7, 0x181f ;  /* 0x00f81f0009097f89 */ /* 0x006e6200000e0000 */
[----:B------:R-:W-:Y:S01]  /*1670*/  UMOV UR14, 0x70 ;  /* 0x00000070000e7882 */ /* 0x000fe20000000000 */
[----:B----4-:R-:W-:Y:S01]  /*1680*/  IMAD.MOV.U32 R0, RZ, RZ, c[0x0][0x2b8] ;  /* 0x0000ae00ff007624 */ /* 0x010fe200078e00ff */
[----:B------:R-:W-:Y:S01]  /*1690*/  UIMAD UR14, UR6, UR14, -0x70 ;  /* 0xffffff90060e74a4 */ /* 0x000fe2000f8e020e */
[----:B------:R2:W4:Y:S01]  /*16a0*/  SHFL.IDX PT, R11, R5, 0x7, 0x181f ;  /* 0x00f81f00050b7f89 */ /* 0x00052200000e0000 */
[----:B------:R-:W-:Y:S01]  /*16b0*/  IMAD.SHL.U32 R248, R10, 0x2, RZ ;  /* 0x000000020af87824 */ /* 0x000fe200078e00ff */
[----:B------:R-:W-:Y:S01]  /*16c0*/  USHF.R.S32.HI UR15, URZ, 0x1f, UR18 ;  /* 0x0000001f3f0f7899 */ /* 0x000fe20008011412 */
[----:B------:R-:W-:Y:S01]  /*16d0*/  ISETP.NE.AND P5, PT, R0, 0x1, PT ;  /* 0x000000010000780c */ /* 0x000fe20003fa5270 */
[----:B------:R-:W-:Y:S01]  /*16e0*/  ULDC.64 UR4, c[0x0][0x2b0] ;  /* 0x0000ac0000047ab9 */ /* 0x000fe20000000a00 */
[----:B------:R-:W-:Y:S01]  /*16f0*/  IADD3 R0, R225, UR14, RZ ;  /* 0x0000000ee1007c10 */ /* 0x000fe2000fffe0ff */
[----:B------:R-:W-:Y:S01]  /*1700*/  UIMAD UR15, UR15, UR4, URZ ;  /* 0x000000040f0f72a4 */ /* 0x000fe2000f8e023f */
[----:B------:R-:W-:Y:S01]  /*1710*/  IMAD.MOV.U32 R247, RZ, RZ, RZ ;  /* 0x000000fffff77224 */ /* 0x000fe200078e00ff */
[----:B------:R-:W-:Y:S01]  /*1720*/  UIMAD.WIDE.U32 UR16, UR18, UR4, URZ ;  /* 0x00000004121072a5 */ /* 0x000fe2000f8e003f */
[C---:B------:R-:W-:Y:S01]  /*1730*/  ISETP.GE.AND P4, PT, R0.reuse, UR7, PT ;  /* 0x0000000700007c0c */ /* 0x040fe2000bf86270 */
[----:B------:R-:W-:Y:S01]  /*1740*/  UIMAD UR15, UR18, UR5, UR15 ;  /* 0x00000005120f72a4 */ /* 0x000fe2000f8e020f */
[----:B------:R-:W-:-:S02]  /*1750*/  IADD3 R2, R0, UR10, RZ ;  /* 0x0000000a00027c10 */ /* 0x000fc4000fffe0ff */
[----:B------:R-:W-:Y:S01]  /*1760*/  ISETP.GT.OR P4, PT, R225, 0x6f, P4 ;  /* 0x0000006fe100780c */ /* 0x000fe20002784670 */
[----:B------:R-:W-:Y:S02]  /*1770*/  UIADD3 UR15, UR17, UR15, URZ ;  /* 0x0000000f110f7290 */ /* 0x000fe4000fffe03f */
[----:B------:R-:W-:Y:S01]  /*1780*/  IMAD.MOV.U32 R0, RZ, RZ, R2 ;  /* 0x000000ffff007224 */ /* 0x000fe200078e0002 */
[----:B------:R-:W-:Y:S01]  /*1790*/  ULDC.64 UR4, c[0x0][0x1e8] ;  /* 0x00007a0000047ab9 */ /* 0x000fe20000000a00 */
[----:B--2---:R-:W-:-:S04]  /*17a0*/  IADD3 R5, R12, 0x70, RZ ;  /* 0x000000700c057810 */ /* 0x004fc80007ffe0ff */
[----:B------:R-:W-:Y:S01]  /*17b0*/  ISETP.GE.AND P3, PT, R5, R8, PT ;  /* 0x000000080500720c */ /* 0x000fe20003f66270 */
[----:B------:R-:W-:-:S05]  /*17c0*/  @P5 IMAD.HI.U32 R5, R2, c[0x0][0x2bc], RZ ;  /* 0x0000af0002055a27 */ /* 0x000fca00078e00ff */
[----:B------:R-:W-:-:S04]  /*17d0*/  @P5 SHF.R.U32.HI R0, RZ, c[0x0][0x2c0], R5 ;  /* 0x0000b000ff005a19 */ /* 0x000fc80000011605 */
[----:B------:R-:W-:-:S03]  /*17e0*/  @!P4 IADD3 R5, P1, R0, UR16, RZ ;  /* 0x000000100005cc10 */ /* 0x000fc6000ff3e0ff */
[----:B-1----:R-:W-:Y:S02]  /*17f0*/  @!P3 LEA R8, P2, R24, R9, 0x1 ;  /* 0x000000091808b211 */ /* 0x002fe400078408ff */
[----:B---3--:R-:W-:Y:S02]  /*1800*/  @!P4 LEA.HI.X.SX32 R7, R0, UR15, 0x1, P1 ;  /* 0x0000000f0007cc11 */ /* 0x008fe400088f0eff */
[----:B----4-:R-:W-:Y:S02]  /*1810*/  @!P3 LEA.HI.X R9, R24, R11, R245, 0x1, P2 ;  /* 0x0000000b1809b211 */ /* 0x010fe400010f0cf5 */
[----:B------:R-:W-:-:S03]  /*1820*/  @!P4 LEA R6, P1, R5, c[0x0][0x2a0], 0x2 ;  /* 0x0000a8000506ca11 */ /* 0x000fc600078210ff */
[----:B------:R-:W-:Y:S01]  /*1830*/  @!PT LDS RZ, [RZ] ;  /* 0x00000000fffff984 */ /* 0x000fe20000000800 */
[----:B------:R1:W-:Y:S01]  /*1840*/  @!P3 LDGSTS.E.BYPASS.LTC128B.128 [R248+0xa900], [R8.64], !P0 ;  /* 0x0a90000008f8bfae */ /* 0x0003e2000c101d4c */
[----:B------:R-:W-:-:S03]  /*1850*/  @!P4 LEA.HI.X R7, R5, c[0x0][0x2a4], R7, 0x2, P1 ;  /* 0x0000a9000507ca11 */ /* 0x000fc600008f1407 */
[----:B------:R-:W0:Y:S04]  /*1860*/  LDGDEPBAR ;  /* 0x00000000000079af */ /* 0x000e280000000000 */
[----:B------:R-:W-:Y:S06]  /*1870*/  BAR.SYNC.DEFER_BLOCKING 0x0 ;  /* 0x0000000000007b1d */ /* 0x000fec0000010000 */
[----:B------:R2:W3:Y:S01]  /*1880*/  @!P4 LDG.E R247, [R6.64] ;  /* 0x0000000c06f7c981 */ /* 0x0004e2000c1e1900 */
[----:B------:R-:W-:Y:S01]  /*1890*/  IMAD.MOV R0, RZ, RZ, -R0 ;  /* 0x000000ffff007224 */ /* 0x000fe200078e0a00 */
[----:B------:R-:W-:Y:S01]  /*18a0*/  UIMAD UR18, UR8, UR4, URZ ;  /* 0x00000004081272a4 */ /* 0x000fe2000f8e023f */
[----:B------:R-:W-:Y:S01]  /*18b0*/  IMAD.U32 R10, RZ, RZ, UR9 ;  /* 0x00000009ff0a7e24 */ /* 0x000fe2000f8e00ff */
[----:B------:R-:W-:Y:S01]  /*18c0*/  UIMAD.WIDE.U32 UR20, UR9, UR4, URZ ;  /* 0x00000004091472a5 */ /* 0x000fe2000f8e003f */
[----:B------:R-:W-:Y:S01]  /*18d0*/  IMAD R249, R0, c[0x0][0x2b8], R2 ;  /* 0x0000ae0000f97a24 */ /* 0x000fe200078e0202 */
[----:B------:R-:W-:Y:S01]  /*18e0*/  UIMAD UR5, UR9, UR5, UR18 ;  /* 0x00000005090572a4 */ /* 0x000fe2000f8e0212 */
[C---:B------:R-:W-:Y:S01]  /*18f0*/  ISETP.GE.AND P6, PT, R24.reuse, c[0x0][0x1d4], PT ;  /* 0x0000750018007a0c */ /* 0x040fe20003fc6270 */
[----:B------:R-:W-:Y:S01]  /*1900*/  UIADD3 UR18, UR6, -0x1, URZ ;  /* 0xffffffff06127890 */ /* 0x000fe2000fffe03f */
[----:B------:R-:W-:Y:S01]  /*1910*/  IMAD R5, R249, c[0x0][0x1e0], RZ ;  /* 0x00007800f9057a24 */ /* 0x000fe200078e02ff */
[----:B------:R-:W-:Y:S01]  /*1920*/  SHF.R.S32.HI R25, RZ, 0x1f, R249 ;  /* 0x0000001fff197819 */ /* 0x000fe200000114f9 */
[----:B------:R-:W-:Y:S01]  /*1930*/  UIADD3 UR19, UR21, UR5, URZ ;  /* 0x0000000515137290 */ /* 0x000fe2000fffe03f */
[----:B------:R-:W-:Y:S01]  /*1940*/  LEA.HI R138, R21, R224, RZ, 0x5 ;  /* 0x000000e0158a7211 */ /* 0x000fe200078f28ff */
[----:B------:R-:W-:Y:S01]  /*1950*/  UIMAD UR18, UR18, -0x70, UR7 ;  /* 0xffffff90121278a4 */ /* 0x000fe2000f8e0207 */
[----:B------:R-:W-:Y:S01]  /*1960*/  IMAD.SHL.U32 R246, R24, 0x2, RZ ;  /* 0x0000000218f67824 */ /* 0x000fe200078e00ff */
[----:B------:R-:W-:Y:S01]  /*1970*/  ULDC.64 UR4, c[0x0][0x210] ;  /* 0x0000840000047ab9 */ /* 0x000fe20000000a00 */
[----:B------:R-:W-:Y:S01]  /*1980*/  IMAD R0, R25, c[0x0][0x1e0], RZ ;  /* 0x0000780019007a24 */ /* 0x000fe200078e02ff */
[----:B------:R-:W-:Y:S01]  /*1990*/  UIMAD UR8, UR8, UR4, URZ ;  /* 0x00000004080872a4 */ /* 0x000fe2000f8e023f */
[----:B------:R-:W-:Y:S01]  /*19a0*/  IADD3 R250, R248, 0x100, RZ ;  /* 0x00000100f8fa7810 */ /* 0x000fe20007ffe0ff */
[----:B------:R-:W-:Y:S01]  /*19b0*/  UIMAD.WIDE.U32 UR22, UR9, UR4, URZ ;  /* 0x00000004091672a5 */ /* 0x000fe2000f8e003f */
[----:B------:R-:W-:Y:S01]  /*19c0*/  IMAD R0, R249, c[0x0][0x1e4], R0 ;  /* 0x00007900f9007a24 */ /* 0x000fe200078e0200 */
[----:B------:R-:W-:Y:S01]  /*19d0*/  IADD3 R27, -R16, UR18, RZ ;  /* 0x00000012101b7c10 */ /* 0x000fe2000fffe1ff */
[----:B------:R-:W-:-:S02]  /*19e0*/  UIMAD UR5, UR9, UR5, UR8 ;  /* 0x00000005090572a4 */ /* 0x000fc4000f8e0208 */
[----:B------:R-:W-:Y:S01]  /*19f0*/  UISETP.GE.AND UP0, UPT, UR7, 0x71, UPT ;  /* 0x000000710700788c */ /* 0x000fe2000bf06270 */
[----:B--2---:R-:W-:Y:S01]  /*1a00*/  IMAD.WIDE.U32 R6, R249, c[0x0][0x1e0], RZ ;  /* 0x00007800f9067a25 */ /* 0x004fe200078e00ff */
[C---:B------:R-:W-:Y:S01]  /*1a10*/  ISETP.GE.AND P1, PT, R27.reuse, 0x1, PT ;  /* 0x000000011b00780c */ /* 0x040fe20003f26270 */
[----:B------:R-:W-:Y:S01]  /*1a20*/  UIADD3 UR5, UR23, UR5, URZ ;  /* 0x0000000517057290 */ /* 0x000fe2000fffe03f */
[----:B------:R-:W-:Y:S01]  /*1a30*/  ISETP.GE.AND P3, PT, R27, 0x11, PT ;  /* 0x000000111b00780c */ /* 0x000fe20003f66270 */
[----:B------:R-:W-:Y:S01]  /*1a40*/  IMAD.IADD R7, R7, 0x1, R0 ;  /* 0x0000000107077824 */ /* 0x000fe200078e0200 */
[----:B------:R-:W-:Y:S02]  /*1a50*/  ISETP.GE.AND P2, PT, R27, 0x21, PT ;  /* 0x000000211b00780c */ /* 0x000fe40003f46270 */
[----:B---3--:R-:W-:Y:S01]  /*1a60*/  SHF.R.S32.HI R56, RZ, 0x1f, R247 ;  /* 0x0000001fff387819 */ /* 0x008fe200000114f7 */
[----:B------:R-:W-:-:S04]  /*1a70*/  IMAD.WIDE.U32 R6, R247, c[0x0][0x1f0], R6 ;  /* 0x00007c00f7067a25 */ /* 0x000fc800078e0006 */
[----:B------:R-:W-:Y:S01]  /*1a80*/  IMAD R2, R56, c[0x0][0x1f0], RZ ;  /* 0x00007c0038027a24 */ /* 0x000fe200078e02ff */
[----:B------:R-:W-:Y:S01]  /*1a90*/  IADD3 R0, P0, R6, UR20, RZ ;  /* 0x0000001406007c10 */ /* 0x000fe2000ff1e0ff */
[C---:B------:R-:W-:Y:S02]  /*1aa0*/  IMAD R5, R247.reuse, c[0x0][0x1f0], R5 ;  /* 0x00007c00f7057a24 */ /* 0x040fe400078e0205 */
[----:B------:R-:W-:Y:S02]  /*1ab0*/  IMAD R2, R247, c[0x0][0x1f4], R2 ;  /* 0x00007d00f7027a24 */ /* 0x000fe400078e0202 */
[----:B------:R-:W-:-:S03]  /*1ac0*/  IMAD R5, R10, c[0x0][0x1e8], R5 ;  /* 0x00007a000a057a24 */ /* 0x000fc600078e0205 */
[----:B------:R-:W-:Y:S02]  /*1ad0*/  IADD3.X R6, R7, UR19, R2, P0, !PT ;  /* 0x0000001307067c10 */ /* 0x000fe400087fe402 */
[C---:B------:R-:W-:Y:S02]  /*1ae0*/  LEA R2, P0, R0.reuse, c[0x0][0x1c8], 0x1 ;  /* 0x0000720000027a11 */ /* 0x040fe400078008ff */
[----:B------:R-:W-:Y:S02]  /*1af0*/  LEA R5, R5, c[0x0][0x1c8], 0x1 ;  /* 0x0000720005057a11 */ /* 0x000fe400078e08ff */
[----:B------:R-:W-:Y:S01]  /*1b00*/  LEA.HI.X R0, R0, c[0x0][0x1cc], R6, 0x1, P0 ;  /* 0x0000730000007a11 */ /* 0x000fe200000f0c06 */
[----:B-1----:R-:W-:Y:S04]  /*1b10*/  SHFL.IDX PT, R8, R2, 0x1, 0x181f ;  /* 0x00381f0002087f89 */ /* 0x002fe800000e0000 */
[----:B------:R-:W1:Y:S04]  /*1b20*/  SHFL.IDX PT, R6, R2, RZ, 0x181f ;  /* 0x00181fff02067589 */ /* 0x000e6800000e0000 */
[----:B------:R-:W2:Y:S04]  /*1b30*/  SHFL.IDX PT, R7, R0, RZ, 0x181f ;  /* 0x00181fff00077589 */ /* 0x000ea800000e0000 */
[----:B------:R-:W3:Y:S04]  /*1b40*/  SHFL.IDX PT, R9, R2, 0x2, 0x181f ;  /* 0x00581f0002097f89 */ /* 0x000ee800000e0000 */
[----:B------:R-:W4:Y:S04]  /*1b50*/  SHFL.IDX PT, R12, R0, 0x1, 0x181f ;  /* 0x00381f00000c7f89 */ /* 0x000f2800000e0000 */
[----:B------:R-:W5:Y:S04]  /*1b60*/  SHFL.IDX PT, R17, R0, 0x2, 0x181f ;  /* 0x00581f0000117f89 */ /* 0x000f6800000e0000 */
[----:B------:R-:W3:Y:S01]  /*1b70*/  SHFL.IDX PT, R11, R2, 0x3, 0x181f ;  /* 0x00781f00020b7f89 */ /* 0x000ee200000e0000 */
[----:B-1----:R-:W-:-:S03]  /*1b80*/  @P1 LEA R6, P0, R24, R6, 0x1 ;  /* 0x0000000618061211 */ /* 0x002fc600078008ff */
[----:B------:R-:W1:Y:S01]  /*1b90*/  SHFL.IDX PT, R14, R0, 0x3, 0x181f ;  /* 0x00781f00000e7f89 */ /* 0x000e6200000e0000 */
[----:B--2---:R-:W-:-:S03]  /*1ba0*/  @P1 LEA.HI.X R7, R24, R7, R245, 0x1, P0 ;  /* 0x0000000718071211 */ /* 0x004fc600000f0cf5 */
[----:B------:R-:W2:Y:S04]  /*1bb0*/  SHFL.IDX PT, R10, R2, 0x4, 0x181f ;  /* 0x00981f00020a7f89 */ /* 0x000ea800000e0000 */
[----:B------:R1:W-:Y:S01]  /*1bc0*/  @P1 LDGSTS.E.BYPASS.LTC128B.128 [R248+0x3900], [R6.64], !P6 ;  /* 0x0390000006f81fae */ /* 0x0003e2000f101d4c */
[----:B------:R-:W-:-:S03]  /*1bd0*/  ISETP.GE.AND P1, PT, R27, 0x31, PT ;  /* 0x000000311b00780c */ /* 0x000fc60003f26270 */
[----:B------:R-:W-:Y:S04]  /*1be0*/  SHFL.IDX PT, R15, R5, 0x6, 0x181f ;  /* 0x00d81f00050f7f89 */ /* 0x000fe800000e0000 */
[----:B------:R-:W2:Y:S04]  /*1bf0*/  SHFL.IDX PT, R2, R2, 0x5, 0x181f ;  /* 0x00b81f0002027f89 */ /* 0x000ea800000e0000 */
[----:B------:R-:W2:Y:S04]  /*1c00*/  SHFL.IDX PT, R5, R0, 0x4, 0x181f ;  /* 0x00981f0000057f89 */ /* 0x000ea800000e0000 */
[----:B------:R-:W-:Y:S01]  /*1c10*/  SHFL.IDX PT, R13, R0, 0x6, 0x181f ;  /* 0x00d81f00000d7f89 */ /* 0x000fe200000e0000 */
[----:B-1----:R-:W-:-:S02]  /*1c20*/  @P3 LEA R6, P4, R24, R8, 0x1 ;  /* 0x0000000818063211 */ /* 0x002fc400078808ff */
[C---:B---3--:R-:W-:Y:S02]  /*1c30*/  @P2 LEA R8, P0, R24.reuse, R9, 0x1 ;  /* 0x0000000918082211 */ /* 0x048fe400078008ff */
[C-C-:B----4-:R-:W-:Y:S02]  /*1c40*/  @P3 LEA.HI.X R7, R24.reuse, R12, R245.reuse, 0x1, P4 ;  /* 0x0000000c18073211 */ /* 0x150fe400020f0cf5 */
[----:B------:R1:W3:Y:S01]  /*1c50*/  SHFL.IDX PT, R12, R0, 0x5, 0x181f ;  /* 0x00b81f00000c7f89 */ /* 0x0002e200000e0000 */
[----:B-----5:R-:W-:Y:S02]  /*1c60*/  @P2 LEA.HI.X R9, R24, R17, R245, 0x1, P0 ;  /* 0x0000001118092211 */ /* 0x020fe400000f0cf5 */
[C---:B------:R-:W-:Y:S01]  /*1c70*/  ISETP.GE.AND P4, PT, R27.reuse, 0x41, PT ;  /* 0x000000411b00780c */ /* 0x040fe20003f86270 */
[----:B------:R4:W-:Y:S01]  /*1c80*/  @P3 LDGSTS.E.BYPASS.LTC128B.128 [R248+0x4100], [R6.64], !P6 ;  /* 0x0410000006f83fae */ /* 0x0009e2000f101d4c */
[C---:B------:R-:W-:Y:S02]  /*1c90*/  ISETP.GE.AND P3, PT, R27.reuse, 0x51, PT ;  /* 0x000000511b00780c */ /* 0x040fe40003f66270 */
[----:B------:R-:W-:Y:S01]  /*1ca0*/  SHF.R.S32.HI R17, RZ, 0x4, R20 ;  /* 0x00000004ff117819 */ /* 0x000fe20000011414 */
[----:B------:R5:W-:Y:S01]  /*1cb0*/  @P2 LDGSTS.E.BYPASS.LTC128B.128 [R248+0x4900], [R8.64], !P6 ;  /* 0x0490000008f82fae */ /* 0x000be2000f101d4c */
[----:B------:R-:W-:-:S02]  /*1cc0*/  ISETP.GE.AND P2, PT, R27, 0x61, PT ;  /* 0x000000611b00780c */ /* 0x000fc40003f46270 */
[----:B-1----:R-:W-:-:S04]  /*1cd0*/  LEA.HI R0, R20, R17, RZ, 0x1 ;  /* 0x0000001114007211 */ /* 0x002fc800078f08ff */
[----:B------:R-:W-:Y:S02]  /*1ce0*/  LOP3.LUT R0, R0, 0xfffffffe, RZ, 0xc0, !PT ;  /* 0xfffffffe00007812 */ /* 0x000fe400078ec0ff */
[----:B----4-:R-:W-:-:S04]  /*1cf0*/  @P1 LEA R6, P0, R24, R11, 0x1 ;  /* 0x0000000b18061211 */ /* 0x010fc800078008ff */
[C---:B------:R-:W-:Y:S02]  /*1d00*/  @P1 LEA.HI.X R7, R24.reuse, R14, R245, 0x1, P0 ;  /* 0x0000000e18071211 */ /* 0x040fe400000f0cf5 */
[----:B--2---:R-:W-:-:S03]  /*1d10*/  @P4 LEA R10, P0, R24, R10, 0x1 ;  /* 0x0000000a180a4211 */ /* 0x004fc600078008ff */
[----:B------:R1:W-:Y:S01]  /*1d20*/  @P1 LDGSTS.E.BYPASS.LTC128B.128 [R248+0x5100], [R6.64], !P6 ;  /* 0x0510000006f81fae */ /* 0x0003e2000f101d4c */
[----:B-----5:R-:W-:Y:S01]  /*1d30*/  @P3 LEA R8, P1, R24, R2, 0x1 ;  /* 0x0000000218083211 */ /* 0x020fe200078208ff */
[----:B------:R-:W-:Y:S01]  /*1d40*/  IMAD.SHL.U32 R2, R18, 0x40, RZ ;  /* 0x0000004012027824 */ /* 0x000fe200078e00ff */
[C-C-:B------:R-:W-:Y:S02]  /*1d50*/  @P4 LEA.HI.X R11, R24.reuse, R5, R245.reuse, 0x1, P0 ;  /* 0x00000005180b4211 */ /* 0x140fe400000f0cf5 */
[----:B---3--:R-:W-:Y:S01]  /*1d60*/  @P3 LEA.HI.X R9, R24, R12, R245, 0x1, P1 ;  /* 0x0000000c18093211 */ /* 0x008fe200008f0cf5 */
[----:B------:R-:W-:Y:S01]  /*1d70*/  IMAD.IADD R12, R17, 0x1, -R0 ;  /* 0x00000001110c7824 */ /* 0x000fe200078e0a00 */
[----:B------:R-:W-:Y:S01]  /*1d80*/  LOP3.LUT R2, R2, 0x1c0, RZ, 0xc0, !PT ;  /* 0x000001c002027812 */ /* 0x000fe200078ec0ff */
[----:B------:R2:W-:Y:S01]  /*1d90*/  @P4 LDGSTS.E.BYPASS.LTC128B.128 [R248+0x5900], [R10.64], !P6 ;  /* 0x059000000af84fae */ /* 0x0005e2000f101d4c */
[----:B------:R-:W-:Y:S02]  /*1da0*/  IMAD.SHL.U32 R0, R26, 0x40, RZ ;  /* 0x000000401a007824 */ /* 0x000fe400078e00ff */
[----:B------:R-:W-:Y:S01]  /*1db0*/  IMAD.SHL.U32 R5, R12, 0x8, RZ ;  /* 0x000000080c057824 */ /* 0x000fe200078e00ff */
[----:B------:R3:W-:Y:S02]  /*1dc0*/  @P3 LDGSTS.E.BYPASS.LTC128B.128 [R248+0x6100], [R8.64], !P6 ;  /* 0x0610000008f83fae */ /* 0x0007e4000f101d4c */
[----:B------:R-:W-:-:S02]  /*1dd0*/  LOP3.LUT R0, R0, 0x1c0, RZ, 0xc0, !PT ;  /* 0x000001c000007812 */ /* 0x000fc400078ec0ff */
[----:B-1----:R-:W-:-:S04]  /*1de0*/  @P2 LEA R6, P0, R24, R15, 0x1 ;  /* 0x0000000f18062211 */ /* 0x002fc800078008ff */
[--C-:B------:R-:W-:Y:S02]  /*1df0*/  @P2 LEA.HI.X R7, R24, R13, R245.reuse, 0x1, P0 ;  /* 0x0000000d18072211 */ /* 0x100fe400000f0cf5 */
[----:B------:R-:W-:Y:S02]  /*1e00*/  LOP3.LUT P0, RZ, R26, 0x2, RZ, 0xc0, !PT ;  /* 0x000000021aff7812 */ /* 0x000fe4000780c0ff */
[C---:B------:R-:W-:Y:S01]  /*1e10*/  SHF.L.U64.HI R245, R24.reuse, 0x1, R245 ;  /* 0x0000000118f57819 */ /* 0x040fe200000102f5 */
[----:B------:R1:W-:Y:S01]  /*1e20*/  @P2 LDGSTS.E.BYPASS.LTC128B.128 [R248+0x6900], [R6.64], !P6 ;  /* 0x0690000006f82fae */ /* 0x0003e2000f101d4c */
[----:B------:R-:W-:Y:S01]  /*1e30*/  ISETP.GE.AND P2, PT, R24, c[0x0][0x1d4], PT ;  /* 0x0000750018007a0c */ /* 0x000fe20003f46270 */
[----:B---3--:R-:W-:Y:S02]  /*1e40*/  IMAD.SHL.U32 R8, R16, 0x8, RZ ;  /* 0x0000000810087824 */ /* 0x008fe400078e00ff */
[----:B------:R-:W0:Y:S01]  /*1e50*/  LDGDEPBAR ;  /* 0x00000000000079af */ /* 0x000e220000000000 */
[----:B------:R-:W-:-:S02]  /*1e60*/  ISETP.LT.OR P4, PT, R27, 0x1, P2 ;  /* 0x000000011b00780c */ /* 0x000fc40001781670 */
[----:B------:R-:W-:Y:S02]  /*1e70*/  ISETP.LT.OR P1, PT, R27, 0x11, P2 ;  /* 0x000000111b00780c */ /* 0x000fe40001721670 */
[----:B------:R-:W-:Y:S02]  /*1e80*/  LOP3.LUT R8, R0, 0x8, R8, 0xf8, !PT ;  /* 0x0000000800087812 */ /* 0x000fe400078ef808 */
[----:B-1----:R-:W-:Y:S01]  /*1e90*/  SHF.R.U32.HI R6, RZ, 0x3, R0 ;  /* 0x00000003ff067819 */ /* 0x002fe20000011600 */
[----:B------:R-:W-:-:S04]  /*1ea0*/  DEPBAR.LE SB0, 0x1 ;  /* 0x000080400000791a */ /* 0x000fc80000000000 */
[----:B------:R-:W-:-:S04]  /*1eb0*/  DEPBAR.LE SB0, 0x0 ;  /* 0x000080000000791a */ /* 0x000fc80000000000 */
[----:B------:R-:W-:Y:S01]  /*1ec0*/  LOP3.LUT R7, R2, 0x8, R5, 0xf8, !PT ;  /* 0x0000000802077812 */ /* 0x000fe200078ef805 */
[----:B------:R-:W-:Y:S01]  /*1ed0*/  IMAD.SHL.U32 R5, R19, 0x40, RZ ;  /* 0x0000004013057824 */ /* 0x000fe200078e00ff */
[----:B------:R-:W-:Y:S01]  /*1ee0*/  SHF.R.U32.HI R2, RZ, 0x3, R2 ;  /* 0x00000003ff027819 */ /* 0x000fe20000011602 */
[----:B------:R-:W-:Y:S01]  /*1ef0*/  IMAD.SHL.U32 R0, R138, 0x20, RZ ;  /* 0x000000208a007824 */ /* 0x000fe200078e00ff */
[----:B------:R-:W-:Y:S02]  /*1f00*/  LOP3.LUT R6, R8, R6, RZ, 0x3c, !PT ;  /* 0x0000000608067212 */ /* 0x000fe400078e3cff */
[----:B------:R-:W-:Y:S02]  /*1f10*/  LOP3.LUT R137, R7, R2, RZ, 0x3c, !PT ;  /* 0x0000000207897212 */ /* 0x000fe400078e3cff */
[----:B------:R-:W-:Y:S02]  /*1f20*/  LOP3.LUT R136, R5, 0xfffffe00, RZ, 0xc0, !PT ;  /* 0xfffffe0005887812 */ /* 0x000fe400078ec0ff */
[----:B------:R-:W-:Y:S01]  /*1f30*/  LOP3.LUT R2, R0, 0x7ffffc00, RZ, 0xc0, !PT ;  /* 0x7ffffc0000027812 */ /* 0x000fe200078ec0ff */
[----:B------:R-:W-:-:S02]  /*1f40*/  IMAD R0, R12, 0x200, R6 ;  /* 0x000002000c007824 */ /* 0x000fc400078e0206 */
[----:B------:R-:W-:Y:S01]  /*1f50*/  IMAD.WIDE.U32 R6, R249, c[0x0][0x208], RZ ;  /* 0x00008200f9067a25 */ /* 0x000fe200078e00ff */
[----:B------:R-:W-:-:S03]  /*1f60*/  IADD3 R2, R137, R136, R2 ;  /* 0x0000008889027210 */ /* 0x000fc60007ffe002 */
[----:B------:R-:W-:Y:S01]  /*1f70*/  IMAD.SHL.U32 R139, R0, 0x2, RZ ;  /* 0x00000002008b7824 */ /* 0x000fe200078e00ff */
[----:B------:R-:W-:Y:S01]  /*1f80*/  BAR.SYNC.DEFER_BLOCKING 0x0 ;  /* 0x0000000000007b1d */ /* 0x000fe20000010000 */
[----:B------:R-:W-:Y:S02]  /*1f90*/  IMAD.SHL.U32 R234, R2, 0x2, RZ ;  /* 0x0000000202ea7824 */ /* 0x000fe400078e00ff */
[----:B------:R-:W-:Y:S01]  /*1fa0*/  IMAD R2, R56, c[0x0][0x218], RZ ;  /* 0x0000860038027a24 */ /* 0x000fe200078e02ff */
[----:B------:R-:W-:Y:S01]  /*1fb0*/  IADD3 R0, R139, 0x3900, RZ ;  /* 0x000039008b007810 */ /* 0x000fe20007ffe0ff */
[----:B------:R-:W-:Y:S01]  /*1fc0*/  IMAD R237, R3, 0x2, R234 ;  /* 0x0000000203ed7824 */ /* 0x000fe200078e02ea */
[----:B------:R-:W-:Y:S01]  /*1fd0*/  IADD3 R238, R139, 0x3920, RZ ;  /* 0x000039208bee7810 */ /* 0x000fe20007ffe0ff */
[----:B------:R-:W-:Y:S01]  /*1fe0*/  IMAD R2, R247, c[0x0][0x21c], R2 ;  /* 0x00008700f7027a24 */ /* 0x000fe200078e0202 */
[----:B------:R-:W-:Y:S01]  /*1ff0*/  @P0 IADD3 R238, R0, -0x20, RZ ;  /* 0xffffffe000ee0810 */ /* 0x000fe20007ffe0ff */
[----:B------:R-:W-:-:S02]  /*2000*/  IMAD R0, R25, c[0x0][0x208], RZ ;  /* 0x0000820019007a24 */ /* 0x000fc400078e02ff */
[----:B------:R-:W-:Y:S01]  /*2010*/  IMAD R235, R4, 0x2, R234 ;  /* 0x0000000204eb7824 */ /* 0x000fe200078e02ea */
[C---:B------:R-:W-:Y:S01]  /*2020*/  IADD3 R244, R238.reuse, 0x800, RZ ;  /* 0x00000800eef47810 */ /* 0x040fe20007ffe0ff */
[----:B------:R-:W-:Y:S01]  /*2030*/  IMAD R0, R249, c[0x0][0x20c], R0 ;  /* 0x00008300f9007a24 */ /* 0x000fe200078e0200 */
[C---:B------:R-:W-:Y:S01]  /*2040*/  IADD3 R243, R238.reuse, 0x1000, RZ ;  /* 0x00001000eef37810 */ /* 0x040fe20007ffe0ff */
[----:B------:R-:W-:Y:S01]  /*2050*/  IMAD R236, R3, 0x2, R235 ;  /* 0x0000000203ec7824 */ /* 0x000fe200078e02eb */
[C---:B------:R-:W-:Y:S01]  /*2060*/  IADD3 R242, R238.reuse, 0x1800, RZ ;  /* 0x00001800eef27810 */ /* 0x040fe20007ffe0ff */
[----:B------:R-:W-:Y:S01]  /*2070*/  IMAD.IADD R7, R7, 0x1, R0 ;  /* 0x0000000107077824 */ /* 0x000fe200078e0200 */
[C---:B------:R-:W-:Y:S02]  /*2080*/  IADD3 R241, R238.reuse, 0x2000, RZ ;  /* 0x00002000eef17810 */ /* 0x040fe40007ffe0ff */
[C---:B------:R-:W-:Y:S01]  /*2090*/  IADD3 R240, R238.reuse, 0x2800, RZ ;  /* 0x00002800eef07810 */ /* 0x040fe20007ffe0ff */
[----:B------:R-:W-:Y:S01]  /*20a0*/  IMAD.WIDE.U32 R6, R247, c[0x0][0x218], R6 ;  /* 0x00008600f7067a25 */ /* 0x000fe200078e0006 */
[----:B------:R-:W-:Y:S01]  /*20b0*/  IADD3 R239, R238, 0x3000, RZ ;  /* 0x00003000eeef7810 */ /* 0x000fe20007ffe0ff */
[----:B--2---:R-:W-:Y:S03]  /*20c0*/  LDSM.16.M88.4 R8, [R234+0x9100] ;  /* 0x00910000ea08783b */ /* 0x004fe60000000200 */
[----:B------:R-:W-:Y:S01]  /*20d0*/  IADD3 R0, P0, R6, UR22, RZ ;  /* 0x0000001606007c10 */ /* 0x000fe2000ff1e0ff */
[----:B------:R-:W1:Y:S03]  /*20e0*/  LDSM.16.M88.4 R32, [R139+0x3900] ;  /* 0x003900008b20783b */ /* 0x000e660000000200 */
[----:B------:R-:W-:Y:S01]  /*20f0*/  IADD3.X R6, R7, UR5, R2, P0, !PT ;  /* 0x0000000507067c10 */ /* 0x000fe200087fe402 */
[----:B------:R-:W2:Y:S01]  /*2100*/  LDSM.16.M88.4 R28, [R139+0x4100] ;  /* 0x004100008b1c783b */ /* 0x000ea20000000200 */
[----:B------:R-:W-:-:S03]  /*2110*/  LEA R2, P0, R0, c[0x0][0x1f8], 0x1 ;  /* 0x00007e0000027a11 */ /* 0x000fc600078008ff */
[----:B------:R-:W3:Y:S01]  /*2120*/  LDSM.16.M88.4 R20, [R139+0x4900] ;  /* 0x004900008b14783b */ /* 0x000ee20000000200 */
[----:B------:R-:W-:-:S03]  /*2130*/  LEA.HI.X R0, R0, c[0x0][0x1fc], R6, 0x1, P0 ;  /* 0x00007f0000007a11 */ /* 0x000fc600000f0c06 */
[----:B------:R-:W4:Y:S04]  /*2140*/  LDSM.16.M88.4 R16, [R139+0x5100] ;  /* 0x005100008b10783b */ /* 0x000f280000000200 */
[----:B------:R-:W5:Y:S04]  /*2150*/  LDSM.16.M88.4 R36, [R139+0x5900] ;  /* 0x005900008b24783b */ /* 0x000f680000000200 */
[----:B------:R-:W4:Y:S04]  /*2160*/  LDSM.16.M88.4 R40, [R139+0x6100] ;  /* 0x006100008b28783b */ /* 0x000f280000000200 */
[----:B------:R-:W4:Y:S04]  /*2170*/  LDSM.16.M88.4 R44, [R139+0x6900] ;  /* 0x006900008b2c783b */ /* 0x000f280000000200 */
[----:B------:R-:W5:Y:S04]  /*2180*/  LDSM.16.M88.4 R12, [R234+0x7100] ;  /* 0x00710000ea0c783b */ /* 0x000f680000000200 */
[----:B------:R-:W3:Y:S04]  /*2190*/  SHFL.IDX PT, R5, R2, RZ, 0x181f ;  /* 0x00181fff02057589 */ /* 0x000ee800000e0000 */
[----:B------:R-:W-:Y:S01]  /*21a0*/  SHFL.IDX PT, R6, R2, 0x1, 0x181f ;  /* 0x00381f0002067f89 */ /* 0x000fe200000e0000 */
[C---:B-1----:R-:W-:Y:S03]  /*21b0*/  HMMA.16816.F32.BF16 R52, R8.reuse, R32, RZ ;  /* 0x000000200834723c */ /* 0x042fe600000418ff */
[----:B------:R-:W-:Y:S04]  /*21c0*/  SHFL.IDX PT, R7, R2, 0x2, 0x181f ;  /* 0x00581f0002077f89 */ /* 0x000fe800000e0000 */
[----:B------:R-:W-:Y:S01]  /*21d0*/  SHFL.IDX PT, R25, R0, 0x4, 0x181f ;  /* 0x00981f0000197f89 */ /* 0x000fe200000e0000 */
[C---:B--2---:R-:W-:Y:S03]  /*21e0*/  HMMA.16816.F32.BF16 R60, R8.reuse, R28, RZ ;  /* 0x0000001c083c723c */ /* 0x044fe600000418ff */
[----:B------:R-:W-:Y:S04]  /*21f0*/  LDSM.16.M88.4 R76, [R238+0x1000] ;  /* 0x00100000ee4c783b */ /* 0x000fe80000000200 */
[----:B------:R-:W-:Y:S01]  /*2200*/  LDSM.16.M88.4 R48, [R238+0x1800] ;  /* 0x00180000ee30783b */ /* 0x000fe20000000200 */
[C---:B---3--:R-:W-:Y:S03]  /*2210*/  HMMA.16816.F32.BF16 R64, R8.reuse, R20, RZ ;  /* 0x000000140840723c */ /* 0x048fe600000418ff */
[----:B------:R-:W-:Y:S04]  /*2220*/  LDSM.16.M88.4 R80, [R238+0x800] ;  /* 0x00080000ee50783b */ /* 0x000fe80000000200 */
[----:B------:R-:W-:Y:S01]  /*2230*/  LDSM.16.M88.4 R84, [R238] ;  /* 0x00000000ee54783b */ /* 0x000fe20000000200 */
[C---:B----4-:R-:W-:Y:S08]  /*2240*/  HMMA.16816.F32.BF16 R68, R8.reuse, R16, RZ ;  /* 0x000000100844723c */ /* 0x050ff000000418ff */
[C---:B-----5:R-:W-:Y:S08]  /*2250*/  HMMA.16816.F32.BF16 R96, R8.reuse, R36, RZ ;  /* 0x000000240860723c */ /* 0x060ff000000418ff */
[C---:B------:R-:W-:Y:S08]  /*2260*/  HMMA.16816.F32.BF16 R92, R8.reuse, R40, RZ ;  /* 0x00000028085c723c */ /* 0x040ff000000418ff */
[C---:B------:R-:W-:Y:S08]  /*2270*/  HMMA.16816.F32.BF16 R72, R8.reuse, R44, RZ ;  /* 0x0000002c0848723c */ /* 0x040ff000000418ff */
[C---:B------:R-:W-:Y:S08]  /*2280*/  HMMA.16816.F32.BF16 R104, R8.reuse, R34, RZ ;  /* 0x000000220868723c */ /* 0x040ff000000418ff */
[C---:B------:R-:W-:Y:S08]  /*2290*/  HMMA.16816.F32.BF16 R88, R8.reuse, R30, RZ ;  /* 0x0000001e0858723c */ /* 0x040ff000000418ff */
[C---:B------:R-:W-:Y:S08]  /*22a0*/  HMMA.16816.F32.BF16 R100, R8.reuse, R22, RZ ;  /* 0x000000160864723c */ /* 0x040ff000000418ff */
[C---:B------:R-:W-:Y:S08]  /*22b0*/  HMMA.16816.F32.BF16 R116, R8.reuse, R18, RZ ;  /* 0x000000120874723c */ /* 0x040ff000000418ff */
[C---:B------:R-:W-:Y:S08]  /*22c0*/  HMMA.16816.F32.BF16 R112, R8.reuse, R38, RZ ;  /* 0x000000260870723c */ /* 0x040ff000000418ff */
[C---:B------:R-:W-:Y:S08]  /*22d0*/  HMMA.16816.F32.BF16 R108, R8.reuse, R42, RZ ;  /* 0x0000002a086c723c */ /* 0x040ff000000418ff */
[----:B------:R-:W-:Y:S01]  /*22e0*/  HMMA.16816.F32.BF16 R120, R8, R46, RZ ;  /* 0x0000002e0878723c */ /* 0x000fe200000418ff */
[----:B------:R-:W1:Y:S04]  /*22f0*/  SHFL.IDX PT, R8, R0, RZ, 0x181f ;  /* 0x00181fff00087589 */ /* 0x000e6800000e0000 */
[----:B------:R-:W-:Y:S03]  /*2300*/  SHFL.IDX PT, R10, R0, 0x1, 0x181f ;  /* 0x00381f00000a7f89 */ /* 0x000fe600000e0000 */
[C---:B------:R-:W-:Y:S01]  /*2310*/  HMMA.16816.F32.BF16 R168, R12.reuse, R32, RZ ;  /* 0x000000200ca8723c */ /* 0x040fe200000418ff */
[----:B------:R-:W-:Y:S04]  /*2320*/  SHFL.IDX PT, R9, R2, 0x3, 0x181f ;  /* 0x00781f0002097f89 */ /* 0x000fe800000e0000 */
[----:B------:R-:W-:Y:S03]  /*2330*/  SHFL.IDX PT, R11, R2, 0x4, 0x181f ;  /* 0x00981f00020b7f89 */ /* 0x000fe600000e0000 */
[C---:B------:R-:W-:Y:S01]  /*2340*/  HMMA.16816.F32.BF16 R220, R12.reuse, R34, RZ ;  /* 0x000000220cdc723c */ /* 0x040fe200000418ff */
[----:B------:R-:W-:Y:S07]  /*2350*/  LDSM.16.M88.4 R32, [R238+0x2800] ;  /* 0x00280000ee20783b */ /* 0x000fee0000000200 */
[C---:B------:R-:W-:Y:S08]  /*2360*/  HMMA.16816.F32.BF16 R184, R12.reuse, R28, RZ ;  /* 0x0000001c0cb8723c */ /* 0x040ff000000418ff */
[C---:B------:R-:W-:Y:S01]  /*2370*/  HMMA.16816.F32.BF16 R216, R12.reuse, R30, RZ ;  /* 0x0000001e0cd8723c */ /* 0x040fe200000418ff */
[----:B------:R-:W-:Y:S07]  /*2380*/  LDSM.16.M88.4 R28, [R238+0x3000] ;  /* 0x00300000ee1c783b */ /* 0x000fee0000000200 */
[C---:B------:R-:W-:Y:S07]  /*2390*/  HMMA.16816.F32.BF16 R164, R12.reuse, R20, RZ ;  /* 0x000000140ca4723c */ /* 0x040fee00000418ff */
[-C--:B------:R-:W-:Y:S01]  /*23a0*/  IADD3 R20, P3, R5, R246.reuse, RZ ;  /* 0x000000f605147210 */ /* 0x080fe20007f7e0ff */
[C---:B------:R-:W-:Y:S01]  /*23b0*/  HMMA.16816.F32.BF16 R212, R12.reuse, R22, RZ ;  /* 0x000000160cd4723c */ /* 0x040fe200000418ff */
[----:B------:R-:W-:Y:S03]  /*23c0*/  SHFL.IDX PT, R23, R0, 0x3, 0x181f ;  /* 0x00781f0000177f89 */ /* 0x000fe600000e0000 */
[----:B-1----:R-:W-:Y:S01]  /*23d0*/  IMAD.X R21, R8, 0x1, R245, P3 ;  /* 0x0000000108157824 */ /* 0x002fe200018e06f5 */
[----:B------:R-:W-:Y:S03]  /*23e0*/  SHFL.IDX PT, R22, R2, 0x5, 0x181f ;  /* 0x00b81f0002167f89 */ /* 0x000fe600000e0000 */
[C---:B------:R-:W-:Y:S01]  /*23f0*/  HMMA.16816.F32.BF16 R160, R12.reuse, R16, RZ ;  /* 0x000000100ca0723c */ /* 0x040fe200000418ff */
[----:B------:R-:W-:Y:S04]  /*2400*/  SHFL.IDX PT, R2, R2, 0x6, 0x181f ;  /* 0x00d81f0002027f89 */ /* 0x000fe800000e0000 */
[----:B------:R-:W-:Y:S03]  /*2410*/  SHFL.IDX PT, R5, R0, 0x6, 0x181f ;  /* 0x00d81f0000057f89 */ /* 0x000fe600000e0000 */
[C---:B------:R-:W-:Y:S01]  /*2420*/  HMMA.16816.F32.BF16 R176, R12.reuse, R18, RZ ;  /* 0x000000120cb0723c */ /* 0x040fe200000418ff */
[----:B------:R-:W1:Y:S07]  /*2430*/  LDSM.16.M88.4 R16, [R237+0x9100] ;  /* 0x00910000ed10783b */ /* 0x000e6e0000000200 */
[C---:B------:R-:W-:Y:S08]  /*2440*/  HMMA.16816.F32.BF16 R156, R12.reuse, R36, RZ ;  /* 0x000000240c9c723c */ /* 0x040ff000000418ff */
[C---:B------:R-:W-:Y:S01]  /*2450*/  HMMA.16816.F32.BF16 R172, R12.reuse, R38, RZ ;  /* 0x000000260cac723c */ /* 0x040fe200000418ff */
[----:B------:R-:W-:Y:S07]  /*2460*/  LDSM.16.M88.4 R36, [R238+0x2000] ;  /* 0x00200000ee24783b */ /* 0x000fee0000000200 */
[C---:B------:R-:W-:Y:S01]  /*2470*/  HMMA.16816.F32.BF16 R152, R12.reuse, R40, RZ ;  /* 0x000000280c98723c */ /* 0x040fe200000418ff */
[----:B------:R-:W2:Y:S07]  /*2480*/  SHFL.IDX PT, R40, R0, 0x5, 0x181f ;  /* 0x00b81f0000287f89 */ /* 0x000eae00000e0000 */
[C---:B------:R-:W-:Y:S08]  /*2490*/  HMMA.16816.F32.BF16 R180, R12.reuse, R42, RZ ;  /* 0x0000002a0cb4723c */ /* 0x040ff000000418ff */
[C---:B------:R-:W-:Y:S08]  /*24a0*/  HMMA.16816.F32.BF16 R144, R12.reuse, R44, RZ ;  /* 0x0000002c0c90723c */ /* 0x040ff000000418ff */
[----:B------:R-:W-:Y:S01]  /*24b0*/  HMMA.16816.F32.BF16 R148, R12, R46, RZ ;  /* 0x0000002e0c94723c */ /* 0x000fe200000418ff */
[----:B------:R-:W3:Y:S06]  /*24c0*/  SHFL.IDX PT, R13, R0, 0x2, 0x181f ;  /* 0x00581f00000d7f89 */ /* 0x000eec00000e0000 */
[-C--:B------:R-:W-:Y:S01]  /*24d0*/  IADD3 R14, P0, R6, R246.reuse, RZ ;  /* 0x000000f6060e7210 */ /* 0x080fe20007f1e0ff */
[----:B-1----:R-:W-:Y:S01]  /*24e0*/  HMMA.16816.F32.BF16 R128, R16, R76, R64 ;  /* 0x0000004c1080723c */ /* 0x002fe20000041840 */
[----:B------:R-:W-:-:S03]  /*24f0*/  IADD3 R12, P3, R7, R246, RZ ;  /* 0x000000f6070c7210 */ /* 0x000fc60007f7e0ff */
[----:B------:R-:W-:Y:S01]  /*2500*/  IMAD.X R15, R10, 0x1, R245, P0 ;  /* 0x000000010a0f7824 */ /* 0x000fe200000e06f5 */
[----:B------:R-:W-:-:S03]  /*2510*/  IADD3 R6, P0, R9, R246, RZ ;  /* 0x000000f609067210 */ /* 0x000fc60007f1e0ff */
[----:B------:R-:W-:Y:S02]  /*2520*/  HMMA.16816.F32.BF16 R124, R16, R48, R68 ;  /* 0x00000030107c723c */ /* 0x000fe40000041844 */
[----:B------:R-:W-:Y:S01]  /*2530*/  IMAD.X R7, R23, 0x1, R245, P0 ;  /* 0x0000000117077824 */ /* 0x000fe200000e06f5 */
[----:B------:R-:W-:-:S05]  /*2540*/  IADD3 R22, P0, R22, R246, RZ ;  /* 0x000000f616167210 */ /* 0x000fca0007f1e0ff */
[--C-:B--2---:R-:W-:Y:S01]  /*2550*/  IMAD.X R23, R40, 0x1, R245.reuse, P0 ;  /* 0x0000000128177824 */ /* 0x104fe200000e06f5 */
[----:B------:R-:W-:Y:S01]  /*2560*/  ISETP.LT.OR P0, PT, R27, 0x31, P2 ;  /* 0x000000311b00780c */ /* 0x000fe20001701670 */
[--C-:B---3--:R-:W-:Y:S01]  /*2570*/  IMAD.X R13, R13, 0x1, R245.reuse, P3 ;  /* 0x000000010d0d7824 */ /* 0x108fe200018e06f5 */
[----:B------:R-:W-:Y:S01]  /*2580*/  IADD3 R24, P3, R11, R246, RZ ;  /* 0x000000f60b187210 */ /* 0x000fe20007f7e0ff */
[----:B------:R-:W-:Y:S01]  /*2590*/  IMAD.MOV.U32 R0, RZ, RZ, 0x40 ;  /* 0x00000040ff007424 */ /* 0x000fe200078e00ff */
[----:B------:R-:W1:Y:S01]  /*25a0*/  LDSM.16.M88.4 R8, [R237+0x7100] ;  /* 0x00710000ed08783b */ /* 0x000e620000000200 */
[----:B------:R-:W-:Y:S02]  /*25b0*/  HMMA.16816.F32.BF16 R44, R16, R28, R72 ;  /* 0x0000001c102c723c */ /* 0x000fe40000041848 */
[----:B------:R-:W-:Y:S01]  /*25c0*/  IMAD.X R25, R25, 0x1, R245, P3 ;  /* 0x0000000119197824 */ /* 0x000fe200018e06f5 */
[C---:B------:R-:W-:Y:S01]  /*25d0*/  ISETP.LT.OR P3, PT, R27.reuse, 0x21, P2 ;  /* 0x000000211b00780c */ /* 0x040fe20001761670 */
[----:B------:R-:W-:Y:S01]  /*25e0*/  @!PT LDS RZ, [RZ] ;  /* 0x00000000fffff984 */ /* 0x000fe20000000800 */
[----:B------:R-:W-:Y:S01]  /*25f0*/  @!PT LDS RZ, [RZ] ;  /* 0x00000000fffff984 */ /* 0x000fe20000000800 */
[----:B------:R-:W-:Y:S01]  /*2600*/  @!PT LDS RZ, [RZ] ;  /* 0x00000000fffff984 */ /* 0x000fe20000000800 */
[----:B------:R2:W-:Y:S01]  /*2610*/  LDGSTS.E.BYPASS.LTC128B.128 [R248+0x100], [R20.64], !P4 ;  /* 0x0010000014f87fae */ /* 0x0005e2000e101d4c */
[----:B------:R-:W-:-:S03]  /*2620*/  ISETP.LT.OR P4, PT, R27, 0x41, P2 ;  /* 0x000000411b00780c */ /* 0x000fc60001781670 */
[----:B------:R3:W-:Y:S01]  /*2630*/  LDGSTS.E.BYPASS.LTC128B.128 [R248+0x900], [R14.64], !P1 ;  /* 0x009000000ef87fae */ /* 0x0007e2000c901d4c */
[----:B------:R-:W-:Y:S01]  /*2640*/  LOP3.LUT P1, RZ, R26, 0x4, RZ, 0xc0, !PT ;  /* 0x000000041aff7812 */ /* 0x000fe2000782c0ff */
[----:B------:R-:W-:Y:S03]  /*2650*/  HMMA.16816.F32.BF16 R204, R16, R78, R100 ;  /* 0x0000004e10cc723c */ /* 0x000fe60000041864 */
[----:B------:R-:W-:-:S03]  /*2660*/  SEL R0, R0, 0xffffffc0, !P1 ;  /* 0xffffffc000007807 */ /* 0x000fc60004800000 */
[----:B------:R3:W-:Y:S01]  /*2670*/  LDGSTS.E.BYPASS.LTC128B.128 [R248+0x1100], [R12.64], !P3 ;  /* 0x011000000cf87fae */ /* 0x0007e2000d901d4c */
[----:B------:R-:W-:Y:S01]  /*2680*/  ISETP.LT.OR P3, PT, R27, 0x51, P2 ;  /* 0x000000511b00780c */ /* 0x000fe20001761670 */
[----:B------:R-:W-:Y:S01]  /*2690*/  IMAD.IADD R233, R139, 0x1, R0 ;  /* 0x000000018be97824 */ /* 0x000fe200078e0200 */
[----:B------:R-:W-:Y:S01]  /*26a0*/  ISETP.LT.OR P2, PT, R27, 0x61, P2 ;  /* 0x000000611b00780c */ /* 0x000fe20001741670 */
[----:B------:R4:W-:Y:S01]  /*26b0*/  LDGSTS.E.BYPASS.LTC128B.128 [R248+0x1900], [R6.64], !P0 ;  /* 0x0190000006f87fae */ /* 0x0009e2000c101d4c */
[----:B------:R-:W-:Y:S01]  /*26c0*/  HMMA.16816.F32.BF16 R140, R16, R84, R52 ;  /* 0x00000054108c723c */ /* 0x000fe20000041834 */
[----:B------:R-:W-:Y:S01]  /*26d0*/  IMAD.IADD R232, R0, 0x1, R238 ;  /* 0x0000000100e87824 */ /* 0x000fe200078e02ee */
[----:B------:R-:W-:Y:S01]  /*26e0*/  LOP3.LUT R0, R137, R136, RZ, 0xfc, !PT ;  /* 0x0000008889007212 */ /* 0x000fe200078efcff */
[----:B------:R5:W-:Y:S01]  /*26f0*/  LDGSTS.E.BYPASS.LTC128B.128 [R248+0x2100], [R24.64], !P4 ;  /* 0x0210000018f87fae */ /* 0x000be2000e101d4c */
[----:B------:R-:W-:-:S04]  /*2700*/  ISETP.GT.AND P4, PT, R225, 0x6f, PT ;  /* 0x0000006fe100780c */ /* 0x000fc80003f84270 */
[C---:B------:R-:W-:Y:S01]  /*2710*/  HMMA.16816.F32.BF16 R132, R16.reuse, R80, R60 ;  /* 0x000000501084723c */ /* 0x040fe2000004183c */
[----:B------:R2:W-:Y:S07]  /*2720*/  LDGSTS.E.BYPASS.LTC128B.128 [R248+0x2900], [R22.64], !P3 ;  /* 0x0290000016f87fae */ /* 0x0005ee000d901d4c */
[C---:B------:R-:W-:Y:S08]  /*2730*/  HMMA.16816.F32.BF16 R96, R16.reuse, R36, R96 ;  /* 0x000000241060723c */ /* 0x040ff00000041860 */
[----:B---3--:R-:W-:Y:S01]  /*2740*/  HMMA.16816.F32.BF16 R12, R16, R82, R88 ;  /* 0x00000052100c723c */ /* 0x008fe20000041858 */
[----:B----4-:R-:W-:-:S05]  /*2750*/  IADD3 R6, P0, R2, R246, RZ ;  /* 0x000000f602067210 */ /* 0x010fca0007f1e0ff */
[----:B------:R-:W-:Y:S02]  /*2760*/  IMAD.X R7, R5, 0x1, R245, P0 ;  /* 0x0000000105077824 */ /* 0x000fe400000e06f5 */
[C---:B------:R-:W-:Y:S01]  /*2770*/  HMMA.16816.F32.BF16 R92, R16.reuse, R32, R92 ;  /* 0x00000020105c723c */ /* 0x040fe2000004185c */
[----:B------:R-:W-:Y:S02]  /*2780*/  PLOP3.LUT P0, PT, PT, PT, UP0, 0x80, 0x0 ;  /* 0x000000000000781c */ /* 0x000fe40003f0f008 */
[----:B------:R3:W-:Y:S04]  /*2790*/  LDGSTS.E.BYPASS.LTC128B.128 [R248+0x3100], [R6.64], !P2 ;  /* 0x0310000006f87fae */ /* 0x0007e8000d101d4c */
[----:B--2---:R-:W-:Y:S01]  /*27a0*/  LDSM.16.M88.4 R20, [R235+0x9100] ;  /* 0x00910000eb14783b */ /* 0x004fe20000000200 */
[C---:B------:R-:W-:Y:S03]  /*27b0*/  HMMA.16816.F32.BF16 R104, R16.reuse, R86, R104 ;  /* 0x000000561068723c */ /* 0x040fe60000041868 */
[----:B------:R-:W2:Y:S04]  /*27c0*/  LDSM.16.M88.4 R64, [R233+0x4900] ;  /* 0x00490000e940783b */ /* 0x000ea80000000200 */
[----:B------:R-:W4:Y:S01]  /*27d0*/  LDSM.16.M88.4 R72, [R233+0x3900] ;  /* 0x00390000e948783b */ /* 0x000f220000000200 */
[C---:B------:R-:W-:Y:S03]  /*27e0*/  HMMA.16816.F32.BF16 R116, R16.reuse, R50, R116 ;  /* 0x000000321074723c */ /* 0x040fe60000041874 */
[----:B------:R-:W2:Y:S04]  /*27f0*/  LDSM.16.M88.4 R68, [R233+0x4100] ;  /* 0x00410000e944783b */ /* 0x000ea80000000200 */
[----:B------:R-:W2:Y:S01]  /*2800*/  LDSM.16.M88.4 R88, [R233+0x6900] ;  /* 0x00690000e958783b */ /* 0x000ea20000000200 */
[C---:B------:R-:W-:Y:S03]  /*2810*/  HMMA.16816.F32.BF16 R112, R16.reuse, R38, R112 ;  /* 0x000000261070723c */ /* 0x040fe60000041870 */
[----:B------:R-:W2:Y:S04]  /*2820*/  LDSM.16.M88.4 R56, [R233+0x5900] ;  /* 0x00590000e938783b */ /* 0x000ea80000000200 */
[----:B------:R-:W2:Y:S01]  /*2830*/  LDSM.16.M88.4 R52, [R233+0x6100] ;  /* 0x00610000e934783b */ /* 0x000ea20000000200 */
[C---:B------:R-:W-:Y:S03]  /*2840*/  HMMA.16816.F32.BF16 R108, R16.reuse, R34, R108 ;  /* 0x00000022106c723c */ /* 0x040fe6000004186c */
[----:B------:R-:W-:Y:S04]  /*2850*/  LDSM.16.M88.4 R60, [R233+0x5100] ;  /* 0x00510000e93c783b */ /* 0x000fe80000000200 */
[----:B------:R-:W-:Y:S01]  /*2860*/  LDSM.16.M88.4 R40, [R232+0x1000] ;  /* 0x00100000e828783b */ /* 0x000fe20000000200 */
[----:B------:R-:W-:Y:S03]  /*2870*/  HMMA.16816.F32.BF16 R100, R16, R30, R120 ;  /* 0x0000001e1064723c */ /* 0x000fe60000041878 */
[----:B------:R-:W2:Y:S04]  /*2880*/  LDSM.16.M88.4 R16, [R235+0x7100] ;  /* 0x00710000eb10783b */ /* 0x000ea80000000200 */
[----:B-----5:R-:W-:Y:S01]  /*2890*/  LDSM.16.M88.4 R24, [R232+0x3000] ;  /* 0x00300000e818783b */ /* 0x020fe20000000200 */
[C---:B-1----:R-:W-:Y:S03]  /*28a0*/  HMMA.16816.F32.BF16 R120, R8.reuse, R84, R168 ;  /* 0x000000540878723c */ /* 0x042fe600000418a8 */
[----:B------:R-:W0:Y:S05]  /*28b0*/  LDGDEPBAR ;  /* 0x00000000000079af */ /* 0x000e2a0000000000 */
[C---:B------:R-:W-:Y:S08]  /*28c0*/  HMMA.16816.F32.BF16 R184, R8.reuse, R80, R184 ;  /* 0x0000005008b8723c */ /* 0x040ff000000418b8 */
[C---:B------:R-:W-:Y:S08]  /*28d0*/  HMMA.16816.F32.BF16 R84, R8.reuse, R86, R220 ;  /* 0x000000560854723c */ /* 0x040ff000000418dc */
[C---:B------:R-:W-:Y:S08]  /*28e0*/  HMMA.16816.F32.BF16 R188, R8.reuse, R76, R164 ;  /* 0x0000004c08bc723c */ /* 0x040ff000000418a4 */
[C---:B------:R-:W-:Y:S08]  /*28f0*/  HMMA.16816.F32.BF16 R196, R8.reuse, R36, R156 ;  /* 0x0000002408c4723c */ /* 0x040ff0000004189c */
[C---:B------:R-:W-:Y:S08]  /*2900*/  HMMA.16816.F32.BF16 R80, R8.reuse, R82, R216 ;  /* 0x000000520850723c */ /* 0x040ff000000418d8 */
[C---:B------:R-:W-:Y:S08]  /*2910*/  HMMA.16816.F32.BF16 R192, R8.reuse, R48, R160 ;  /* 0x0000003008c0723c */ /* 0x040ff000000418a0 */
[C---:B------:R-:W-:Y:S08]  /*2920*/  HMMA.16816.F32.BF16 R76, R8.reuse, R78, R212 ;  /* 0x0000004e084c723c */ /* 0x040ff000000418d4 */
[C---:B------:R-:W-:Y:S01]  /*2930*/  HMMA.16816.F32.BF16 R156, R8.reuse, R50, R176 ;  /* 0x00000032089c723c */ /* 0x040fe200000418b0 */
[----:B------:R-:W-:Y:S07]  /*2940*/  LDSM.16.M88.4 R48, [R232] ;  /* 0x00000000e830783b */ /* 0x000fee0000000200 */
[C---:B------:R-:W-:Y:S01]  /*2950*/  HMMA.16816.F32.BF16 R168, R8.reuse, R38, R172 ;  /* 0x0000002608a8723c */ /* 0x040fe200000418ac */
[----:B------:R-:W-:Y:S07]  /*2960*/  LDSM.16.M88.4 R36, [R232+0x1800] ;  /* 0x00180000e824783b */ /* 0x000fee0000000200 */
[C---:B------:R-:W-:Y:S08]  /*2970*/  HMMA.16816.F32.BF16 R200, R8.reuse, R32, R152 ;  /* 0x0000002008c8723c */ /* 0x040ff00000041898 */
[C---:B------:R-:W-:Y:S08]  /*2980*/  HMMA.16816.F32.BF16 R208, R8.reuse, R28, R144 ;  /* 0x0000001c08d0723c */ /* 0x040ff00000041890 */
[C---:B------:R-:W-:Y:S01]  /*2990*/  HMMA.16816.F32.BF16 R180, R8.reuse, R34, R180 ;  /* 0x0000002208b4723c */ /* 0x040fe200000418b4 */
[----:B------:R-:W-:Y:S07]  /*29a0*/  LDSM.16.M88.4 R32, [R232+0x2000] ;  /* 0x00200000e820783b */ /* 0x000fee0000000200 */
[----:B------:R-:W-:Y:S01]  /*29b0*/  HMMA.16816.F32.BF16 R176, R8, R30, R148 ;  /* 0x0000001e08b0723c */ /* 0x000fe20000041894 */
[----:B------:R-:W1:Y:S04]  /*29c0*/  LDSM.16.M88.4 R8, [R236+0x9100] ;  /* 0x00910000ec08783b */ /* 0x000e680000000200 */
[----:B------:R-:W5:Y:S03]  /*29d0*/  LDSM.16.M88.4 R28, [R232+0x2800] ;  /* 0x00280000e81c783b */ /* 0x000f660000000200 */
[C---:B--2---:R-:W-:Y:S08]  /*29e0*/  HMMA.16816.F32.BF16 R160, R20.reuse, R64, R128 ;  /* 0x0000004014a0723c */ /* 0x044ff00000041880 */
[C---:B----4-:R-:W-:Y:S08]  /*29f0*/  HMMA.16816.F32.BF16 R172, R20.reuse, R72, R140 ;  /* 0x0000004814ac723c */ /* 0x050ff0000004188c */
[C---:B------:R-:W-:Y:S01]  /*2a00*/  HMMA.16816.F32.BF16 R128, R20.reuse, R70, R12 ;  /* 0x000000461480723c */ /* 0x040fe2000004180c */
[----:B------:R-:W2:Y:S07]  /*2a10*/  LDSM.16.M88.4 R12, [R236+0x7100] ;  /* 0x00710000ec0c783b */ /* 0x000eae0000000200 */
[----:B------:R-:W-:Y:S01]  /*2a20*/  HMMA.16816.F32.BF16 R140, R20, R88, R44 ;  /* 0x00000058148c723c */ /* 0x000fe2000004182c */
[----:B------:R-:W4:Y:S01]  /*2a30*/  LDSM.16.M88.4 R44, [R232+0x800] ;  /* 0x00080000e82c783b */ /* 0x000f220000000200 */
[----:B------:R-:W-:-:S06]  /*2a40*/  DEPBAR.LE SB0, 0x0 ;  /* 0x000080000000791a */ /* 0x000fcc0000000000 */
[C---:B------:R-:W-:Y:S08]  /*2a50*/  HMMA.16816.F32.BF16 R164, R20.reuse, R68, R132 ;  /* 0x0000004414a4723c */ /* 0x040ff00000041884 */
[C---:B------:R-:W-:Y:S08]  /*2a60*/  HMMA.16816.F32.BF16 R148, R20.reuse, R56, R96 ;  /* 0x000000381494723c */ /* 0x040ff00000041860 */
[C---:B------:R-:W-:Y:S08]  /*2a70*/  HMMA.16816.F32.BF16 R132, R20.reuse, R74, R104 ;  /* 0x0000004a1484723c */ /* 0x040ff00000041868 */
[C---:B------:R-:W-:Y:S08]  /*2a80*/  HMMA.16816.F32.BF16 R144, R20.reuse, R52, R92 ;  /* 0x000000341490723c */ /* 0x040ff0000004185c */
[----:B------:R-:W-:Y:S08]  /*2a90*/  HMMA.16816.F32.BF16 R104, R20, R90, R100 ;  /* 0x0000005a1468723c */ /* 0x000ff00000041864 */
[----:B------:R-:W-:Y:S08]  /*2aa0*/  HMMA.16816.F32.BF16 R96, R16, R74, R84 ;  /* 0x0000004a1060723c */ /* 0x000ff00000041854 */
[----:B------:R-:W-:Y:S08]  /*2ab0*/  HMMA.16816.F32.BF16 R152, R20, R60, R124 ;  /* 0x0000003c1498723c */ /* 0x000ff0000004187c */
        /* <DEDUP_REMOVED lines=12> */
[----:B------:R-:W-:Y:S08]  /*2b80*/  HMMA.16816.F32.BF16 R108, R20, R54, R108 ;  /* 0x00000036146c723c */ /* 0x000ff0000004186c */
[C---:B------:R-:W-:Y:S08]  /*2b90*/  HMMA.16816.F32.BF16 R56, R16.reuse, R52, R200 ;  /* 0x000000341038723c */ /* 0x040ff000000418c8 */
[C---:B------:R-:W-:Y:S08]  /*2ba0*/  HMMA.16816.F32.BF16 R52, R16.reuse, R54, R180 ;  /* 0x000000361034723c */ /* 0x040ff000000418b4 */
[C---:B------:R-:W-:Y:S08]  /*2bb0*/  HMMA.16816.F32.BF16 R20, R16.reuse, R88, R208 ;  /* 0x000000581014723c */ /* 0x040ff000000418d0 */
[----:B------:R-:W-:Y:S08]  /*2bc0*/  HMMA.16816.F32.BF16 R16, R16, R90, R176 ;  /* 0x0000005a1010723c */ /* 0x000ff000000418b0 */
[C---:B-1----:R-:W-:Y:S08]  /*2bd0*/  HMMA.16816.F32.BF16 R172, R8.reuse, R48, R172 ;  /* 0x0000003008ac723c */ /* 0x042ff000000418ac */
[C---:B------:R-:W-:Y:S08]  /*2be0*/  HMMA.16816.F32.BF16 R132, R8.reuse, R50, R132 ;  /* 0x000000320884723c */ /* 0x040ff00000041884 */
[C---:B------:R-:W-:Y:S08]  /*2bf0*/  HMMA.16816.F32.BF16 R168, R8.reuse, R36, R152 ;  /* 0x0000002408a8723c */ /* 0x040ff00000041898 */
[C---:B-----5:R-:W-:Y:S08]  /*2c00*/  HMMA.16816.F32.BF16 R144, R8.reuse, R28, R144 ;  /* 0x0000001c0890723c */ /* 0x060ff00000041890 */
[----:B------:R-:W-:Y:S08]  /*2c10*/  HMMA.16816.F32.BF16 R108, R8, R30, R108 ;  /* 0x0000001e086c723c */ /* 0x000ff0000004186c */
[C---:B--2---:R-:W-:Y:S08]  /*2c20*/  HMMA.16816.F32.BF16 R100, R12.reuse, R48, R100 ;  /* 0x000000300c64723c */ /* 0x044ff00000041864 */
[C---:B------:R-:W-:Y:S08]  /*2c30*/  HMMA.16816.F32.BF16 R96, R12.reuse, R50, R96 ;  /* 0x000000320c60723c */ /* 0x040ff00000041860 */
[C---:B------:R-:W-:Y:S08]  /*2c40*/  HMMA.16816.F32.BF16 R56, R12.reuse, R28, R56 ;  /* 0x0000001c0c38723c */ /* 0x040ff00000041838 */
[----:B------:R-:W-:Y:S08]  /*2c50*/  HMMA.16816.F32.BF16 R52, R12, R30, R52 ;  /* 0x0000001e0c34723c */ /* 0x000ff00000041834 */
[C---:B----4-:R-:W-:Y:S08]  /*2c60*/  HMMA.16816.F32.BF16 R164, R8.reuse, R44, R164 ;  /* 0x0000002c08a4723c */ /* 0x050ff000000418a4 */
[C---:B------:R-:W-:Y:S08]  /*2c70*/  HMMA.16816.F32.BF16 R128, R8.reuse, R46, R128 ;  /* 0x0000002e0880723c */ /* 0x040ff00000041880 */
        /* <DEDUP_REMOVED lines=19> */
[----:B---3--:R-:W-:Y:S02]  /*2db0*/  IMAD.U32 R2, RZ, RZ, UR10 ;  /* 0x0000000aff027e24 */ /* 0x008fe4000f8e00ff */
        /* <DEDUP_REMOVED lines=20> */
[----:B------:R-:W-:Y:S01]  /*2f00*/  IMAD R5, R2, c[0x0][0x1f0], RZ ;  /* 0x00007c0002057a24 */ /* 0x000fe200078e02ff */
[----:B------:R-:W-:-:S03]  /*2f10*/  IADD3 R2, P2, R6, UR20, RZ ;  /* 0x0000001406027c10 */ /* 0x000fc6000ff5e0ff */
[----:B------:R-:W-:Y:S01]  /*2f20*/  IMAD R6, R247, c[0x0][0x1f4], R5 ;  /* 0x00007d00f7067a24 */ /* 0x000fe200078e0205 */
[----:B------:R-:W-:-:S04]  /*2f30*/  LEA R5, P1, R2, c[0x0][0x1c8], 0x1 ;  /* 0x0000720002057a11 */ /* 0x000fc800078208ff */
[----:B------:R-:W-:Y:S01]  /*2f40*/  IADD3.X R6, R7, UR19, R6, P2, !PT ;  /* 0x0000001307067c10 */ /* 0x000fe200097fe406 */
[----:B------:R-:W-:Y:S03]  /*2f50*/  SHFL.IDX PT, R10, R5, 0x2, 0x181f ;  /* 0x00581f00050a7f89 */ /* 0x000fe600000e0000 */
[----:B------:R-:W-:Y:S01]  /*2f60*/  LEA.HI.X R2, R2, c[0x0][0x1cc], R6, 0x1, P1 ;  /* 0x0000730002027a11 */ /* 0x000fe200008f0c06 */
[----:B------:R-:W1:Y:S04]  /*2f70*/  SHFL.IDX PT, R7, R5, RZ, 0x181f ;  /* 0x00181fff05077589 */ /* 0x000e6800000e0000 */
[----:B------:R-:W2:Y:S04]  /*2f80*/  SHFL.IDX PT, R6, R5, 0x1, 0x181f ;  /* 0x00381f0005067f89 */ /* 0x000ea800000e0000 */
[----:B------:R-:W3:Y:S04]  /*2f90*/  SHFL.IDX PT, R9, R2, RZ, 0x181f ;  /* 0x00181fff02097589 */ /* 0x000ee800000e0000 */
[----:B------:R-:W4:Y:S04]  /*2fa0*/  SHFL.IDX PT, R11, R2, 0x1, 0x181f ;  /* 0x00381f00020b7f89 */ /* 0x000f2800000e0000 */
[----:B------:R-:W5:Y:S04]  /*2fb0*/  SHFL.IDX PT, R12, R5, 0x3, 0x181f ;  /* 0x00781f00050c7f89 */ /* 0x000f6800000e0000 */
[----:B------:R-:W5:Y:S04]  /*2fc0*/  SHFL.IDX PT, R15, R2, 0x2, 0x181f ;  /* 0x00581f00020f7f89 */ /* 0x000f6800000e0000 */
[----:B------:R-:W5:Y:S01]  /*2fd0*/  SHFL.IDX PT, R13, R5, 0x4, 0x181f ;  /* 0x00981f00050d7f89 */ /* 0x000f6200000e0000 */
[----:B-1----:R-:W-:-:S03]  /*2fe0*/  IADD3 R8, P2, R7, R246, RZ ;  /* 0x000000f607087210 */ /* 0x002fc60007f5e0ff */
[----:B------:R-:W-:Y:S01]  /*2ff0*/  SHFL.IDX PT, R16, R5, 0x5, 0x181f ;  /* 0x00b81f0005107f89 */ /* 0x000fe200000e0000 */
[----:B--2---:R-:W-:-:S03]  /*3000*/  IADD3 R6, P1, R6, R246, RZ ;  /* 0x000000f606067210 */ /* 0x004fc60007f3e0ff */
[----:B------:R-:W1:Y:S01]  /*3010*/  SHFL.IDX PT, R19, R2, 0x3, 0x181f ;  /* 0x00781f0002137f89 */ /* 0x000e6200000e0000 */
[--C-:B---3--:R-:W-:Y:S01]  /*3020*/  IMAD.X R9, R9, 0x1, R245.reuse, P2 ;  /* 0x0000000109097824 */ /* 0x108fe200010e06f5 */
[----:B------:R-:W-:Y:S02]  /*3030*/  IADD3 R14, P2, R10, R246, RZ ;  /* 0x000000f60a0e7210 */ /* 0x000fe40007f5e0ff */
[----:B------:R-:W-:Y:S01]  /*3040*/  SHFL.IDX PT, R5, R5, 0x6, 0x181f ;  /* 0x00d81f0005057f89 */ /* 0x000fe200000e0000 */
[----:B----4-:R-:W-:-:S03]  /*3050*/  IMAD.X R7, R11, 0x1, R245, P1 ;  /* 0x000000010b077824 */ /* 0x010fc600008e06f5 */
[----:B------:R-:W2:Y:S01]  /*3060*/  SHFL.IDX PT, R18, R2, 0x4, 0x181f ;  /* 0x00981f0002127f89 */ /* 0x000ea200000e0000 */
[----:B-----5:R-:W-:-:S03]  /*3070*/  IADD3 R12, P1, R12, R246, RZ ;  /* 0x000000f60c0c7210 */ /* 0x020fc60007f3e0ff */
[----:B------:R-:W3:Y:S01]  /*3080*/  SHFL.IDX PT, R17, R2, 0x5, 0x181f ;  /* 0x00b81f0002117f89 */ /* 0x000ee200000e0000 */
[----:B------:R-:W-:-:S03]  /*3090*/  IMAD.X R15, R15, 0x1, R245, P2 ;  /* 0x000000010f0f7824 */ /* 0x000fc600010e06f5 */
[----:B------:R-:W4:Y:S01]  /*30a0*/  SHFL.IDX PT, R2, R2, 0x6, 0x181f ;  /* 0x00d81f0002027f89 */ /* 0x000f2200000e0000 */
[----:B------:R-:W-:-:S03]  /*30b0*/  IADD3 R10, P3, R13, R246, RZ ;  /* 0x000000f60d0a7210 */ /* 0x000fc60007f7e0ff */
[----:B------:R5:W-:Y:S04]  /*30c0*/  LDGSTS.E.BYPASS.LTC128B.128 [R248+0x3900], [R8.64], !P6 ;  /* 0x0390000008f87fae */ /* 0x000be8000f101d4c */
[----:B------:R3:W-:Y:S01]  /*30d0*/  LDGSTS.E.BYPASS.LTC128B.128 [R248+0x4100], [R6.64], !P6 ;  /* 0x0410000006f87fae */ /* 0x0007e2000f101d4c */
[----:B-1----:R-:W-:-:S03]  /*30e0*/  IMAD.X R13, R19, 0x1, R245, P1 ;  /* 0x00000001130d7824 */ /* 0x002fc600008e06f5 */
[----:B------:R1:W-:Y:S01]  /*30f0*/  LDGSTS.E.BYPASS.LTC128B.128 [R248+0x4900], [R14.64], !P6 ;  /* 0x049000000ef87fae */ /* 0x0003e2000f101d4c */
[----:B--2---:R-:W-:-:S03]  /*3100*/  IMAD.X R11, R18, 0x1, R245, P3 ;  /* 0x00000001120b7824 */ /* 0x004fc600018e06f5 */
[----:B------:R1:W-:Y:S04]  /*3110*/  LDGSTS.E.BYPASS.LTC128B.128 [R248+0x5100], [R12.64], !P6 ;  /* 0x051000000cf87fae */ /* 0x0003e8000f101d4c */
[----:B------:R1:W-:Y:S01]  /*3120*/  LDGSTS.E.BYPASS.LTC128B.128 [R248+0x5900], [R10.64], !P6 ;  /* 0x059000000af87fae */ /* 0x0003e2000f101d4c */
[-C--:B-----5:R-:W-:Y:S02]  /*3130*/  IADD3 R8, P2, R16, R246.reuse, RZ ;  /* 0x000000f610087210 */ /* 0x0a0fe40007f5e0ff */
[----:B---3--:R-:W-:-:S03]  /*3140*/  IADD3 R6, P1, R5, R246, RZ ;  /* 0x000000f605067210 */ /* 0x008fc60007f3e0ff */
[--C-:B------:R-:W-:Y:S02]  /*3150*/  IMAD.X R9, R17, 0x1, R245.reuse, P2 ;  /* 0x0000000111097824 */ /* 0x100fe400010e06f5 */
[----:B----4-:R-:W-:-:S03]  /*3160*/  IMAD.X R7, R2, 0x1, R245, P1 ;  /* 0x0000000102077824 */ /* 0x010fc600008e06f5 */
[----:B------:R1:W-:Y:S04]  /*3170*/  LDGSTS.E.BYPASS.LTC128B.128 [R248+0x6100], [R8.64], !P6 ;  /* 0x0610000008f87fae */ /* 0x0003e8000f101d4c */
[----:B------:R1:W-:Y:S02]  /*3180*/  LDGSTS.E.BYPASS.LTC128B.128 [R248+0x6900], [R6.64], !P6 ;  /* 0x0690000006f87fae */ /* 0x0003e4000f101d4c */
.L_x_33:
[----:B---3--:R-:W-:Y:S01]  /*3190*/  LOP3.LUT R2, R138, 0xffffffe0, RZ, 0xc0, !PT ;  /* 0xffffffe08a027812 */ /* 0x008fe200078ec0ff */
[----:B-1----:R-:W-:Y:S01]  /*31a0*/  IMAD.MOV.U32 R6, RZ, RZ, -0x2 ;  /* 0xfffffffeff067424 */ /* 0x002fe200078e00ff */
[----:B------:R-:W-:Y:S01]  /*31b0*/  STL [R1+0x18], R234 ;  /* 0x000018ea01007387 */ /* 0x000fe20000100800 */
[----:B------:R-:W-:Y:S02]  /*31c0*/  IMAD.SHL.U32 R228, R0, 0x2, RZ ;  /* 0x0000000200e47824 */ /* 0x000fe400078e00ff */
[----:B------:R-:W-:Y:S01]  /*31d0*/  IMAD.IADD R2, R224, 0x1, -R2 ;  /* 0x00000001e0027824 */ /* 0x000fe200078e0a02 */
[----:B------:R-:W-:Y:S01]  /*31e0*/  STL [R1+0x14], R233 ;  /* 0x000014e901007387 */ /* 0x000fe20000100800 */
[----:B------:R-:W-:Y:S01]  /*31f0*/  IMAD R231, R3, 0x2, R228 ;  /* 0x0000000203e77824 */ /* 0x000fe200078e02e4 */
[----:B------:R-:W-:-:S02]  /*3200*/  LEA R229, R4, R228, 0x1 ;  /* 0x000000e404e57211 */ /* 0x000fc400078e08ff */
[----:B------:R-:W-:Y:S01]  /*3210*/  SHF.R.S32.HI R5, RZ, 0x1f, R2 ;  /* 0x0000001fff057819 */ /* 0x000fe20000011402 */
[----:B------:R-:W-:Y:S02]  /*3220*/  STL [R1+0x10], R232 ;  /* 0x000010e801007387 */ /* 0x000fe40000100800 */
[----:B------:R-:W-:Y:S01]  /*3230*/  IMAD R230, R3, 0x2, R229 ;  /* 0x0000000203e67824 */ /* 0x000fe200078e02e5 */
[----:B------:R-:W-:Y:S01]  /*3240*/  LEA.HI R5, R5, R2, RZ, 0x2 ;  /* 0x0000000205057211 */ /* 0x000fe200078f10ff */
[----:B------:R1:W-:Y:S03]  /*3250*/  STL [R1+0xc], R139 ;  /* 0x00000c8b01007387 */ /* 0x0003e60000100800 */
[----:B------:R-:W-:Y:S01]  /*3260*/  LOP3.LUT R5, R5, 0x7ffffffc, RZ, 0xc0, !PT ;  /* 0x7ffffffc05057812 */ /* 0x000fe200078ec0ff */
[----:B------:R-:W-:Y:S04]  /*3270*/  LDSM.16.MT88.4 R40, [R230+0x100] ;  /* 0x00010000e628783b */ /* 0x000fe80000004200 */
[----:B------:R-:W-:Y:S01]  /*3280*/  IMAD.IADD R2, R2, 0x1, -R5 ;  /* 0x0000000102027824 */ /* 0x000fe200078e0a05 */
[----:B------:R-:W0:Y:S03]  /*3290*/  LDGDEPBAR ;  /* 0x00000000000079af */ /* 0x000e260000000000 */
[----:B------:R-:W-:-:S05]  /*32a0*/  IMAD R2, R2, R6, UR18 ;  /* 0x0000001202027e24 */ /* 0x000fca000f8e0206 */
[C---:B------:R-:W-:Y:S02]  /*32b0*/  ISETP.GT.AND P1, PT, R2.reuse, RZ, PT ;  /* 0x000000ff0200720c */ /* 0x040fe40003f24270 */
[----:B------:R-:W-:Y:S02]  /*32c0*/  ISETP.GT.AND P3, PT, R2, 0x1, PT ;  /* 0x000000010200780c */ /* 0x000fe40003f64270 */
[----:B------:R-:W-:Y:S02]  /*32d0*/  FSEL R11, R172, -INF , P1 ;  /* 0xff800000ac0b7808 */ /* 0x000fe40000800000 */
[----:B------:R-:W-:Y:S02]  /*32e0*/  FSEL R12, R173, -INF , P3 ;  /* 0xff800000ad0c7808 */ /* 0x000fe40001800000 */
[----:B------:R-:W-:Y:S02]  /*32f0*/  ISETP.GT.AND P2, PT, R2, 0x8, PT ;  /* 0x000000080200780c */ /* 0x000fe40003f44270 */
[----:B------:R-:W-:-:S02]  /*3300*/  FSEL R10, R100, -INF , P1 ;  /* 0xff800000640a7808 */ /* 0x000fc40000800000 */
[----:B------:R-:W-:Y:S02]  /*3310*/  FSEL R25, R101, -INF , P3 ;  /* 0xff80000065197808 */ /* 0x000fe40001800000 */
[----:B------:R-:W-:Y:S02]  /*3320*/  FSEL R15, R174, -INF , P1 ;  /* 0xff800000ae0f7808 */ /* 0x000fe40000800000 */
[----:B------:R-:W-:Y:S02]  /*3330*/  FSEL R32, R102, -INF , P1 ;  /* 0xff80000066207808 */ /* 0x000fe40000800000 */
[----:B------:R-:W-:Y:S02]  /*3340*/  ISETP.GT.AND P1, PT, R2, 0x9, PT ;  /* 0x000000090200780c */ /* 0x000fe40003f24270 */
[----:B------:R-:W-:Y:S02]  /*3350*/  FSEL R13, R132, -INF , P2 ;  /* 0xff800000840d7808 */ /* 0x000fe40001000000 */
[----:B------:R-:W-:-:S02]  /*3360*/  FSEL R26, R96, -INF , P2 ;  /* 0xff800000601a7808 */ /* 0x000fc40001000000 */
[----:B------:R-:W-:Y:S02]  /*3370*/  FMNMX.FTZ R5, R10, R25, !PT ;  /* 0x000000190a057209 */ /* 0x000fe40007810000 */
[----:B------:R-:W-:Y:S02]  /*3380*/  FMNMX.FTZ R6, R11, R12, !PT ;  /* 0x0000000c0b067209 */ /* 0x000fe40007810000 */
[----:B------:R-:W-:Y:S02]  /*3390*/  FSEL R16, R175, -INF , P3 ;  /* 0xff800000af107808 */ /* 0x000fe40001800000 */
[----:B------:R-:W-:Y:S02]  /*33a0*/  FSEL R33, R103, -INF , P3 ;  /* 0xff80000067217808 */ /* 0x000fe40001800000 */
[----:B------:R-:W-:Y:S02]  /*33b0*/  FSEL R17, R134, -INF , P2 ;  /* 0xff80000086117808 */ /* 0x000fe40001000000 */
[----:B------:R-:W-:-:S02]  /*33c0*/  ISETP.GT.AND P3, PT, R2, 0x10, PT ;  /* 0x000000100200780c */ /* 0x000fc40003f64270 */
[----:B------:R-:W-:Y:S02]  /*33d0*/  FSEL R34, R98, -INF , P2 ;  /* 0xff80000062227808 */ /* 0x000fe40001000000 */
[----:B------:R-:W-:Y:S02]  /*33e0*/  ISETP.GT.AND P2, PT, R2, 0x11, PT ;  /* 0x000000110200780c */ /* 0x000fe40003f44270 */
[----:B------:R-:W-:Y:S02]  /*33f0*/  FSEL R14, R133, -INF , P1 ;  /* 0xff800000850e7808 */ /* 0x000fe40000800000 */
[----:B------:R-:W-:Y:S02]  /*3400*/  FSEL R27, R97, -INF , P1 ;  /* 0xff800000611b7808 */ /* 0x000fe40000800000 */
[----:B------:R-:W-:Y:S02]  /*3410*/  FMNMX.FTZ R5, R26, R5, !PT ;  /* 0x000000051a057209 */ /* 0x000fe40007810000 */
[----:B------:R-:W-:-:S02]  /*3420*/  FMNMX.FTZ R6, R13, R6, !PT ;  /* 0x000000060d067209 */ /* 0x000fc40007810000 */
        /* <DEDUP_REMOVED lines=8> */
[C---:B------:R-:W-:Y:S02]  /*34b0*/  ISETP.GT.AND P1, PT, R2.reuse, 0x18, PT ;  /* 0x000000180200780c */ /* 0x040fe40003f24270 */
[----:B------:R-:W-:Y:S02]  /*34c0*/  ISETP.GT.AND P3, PT, R2, 0x19, PT ;  /* 0x000000190200780c */ /* 0x000fe40003f64270 */
[----:B------:R-:W-:Y:S02]  /*34d0*/  FSEL R113, R51, -INF , P2 ;  /* 0xff80000033717808 */ /* 0x000fe40001000000 */
[----:B------:R-:W-:-:S02]  /*34e0*/  FSEL R97, R49, -INF , P2 ;  /* 0xff80000031617808 */ /* 0x000fc40001000000 */
        /* <DEDUP_REMOVED lines=11> */
[----:B------:R-:W-:-:S02]  /*35a0*/  ISETP.GT.AND P1, PT, R2, 0x21, PT ;  /* 0x000000210200780c */ /* 0x000fc40003f24270 */
[----:B------:R-:W-:Y:S02]  /*35b0*/  FSEL R121, R162, -INF , P2 ;  /* 0xff800000a2797808 */ /* 0x000fe40001000000 */
[----:B------:R-:W-:Y:S02]  /*35c0*/  FSEL R117, R160, -INF , P2 ;  /* 0xff800000a0757808 */ /* 0x000fe40001000000 */
[----:B------:R-:W-:Y:S02]  /*35d0*/  ISETP.GT.AND P3, PT, R2, 0x28, PT ;  /* 0x000000280200780c */ /* 0x000fe40003f64270 */
[----:B------:R-:W-:Y:S02]  /*35e0*/  FSEL R129, R82, -INF , P2 ;  /* 0xff80000052817808 */ /* 0x000fe40001000000 */
[----:B------:R-:W-:Y:S02]  /*35f0*/  FSEL R116, R80, -INF , P2 ;  /* 0xff80000050747808 */ /* 0x000fe40001000000 */
[----:B------:R-:W-:-:S02]  /*3600*/  FMNMX.FTZ R5, R96, R5, !PT ;  /* 0x0000000560057209 */ /* 0x000fc40007810000 */
[----:B------:R-:W-:Y:S02]  /*3610*/  FMNMX.FTZ R6, R36, R6, !PT ;  /* 0x0000000624067209 */ /* 0x000fe40007810000 */
[----:B------:R-:W-:Y:S02]  /*3620*/  ISETP.GT.AND P2, PT, R2, 0x29, PT ;  /* 0x000000290200780c */ /* 0x000fe40003f44270 */
        /* <DEDUP_REMOVED lines=8> */
[----:B------:R-:W-:Y:S02]  /*36b0*/  FMNMX.FTZ R5, R97, R5, !PT ;  /* 0x0000000561057209 */ /* 0x000fe40007810000 */
[----:B------:R-:W-:-:S02]  /*36c0*/  FMNMX.FTZ R6, R37, R6, !PT ;  /* 0x0000000625067209 */ /* 0x000fc40007810000 */
        /* <DEDUP_REMOVED lines=34> */
[----:B------:R-:W-:Y:S02]  /*38f0*/  ISETP.GT.AND P1, PT, R2, 0x48, PT ;  /* 0x000000480200780c */ /* 0x000fe40003f24270 */
[----:B------:R-:W-:-:S02]  /*3900*/  FSEL R183, R67, -INF , P2 ;  /* 0xff80000043b77808 */ /* 0x000fc40001000000 */
[----:B------:R-:W-:Y:S02]  /*3910*/  FSEL R150, R65, -INF , P2 ;  /* 0xff80000041967808 */ /* 0x000fe40001000000 */
[----:B------:R-:W-:Y:S02]  /*3920*/  ISETP.GT.AND P2, PT, R2, 0x50, PT ;  /* 0x000000500200780c */ /* 0x000fe40003f44270 */
[----:B------:R-:W-:Y:S02]  /*3930*/  FMNMX.FTZ R5, R116, R5, !PT ;  /* 0x0000000574057209 */ /* 0x000fe40007810000 */
[----:B------:R-:W-:Y:S02]  /*3940*/  FMNMX.FTZ R6, R117, R6, !PT ;  /* 0x0000000675067209 */ /* 0x000fe40007810000 */
[----:B------:R-:W-:Y:S02]  /*3950*/  FMNMX.FTZ R7, R17, R7, !PT ;  /* 0x0000000711077209 */ /* 0x000fe40007810000 */
[----:B------:R-:W-:-:S02]  /*3960*/  FSEL R180, R90, -INF , P1 ;  /* 0xff8000005ab47808 */ /* 0x000fc40000800000 */
[----:B------:R-:W-:Y:S02]  /*3970*/  FSEL R172, R88, -INF , P1 ;  /* 0xff80000058ac7808 */ /* 0x000fe40000800000 */
[----:B------:R-:W-:Y:S02]  /*3980*/  FSEL R185, R62, -INF , P1 ;  /* 0xff8000003eb97808 */ /* 0x000fe40000800000 */
[----:B------:R-:W-:Y:S02]  /*3990*/  FSEL R149, R60, -INF , P1 ;  /* 0xff8000003c957808 */ /* 0x000fe40000800000 */
[----:B------:R-:W-:Y:S02]  /*39a0*/  ISETP.GT.AND P1, PT, R2, 0x51, PT ;  /* 0x000000510200780c */ /* 0x000fe40003f24270 */
[----:B------:R-:W-:Y:S02]  /*39b0*/  FSEL R187, R146, -INF , P2 ;  /* 0xff80000092bb7808 */ /* 0x000fe40001000000 */
[----:B------:R-:W-:-:S02]  /*39c0*/  FSEL R144, R144, -INF , P2 ;  /* 0xff80000090907808 */ /* 0x000fc40001000000 */
[----:B------:R-:W-:Y:S02]  /*39d0*/  FSEL R162, R58, -INF , P2 ;  /* 0xff8000003aa27808 */ /* 0x000fe40001000000 */
[----:B------:R-:W-:Y:S02]  /*39e0*/  FSEL R226, R56, -INF , P2 ;  /* 0xff80000038e27808 */ /* 0x000fe40001000000 */
[----:B------:R-:W-:Y:S02]  /*39f0*/  FMNMX.FTZ R5, R126, R5, !PT ;  /* 0x000000057e057209 */ /* 0x000fe40007810000 */
[----:B------:R-:W-:Y:S02]  /*3a00*/  FMNMX.FTZ R6, R118, R6, !PT ;  /* 0x0000000676067209 */ /* 0x000fe40007810000 */
[----:B------:R-:W-:Y:S02]  /*3a10*/  ISETP.GT.AND P2, PT, R2, 0x58, PT ;  /* 0x000000580200780c */ /* 0x000fe40003f44270 */
[----:B------:R-:W-:-:S02]  /*3a20*/  FMNMX.FTZ R7, R24, R7, !PT ;  /* 0x0000000718077209 */ /* 0x000fc40007810000 */
[----:B------:R-:W-:Y:S02]  /*3a30*/  FSEL R171, R148, -INF , P3 ;  /* 0xff80000094ab7808 */ /* 0x000fe40001800000 */
[----:B------:R-:W-:Y:S02]  /*3a40*/  FSEL R146, R145, -INF , P1 ;  /* 0xff80000091927808 */ /* 0x000fe40000800000 */
        /* <DEDUP_REMOVED lines=13> */
[C---:B------:R-:W-:Y:S02]  /*3b20*/  ISETP.GT.AND P1, PT, R2.reuse, 0x59, PT ;  /* 0x000000590200780c */ /* 0x040fe40003f24270 */
[----:B------:R-:W-:Y:S02]  /*3b30*/  ISETP.GT.AND P2, PT, R2, 0x60, PT ;  /* 0x000000600200780c */ /* 0x000fe40003f44270 */
[----:B------:R-:W-:-:S02]  /*3b40*/  FMNMX.FTZ R5, R127, R5, !PT ;  /* 0x000000057f057209 */ /* 0x000fc40007810000 */
[----:B------:R-:W-:Y:S02]  /*3b50*/  FMNMX.FTZ R6, R120, R6, !PT ;  /* 0x0000000678067209 */ /* 0x000fe40007810000 */
[----:B------:R-:W-:Y:S02]  /*3b60*/  FMNMX.FTZ R7, R93, R7, !PT ;  /* 0x000000075d077209 */ /* 0x000fe40007810000 */
        /* <DEDUP_REMOVED lines=10> */
[----:B-1----:R-:W-:Y:S02]  /*3c10*/  FSEL R139, R22, -INF , P2 ;  /* 0xff800000168b7808 */ /* 0x002fe40001000000 */
[----:B------:R-:W-:Y:S02]  /*3c20*/  FSEL R233, R20, -INF , P2 ;  /* 0xff80000014e97808 */ /* 0x000fe40001000000 */
[C---:B------:R-:W-:Y:S02]  /*3c30*/  ISETP.GT.AND P1, PT, R2.reuse, 0x61, PT ;  /* 0x000000610200780c */ /* 0x040fe40003f24270 */
[C---:B------:R-:W-:Y:S02]  /*3c40*/  ISETP.GT.AND P3, PT, R2.reuse, 0x68, PT ;  /* 0x000000680200780c */ /* 0x040fe40003f64270 */
[----:B------:R-:W-:Y:S02]  /*3c50*/  ISETP.GT.AND P2, PT, R2, 0x69, PT ;  /* 0x000000690200780c */ /* 0x000fe40003f44270 */
        /* <DEDUP_REMOVED lines=33> */
[----:B------:R-:W-:Y:S01]  /*3e70*/  FSEL R188, R176, -INF , P3 ;  /* 0xff800000b0bc7808 */ /* 0x000fe20001800000 */
[----:B------:R-:W-:Y:S01]  /*3e80*/  IMAD.MOV.U32 R176, RZ, RZ, R8 ;  /* 0x000000ffffb07224 */ /* 0x000fe200078e0008 */
        /* <DEDUP_REMOVED lines=9> */
[----:B------:R-:W-:Y:S02]  /*3f20*/  FSEL R192, R141, -INF , P1 ;  /* 0xff8000008dc07808 */ /* 0x000fe40000800000 */
[----:B------:R-:W-:Y:S02]  /*3f30*/  FSEL R205, R21, -INF , P1 ;  /* 0xff80000015cd7808 */ /* 0x000fe40000800000 */
[----:B------:R-:W-:Y:S02]  /*3f40*/  FMNMX.FTZ R137, R233, R137, !PT ;  /* 0x00000089e9897209 */ /* 0x000fe40007810000 */
[----:B------:R-:W-:Y:S02]  /*3f50*/  FMNMX.FTZ R2, R201, R2, !PT ;  /* 0x00000002c9027209 */ /* 0x000fe40007810000 */
[----:B------:R-:W-:Y:S02]  /*3f60*/  FMNMX.FTZ R5, R180, R5, !PT ;  /* 0x00000005b4057209 */ /* 0x000fe40007810000 */
[----:B------:R-:W-:-:S02]  /*3f70*/  FMNMX.FTZ R6, R115, R6, !PT ;  /* 0x0000000673067209 */ /* 0x000fc40007810000 */
[----:B------:R-:W-:Y:S02]  /*3f80*/  FSEL R202, R28, -INF , P3 ;  /* 0xff8000001cca7808 */ /* 0x000fe40001800000 */
[----:B------:R-:W-:Y:S02]  /*3f90*/  FMNMX.FTZ R137, R205, R137, !PT ;  /* 0x00000089cd897209 */ /* 0x000fe40007810000 */
[----:B------:R-:W-:Y:S02]  /*3fa0*/  FMNMX.FTZ R2, R192, R2, !PT ;  /* 0x00000002c0027209 */ /* 0x000fe40007810000 */
[----:B------:R-:W-:Y:S02]  /*3fb0*/  FMNMX.FTZ R5, R182, R5, !PT ;  /* 0x00000005b6057209 */ /* 0x000fe40007810000 */
[----:B------:R-:W-:Y:S02]  /*3fc0*/  FMNMX.FTZ R6, R129, R6, !PT ;  /* 0x0000000681067209 */ /* 0x000fe40007810000 */
[----:B------:R-:W-:-:S02]  /*3fd0*/  FSEL R191, R177, -INF , P2 ;  /* 0xff800000b1bf7808 */ /* 0x000fc40001000000 */
[----:B------:R-:W-:Y:S02]  /*3fe0*/  FSEL R203, R29, -INF , P2 ;  /* 0xff8000001dcb7808 */ /* 0x000fe40001000000 */
[----:B------:R-:W-:Y:S02]  /*3ff0*/  FMNMX.FTZ R137, R202, R137, !PT ;  /* 0x00000089ca897209 */ /* 0x000fe40007810000 */
[----:B------:R-:W-:Y:S02]  /*4000*/  FMNMX.FTZ R2, R188, R2, !PT ;  /* 0x00000002bc027209 */ /* 0x000fe40007810000 */
[----:B------:R-:W-:Y:S02]  /*4010*/  FMNMX.FTZ R5, R187, R5, !PT ;  /* 0x00000005bb057209 */ /* 0x000fe40007810000 */
[----:B------:R-:W-:Y:S02]  /*4020*/  FMNMX.FTZ R6, R130, R6, !PT ;  /* 0x0000000682067209 */ /* 0x000fe40007810000 */
[----:B------:R-:W-:-:S02]  /*4030*/  FMNMX.FTZ R137, R203, R137, !PT ;  /* 0x00000089cb897209 */ /* 0x000fc40007810000 */
[----:B------:R-:W-:Y:S02]  /*4040*/  FMNMX.FTZ R2, R191, R2, !PT ;  /* 0x00000002bf027209 */ /* 0x000fe40007810000 */
[----:B------:R-:W-:Y:S01]  /*4050*/  FMNMX.FTZ R5, R211, R5, !PT ;  /* 0x00000005d3057209 */ /* 0x000fe20007810000 */
[----:B------:R-:W1:Y:S01]  /*4060*/  SHFL.BFLY PT, R8, R137, 0x2, 0x1f ;  /* 0x0c401f0089087f89 */ /* 0x000e6200000e0000 */
[----:B------:R-:W-:Y:S02]  /*4070*/  FMNMX.FTZ R6, R131, R6, !PT ;  /* 0x0000000683067209 */ /* 0x000fe40007810000 */
[----:B------:R-:W-:Y:S01]  /*4080*/  FMNMX.FTZ R5, R209, R5, !PT ;  /* 0x00000005d1057209 */ /* 0x000fe20007810000 */
        /* <DEDUP_REMOVED lines=27> */
[----:B------:R-:W-:-:S03]  /*4240*/  FMNMX.FTZ R6, R162, R6, !PT ;  /* 0x00000006a2067209 */ /* 0x000fc60007810000 */
[----:B------:R-:W-:Y:S01]  /*4250*/  LDSM.16.MT88.4 R28, [R229+0x100] ;  /* 0x00010000e51c783b */ /* 0x000fe20000004200 */
[----:B------:R-:W-:-:S04]  /*4260*/  FMNMX.FTZ R6, R204, R6, !PT ;  /* 0x00000006cc067209 */ /* 0x000fc80007810000 */
[----:B------:R-:W-:Y:S02]  /*4270*/  FMNMX.FTZ R6, R165, R6, !PT ;  /* 0x00000006a5067209 */ /* 0x000fe40007810000 */
[----:B-1----:R-:W-:Y:S02]  /*4280*/  FMNMX.FTZ R5, R5, R7, !PT ;  /* 0x0000000705057209 */ /* 0x002fe40007810000 */
[----:B------:R-:W-:Y:S02]  /*4290*/  FMNMX.FTZ R6, R166, R6, !PT ;  /* 0x00000006a6067209 */ /* 0x000fe40007810000 */
[----:B--2---:R-:W-:Y:S01]  /*42a0*/  FMNMX.FTZ R137, R137, R8, !PT ;  /* 0x0000000889897209 */ /* 0x004fe20007810000 */
[----:B------:R-:W-:Y:S01]  /*42b0*/  SHFL.BFLY PT, R9, R5, 0x1, 0x1f ;  /* 0x0c201f0005097f89 */ /* 0x000fe200000e0000 */
[----:B---3--:R-:W-:-:S03]  /*42c0*/  FMNMX.FTZ R135, R2, R135, !PT ;  /* 0x0000008702877209 */ /* 0x008fc60007810000 */
[----:B------:R-:W-:Y:S01]  /*42d0*/  FMUL.FTZ R7, R137, c[0x0][0x2d0] ;  /* 0x0000b40089077a20 */ /* 0x000fe20000410000 */
[----:B------:R-:W-:Y:S02]  /*42e0*/  FMNMX.FTZ R2, R139, R6, !PT ;  /* 0x000000068b027209 */ /* 0x000fe40007810000 */
[----:B------:R-:W-:Y:S01]  /*42f0*/  FSETP.NEU.FTZ.AND P1, PT, R137, -INF , PT ;  /* 0xff8000008900780b */ /* 0x000fe20003f3d000 */
[----:B------:R-:W-:Y:S01]  /*4300*/  FMUL.FTZ R6, R135, c[0x0][0x2d0] ;  /* 0x0000b40087067a20 */ /* 0x000fe20000410000 */
[----:B------:R-:W-:Y:S02]  /*4310*/  FMNMX.FTZ R2, R221, R2, !PT ;  /* 0x00000002dd027209 */ /* 0x000fe40007810000 */
[----:B------:R-:W-:Y:S02]  /*4320*/  FSEL R7, R7, RZ, P1 ;  /* 0x000000ff07077208 */ /* 0x000fe40000800000 */
[----:B------:R-:W-:Y:S02]  /*4330*/  FMNMX.FTZ R8, R216, R2, !PT ;  /* 0x00000002d8087209 */ /* 0x000fe40007810000 */
[----:B------:R-:W-:Y:S01]  /*4340*/  FSETP.NEU.FTZ.AND P1, PT, R135, -INF , PT ;  /* 0xff8000008700780b */ /* 0x000fe20003f3d000 */
[----:B------:R-:W-:Y:S01]  /*4350*/  FFMA.FTZ R2, R10, c[0x0][0x2d0], -R7 ;  /* 0x0000b4000a027a23 */ /* 0x000fe20000010807 */
[----:B------:R-:W-:-:S02]  /*4360*/  FMNMX.FTZ R8, R214, R8, !PT ;  /* 0x00000008d6087209 */ /* 0x000fc40007810000 */
[----:B------:R-:W-:Y:S01]  /*4370*/  FSEL R6, R6, RZ, P1 ;  /* 0x000000ff06067208 */ /* 0x000fe20000800000 */
[----:B------:R1:W-:Y:S02]  /*4380*/  MUFU.EX2 R232, R2 ;  /* 0x0000000200e87308 */ /* 0x0003e40000000800 */
[----:B------:R-:W2:Y:S02]  /*4390*/  SHFL.BFLY PT, R10, R8, 0x2, 0x1f ;  /* 0x0c401f00080a7f89 */ /* 0x000ea400000e0000 */
[----:B-1----:R-:W-:-:S04]  /*43a0*/  FFMA.FTZ R2, R11, c[0x0][0x2d0], -R6 ;  /* 0x0000b4000b027a23 */ /* 0x002fc80000010806 */
[----:B------:R1:W-:Y:S01]  /*43b0*/  MUFU.EX2 R178, R2 ;  /* 0x0000000200b27308 */ /* 0x0003e20000000800 */
[----:B--2---:R-:W-:Y:S02]  /*43c0*/  FMNMX.FTZ R8, R8, R10, !PT ;  /* 0x0000000a08087209 */ /* 0x004fe40007810000 */
[----:B-1----:R-:W-:Y:S01]  /*43d0*/  FMNMX.FTZ R2, R9, R5, !PT ;  /* 0x0000000509027209 */ /* 0x002fe20007810000 */
[--C-:B------:R-:W-:Y:S02]  /*43e0*/  FFMA.FTZ R5, R12, c[0x0][0x2d0], -R6.reuse ;  /* 0x0000b4000c057a23 */ /* 0x100fe40000010806 */
[----:B------:R-:W-:Y:S01]  /*43f0*/  FFMA.FTZ R9, R13, c[0x0][0x2d0], -R6 ;  /* 0x0000b4000d097a23 */ /* 0x000fe20000010806 */
[C---:B------:R-:W-:Y:S01]  /*4400*/  FSETP.NEU.FTZ.AND P1, PT, R2.reuse, -INF , PT ;  /* 0xff8000000200780b */ /* 0x040fe20003f3d000 */
[----:B------:R1:W-:Y:S08]  /*4410*/  MUFU.EX2 R177, R5 ;  /* 0x0000000500b17308 */ /* 0x0003f00000000800 */
[----:B------:R2:W-:Y:S01]  /*4420*/  MUFU.EX2 R252, R9 ;  /* 0x0000000900fc7308 */ /* 0x0005e20000000800 */
[----:B-1----:R-:W-:-:S05]  /*4430*/  FMUL.FTZ R5, R2, c[0x0][0x2d0] ;  /* 0x0000b40002057a20 */ /* 0x002fca0000410000 */
[----:B------:R-:W-:Y:S01]  /*4440*/  FSEL R5, R5, RZ, P1 ;  /* 0x000000ff05057208 */ /* 0x000fe20000800000 */
[----:B--2---:R-:W-:-:S04]  /*4450*/  FFMA.FTZ R9, R14, c[0x0][0x2d0], -R6 ;  /* 0x0000b4000e097a23 */ /* 0x004fc80000010806 */
[--C-:B------:R-:W-:Y:S01]  /*4460*/  FFMA.FTZ R0, R16, c[0x0][0x2d0], -R5.reuse ;  /* 0x0000b40010007a23 */ /* 0x100fe20000010805 */
[----:B------:R1:W2:Y:S08]  /*4470*/  MUFU.EX2 R161, R9 ;  /* 0x0000000900a17308 */ /* 0x0002b00000000800 */
[----:B------:R3:W-:Y:S01]  /*4480*/  MUFU.EX2 R234, R0 ;  /* 0x0000000000ea7308 */ /* 0x0007e20000000800 */
[----:B-1----:R-:W-:Y:S01]  /*4490*/  FFMA.FTZ R9, R15, c[0x0][0x2d0], -R5 ;  /* 0x0000b4000f097a23 */ /* 0x002fe20000010805 */
[----:B--2---:R-:W-:-:S06]  /*44a0*/  F2FP.BF16.PACK_AB R10, R161, R252 ;  /* 0x000000fca10a723e */ /* 0x004fcc00000010ff */
[----:B------:R1:W2:Y:S01]  /*44b0*/  MUFU.EX2 R179, R9 ;  /* 0x0000000900b37308 */ /* 0x0002a20000000800 */
[--C-:B---3--:R-:W-:Y:S02]  /*44c0*/  FFMA.FTZ R0, R17, c[0x0][0x2d0], -R5.reuse ;  /* 0x0000b40011007a23 */ /* 0x108fe40000010805 */
[----:B------:R-:W-:Y:S05]  /*44d0*/  LDSM.16.MT88.4 R16, [R231+0x100] ;  /* 0x00010000e710783b */ /* 0x000fea0000004200 */
[----:B------:R3:W-:Y:S01]  /*44e0*/  MUFU.EX2 R193, R0 ;  /* 0x0000000000c17308 */ /* 0x0007e20000000800 */
[----:B-1----:R-:W1:Y:S01]  /*44f0*/  SHFL.BFLY PT, R9, R8, 0x1, 0x1f ;  /* 0x0c201f0008097f89 */ /* 0x002e6200000e0000 */
[----:B---3--:R-:W-:-:S06]  /*4500*/  FFMA.FTZ R0, R24, c[0x0][0x2d0], -R5 ;  /* 0x0000b40018007a23 */ /* 0x008fcc0000010805 */
[----:B------:R3:W4:Y:S01]  /*4510*/  MUFU.EX2 R151, R0 ;  /* 0x0000000000977308 */ /* 0x0007220000000800 */
[----:B-1----:R-:W-:Y:S02]  /*4520*/  FMNMX.FTZ R136, R8, R9, !PT ;  /* 0x0000000908887209 */ /* 0x002fe40007810000 */
[----:B------:R-:W-:Y:S01]  /*4530*/  F2FP.BF16.PACK_AB R8, R177, R178 ;  /* 0x000000b2b108723e */ /* 0x000fe200000010ff */
[----:B---3--:R-:W-:Y:S01]  /*4540*/  FFMA.FTZ R0, R25, c[0x0][0x2d0], -R7 ;  /* 0x0000b40019007a23 */ /* 0x008fe20000010807 */
[C---:B------:R-:W-:Y:S01]  /*4550*/  FSETP.NEU.FTZ.AND P1, PT, R136.reuse, -INF , PT ;  /* 0xff8000008800780b */ /* 0x040fe20003f3d000 */
[----:B------:R-:W-:Y:S01]  /*4560*/  FMUL.FTZ R3, R136, c[0x0][0x2d0] ;  /* 0x0000b40088037a20 */ /* 0x000fe20000410000 */
[----:B--2---:R-:W-:Y:S01]  /*4570*/  F2FP.BF16.PACK_AB R9, R234, R179 ;  /* 0x000000b3ea09723e */ /* 0x004fe200000010ff */
[----:B------:R1:W2:Y:S01]  /*4580*/  MUFU.EX2 R227, R0 ;  /* 0x0000000000e37308 */ /* 0x0002a20000000800 */
[----:B----4-:R-:W-:-:S07]  /*4590*/  F2FP.BF16.PACK_AB R11, R151, R193 ;  /* 0x000000c1970b723e */ /* 0x010fce00000010ff */
[----:B------:R-:W-:Y:S01]  /*45a0*/  HMMA.16816.F32.BF16 R72, R8, R20, RZ ;  /* 0x000000140848723c */ /* 0x000fe200000418ff */
[----:B-1----:R-:W-:Y:S01]  /*45b0*/  FFMA.FTZ R0, R26, c[0x0][0x2d0], -R7 ;  /* 0x0000b4001a007a23 */ /* 0x002fe20000010807 */
[----:B--2---:R-:W-:-:S06]  /*45c0*/  F2FP.BF16.PACK_AB R12, R227, R232 ;  /* 0x000000e8e30c723e */ /* 0x004fcc00000010ff */
[C---:B------:R-:W-:Y:S01]  /*45d0*/  HMMA.16816.F32.BF16 R64, R8.reuse, R16, RZ ;  /* 0x000000100840723c */ /* 0x040fe200000418ff */
[----:B------:R1:W-:Y:S07]  /*45e0*/  MUFU.EX2 R196, R0 ;  /* 0x0000000000c47308 */ /* 0x0003ee0000000800 */
[C---:B------:R-:W-:Y:S08]  /*45f0*/  HMMA.16816.F32.BF16 R56, R8.reuse, R28, RZ ;  /* 0x0000001c0838723c */ /* 0x040ff000000418ff */
[----:B------:R-:W-:Y:S01]  /*4600*/  HMMA.16816.F32.BF16 R48, R8, R40, RZ ;  /* 0x000000280830723c */ /* 0x000fe200000418ff */
[----:B-1----:R-:W-:Y:S01]  /*4610*/  FSEL R0, R3, RZ, P1 ;  /* 0x000000ff03007208 */ /* 0x002fe20000800000 */
[----:B------:R-:W-:-:S02]  /*4620*/  FFMA.FTZ R3, R27, c[0x0][0x2d0], -R7 ;  /* 0x0000b4001b037a23 */ /* 0x000fc40000010807 */
[----:B------:R-:W1:Y:S02]  /*4630*/  LDSM.16.MT88.4 R24, [R228+0x900] ;  /* 0x00090000e418783b */ /* 0x000e640000004200 */
[----:B------:R2:W3:Y:S02]  /*4640*/  MUFU.EX2 R163, R3 ;  /* 0x0000000300a37308 */ /* 0x0004e40000000800 */
[C---:B------:R-:W-:Y:S08]  /*4650*/  HMMA.16816.F32.BF16 R68, R8.reuse, R22, RZ ;  /* 0x000000160844723c */ /* 0x040ff000000418ff */
[----:B------:R-:W-:Y:S01]  /*4660*/  HMMA.16816.F32.BF16 R60, R8, R18, RZ ;  /* 0x00000012083c723c */ /* 0x000fe200000418ff */
[----:B--2---:R-:W-:Y:S01]  /*4670*/  FFMA.FTZ R3, R32, c[0x0][0x2d0], -R0 ;  /* 0x0000b40020037a23 */ /* 0x004fe20000010800 */
[----:B---3--:R-:W-:-:S06]  /*4680*/  F2FP.BF16.PACK_AB R14, R163, R196 ;  /* 0x000000c4a30e723e */ /* 0x008fcc00000010ff */
[C---:B------:R-:W-:Y:S01]  /*4690*/  HMMA.16816.F32.BF16 R52, R8.reuse, R30, RZ ;  /* 0x0000001e0834723c */ /* 0x040fe200000418ff */
[----:B------:R2:W-:Y:S07]  /*46a0*/  MUFU.EX2 R223, R3 ;  /* 0x0000000300df7308 */ /* 0x0005ee0000000800 */
[----:B------:R-:W-:Y:S01]  /*46b0*/  HMMA.16816.F32.BF16 R44, R8, R42, RZ ;  /* 0x0000002a082c723c */ /* 0x000fe200000418ff */
[----:B--2---:R-:W-:-:S04]  /*46c0*/  FFMA.FTZ R3, R33, c[0x0][0x2d0], -R0 ;  /* 0x0000b40021037a23 */ /* 0x004fc80000010800 */
[----:B------:R2:W3:Y:S02]  /*46d0*/  MUFU.EX2 R220, R3 ;  /* 0x0000000300dc7308 */ /* 0x0004e40000000800 */
[----:B--2---:R-:W-:Y:S01]  /*46e0*/  FFMA.FTZ R3, R34, c[0x0][0x2d0], -R0 ;  /* 0x0000b40022037a23 */ /* 0x004fe20000010800 */
[----:B---3--:R-:W-:-:S05]  /*46f0*/  F2FP.BF16.PACK_AB R13, R220, R223 ;  /* 0x000000dfdc0d723e */ /* 0x008fca00000010ff */
[----:B------:R2:W-:Y:S02]  /*4700*/  MUFU.EX2 R222, R3 ;  /* 0x0000000300de7308 */ /* 0x0005e40000000800 */
[----:B--2---:R-:W-:Y:S02]  /*4710*/  FFMA.FTZ R3, R35, c[0x0][0x2d0], -R0 ;  /* 0x0000b40023037a23 */ /* 0x004fe40000010800 */
[----:B------:R-:W-:Y:S04]  /*4720*/  LDSM.16.MT88.4 R32, [R230+0x900] ;  /* 0x00090000e620783b */ /* 0x000fe80000004200 */
[----:B------:R2:W3:Y:S02]  /*4730*/  MUFU.EX2 R200, R3 ;  /* 0x0000000300c87308 */ /* 0x0004e40000000800 */
[----:B--2---:R-:W-:Y:S01]  /*4740*/  FFMA.FTZ R3, R36, c[0x0][0x2d0], -R6 ;  /* 0x0000b40024037a23 */ /* 0x004fe20000010806 */
[----:B---3--:R-:W-:-:S05]  /*4750*/  F2FP.BF16.PACK_AB R15, R200, R222 ;  /* 0x000000dec80f723e */ /* 0x008fca00000010ff */
[----:B------:R2:W-:Y:S02]  /*4760*/  MUFU.EX2 R4, R3 ;  /* 0x0000000300047308 */ /* 0x0005e40000000800 */
[C---:B------:R-:W-:Y:S08]  /*4770*/  HMMA.16816.F32.BF16 R84, R12.reuse, R20, RZ ;  /* 0x000000140c54723c */ /* 0x040ff000000418ff */
[----:B------:R-:W-:Y:S01]  /*4780*/  HMMA.16816.F32.BF16 R88, R12, R22, RZ ;  /* 0x000000160c58723c */ /* 0x000fe200000418ff */
[----:B------:R-:W3:Y:S01]  /*4790*/  LDSM.16.MT88.4 R20, [R229+0x900] ;  /* 0x00090000e514783b */ /* 0x000ee20000004200 */
[----:B--2---:R-:W-:-:S04]  /*47a0*/  FFMA.FTZ R3, R37, c[0x0][0x2d0], -R6 ;  /* 0x0000b40025037a23 */ /* 0x004fc80000010806 */
[----:B------:R2:W4:Y:S02]  /*47b0*/  MUFU.EX2 R198, R3 ;  /* 0x0000000300c67308 */ /* 0x0005240000000800 */
[C---:B------:R-:W-:Y:S08]  /*47c0*/  HMMA.16816.F32.BF16 R80, R12.reuse, R16, RZ ;  /* 0x000000100c50723c */ /* 0x040ff000000418ff */
[----:B------:R-:W-:Y:S01]  /*47d0*/  HMMA.16816.F32.BF16 R100, R12, R18, RZ ;  /* 0x000000120c64723c */ /* 0x000fe200000418ff */
[----:B--2---:R-:W-:Y:S01]  /*47e0*/  FFMA.FTZ R3, R38, c[0x0][0x2d0], -R6 ;  /* 0x0000b40026037a23 */ /* 0x004fe20000010806 */
[----:B----4-:R-:W-:-:S06]  /*47f0*/  F2FP.BF16.PACK_AB R8, R198, R4 ;  /* 0x00000004c608723e */ /* 0x010fcc00000010ff */
[C---:B------:R-:W-:Y:S01]  /*4800*/  HMMA.16816.F32.BF16 R16, R12.reuse, R40, RZ ;  /* 0x000000280c10723c */ /* 0x040fe200000418ff */
[----:B------:R2:W-:Y:S07]  /*4810*/  MUFU.EX2 R195, R3 ;  /* 0x0000000300c37308 */ /* 0x0005ee0000000800 */
[C---:B------:R-:W-:Y:S08]  /*4820*/  HMMA.16816.F32.BF16 R108, R12.reuse, R30, RZ ;  /* 0x0000001e0c6c723c */ /* 0x040ff000000418ff */
[----:B------:R-:W-:Y:S01]  /*4830*/  HMMA.16816.F32.BF16 R76, R12, R28, RZ ;  /* 0x0000001c0c4c723c */ /* 0x000fe200000418ff */
[----:B------:R-:W-:Y:S01]  /*4840*/  LDSM.16.MT88.4 R28, [R230+0x1100] ;  /* 0x00110000e61c783b */ /* 0x000fe20000004200 */
[----:B--2---:R-:W-:-:S03]  /*4850*/  FFMA.FTZ R3, R39, c[0x0][0x2d0], -R6 ;  /* 0x0000b40027037a23 */ /* 0x004fc60000010806 */
[----:B------:R-:W2:Y:S01]  /*4860*/  LDSM.16.MT88.4 R36, [R231+0x900] ;  /* 0x00090000e724783b */ /* 0x000ea20000004200 */
[----:B------:R4:W1:Y:S02]  /*4870*/  MUFU.EX2 R189, R3 ;  /* 0x0000000300bd7308 */ /* 0x0008640000000800 */
[----:B----4-:R-:W-:Y:S01]  /*4880*/  FFMA.FTZ R3, R92, c[0x0][0x2d0], -R5 ;  /* 0x0000b4005c037a23 */ /* 0x010fe20000010805 */
[----:B-1----:R-:W-:-:S05]  /*4890*/  F2FP.BF16.PACK_AB R10, R189, R195 ;  /* 0x000000c3bd0a723e */ /* 0x002fca00000010ff */
[----:B------:R1:W-:Y:S02]  /*48a0*/  MUFU.EX2 R206, R3 ;  /* 0x0000000300ce7308 */ /* 0x0003e40000000800 */
[----:B-1----:R-:W-:-:S06]  /*48b0*/  FFMA.FTZ R3, R93, c[0x0][0x2d0], -R5 ;  /* 0x0000b4005d037a23 */ /* 0x002fcc0000010805 */
        /* <DEDUP_REMOVED lines=9> */
[C---:B------:R-:W-:Y:S08]  /*4950*/  HMMA.16816.F32.BF16 R140, R8.reuse, R24, R72 ;  /* 0x00000018088c723c */ /* 0x040ff00000041848 */
[----:B---3--:R-:W-:Y:S01]  /*4960*/  HMMA.16816.F32.BF16 R92, R8, R20, R56 ;  /* 0x00000014085c723c */ /* 0x008fe20000041838 */
[----:B-1----:R-:W-:-:S04]  /*4970*/  FFMA.FTZ R3, R97, c[0x0][0x2d0], -R7 ;  /* 0x0000b40061037a23 */ /* 0x002fc80000010807 */
[----:B------:R1:W3:Y:S03]  /*4980*/  MUFU.EX2 R218, R3 ;  /* 0x0000000300da7308 */ /* 0x0002e60000000800 */
[C---:B------:R-:W-:Y:S08]  /*4990*/  HMMA.16816.F32.BF16 R72, R8.reuse, R32, R48 ;  /* 0x000000200848723c */ /* 0x040ff00000041830 */
[----:B------:R-:W-:Y:S01]  /*49a0*/  HMMA.16816.F32.BF16 R68, R8, R26, R68 ;  /* 0x0000001a0844723c */ /* 0x000fe20000041844 */
[----:B-1----:R-:W-:-:S07]  /*49b0*/  FFMA.FTZ R3, R104, c[0x0][0x2d0], -R7 ;  /* 0x0000b40068037a23 */ /* 0x002fce0000010807 */
[----:B------:R-:W-:Y:S01]  /*49c0*/  HMMA.16816.F32.BF16 R44, R8, R34, R44 ;  /* 0x00000022082c723c */ /* 0x000fe2000004182c */
[----:B------:R1:W-:Y:S07]  /*49d0*/  MUFU.EX2 R215, R3 ;  /* 0x0000000300d77308 */ /* 0x0003ee0000000800 */
[----:B------:R-:W-:Y:S01]  /*49e0*/  HMMA.16816.F32.BF16 R96, R12, R42, RZ ;  /* 0x0000002a0c60723c */ /* 0x000fe200000418ff */
[----:B------:R-:W-:Y:S01]  /*49f0*/  LDSM.16.MT88.4 R12, [R231+0x1100] ;  /* 0x00110000e70c783b */ /* 0x000fe20000004200 */
[----:B-1----:R-:W-:-:S06]  /*4a00*/  FFMA.FTZ R3, R105, c[0x0][0x2d0], -R7 ;  /* 0x0000b40069037a23 */ /* 0x002fcc0000010807 */
[C---:B--2---:R-:W-:Y:S01]  /*4a10*/  HMMA.16816.F32.BF16 R104, R8.reuse, R36, R64 ;  /* 0x000000240868723c */ /* 0x044fe20000041840 */
[----:B------:R1:W2:Y:S07]  /*4a20*/  MUFU.EX2 R217, R3 ;  /* 0x0000000300d97308 */ /* 0x0002ae0000000800 */
[C---:B------:R-:W-:Y:S08]  /*4a30*/  HMMA.16816.F32.BF16 R64, R8.reuse, R38, R60 ;  /* 0x000000260840723c */ /* 0x040ff0000004183c */
[----:B------:R-:W-:Y:S01]  /*4a40*/  HMMA.16816.F32.BF16 R60, R8, R22, R52 ;  /* 0x00000016083c723c */ /* 0x000fe20000041834 */
[----:B-1----:R-:W-:-:S02]  /*4a50*/  FFMA.FTZ R3, R112, c[0x0][0x2d0], -R0 ;  /* 0x0000b40070037a23 */ /* 0x002fc40000010800 */
[----:B------:R-:W-:Y:S02]  /*4a60*/  IMAD.MOV.U32 R112, RZ, RZ, R205 ;  /* 0x000000ffff707224 */ /* 0x000fe400078e00cd */
[----:B------:R1:W-:Y:S02]  /*4a70*/  MUFU.EX2 R205, R3 ;  /* 0x0000000300cd7308 */ /* 0x0003e40000000800 */
[----:B---3--:R-:W-:Y:S02]  /*4a80*/  F2FP.BF16.PACK_AB R8, R218, R219 ;  /* 0x000000dbda08723e */ /* 0x008fe400000010ff */
[----:B--2---:R-:W-:Y:S01]  /*4a90*/  F2FP.BF16.PACK_AB R10, R217, R215 ;  /* 0x000000d7d90a723e */ /* 0x004fe200000010ff */
[----:B-1----:R-:W-:Y:S02]  /*4aa0*/  FFMA.FTZ R3, R113, c[0x0][0x2d0], -R0 ;  /* 0x0000b40071037a23 */ /* 0x002fe40000010800 */
[----:B------:R-:W-:Y:S02]  /*4ab0*/  IMAD.MOV.U32 R113, RZ, RZ, R206 ;  /* 0x000000ffff717224 */ /* 0x000fe400078e00ce */
[----:B------:R1:W2:Y:S02]  /*4ac0*/  MUFU.EX2 R207, R3 ;  /* 0x0000000300cf7308 */ /* 0x0002a40000000800 */
[----:B-1----:R-:W-:Y:S01]  /*4ad0*/  FFMA.FTZ R3, R114, c[0x0][0x2d0], -R0 ;  /* 0x0000b40072037a23 */ /* 0x002fe20000010800 */
[----:B--2---:R-:W-:Y:S01]  /*4ae0*/  F2FP.BF16.PACK_AB R9, R207, R205 ;  /* 0x000000cdcf09723e */ /* 0x004fe200000010ff */
[----:B------:R-:W-:-:S04]  /*4af0*/  IMAD.MOV.U32 R114, RZ, RZ, R204 ;  /* 0x000000ffff727224 */ /* 0x000fc800078e00cc */
[----:B------:R1:W-:Y:S02]  /*4b00*/  MUFU.EX2 R208, R3 ;  /* 0x0000000300d07308 */ /* 0x0003e40000000800 */
[----:B-1----:R-:W-:Y:S02]  /*4b10*/  FFMA.FTZ R3, R115, c[0x0][0x2d0], -R0 ;  /* 0x0000b40073037a23 */ /* 0x002fe40000010800 */
[----:B------:R-:W-:-:S04]  /*4b20*/  IMAD.MOV.U32 R115, RZ, RZ, R203 ;  /* 0x000000ffff737224 */ /* 0x000fc800078e00cb */
[----:B------:R1:W2:Y:S02]  /*4b30*/  MUFU.EX2 R206, R3 ;  /* 0x0000000300ce7308 */ /* 0x0002a40000000800 */
[----:B-1----:R-:W-:Y:S01]  /*4b40*/  FFMA.FTZ R3, R116, c[0x0][0x2d0], -R7 ;  /* 0x0000b40074037a23 */ /* 0x002fe20000010807 */
[----:B--2---:R-:W-:Y:S01]  /*4b50*/  F2FP.BF16.PACK_AB R11, R206, R208 ;  /* 0x000000d0ce0b723e */ /* 0x004fe200000010ff */
[----:B------:R-:W-:-:S04]  /*4b60*/  IMAD.MOV.U32 R116, RZ, RZ, R202 ;  /* 0x000000ffff747224 */ /* 0x000fc800078e00ca */
[----:B------:R1:W-:Y:S02]  /*4b70*/  MUFU.EX2 R251, R3 ;  /* 0x0000000300fb7308 */ /* 0x0003e40000000800 */
[C---:B------:R-:W-:Y:S08]  /*4b80*/  HMMA.16816.F32.BF16 R52, R8.reuse, R36, R80 ;  /* 0x000000240834723c */ /* 0x040ff00000041850 */
[----:B------:R-:W-:Y:S01]  /*4b90*/  HMMA.16816.F32.BF16 R36, R8, R38, R100 ;  /* 0x000000260824723c */ /* 0x000fe20000041864 */
[----:B-1----:R-:W-:Y:S01]  /*4ba0*/  FFMA.FTZ R3, R117, c[0x0][0x2d0], -R6 ;  /* 0x0000b40075037a23 */ /* 0x002fe20000010806 */
[----:B------:R-:W-:-:S05]  /*4bb0*/  MOV R117, R201 ;  /* 0x000000c900757202 */ /* 0x000fca0000000f00 */
[----:B------:R-:W-:Y:S01]  /*4bc0*/  IMAD.MOV.U32 R102, RZ, RZ, R116 ;  /* 0x000000ffff667224 */ /* 0x000fe200078e0074 */
[----:B------:R1:W-:Y:S01]  /*4bd0*/  MUFU.EX2 R203, R3 ;  /* 0x0000000300cb7308 */ /* 0x0003e20000000800 */
[C---:B------:R-:W-:Y:S01]  /*4be0*/  HMMA.16816.F32.BF16 R48, R8.reuse, R24, R84 ;  /* 0x000000180830723c */ /* 0x040fe20000041854 */
[----:B------:R-:W-:Y:S01]  /*4bf0*/  IMAD.MOV.U32 R103, RZ, RZ, R117 ;  /* 0x000000ffff677224 */ /* 0x000fe200078e0075 */
[----:B------:R-:W-:Y:S01]  /*4c00*/  MOV R116, R252 ;  /* 0x000000fc00747202 */ /* 0x000fe20000000f00 */
[----:B------:R-:W-:Y:S02]  /*4c10*/  IMAD.MOV.U32 R117, RZ, RZ, R195 ;  /* 0x000000ffff757224 */ /* 0x000fe400078e00c3 */
[----:B------:R-:W-:Y:S01]  /*4c20*/  IMAD.MOV.U32 R101, RZ, RZ, R112 ;  /* 0x000000ffff657224 */ /* 0x000fe200078e0070 */
[----:B------:R-:W-:Y:S01]  /*4c30*/  MOV R112, R190 ;  /* 0x000000be00707202 */ /* 0x000fe20000000f00 */
[----:B------:R-:W-:Y:S01]  /*4c40*/  IMAD.MOV.U32 R100, RZ, RZ, R115 ;  /* 0x000000ffff647224 */ /* 0x000fe200078e0073 */
[----:B------:R-:W-:Y:S01]  /*4c50*/  HMMA.16816.F32.BF16 R84, R8, R32, R16 ;  /* 0x000000200854723c */ /* 0x000fe20000041810 */
[----:B------:R-:W2:Y:S01]  /*4c60*/  LDSM.16.MT88.4 R16, [R228+0x1100] ;  /* 0x00110000e410783b */ /* 0x000ea20000004200 */
[----:B-1----:R-:W-:-:S06]  /*4c70*/  FFMA.FTZ R3, R118, c[0x0][0x2d0], -R6 ;  /* 0x0000b40076037a23 */ /* 0x002fcc0000010806 */
[C---:B------:R-:W-:Y:S01]  /*4c80*/  HMMA.16816.F32.BF16 R40, R8.reuse, R26, R88 ;  /* 0x0000001a0828723c */ /* 0x040fe20000041858 */
[----:B------:R-:W-:Y:S01]  /*4c90*/  IMAD.MOV.U32 R118, RZ, RZ, R200 ;  /* 0x000000ffff767224 */ /* 0x000fe200078e00c8 */
[----:B------:R-:W1:Y:S01]  /*4ca0*/  LDSM.16.MT88.4 R24, [R229+0x1100] ;  /* 0x00110000e518783b */ /* 0x000e620000004200 */
[----:B------:R3:W4:Y:S05]  /*4cb0*/  MUFU.EX2 R204, R3 ;  /* 0x0000000300cc7308 */ /* 0x00072a0000000800 */
[C---:B------:R-:W-:Y:S07]  /*4cc0*/  HMMA.16816.F32.BF16 R56, R8.reuse, R22, R108 ;  /* 0x000000160838723c */ /* 0x040fee000004186c */
[----:B------:R-:W-:Y:S01]  /*4cd0*/  IMAD.MOV.U32 R111, RZ, RZ, R192 ;  /* 0x000000ffff6f7224 */ /* 0x000fe200078e00c0 */
[----:B------:R-:W-:Y:S01]  /*4ce0*/  HMMA.16816.F32.BF16 R76, R8, R20, R76 ;  /* 0x00000014084c723c */ /* 0x000fe2000004184c */
[----:B------:R-:W-:-:S02]  /*4cf0*/  IMAD.MOV.U32 R110, RZ, RZ, R189 ;  /* 0x000000ffff6e7224 */ /* 0x000fc400078e00bd */
[----:B---3--:R-:W-:Y:S02]  /*4d00*/  FFMA.FTZ R3, R119, c[0x0][0x2d0], -R6 ;  /* 0x0000b40077037a23 */ /* 0x008fe40000010806 */
[----:B------:R-:W-:Y:S02]  /*4d10*/  IMAD.MOV.U32 R119, RZ, RZ, R199 ;  /* 0x000000ffff777224 */ /* 0x000fe400078e00c7 */
[----:B------:R3:W-:Y:S01]  /*4d20*/  MUFU.EX2 R202, R3 ;  /* 0x0000000300ca7308 */ /* 0x0007e20000000800 */
[----:B------:R-:W-:Y:S01]  /*4d30*/  IMAD.MOV.U32 R109, RZ, RZ, R188 ;  /* 0x000000ffff6d7224 */ /* 0x000fe200078e00bc */
[----:B------:R-:W-:Y:S07]  /*4d40*/  HMMA.16816.F32.BF16 R32, R8, R34, R96 ;  /* 0x000000220820723c */ /* 0x000fee0000041860 */
[----:B----4-:R-:W-:Y:S01]  /*4d50*/  F2FP.BF16.PACK_AB R8, R204, R203 ;  /* 0x000000cbcc08723e */ /* 0x010fe200000010ff */
[----:B------:R-:W-:-:S02]  /*4d60*/  IMAD.MOV.U32 R96, RZ, RZ, R100 ;  /* 0x000000ffff607224 */ /* 0x000fc400078e0064 */
[----:B------:R-:W-:Y:S02]  /*4d70*/  IMAD.MOV.U32 R99, RZ, RZ, R161 ;  /* 0x000000ffff637224 */ /* 0x000fe400078e00a1 */
[----:B------:R-:W-:Y:S02]  /*4d80*/  IMAD.MOV.U32 R98, RZ, RZ, R103 ;  /* 0x000000ffff627224 */ /* 0x000fe400078e0067 */
[----:B---3--:R-:W-:Y:S02]  /*4d90*/  FFMA.FTZ R3, R120, c[0x0][0x2d0], -R6 ;  /* 0x0000b40078037a23 */ /* 0x008fe40000010806 */
[----:B------:R-:W-:Y:S02]  /*4da0*/  IMAD.MOV.U32 R120, RZ, RZ, R197 ;  /* 0x000000ffff787224 */ /* 0x000fe400078e00c5 */
[----:B------:R3:W4:Y:S01]  /*4db0*/  MUFU.EX2 R201, R3 ;  /* 0x0000000300c97308 */ /* 0x0007220000000800 */
[----:B------:R-:W-:Y:S02]  /*4dc0*/  IMAD.MOV.U32 R103, RZ, RZ, R167 ;  /* 0x000000ffff677224 */ /* 0x000fe400078e00a7 */
[----:B------:R-:W-:-:S02]  /*4dd0*/  IMAD.MOV.U32 R97, RZ, RZ, R176 ;  /* 0x000000ffff617224 */ /* 0x000fc400078e00b0 */
[--C-:B---3--:R-:W-:Y:S01]  /*4de0*/  FFMA.FTZ R3, R121, c[0x0][0x2d0], -R5.reuse ;  /* 0x0000b40079037a23 */ /* 0x108fe20000010805 */
[----:B----4-:R-:W-:Y:S01]  /*4df0*/  F2FP.BF16.PACK_AB R10, R201, R202 ;  /* 0x000000cac90a723e */ /* 0x010fe200000010ff */
[----:B------:R-:W-:Y:S02]  /*4e00*/  IMAD.MOV.U32 R121, RZ, RZ, R198 ;  /* 0x000000ffff797224 */ /* 0x000fe400078e00c6 */
[----:B------:R3:W-:Y:S02]  /*4e10*/  MUFU.EX2 R200, R3 ;  /* 0x0000000300c87308 */ /* 0x0007e40000000800 */
[----:B---3--:R-:W-:Y:S02]  /*4e20*/  FFMA.FTZ R3, R122, c[0x0][0x2d0], -R5 ;  /* 0x0000b4007a037a23 */ /* 0x008fe40000010805 */
[----:B------:R-:W-:-:S04]  /*4e30*/  IMAD.MOV.U32 R122, RZ, RZ, R113 ;  /* 0x000000ffff7a7224 */ /* 0x000fc800078e0071 */
[----:B------:R3:W4:Y:S01]  /*4e40*/  MUFU.EX2 R199, R3 ;  /* 0x0000000300c77308 */ /* 0x0007220000000800 */
[----:B------:R-:W-:Y:S02]  /*4e50*/  IMAD.MOV.U32 R113, RZ, RZ, R191 ;  /* 0x000000ffff717224 */ /* 0x000fe400078e00bf */
[----:B---3--:R-:W-:Y:S01]  /*4e60*/  FFMA.FTZ R3, R123, c[0x0][0x2d0], -R5 ;  /* 0x0000b4007b037a23 */ /* 0x008fe20000010805 */
[----:B------:R-:W-:Y:S01]  /*4e70*/  MOV R123, R118 ;  /* 0x00000076007b7202 */ /* 0x000fe20000000f00 */
[----:B------:R-:W-:Y:S01]  /*4e80*/  IMAD.MOV.U32 R118, RZ, RZ, R194 ;  /* 0x000000ffff767224 */ /* 0x000fe200078e00c2 */
[----:B----4-:R-:W-:Y:S02]  /*4e90*/  F2FP.BF16.PACK_AB R9, R199, R200 ;  /* 0x000000c8c709723e */ /* 0x010fe400000010ff */
[----:B------:R3:W-:Y:S01]  /*4ea0*/  MUFU.EX2 R198, R3 ;  /* 0x0000000300c67308 */ /* 0x0007e20000000800 */
[----:B------:R-:W-:Y:S02]  /*4eb0*/  IMAD.MOV.U32 R100, RZ, RZ, R123 ;  /* 0x000000ffff647224 */ /* 0x000fe400078e007b */
[----:B------:R-:W-:-:S02]  /*4ec0*/  IMAD.MOV.U32 R123, RZ, RZ, R162 ;  /* 0x000000ffff7b7224 */ /* 0x000fc400078e00a2 */
[----:B---3--:R-:W-:Y:S02]  /*4ed0*/  FFMA.FTZ R3, R124, c[0x0][0x2d0], -R5 ;  /* 0x0000b4007c037a23 */ /* 0x008fe40000010805 */
[----:B------:R-:W-:Y:S02]  /*4ee0*/  IMAD.MOV.U32 R124, RZ, RZ, R114 ;  /* 0x000000ffff7c7224 */ /* 0x000fe400078e0072 */
[----:B------:R3:W4:Y:S02]  /*4ef0*/  MUFU.EX2 R197, R3 ;  /* 0x0000000300c57308 */ /* 0x0007240000000800 */
[----:B---3--:R-:W-:Y:S01]  /*4f00*/  FFMA.FTZ R3, R126, c[0x0][0x2d0], -R7 ;  /* 0x0000b4007e037a23 */ /* 0x008fe20000010807 */
[----:B----4-:R-:W-:Y:S01]  /*4f10*/  F2FP.BF16.PACK_AB R11, R197, R198 ;  /* 0x000000c6c50b723e */ /* 0x010fe200000010ff */
[----:B------:R-:W-:-:S04]  /*4f20*/  IMAD.MOV.U32 R126, RZ, RZ, R196 ;  /* 0x000000ffff7e7224 */ /* 0x000fc800078e00c4 */
[----:B------:R3:W4:Y:S02]  /*4f30*/  MUFU.EX2 R196, R3 ;  /* 0x0000000300c47308 */ /* 0x0007240000000800 */
[C---:B--2---:R-:W-:Y:S08]  /*4f40*/  HMMA.16816.F32.BF16 R80, R8.reuse, R18, R68 ;  /* 0x000000120850723c */ /* 0x044ff00000041844 */
[----:B------:R-:W-:Y:S01]  /*4f50*/  HMMA.16816.F32.BF16 R68, R8, R14, R64 ;  /* 0x0000000e0844723c */ /* 0x000fe20000041840 */
[----:B---3--:R-:W-:-:S02]  /*4f60*/  FFMA.FTZ R3, R125, c[0x0][0x2d0], -R7 ;  /* 0x0000b4007d037a23 */ /* 0x008fc40000010807 */
[----:B------:R-:W-:Y:S02]  /*4f70*/  IMAD.MOV.U32 R125, RZ, RZ, R119 ;  /* 0x000000ffff7d7224 */ /* 0x000fe400078e0077 */
[----:B------:R2:W-:Y:S01]  /*4f80*/  MUFU.EX2 R195, R3 ;  /* 0x0000000300c37308 */ /* 0x0005e20000000800 */
[----:B------:R-:W-:Y:S02]  /*4f90*/  IMAD.MOV.U32 R119, RZ, RZ, R193 ;  /* 0x000000ffff777224 */ /* 0x000fe400078e00c1 */
[C---:B-1----:R-:W-:Y:S08]  /*4fa0*/  HMMA.16816.F32.BF16 R64, R8.reuse, R26, R60 ;  /* 0x0000001a0840723c */ /* 0x042ff0000004183c */
[----:B------:R-:W-:Y:S01]  /*4fb0*/  HMMA.16816.F32.BF16 R140, R8, R16, R140 ;  /* 0x00000010088c723c */ /* 0x000fe2000004188c */
[----:B--2---:R-:W-:-:S07]  /*4fc0*/  FFMA.FTZ R3, R127, c[0x0][0x2d0], -R7 ;  /* 0x0000b4007f037a23 */ /* 0x004fce0000010807 */
[----:B------:R-:W-:Y:S01]  /*4fd0*/  HMMA.16816.F32.BF16 R104, R8, R12, R104 ;  /* 0x0000000c0868723c */ /* 0x000fe20000041868 */
[----:B------:R-:W-:Y:S01]  /*4fe0*/  IMAD.MOV.U32 R127, RZ, RZ, R102 ;  /* 0x000000ffff7f7224 */ /* 0x000fe200078e0066 */
[----:B------:R1:W2:Y:S01]  /*4ff0*/  MUFU.EX2 R194, R3 ;  /* 0x0000000300c27308 */ /* 0x0002a20000000800 */
[----:B------:R-:W-:-:S05]  /*5000*/  MOV R102, R163 ;  /* 0x000000a300667202 */ /* 0x000fca0000000f00 */
[C---:B------:R-:W-:Y:S08]  /*5010*/  HMMA.16816.F32.BF16 R92, R8.reuse, R24, R92 ;  /* 0x00000018085c723c */ /* 0x040ff0000004185c */
[----:B------:R-:W-:Y:S01]  /*5020*/  HMMA.16816.F32.BF16 R88, R8, R28, R72 ;  /* 0x0000001c0858723c */ /* 0x000fe20000041848 */
[----:B-1----:R-:W-:Y:S02]  /*5030*/  FFMA.FTZ R3, R128, c[0x0][0x2d0], -R7 ;  /* 0x0000b40080037a23 */ /* 0x002fe40000010807 */
[----:B------:R-:W-:-:S02]  /*5040*/  IMAD.MOV.U32 R128, RZ, RZ, R110 ;  /* 0x000000ffff807224 */ /* 0x000fc400078e006e */
[----:B------:R1:W-:Y:S03]  /*5050*/  MUFU.EX2 R193, R3 ;  /* 0x0000000300c17308 */ /* 0x0003e60000000800 */
[----:B------:R-:W-:Y:S07]  /*5060*/  HMMA.16816.F32.BF16 R60, R8, R30, R44 ;  /* 0x0000001e083c723c */ /* 0x000fee000004182c */
[----:B----4-:R-:W-:-:S02]  /*5070*/  F2FP.BF16.PACK_AB R8, R196, R251 ;  /* 0x000000fbc408723e */ /* 0x010fc400000010ff */
[----:B--2---:R-:W-:Y:S01]  /*5080*/  F2FP.BF16.PACK_AB R10, R194, R195 ;  /* 0x000000c3c20a723e */ /* 0x004fe200000010ff */
[----:B-1----:R-:W-:Y:S02]  /*5090*/  FFMA.FTZ R3, R129, c[0x0][0x2d0], -R0 ;  /* 0x0000b40081037a23 */ /* 0x002fe40000010800 */
[----:B------:R-:W-:Y:S02]  /*50a0*/  IMAD.MOV.U32 R129, RZ, RZ, R112 ;  /* 0x000000ffff817224 */ /* 0x000fe400078e0070 */
[----:B------:R1:W-:Y:S02]  /*50b0*/  MUFU.EX2 R252, R3 ;  /* 0x0000000300fc7308 */ /* 0x0003e40000000800 */
[----:B-1----:R-:W-:Y:S02]  /*50c0*/  FFMA.FTZ R3, R130, c[0x0][0x2d0], -R0 ;  /* 0x0000b40082037a23 */ /* 0x002fe40000010800 */
[----:B------:R-:W-:-:S04]  /*50d0*/  IMAD.MOV.U32 R130, RZ, RZ, R102 ;  /* 0x000000ffff827224 */ /* 0x000fc800078e0066 */
[----:B------:R1:W2:Y:S01]  /*50e0*/  MUFU.EX2 R192, R3 ;  /* 0x0000000300c07308 */ /* 0x0002a20000000800 */
[----:B------:R-:W-:Y:S02]  /*50f0*/  IMAD.MOV.U32 R102, RZ, RZ, R123 ;  /* 0x000000ffff667224 */ /* 0x000fe400078e007b */
[----:B------:R-:W-:Y:S02]  /*5100*/  IMAD.MOV.U32 R123, RZ, RZ, R179 ;  /* 0x000000ffff7b7224 */ /* 0x000fe400078e00b3 */
[----:B-1----:R-:W-:Y:S01]  /*5110*/  FFMA.FTZ R3, R131, c[0x0][0x2d0], -R0 ;  /* 0x0000b40083037a23 */ /* 0x002fe20000010800 */
[----:B--2---:R-:W-:Y:S01]  /*5120*/  F2FP.BF16.PACK_AB R9, R192, R252 ;  /* 0x000000fcc009723e */ /* 0x004fe200000010ff */
[----:B------:R-:W-:Y:S01]  /*5130*/  IMAD.MOV.U32 R131, RZ, RZ, R100 ;  /* 0x000000ffff837224 */ /* 0x000fe200078e0064 */
[----:B------:R-:W-:Y:S01]  /*5140*/  MOV R100, R178 ;  /* 0x000000b200647202 */ /* 0x000fe20000000f00 */
[----:B------:R1:W-:Y:S02]  /*5150*/  MUFU.EX2 R191, R3 ;  /* 0x0000000300bf7308 */ /* 0x0003e40000000800 */
[----:B-1----:R-:W-:-:S06]  /*5160*/  FFMA.FTZ R3, R134, c[0x0][0x2d0], -R0 ;  /* 0x0000b40086037a23 */ /* 0x002fcc0000010800 */
[----:B------:R1:W2:Y:S02]  /*5170*/  MUFU.EX2 R189, R3 ;  /* 0x0000000300bd7308 */ /* 0x0002a40000000800 */
[----:B-1----:R-:W-:Y:S01]  /*5180*/  FFMA.FTZ R3, R133, c[0x0][0x2d0], -R7 ;  /* 0x0000b40085037a23 */ /* 0x002fe20000010807 */
[----:B--2---:R-:W-:-:S05]  /*5190*/  F2FP.BF16.PACK_AB R11, R189, R191 ;  /* 0x000000bfbd0b723e */ /* 0x004fca00000010ff */
[----:B------:R1:W-:Y:S02]  /*51a0*/  MUFU.EX2 R190, R3 ;  /* 0x0000000300be7308 */ /* 0x0003e40000000800 */
[C---:B------:R-:W-:Y:S07]  /*51b0*/  HMMA.16816.F32.BF16 R20, R8.reuse, R12, R52 ;  /* 0x0000000c0814723c */ /* 0x040fee0000041834 */
[----:B------:R-:W-:Y:S01]  /*51c0*/  IMAD.MOV.U32 R55, RZ, RZ, R165 ;  /* 0x000000ffff377224 */ /* 0x000fe200078e00a5 */
[----:B------:R-:W-:Y:S01]  /*51d0*/  HMMA.16816.F32.BF16 R36, R8, R14, R36 ;  /* 0x0000000e0824723c */ /* 0x000fe20000041824 */
[----:B------:R-:W-:Y:S01]  /*51e0*/  LDSM.16.MT88.4 R12, [R231+0x1900] ;  /* 0x00190000e70c783b */ /* 0x000fe20000004200 */
[----:B-1----:R-:W-:-:S04]  /*51f0*/  FFMA.FTZ R3, R132, c[0x0][0x2d0], -R7 ;  /* 0x0000b40084037a23 */ /* 0x002fc80000010807 */
[----:B------:R1:W-:Y:S02]  /*5200*/  MUFU.EX2 R188, R3 ;  /* 0x0000000300bc7308 */ /* 0x0003e40000000800 */
[C---:B------:R-:W-:Y:S08]  /*5210*/  HMMA.16816.F32.BF16 R44, R8.reuse, R18, R40 ;  /* 0x00000012082c723c */ /* 0x040ff00000041828 */
[----:B------:R-:W-:Y:S01]  /*5220*/  HMMA.16816.F32.BF16 R48, R8, R16, R48 ;  /* 0x000000100830723c */ /* 0x000fe20000041830 */
[----:B------:R-:W2:Y:S01]  /*5230*/  LDSM.16.MT88.4 R16, [R228+0x1900] ;  /* 0x00190000e410783b */ /* 0x000ea20000004200 */
[----:B-1----:R-:W-:-:S06]  /*5240*/  FFMA.FTZ R3, R138, c[0x0][0x2d0], -R6 ;  /* 0x0000b4008a037a23 */ /* 0x002fcc0000010806 */
[C---:B------:R-:W-:Y:S01]  /*5250*/  HMMA.16816.F32.BF16 R40, R8.reuse, R24, R76 ;  /* 0x000000180828723c */ /* 0x040fe2000004184c */
[----:B------:R1:W-:Y:S07]  /*5260*/  MUFU.EX2 R138, R3 ;  /* 0x00000003008a7308 */ /* 0x0003ee0000000800 */
[C---:B------:R-:W-:Y:S01]  /*5270*/  HMMA.16816.F32.BF16 R56, R8.reuse, R26, R56 ;  /* 0x0000001a0838723c */ /* 0x040fe20000041838 */
[----:B------:R-:W-:Y:S07]  /*5280*/  LDSM.16.MT88.4 R24, [R229+0x1900] ;  /* 0x00190000e518783b */ /* 0x000fee0000004200 */
[----:B------:R-:W-:Y:S01]  /*5290*/  HMMA.16816.F32.BF16 R84, R8, R28, R84 ;  /* 0x0000001c0854723c */ /* 0x000fe20000041854 */
[----:B-1----:R-:W-:-:S02]  /*52a0*/  FFMA.FTZ R3, R156, c[0x0][0x2d0], -R6 ;  /* 0x0000b4009c037a23 */ /* 0x002fc40000010806 */
[----:B------:R-:W-:Y:S02]  /*52b0*/  IMAD.MOV.U32 R156, RZ, RZ, R151 ;  /* 0x000000ffff9c7224 */ /* 0x000fe400078e0097 */
[----:B------:R1:W3:Y:S03]  /*52c0*/  MUFU.EX2 R134, R3 ;  /* 0x0000000300867308 */ /* 0x0002e60000000800 */
[----:B------:R-:W-:Y:S01]  /*52d0*/  HMMA.16816.F32.BF16 R72, R8, R30, R32 ;  /* 0x0000001e0848723c */ /* 0x000fe20000041820 */
[----:B------:R-:W4:Y:S04]  /*52e0*/  LDSM.16.MT88.4 R32, [R230+0x1900] ;  /* 0x00190000e620783b */ /* 0x000f280000004200 */
[----:B------:R-:W-:Y:S01]  /*52f0*/  LDSM.16.MT88.4 R28, [R230+0x2100] ;  /* 0x00210000e61c783b */ /* 0x000fe20000004200 */
[----:B-1----:R-:W-:Y:S01]  /*5300*/  FFMA.FTZ R3, R152, c[0x0][0x2d0], -R6 ;  /* 0x0000b40098037a23 */ /* 0x002fe20000010806 */
[----:B---3--:R-:W-:-:S02]  /*5310*/  F2FP.BF16.PACK_AB R8, R134, R138 ;  /* 0x0000008a8608723e */ /* 0x008fc400000010ff */
[----:B------:R-:W-:Y:S01]  /*5320*/  MOV R152, R166 ;  /* 0x000000a600987202 */ /* 0x000fe20000000f00 */
[----:B------:R1:W-:Y:S02]  /*5330*/  MUFU.EX2 R133, R3 ;  /* 0x0000000300857308 */ /* 0x0003e40000000800 */
[----:B-1----:R-:W-:Y:S02]  /*5340*/  FFMA.FTZ R3, R153, c[0x0][0x2d0], -R6 ;  /* 0x0000b40099037a23 */ /* 0x002fe40000010806 */
[----:B------:R-:W-:-:S04]  /*5350*/  IMAD.MOV.U32 R153, RZ, RZ, R96 ;  /* 0x000000ffff997224 */ /* 0x000fc800078e0060 */
[----:B------:R1:W3:Y:S02]  /*5360*/  MUFU.EX2 R132, R3 ;  /* 0x0000000300847308 */ /* 0x0002e40000000800 */
[----:B-1----:R-:W-:Y:S01]  /*5370*/  FFMA.FTZ R3, R157, c[0x0][0x2d0], -R5 ;  /* 0x0000b4009d037a23 */ /* 0x002fe20000010805 */
[----:B---3--:R-:W-:Y:S01]  /*5380*/  F2FP.BF16.PACK_AB R10, R132, R133 ;  /* 0x00000085840a723e */ /* 0x008fe200000010ff */
[----:B------:R-:W-:-:S04]  /*5390*/  IMAD.MOV.U32 R157, RZ, RZ, R127 ;  /* 0x000000ffff9d7224 */ /* 0x000fc800078e007f */
        /* <DEDUP_REMOVED lines=8> */
[----:B-1----:R-:W-:Y:S01]  /*5420*/  FFMA.FTZ R3, R155, c[0x0][0x2d0], -R5 ;  /* 0x0000b4009b037a23 */ /* 0x002fe20000010805 */
[----:B------:R-:W-:-:S05]  /*5430*/  MOV R155, R113 ;  /* 0x00000071009b7202 */ /* 0x000fca0000000f00 */
[----:B------:R1:W3:Y:S02]  /*5440*/  MUFU.EX2 R113, R3 ;  /* 0x0000000300717308 */ /* 0x0002e40000000800 */
[----:B-1----:R-:W-:Y:S01]  /*5450*/  FFMA.FTZ R3, R159, c[0x0][0x2d0], -R7 ;  /* 0x0000b4009f037a23 */ /* 0x002fe20000010807 */
[----:B---3--:R-:W-:Y:S01]  /*5460*/  F2FP.BF16.PACK_AB R11, R113, R112 ;  /* 0x00000070710b723e */ /* 0x008fe200000010ff */
[----:B------:R-:W-:-:S04]  /*5470*/  IMAD.MOV.U32 R159, RZ, RZ, R111 ;  /* 0x000000ffff9f7224 */ /* 0x000fc800078e006f */
[----:B------:R1:W-:Y:S02]  /*5480*/  MUFU.EX2 R111, R3 ;  /* 0x00000003006f7308 */ /* 0x0003e40000000800 */
[C---:B--2---:R-:W-:Y:S08]  /*5490*/  HMMA.16816.F32.BF16 R140, R8.reuse, R16, R140 ;  /* 0x00000010088c723c */ /* 0x044ff0000004188c */
[----:B----4-:R-:W-:Y:S01]  /*54a0*/  HMMA.16816.F32.BF16 R76, R8, R32, R88 ;  /* 0x00000020084c723c */ /* 0x010fe20000041858 */
[----:B-1----:R-:W-:-:S04]  /*54b0*/  FFMA.FTZ R3, R148, c[0x0][0x2d0], -R7 ;  /* 0x0000b40094037a23 */ /* 0x002fc80000010807 */
[----:B------:R1:W-:Y:S02]  /*54c0*/  MUFU.EX2 R110, R3 ;  /* 0x00000003006e7308 */ /* 0x0003e40000000800 */
[----:B-1----:R-:W-:-:S06]  /*54d0*/  FFMA.FTZ R3, R150, c[0x0][0x2d0], -R7 ;  /* 0x0000b40096037a23 */ /* 0x002fcc0000010807 */
[----:B------:R1:W-:Y:S02]  /*54e0*/  MUFU.EX2 R109, R3 ;  /* 0x00000003006d7308 */ /* 0x0003e40000000800 */
[----:B-1----:R-:W-:Y:S02]  /*54f0*/  FFMA.FTZ R3, R149, c[0x0][0x2d0], -R7 ;  /* 0x0000b40095037a23 */ /* 0x002fe40000010807 */
[C---:B------:R-:W-:Y:S04]  /*5500*/  HMMA.16816.F32.BF16 R148, R8.reuse, R18, R80 ;  /* 0x000000120894723c */ /* 0x040fe80000041850 */
[----:B------:R1:W-:Y:S04]  /*5510*/  MUFU.EX2 R108, R3 ;  /* 0x00000003006c7308 */ /* 0x0003e80000000800 */
[----:B------:R-:W-:Y:S01]  /*5520*/  HMMA.16816.F32.BF16 R80, R8, R26, R64 ;  /* 0x0000001a0850723c */ /* 0x000fe20000041840 */
[----:B-1----:R-:W-:-:S07]  /*5530*/  FFMA.FTZ R3, R160, c[0x0][0x2d0], -R0 ;  /* 0x0000b400a0037a23 */ /* 0x002fce0000010800 */
[----:B------:R-:W-:Y:S01]  /*5540*/  HMMA.16816.F32.BF16 R160, R8, R12, R104 ;  /* 0x0000000c08a0723c */ /* 0x000fe20000041868 */
[----:B------:R1:W-:Y:S02]  /*5550*/  MUFU.EX2 R106, R3 ;  /* 0x00000003006a7308 */ /* 0x0003e40000000800 */
[----:B-1----:R-:W-:-:S05]  /*5560*/  FFMA.FTZ R3, R164, c[0x0][0x2d0], -R0 ;  /* 0x0000b400a4037a23 */ /* 0x002fca0000010800 */
[C---:B------:R-:W-:Y:S01]  /*5570*/  HMMA.16816.F32.BF16 R164, R8.reuse, R14, R68 ;  /* 0x0000000e08a4723c */ /* 0x040fe20000041844 */
[----:B------:R1:W2:Y:S07]  /*5580*/  MUFU.EX2 R105, R3 ;  /* 0x0000000300697308 */ /* 0x0002ae0000000800 */
[----:B------:R-:W-:Y:S01]  /*5590*/  HMMA.16816.F32.BF16 R68, R8, R34, R60 ;  /* 0x000000220844723c */ /* 0x000fe2000004183c */
[----:B-1----:R-:W-:Y:S02]  /*55a0*/  FFMA.FTZ R3, R169, c[0x0][0x2d0], -R0 ;  /* 0x0000b400a9037a23 */ /* 0x002fe40000010800 */
[----:B------:R-:W-:-:S02]  /*55b0*/  IMAD.MOV.U32 R169, RZ, RZ, R98 ;  /* 0x000000ffffa97224 */ /* 0x000fc400078e0062 */
[----:B------:R1:W-:Y:S01]  /*55c0*/  MUFU.EX2 R104, R3 ;  /* 0x0000000300687308 */ /* 0x0003e20000000800 */
[----:B------:R-:W-:Y:S02]  /*55d0*/  IMAD.MOV.U32 R98, RZ, RZ, R177 ;  /* 0x000000ffff627224 */ /* 0x000fe400078e00b1 */
[----:B------:R-:W-:Y:S02]  /*55e0*/  HMMA.16816.F32.BF16 R176, R8, R24, R92 ;  /* 0x0000001808b0723c */ /* 0x000fe4000004185c */
[----:B------:R-:W-:-:S05]  /*55f0*/  IMAD.MOV.U32 R127, RZ, RZ, R98 ;  /* 0x000000ffff7f7224 */ /* 0x000fca00078e0062 */
[----:B------:R-:W-:Y:S02]  /*5600*/  F2FP.BF16.PACK_AB R8, R190, R193 ;  /* 0x000000c1be08723e */ /* 0x000fe400000010ff */
[----:B--2---:R-:W-:Y:S02]  /*5610*/  F2FP.BF16.PACK_AB R9, R105, R106 ;  /* 0x0000006a6909723e */ /* 0x004fe400000010ff */
[----:B------:R-:W-:Y:S01]  /*5620*/  F2FP.BF16.PACK_AB R10, R111, R188 ;  /* 0x000000bc6f0a723e */ /* 0x000fe200000010ff */
[----:B-1----:R-:W-:Y:S02]  /*5630*/  FFMA.FTZ R3, R170, c[0x0][0x2d0], -R0 ;  /* 0x0000b400aa037a23 */ /* 0x002fe40000010800 */
[----:B------:R-:W-:Y:S02]  /*5640*/  IMAD.MOV.U32 R170, RZ, RZ, R152 ;  /* 0x000000ffffaa7224 */ /* 0x000fe400078e0098 */
[----:B------:R-:W-:Y:S02]  /*5650*/  IMAD.MOV.U32 R152, RZ, RZ, R156 ;  /* 0x000000ffff987224 */ /* 0x000fe400078e009c */
[----:B------:R-:W-:Y:S01]  /*5660*/  IMAD.MOV.U32 R156, RZ, RZ, R99 ;  /* 0x000000ffff9c7224 */ /* 0x000fe200078e0063 */
[----:B------:R-:W-:-:S02]  /*5670*/  MOV R99, R103 ;  /* 0x0000006700637202 */ /* 0x000fc40000000f00 */
[----:B------:R1:W2:Y:S02]  /*5680*/  MUFU.EX2 R103, R3 ;  /* 0x0000000300677308 */ /* 0x0002a40000000800 */
[----:B-1----:R-:W-:Y:S01]  /*5690*/  FFMA.FTZ R3, R168, c[0x0][0x2d0], -R7 ;  /* 0x0000b400a8037a23 */ /* 0x002fe20000010807 */
[----:B--2---:R-:W-:Y:S01]  /*56a0*/  F2FP.BF16.PACK_AB R11, R103, R104 ;  /* 0x00000068670b723e */ /* 0x004fe200000010ff */
[----:B------:R-:W-:-:S04]  /*56b0*/  IMAD.MOV.U32 R168, RZ, RZ, R55 ;  /* 0x000000ffffa87224 */ /* 0x000fc800078e0037 */
[----:B------:R1:W-:Y:S02]  /*56c0*/  MUFU.EX2 R107, R3 ;  /* 0x00000003006b7308 */ /* 0x0003e40000000800 */
[C---:B------:R-:W-:Y:S08]  /*56d0*/  HMMA.16816.F32.BF16 R64, R8.reuse, R16, R48 ;  /* 0x000000100840723c */ /* 0x040ff00000041830 */
[----:B------:R-:W-:Y:S01]  /*56e0*/  HMMA.16816.F32.BF16 R60, R8, R18, R44 ;  /* 0x00000012083c723c */ /* 0x000fe2000004182c */
[----:B------:R-:W-:Y:S01]  /*56f0*/  LDSM.16.MT88.4 R16, [R231+0x2100] ;  /* 0x00210000e710783b */ /* 0x000fe20000004200 */
[----:B-1----:R-:W-:-:S02]  /*5700*/  FFMA.FTZ R3, R171, c[0x0][0x2d0], -R6 ;  /* 0x0000b400ab037a23 */ /* 0x002fc40000010806 */
[----:B------:R-:W-:Y:S02]  /*5710*/  IMAD.MOV.U32 R171, RZ, RZ, R124 ;  /* 0x000000ffffab7224 */ /* 0x000fe400078e007c */
[----:B------:R-:W-:Y:S02]  /*5720*/  IMAD.MOV.U32 R124, RZ, RZ, R101 ;  /* 0x000000ffff7c7224 */ /* 0x000fe400078e0065 */
[C---:B------:R-:W-:Y:S01]  /*5730*/  HMMA.16816.F32.BF16 R52, R8.reuse, R12, R20 ;  /* 0x0000000c0834723c */ /* 0x040fe20000041814 */
[----:B------:R1:W-:Y:S01]  /*5740*/  MUFU.EX2 R101, R3 ;  /* 0x0000000300657308 */ /* 0x0003e20000000800 */
[----:B------:R-:W2:Y:S06]  /*5750*/  LDSM.16.MT88.4 R20, [R228+0x2100] ;  /* 0x00210000e414783b */ /* 0x000eac0000004200 */
[C---:B------:R-:W-:Y:S01]  /*5760*/  HMMA.16816.F32.BF16 R48, R8.reuse, R14, R36 ;  /* 0x0000000e0830723c */ /* 0x040fe20000041824 */
[----:B------:R-:W3:Y:S07]  /*5770*/  LDSM.16.MT88.4 R12, [R229+0x2100] ;  /* 0x00210000e50c783b */ /* 0x000eee0000004200 */
[----:B------:R-:W-:Y:S01]  /*5780*/  HMMA.16816.F32.BF16 R44, R8, R32, R84 ;  /* 0x00000020082c723c */ /* 0x000fe20000041854 */
[----:B-1----:R-:W-:Y:S01]  /*5790*/  FFMA.FTZ R3, R173, c[0x0][0x2d0], -R6 ;  /* 0x0000b400ad037a23 */ /* 0x002fe20000010806 */
[----:B------:R-:W-:-:S03]  /*57a0*/  MOV R173, R102 ;  /* 0x0000006600ad7202 */ /* 0x000fc60000000f00 */
[----:B------:R1:W4:Y:S03]  /*57b0*/  MUFU.EX2 R102, R3 ;  /* 0x0000000300667308 */ /* 0x0003260000000800 */
[C---:B------:R-:W-:Y:S08]  /*57c0*/  HMMA.16816.F32.BF16 R36, R8.reuse, R24, R40 ;  /* 0x000000180824723c */ /* 0x040ff00000041828 */
[----:B------:R-:W-:Y:S01]  /*57d0*/  HMMA.16816.F32.BF16 R40, R8, R26, R56 ;  /* 0x0000001a0828723c */ /* 0x000fe20000041838 */
[----:B------:R-:W2:Y:S01]  /*57e0*/  LDSM.16.MT88.4 R24, [R228+0x2900] ;  /* 0x00290000e418783b */ /* 0x000ea20000004200 */
[----:B-1----:R-:W-:-:S02]  /*57f0*/  FFMA.FTZ R3, R172, c[0x0][0x2d0], -R6 ;  /* 0x0000b400ac037a23 */ /* 0x002fc40000010806 */
[----:B------:R-:W-:-:S04]  /*5800*/  IMAD.MOV.U32 R172, RZ, RZ, R97 ;  /* 0x000000ffffac7224 */ /* 0x000fc800078e0061 */
[----:B------:R-:W-:Y:S01]  /*5810*/  HMMA.16816.F32.BF16 R32, R8, R34, R72 ;  /* 0x000000220820723c */ /* 0x000fe20000041848 */
[----:B------:R1:W-:Y:S06]  /*5820*/  MUFU.EX2 R100, R3 ;  /* 0x0000000300647308 */ /* 0x0003ec0000000800 */
[----:B----4-:R-:W-:Y:S01]  /*5830*/  F2FP.BF16.PACK_AB R8, R102, R101 ;  /* 0x000000656608723e */ /* 0x010fe200000010ff */
[----:B-1----:R-:W-:Y:S02]  /*5840*/  FFMA.FTZ R3, R174, c[0x0][0x2d0], -R6 ;  /* 0x0000b400ae037a23 */ /* 0x002fe40000010806 */
[----:B------:R-:W-:-:S02]  /*5850*/  IMAD.MOV.U32 R174, RZ, RZ, R99 ;  /* 0x000000ffffae7224 */ /* 0x000fc400078e0063 */
        /* <DEDUP_REMOVED lines=23> */
[C---:B------:R-:W-:Y:S08]  /*59d0*/  HMMA.16816.F32.BF16 R80, R8.reuse, R14, R80 ;  /* 0x0000000e0850723c */ /* 0x040ff00000041850 */
[----:B------:R-:W-:Y:S01]  /*59e0*/  HMMA.16816.F32.BF16 R76, R8, R28, R76 ;  /* 0x0000001c084c723c */ /* 0x000fe2000004184c */
[----:B-1----:R-:W-:-:S04]  /*59f0*/  FFMA.FTZ R3, R186, c[0x0][0x2d0], -R0 ;  /* 0x0000b400ba037a23 */ /* 0x002fc80000010800 */
[----:B------:R1:W3:Y:S03]  /*5a00*/  MUFU.EX2 R91, R3 ;  /* 0x00000003005b7308 */ /* 0x0002e60000000800 */
[----:B------:R-:W-:Y:S07]  /*5a10*/  HMMA.16816.F32.BF16 R68, R8, R30, R68 ;  /* 0x0000001e0844723c */ /* 0x000fee0000041844 */
[----:B------:R-:W-:-:S02]  /*5a20*/  F2FP.BF16.PACK_AB R8, R109, R110 ;  /* 0x0000006e6d08723e */ /* 0x000fc400000010ff */
[----:B--2---:R-:W-:Y:S02]  /*5a30*/  F2FP.BF16.PACK_AB R9, R93, R94 ;  /* 0x0000005e5d09723e */ /* 0x004fe400000010ff */
[----:B------:R-:W-:Y:S01]  /*5a40*/  F2FP.BF16.PACK_AB R10, R107, R108 ;  /* 0x0000006c6b0a723e */ /* 0x000fe200000010ff */
[----:B-1----:R-:W-:Y:S01]  /*5a50*/  FFMA.FTZ R3, R144, c[0x0][0x2d0], -R6 ;  /* 0x0000b40090037a23 */ /* 0x002fe20000010806 */
[----:B---3--:R-:W-:-:S03]  /*5a60*/  F2FP.BF16.PACK_AB R11, R91, R92 ;  /* 0x0000005c5b0b723e */ /* 0x008fc600000010ff */
[----:B------:R1:W-:Y:S04]  /*5a70*/  MUFU.EX2 R90, R3 ;  /* 0x00000003005a7308 */ /* 0x0003e80000000800 */
[C---:B------:R-:W-:Y:S08]  /*5a80*/  HMMA.16816.F32.BF16 R64, R8.reuse, R20, R64 ;  /* 0x000000140840723c */ /* 0x040ff00000041840 */
[----:B------:R-:W-:Y:S01]  /*5a90*/  HMMA.16816.F32.BF16 R60, R8, R22, R60 ;  /* 0x00000016083c723c */ /* 0x000fe2000004183c */
[----:B------:R-:W2:Y:S01]  /*5aa0*/  LDSM.16.MT88.4 R20, [R231+0x2900] ;  /* 0x00290000e714783b */ /* 0x000ea20000004200 */
[----:B-1----:R-:W-:-:S04]  /*5ab0*/  FFMA.FTZ R3, R146, c[0x0][0x2d0], -R6 ;  /* 0x0000b40092037a23 */ /* 0x002fc80000010806 */
[----:B------:R1:W3:Y:S02]  /*5ac0*/  MUFU.EX2 R89, R3 ;  /* 0x0000000300597308 */ /* 0x0002e40000000800 */
[C---:B------:R-:W-:Y:S08]  /*5ad0*/  HMMA.16816.F32.BF16 R52, R8.reuse, R16, R52 ;  /* 0x000000100834723c */ /* 0x040ff00000041834 */
[----:B------:R-:W-:Y:S01]  /*5ae0*/  HMMA.16816.F32.BF16 R48, R8, R18, R48 ;  /* 0x000000120830723c */ /* 0x000fe20000041830 */
[----:B------:R-:W4:Y:S01]  /*5af0*/  LDSM.16.MT88.4 R16, [R229+0x2900] ;  /* 0x00290000e510783b */ /* 0x000f220000004200 */
[----:B-1----:R-:W-:-:S06]  /*5b00*/  FFMA.FTZ R3, R145, c[0x0][0x2d0], -R6 ;  /* 0x0000b40091037a23 */ /* 0x002fcc0000010806 */
[C---:B------:R-:W-:Y:S01]  /*5b10*/  HMMA.16816.F32.BF16 R36, R8.reuse, R12, R36 ;  /* 0x0000000c0824723c */ /* 0x040fe20000041824 */
[----:B------:R1:W-:Y:S07]  /*5b20*/  MUFU.EX2 R88, R3 ;  /* 0x0000000300587308 */ /* 0x0003ee0000000800 */
[C---:B------:R-:W-:Y:S01]  /*5b30*/  HMMA.16816.F32.BF16 R40, R8.reuse, R14, R40 ;  /* 0x0000000e0828723c */ /* 0x040fe20000041828 */
[----:B------:R-:W2:Y:S07]  /*5b40*/  LDSM.16.MT88.4 R12, [R230+0x2900] ;  /* 0x00290000e60c783b */ /* 0x000eae0000004200 */
[----:B------:R-:W-:Y:S01]  /*5b50*/  HMMA.16816.F32.BF16 R32, R8, R30, R32 ;  /* 0x0000001e0820723c */ /* 0x000fe20000041820 */
[----:B-1----:R-:W-:-:S04]  /*5b60*/  FFMA.FTZ R3, R147, c[0x0][0x2d0], -R6 ;  /* 0x0000b40093037a23 */ /* 0x002fc80000010806 */
[----:B------:R1:W1:Y:S03]  /*5b70*/  MUFU.EX2 R87, R3 ;  /* 0x0000000300577308 */ /* 0x0002660000000800 */
[----:B------:R-:W-:Y:S07]  /*5b80*/  HMMA.16816.F32.BF16 R44, R8, R28, R44 ;  /* 0x0000001c082c723c */ /* 0x000fee000004182c */
[----:B---3--:R-:W-:Y:S01]  /*5b90*/  F2FP.BF16.PACK_AB R8, R89, R90 ;  /* 0x0000005a5908723e */ /* 0x008fe200000010ff */
[----:B-1----:R-:W-:Y:S01]  /*5ba0*/  FFMA.FTZ R3, R187, c[0x0][0x2d0], -R5 ;  /* 0x0000b400bb037a23 */ /* 0x002fe20000010805 */
[----:B------:R-:W-:-:S03]  /*5bb0*/  F2FP.BF16.PACK_AB R10, R87, R88 ;  /* 0x00000058570a723e */ /* 0x000fc600000010ff */
[----:B------:R1:W-:Y:S02]  /*5bc0*/  MUFU.EX2 R86, R3 ;  /* 0x0000000300567308 */ /* 0x0003e40000000800 */
[----:B-1----:R-:W-:-:S06]  /*5bd0*/  FFMA.FTZ R3, R211, c[0x0][0x2d0], -R5 ;  /* 0x0000b400d3037a23 */ /* 0x002fcc0000010805 */
[----:B------:R1:W3:Y:S02]  /*5be0*/  MUFU.EX2 R85, R3 ;  /* 0x0000000300557308 */ /* 0x0002e40000000800 */
[----:B-1----:R-:W-:Y:S01]  /*5bf0*/  FFMA.FTZ R3, R209, c[0x0][0x2d0], -R5 ;  /* 0x0000b400d1037a23 */ /* 0x002fe20000010805 */
[----:B---3--:R-:W-:-:S05]  /*5c00*/  F2FP.BF16.PACK_AB R9, R85, R86 ;  /* 0x000000565509723e */ /* 0x008fca00000010ff */
        /* <DEDUP_REMOVED lines=8> */
[----:B-1----:R-:W-:Y:S02]  /*5c90*/  FFMA.FTZ R3, R174, c[0x0][0x2d0], -R7 ;  /* 0x0000b400ae037a23 */ /* 0x002fe40000010807 */
[----:B------:R-:W-:Y:S01]  /*5ca0*/  IMAD.MOV.U32 R174, RZ, RZ, R172 ;  /* 0x000000ffffae7224 */ /* 0x000fe200078e00ac */
[----:B------:R-:W-:-:S03]  /*5cb0*/  MOV R172, R173 ;  /* 0x000000ad00ac7202 */ /* 0x000fc60000000f00 */
[----:B------:R1:W-:Y:S01]  /*5cc0*/  MUFU.EX2 R72, R3 ;  /* 0x0000000300487308 */ /* 0x0003e20000000800 */
[----:B------:R-:W-:Y:S02]  /*5cd0*/  IMAD.MOV.U32 R173, RZ, RZ, R171 ;  /* 0x000000ffffad7224 */ /* 0x000fe400078e00ab */
[----:B------:R-:W-:Y:S02]  /*5ce0*/  IMAD.MOV.U32 R171, RZ, RZ, R168 ;  /* 0x000000ffffab7224 */ /* 0x000fe400078e00a8 */
[----:B------:R-:W-:Y:S02]  /*5cf0*/  IMAD.MOV.U32 R168, RZ, RZ, R170 ;  /* 0x000000ffffa87224 */ /* 0x000fe400078e00aa */
[----:B------:R-:W-:Y:S02]  /*5d00*/  IMAD.MOV.U32 R170, RZ, RZ, R169 ;  /* 0x000000ffffaa7224 */ /* 0x000fe400078e00a9 */
[----:B------:R-:W-:Y:S01]  /*5d10*/  IMAD.MOV.U32 R169, RZ, RZ, R159 ;  /* 0x000000ffffa97224 */ /* 0x000fe200078e009f */
[----:B------:R-:W-:Y:S01]  /*5d20*/  MOV R159, R155 ;  /* 0x0000009b009f7202 */ /* 0x000fe20000000f00 */
[----:B------:R-:W-:-:S02]  /*5d30*/  IMAD.MOV.U32 R155, RZ, RZ, R154 ;  /* 0x000000ffff9b7224 */ /* 0x000fc400078e009a */
[----:B------:R-:W-:Y:S01]  /*5d40*/  IMAD.MOV.U32 R154, RZ, RZ, R125 ;  /* 0x000000ffff9a7224 */ /* 0x000fe200078e007d */
[C---:B------:R-:W-:Y:S01]  /*5d50*/  HMMA.16816.F32.BF16 R140, R8.reuse, R24, R140 ;  /* 0x00000018088c723c */ /* 0x040fe2000004188c */
[----:B------:R-:W-:Y:S02]  /*5d60*/  IMAD.MOV.U32 R125, RZ, RZ, R234 ;  /* 0x000000ffff7d7224 */ /* 0x000fe400078e00ea */
[----:B-1----:R-:W-:Y:S01]  /*5d70*/  FFMA.FTZ R3, R174, c[0x0][0x2d0], -R7 ;  /* 0x0000b400ae037a23 */ /* 0x002fe20000010807 */
[----:B------:R1:W5:Y:S03]  /*5d80*/  LDL.LU R234, [R1+0x18] ;  /* 0x0000180001ea7983 */ /* 0x0003660000300800 */
[----:B------:R2:W-:Y:S01]  /*5d90*/  MUFU.EX2 R59, R3 ;  /* 0x00000003003b7308 */ /* 0x0005e20000000800 */
[----:B------:R-:W-:Y:S01]  /*5da0*/  HMMA.16816.F32.BF16 R148, R8, R26, R148 ;  /* 0x0000001a0894723c */ /* 0x000fe20000041894 */
[----:B--2---:R-:W-:-:S02]  /*5db0*/  FFMA.FTZ R3, R172, c[0x0][0x2d0], -R0 ;  /* 0x0000b400ac037a23 */ /* 0x004fc40000010800 */
[----:B------:R-:W-:Y:S02]  /*5dc0*/  IMAD.MOV.U32 R172, RZ, RZ, R173 ;  /* 0x000000ffffac7224 */ /* 0x000fe400078e00ad */
[----:B------:R-:W-:Y:S01]  /*5dd0*/  IMAD.MOV.U32 R173, RZ, RZ, R171 ;  /* 0x000000ffffad7224 */ /* 0x000fe200078e00ab */
[----:B------:R-:W-:Y:S01]  /*5de0*/  MOV R171, R168 ;  /* 0x000000a800ab7202 */ /* 0x000fe20000000f00 */
[----:B------:R2:W-:Y:S01]  /*5df0*/  MUFU.EX2 R58, R3 ;  /* 0x00000003003a7308 */ /* 0x0005e20000000800 */
[----:B------:R-:W-:Y:S02]  /*5e00*/  IMAD.MOV.U32 R168, RZ, RZ, R170 ;  /* 0x000000ffffa87224 */ /* 0x000fe400078e00aa */
[----:B------:R-:W-:Y:S02]  /*5e10*/  IMAD.MOV.U32 R170, RZ, RZ, R169 ;  /* 0x000000ffffaa7224 */ /* 0x000fe400078e00a9 */
[----:B------:R-:W-:Y:S02]  /*5e20*/  IMAD.MOV.U32 R169, RZ, RZ, R159 ;  /* 0x000000ffffa97224 */ /* 0x000fe400078e009f */
[----:B------:R-:W-:-:S02]  /*5e30*/  IMAD.MOV.U32 R159, RZ, RZ, R155 ;  /* 0x000000ffff9f7224 */ /* 0x000fc400078e009b */
[----:B------:R-:W-:Y:S01]  /*5e40*/  IMAD.MOV.U32 R155, RZ, RZ, R154 ;  /* 0x000000ffff9b7224 */ /* 0x000fe200078e009a */
[----:B------:R-:W-:Y:S01]  /*5e50*/  HMMA.16816.F32.BF16 R160, R8, R20, R160 ;  /* 0x0000001408a0723c */ /* 0x000fe200000418a0 */
[----:B------:R-:W-:Y:S01]  /*5e60*/  MOV R154, R123 ;  /* 0x0000007b009a7202 */ /* 0x000fe20000000f00 */
[----:B------:R-:W-:Y:S02]  /*5e70*/  IMAD.MOV.U32 R123, RZ, RZ, R4 ;  /* 0x000000ffff7b7224 */ /* 0x000fe400078e0004 */
[----:B------:R-:W-:Y:S02]  /*5e80*/  IMAD.MOV.U32 R4, RZ, RZ, R233 ;  /* 0x000000ffff047224 */ /* 0x000fe400078e00e9 */
[----:B--2---:R-:W-:Y:S01]  /*5e90*/  FFMA.FTZ R3, R172, c[0x0][0x2d0], -R0 ;  /* 0x0000b400ac037a23 */ /* 0x004fe20000010800 */
[----:B------:R1:W5:Y:S01]  /*5ea0*/  LDL.LU R233, [R1+0x14] ;  /* 0x0000140001e97983 */ /* 0x0003620000300800 */
[----:B------:R-:W-:Y:S02]  /*5eb0*/  IMAD.MOV.U32 R172, RZ, RZ, R173 ;  /* 0x000000ffffac7224 */ /* 0x000fe400078e00ad */
[----:B------:R-:W-:Y:S01]  /*5ec0*/  IMAD.MOV.U32 R173, RZ, RZ, R171 ;  /* 0x000000ffffad7224 */ /* 0x000fe200078e00ab */
[----:B------:R2:W1:Y:S01]  /*5ed0*/  MUFU.EX2 R57, R3 ;  /* 0x0000000300397308 */ /* 0x0004620000000800 */
[----:B------:R-:W-:Y:S01]  /*5ee0*/  IMAD.MOV.U32 R171, RZ, RZ, R168 ;  /* 0x000000ffffab7224 */ /* 0x000fe200078e00a8 */
[----:B------:R-:W-:Y:S01]  /*5ef0*/  MOV R168, R170 ;  /* 0x000000aa00a87202 */ /* 0x000fe20000000f00 */
[----:B------:R-:W-:-:S02]  /*5f00*/  IMAD.MOV.U32 R170, RZ, RZ, R169 ;  /* 0x000000ffffaa7224 */ /* 0x000fc400078e00a9 */
[----:B------:R-:W-:Y:S01]  /*5f10*/  IMAD.MOV.U32 R169, RZ, RZ, R159 ;  /* 0x000000ffffa97224 */ /* 0x000fe200078e009f */
[C---:B------:R-:W-:Y:S01]  /*5f20*/  HMMA.16816.F32.BF16 R164, R8.reuse, R22, R164 ;  /* 0x0000001608a4723c */ /* 0x040fe200000418a4 */
[----:B------:R-:W-:Y:S02]  /*5f30*/  IMAD.MOV.U32 R159, RZ, RZ, R155 ;  /* 0x000000ffff9f7224 */ /* 0x000fe400078e009b */
[----:B------:R-:W-:Y:S02]  /*5f40*/  IMAD.MOV.U32 R155, RZ, RZ, R154 ;  /* 0x000000ffff9b7224 */ /* 0x000fe400078e009a */
[----:B------:R-:W-:Y:S01]  /*5f50*/  IMAD.MOV.U32 R154, RZ, RZ, R124 ;  /* 0x000000ffff9a7224 */ /* 0x000fe200078e007c */
[----:B------:R-:W-:Y:S02]  /*5f60*/  MOV R124, R232 ;  /* 0x000000e8007c7202 */ /* 0x000fe40000000f00 */
[C---:B----4-:R-:W-:Y:S08]  /*5f70*/  HMMA.16816.F32.BF16 R176, R8.reuse, R16, R176 ;  /* 0x0000001008b0723c */ /* 0x050ff000000418b0 */
[----:B------:R-:W-:Y:S01]  /*5f80*/  HMMA.16816.F32.BF16 R180, R8, R18, R80 ;  /* 0x0000001208b4723c */ /* 0x000fe20000041850 */
[----:B--2---:R-:W-:Y:S01]  /*5f90*/  FFMA.FTZ R3, R172, c[0x0][0x2d0], -R0 ;  /* 0x0000b400ac037a23 */ /* 0x004fe20000010800 */
[----:B------:R2:W5:Y:S01]  /*5fa0*/  LDL.LU R232, [R1+0x10] ;  /* 0x0000100001e87983 */ /* 0x0005620000300800 */
[----:B------:R-:W-:-:S02]  /*5fb0*/  IMAD.MOV.U32 R172, RZ, RZ, R173 ;  /* 0x000000ffffac7224 */ /* 0x000fc400078e00ad */
[----:B------:R4:W-:Y:S01]  /*5fc0*/  MUFU.EX2 R56, R3 ;  /* 0x0000000300387308 */ /* 0x0009e20000000800 */
[----:B------:R-:W-:Y:S02]  /*5fd0*/  IMAD.MOV.U32 R173, RZ, RZ, R171 ;  /* 0x000000ffffad7224 */ /* 0x000fe400078e00ab */
[----:B------:R-:W-:Y:S02]  /*5fe0*/  IMAD.MOV.U32 R171, RZ, RZ, R168 ;  /* 0x000000ffffab7224 */ /* 0x000fe400078e00a8 */
[----:B------:R-:W-:Y:S01]  /*5ff0*/  IMAD.MOV.U32 R168, RZ, RZ, R169 ;  /* 0x000000ffffa87224 */ /* 0x000fe200078e00a9 */
[----:B------:R-:W-:Y:S01]  /*6000*/  HMMA.16816.F32.BF16 R76, R8, R12, R76 ;  /* 0x0000000c084c723c */ /* 0x000fe2000004184c */
[----:B------:R-:W-:Y:S01]  /*6010*/  IMAD.MOV.U32 R169, RZ, RZ, R159 ;  /* 0x000000ffffa97224 */ /* 0x000fe200078e009f */
[----:B------:R-:W-:Y:S01]  /*6020*/  MOV R159, R155 ;  /* 0x0000009b009f7202 */ /* 0x000fe20000000f00 */
[----:B------:R-:W-:Y:S02]  /*6030*/  IMAD.MOV.U32 R155, RZ, RZ, R154 ;  /* 0x000000ffff9b7224 */ /* 0x000fe400078e009a */
[----:B------:R-:W-:-:S02]  /*6040*/  IMAD.MOV.U32 R154, RZ, RZ, R157 ;  /* 0x000000ffff9a7224 */ /* 0x000fc400078e009d */
[----:B------:R-:W-:Y:S01]  /*6050*/  IMAD.MOV.U32 R157, RZ, RZ, R153 ;  /* 0x000000ffff9d7224 */ /* 0x000fe200078e0099 */
[----:B------:R-:W-:Y:S01]  /*6060*/  HMMA.16816.F32.BF16 R68, R8, R14, R68 ;  /* 0x0000000e0844723c */ /* 0x000fe20000041844 */
[----:B------:R-:W-:Y:S02]  /*6070*/  IMAD.MOV.U32 R153, RZ, RZ, R139 ;  /* 0x000000ffff997224 */ /* 0x000fe400078e008b */
[----:B----4-:R-:W-:Y:S01]  /*6080*/  FFMA.FTZ R3, R172, c[0x0][0x2d0], -R0 ;  /* 0x0000b400ac037a23 */ /* 0x010fe20000010800 */
[----:B------:R-:W-:Y:S01]  /*6090*/  MOV R186, R154 ;  /* 0x0000009a00ba7202 */ /* 0x000fe20000000f00 */
[----:B------:R-:W-:Y:S01]  /*60a0*/  FFMA.FTZ R4, R4, c[0x0][0x2d0], -R7 ;  /* 0x0000b40004047a23 */ /* 0x000fe20000010807 */
[----:B------:R2:W5:Y:S01]  /*60b0*/  LDL.LU R139, [R1+0xc] ;  /* 0x00000c00018b7983 */ /* 0x0005620000300800 */
[----:B------:R4:W4:Y:S01]  /*60c0*/  MUFU.EX2 R31, R3 ;  /* 0x00000003001f7308 */ /* 0x0009220000000800 */
[----:B---3--:R-:W-:Y:S01]  /*60d0*/  F2FP.BF16.PACK_AB R8, R73, R74 ;  /* 0x0000004a4908723e */ /* 0x008fe200000010ff */
[----:B------:R-:W-:Y:S01]  /*60e0*/  IMAD.MOV.U32 R184, RZ, RZ, R153 ;  /* 0x000000ffffb87224 */ /* 0x000fe200078e0099 */
[----:B-1----:R-:W-:Y:S01]  /*60f0*/  F2FP.BF16.PACK_AB R9, R57, R58 ;  /* 0x0000003a3909723e */ /* 0x002fe200000010ff */
[----:B------:R-:W-:Y:S01]  /*6100*/  IMAD.MOV.U32 R174, RZ, RZ, R156 ;  /* 0x000000ffffae7224 */ /* 0x000fe200078e009c */
[----:B------:R-:W-:Y:S01]  /*6110*/  F2FP.BF16.PACK_AB R10, R59, R72 ;  /* 0x000000483b0a723e */ /* 0x000fe200000010ff */
[----:B------:R-:W-:-:S02]  /*6120*/  IMAD.MOV.U32 R144, RZ, RZ, R155 ;  /* 0x000000ffff907224 */ /* 0x000fc400078e009b */
[----:B------:R-:W-:Y:S01]  /*6130*/  IMAD.MOV.U32 R172, RZ, RZ, R131 ;  /* 0x000000ffffac7224 */ /* 0x000fe200078e0083 */
[----:B------:R-:W-:Y:S01]  /*6140*/  MOV R83, R174 ;  /* 0x000000ae00537202 */ /* 0x000fe20000000f00 */
[----:B------:R-:W-:Y:S02]  /*6150*/  IMAD.MOV.U32 R185, RZ, RZ, R157 ;  /* 0x000000ffffb97224 */ /* 0x000fe400078e009d */
[----:B------:R-:W-:Y:S02]  /*6160*/  IMAD.MOV.U32 R82, RZ, RZ, R172 ;  /* 0x000000ffff527224 */ /* 0x000fe400078e00ac */
[----:B------:R-:W-:Y:S01]  /*6170*/  IMAD.MOV.U32 R172, RZ, RZ, R158 ;  /* 0x000000ffffac7224 */ /* 0x000fe200078e009e */
[----:B------:R-:W-:Y:S01]  /*6180*/  MOV R158, R126 ;  /* 0x0000007e009e7202 */ /* 0x000fe20000000f00 */
[----:B----4-:R-:W-:Y:S01]  /*6190*/  FFMA.FTZ R3, R173, c[0x0][0x2d0], -R6 ;  /* 0x0000b400ad037a23 */ /* 0x010fe20000010806 */
[----:B------:R-:W-:Y:S01]  /*61a0*/  F2FP.BF16.PACK_AB R11, R31, R56 ;  /* 0x000000381f0b723e */ /* 0x000fe200000010ff */
[----:B------:R-:W-:Y:S01]  /*61b0*/  IMAD.MOV.U32 R174, RZ, RZ, R127 ;  /* 0x000000ffffae7224 */ /* 0x000fe200078e007f */
[----:B------:R-:W-:Y:S01]  /*61c0*/  MOV R173, R130 ;  /* 0x0000008200ad7202 */ /* 0x000fe20000000f00 */
[----:B------:R1:W-:Y:S01]  /*61d0*/  MUFU.EX2 R29, R3 ;  /* 0x00000003001d7308 */ /* 0x0003e20000000800 */
[----:B------:R-:W-:-:S02]  /*61e0*/  IMAD.MOV.U32 R157, RZ, RZ, R116 ;  /* 0x000000ffff9d7224 */ /* 0x000fc400078e0074 */
[----:B------:R-:W-:Y:S01]  /*61f0*/  IMAD.MOV.U32 R175, RZ, RZ, R152 ;  /* 0x000000ffffaf7224 */ /* 0x000fe200078e0098 */
[C---:B------:R-:W-:Y:S01]  /*6200*/  HMMA.16816.F32.BF16 R64, R8.reuse, R24, R64 ;  /* 0x000000180840723c */ /* 0x040fe20000041840 */
[----:B------:R-:W-:Y:S01]  /*6210*/  IMAD.MOV.U32 R81, RZ, RZ, R173 ;  /* 0x000000ffff517224 */ /* 0x000fe200078e00ad */
[----:B------:R-:W3:Y:S01]  /*6220*/  LDSM.16.MT88.4 R152, [R228+0x3100] ;  /* 0x00310000e498783b */ /* 0x000ee20000004200 */
[----:B------:R-:W-:Y:S02]  /*6230*/  IMAD.MOV.U32 R173, RZ, RZ, R125 ;  /* 0x000000ffffad7224 */ /* 0x000fe400078e007d */
[----:B------:R-:W-:Y:S02]  /*6240*/  IMAD.MOV.U32 R130, RZ, RZ, R119 ;  /* 0x000000ffff827224 */ /* 0x000fe400078e0077 */
[----:B------:R-:W-:Y:S01]  /*6250*/  IMAD.MOV.U32 R225, RZ, RZ, R175 ;  /* 0x000000ffffe17224 */ /* 0x000fe200078e00af */
[----:B------:R-:W-:Y:S01]  /*6260*/  HMMA.16816.F32.BF16 R48, R8, R22, R48 ;  /* 0x000000160830723c */ /* 0x000fe20000041830 */
[----:B------:R-:W-:-:S02]  /*6270*/  IMAD.MOV.U32 R156, RZ, RZ, R117 ;  /* 0x000000ffff9c7224 */ /* 0x000fc400078e0075 */
[----:B------:R-:W-:Y:S02]  /*6280*/  IMAD.MOV.U32 R131, RZ, RZ, R118 ;  /* 0x000000ffff837224 */ /* 0x000fe400078e0076 */
[----:B-1----:R-:W-:Y:S01]  /*6290*/  FFMA.FTZ R3, R171, c[0x0][0x2d0], -R6 ;  /* 0x0000b400ab037a23 */ /* 0x002fe20000010806 */
[----:B------:R-:W-:Y:S01]  /*62a0*/  LDSM.16.MT88.4 R116, [R229+0x3100] ;  /* 0x00310000e574783b */ /* 0x000fe20000004200 */
[----:B------:R-:W-:Y:S01]  /*62b0*/  IMAD.MOV.U32 R226, RZ, RZ, R156 ;  /* 0x000000ffffe27224 */ /* 0x000fe200078e009c */
[----:B------:R-:W-:Y:S01]  /*62c0*/  HMMA.16816.F32.BF16 R52, R8, R20, R52 ;  /* 0x000000140834723c */ /* 0x000fe20000041834 */
[----:B------:R1:W-:Y:S01]  /*62d0*/  MUFU.EX2 R30, R3 ;  /* 0x00000003001e7308 */ /* 0x0003e20000000800 */
[----:B------:R-:W-:Y:S02]  /*62e0*/  IMAD.MOV.U32 R212, RZ, RZ, R131 ;  /* 0x000000ffffd47224 */ /* 0x000fe400078e0083 */
[----:B------:R-:W-:Y:S02]  /*62f0*/  IMAD.MOV.U32 R209, RZ, RZ, R128 ;  /* 0x000000ffffd17224 */ /* 0x000fe400078e0080 */
[----:B------:R-:W-:-:S02]  /*6300*/  IMAD.MOV.U32 R211, RZ, RZ, R129 ;  /* 0x000000ffffd37224 */ /* 0x000fc400078e0081 */
[C---:B------:R-:W-:Y:S01]  /*6310*/  HMMA.16816.F32.BF16 R44, R8.reuse, R12, R44 ;  /* 0x0000000c082c723c */ /* 0x040fe2000004182c */
[----:B------:R4:W-:Y:S06]  /*6320*/  MUFU.EX2 R20, R4 ;  /* 0x0000000400147308 */ /* 0x0009ec0000000800 */
[----:B------:R-:W-:Y:S01]  /*6330*/  FFMA.FTZ R12, R216, c[0x0][0x2d0], -R0 ;  /* 0x0000b400d80c7a23 */ /* 0x000fe20000010800 */
[----:B------:R-:W-:Y:S01]  /*6340*/  HMMA.16816.F32.BF16 R60, R8, R26, R60 ;  /* 0x0000001a083c723c */ /* 0x000fe2000004183c */
[----:B-1----:R-:W-:-:S04]  /*6350*/  FFMA.FTZ R3, R168, c[0x0][0x2d0], -R6 ;  /* 0x0000b400a8037a23 */ /* 0x002fc80000010806 */
[----:B------:R1:W-:Y:S03]  /*6360*/  MUFU.EX2 R28, R3 ;  /* 0x00000003001c7308 */ /* 0x0003e60000000800 */
[----:B------:R-:W-:Y:S01]  /*6370*/  HMMA.16816.F32.BF16 R36, R8, R16, R36 ;  /* 0x000000100824723c */ /* 0x000fe20000041824 */
[----:B----4-:R-:W-:-:S07]  /*6380*/  FFMA.FTZ R4, R186, c[0x0][0x2d0], -R7 ;  /* 0x0000b400ba047a23 */ /* 0x010fce0000010807 */
[----:B------:R-:W-:Y:S01]  /*6390*/  HMMA.16816.F32.BF16 R40, R8, R18, R40 ;  /* 0x000000120828723c */ /* 0x000fe20000041828 */
[----:B------:R-:W-:Y:S01]  /*63a0*/  LDSM.16.MT88.4 R16, [R230+0x3100] ;  /* 0x00310000e610783b */ /* 0x000fe20000004200 */
[----:B-1----:R-:W-:Y:S02]  /*63b0*/  FFMA.FTZ R3, R170, c[0x0][0x2d0], -R6 ;  /* 0x0000b400aa037a23 */ /* 0x002fe40000010806 */
[----:B------:R-:W-:-:S04]  /*63c0*/  FFMA.FTZ R6, R221, c[0x0][0x2d0], -R0 ;  /* 0x0000b400dd067a23 */ /* 0x000fc80000010800 */
[----:B------:R-:W-:Y:S01]  /*63d0*/  HMMA.16816.F32.BF16 R32, R8, R14, R32 ;  /* 0x0000000e0820723c */ /* 0x000fe20000041820 */
[----:B------:R1:W4:Y:S08]  /*63e0*/  MUFU.EX2 R25, R3 ;  /* 0x0000000300197308 */ /* 0x0003300000000800 */
[----:B------:R2:W-:Y:S01]  /*63f0*/  MUFU.EX2 R14, R4 ;  /* 0x00000004000e7308 */ /* 0x0005e20000000800 */
[----:B-1----:R-:W-:-:S07]  /*6400*/  FFMA.FTZ R3, R169, c[0x0][0x2d0], -R5 ;  /* 0x0000b400a9037a23 */ /* 0x002fce0000010805 */
[----:B------:R-:W-:Y:S01]  /*6410*/  MUFU.EX2 R11, R12 ;  /* 0x0000000c000b7308 */ /* 0x000fe20000000800 */
[----:B------:R-:W1:Y:S01]  /*6420*/  LDSM.16.MT88.4 R168, [R231+0x3100] ;  /* 0x00310000e7a8783b */ /* 0x000e620000004200 */
[----:B----4-:R-:W-:Y:S01]  /*6430*/  F2FP.BF16.PACK_AB R186, R25, R28 ;  /* 0x0000001c19ba723e */ /* 0x010fe200000010ff */
[----:B--2---:R-:W-:-:S05]  /*6440*/  FADD.FTZ R4, R223, R220 ;  /* 0x000000dcdf047221 */ /* 0x004fca0000010000 */
[----:B------:R2:W-:Y:S08]  /*6450*/  MUFU.EX2 R24, R3 ;  /* 0x0000000300187308 */ /* 0x0005f00000000800 */
[----:B------:R-:W-:Y:S01]  /*6460*/  MUFU.EX2 R10, R6 ;  /* 0x00000006000a7308 */ /* 0x000fe20000000800 */
[----:B--2---:R-:W-:-:S07]  /*6470*/  FFMA.FTZ R3, R210, c[0x0][0x2d0], -R5 ;  /* 0x0000b400d2037a23 */ /* 0x004fce0000010805 */
[----:B------:R2:W4:Y:S02]  /*6480*/  MUFU.EX2 R23, R3 ;  /* 0x0000000300177308 */ /* 0x0005240000000800 */
[----:B--2---:R-:W-:-:S06]  /*6490*/  FFMA.FTZ R3, R213, c[0x0][0x2d0], -R5 ;  /* 0x0000b400d5037a23 */ /* 0x004fcc0000010805 */
[----:B------:R2:W-:Y:S02]  /*64a0*/  MUFU.EX2 R22, R3 ;  /* 0x0000000300167308 */ /* 0x0005e40000000800 */
[----:B--2---:R-:W-:Y:S02]  /*64b0*/  FFMA.FTZ R3, R224, c[0x0][0x2d0], -R5 ;  /* 0x0000b400e0037a23 */ /* 0x004fe40000010805 */
[----:B------:R-:W-:Y:S01]  /*64c0*/  FFMA.FTZ R5, R184, c[0x0][0x2d0], -R0 ;  /* 0x0000b400b8057a23 */ /* 0x000fe20000010800 */
[----:B------:R-:W-:-:S03]  /*64d0*/  F2FP.BF16.PACK_AB R184, R30, R29 ;  /* 0x0000001d1eb8723e */ /* 0x000fc600000010ff */
[----:B------:R2:W1:Y:S01]  /*64e0*/  MUFU.EX2 R21, R3 ;  /* 0x0000000300157308 */ /* 0x0004620000000800 */
[----:B------:R-:W-:-:S07]  /*64f0*/  FFMA.FTZ R0, R214, c[0x0][0x2d0], -R0 ;  /* 0x0000b400d6007a23 */ /* 0x000fce0000010800 */
[----:B------:R3:W3:Y:S01]  /*6500*/  MUFU.EX2 R9, R5 ;  /* 0x0000000500097308 */ /* 0x0006e20000000800 */
[----:B--2---:R-:W-:-:S07]  /*6510*/  FFMA.FTZ R3, R144, c[0x0][0x2d0], -R7 ;  /* 0x0000b40090037a23 */ /* 0x004fce0000010807 */
[----:B------:R2:W2:Y:S01]  /*6520*/  MUFU.EX2 R12, R0 ;  /* 0x00000000000c7308 */ /* 0x0004a20000000800 */
[----:B------:R-:W-:Y:S01]  /*6530*/  FFMA.FTZ R7, R185, c[0x0][0x2d0], -R7 ;  /* 0x0000b400b9077a23 */ /* 0x000fe20000010807 */
[----:B----4-:R-:W-:Y:S02]  /*6540*/  F2FP.BF16.PACK_AB R185, R23, R24 ;  /* 0x0000001817b9723e */ /* 0x010fe400000010ff */
[----:B-1----:R-:W-:Y:S01]  /*6550*/  F2FP.BF16.PACK_AB R187, R21, R22 ;  /* 0x0000001615bb723e */ /* 0x002fe200000010ff */
[----:B---3--:R-:W-:-:S03]  /*6560*/  FADD.FTZ R5, R124, R227 ;  /* 0x000000e37c057221 */ /* 0x008fc60000010000 */
[----:B------:R1:W3:Y:S01]  /*6570*/  MUFU.EX2 R15, R3 ;  /* 0x00000003000f7308 */ /* 0x0002e20000000800 */
[----:B------:R-:W-:Y:S01]  /*6580*/  F2FP.BF16.PACK_AB R129, R10, R9 ;  /* 0x000000090a81723e */ /* 0x000fe200000010ff */
[----:B------:R-:W-:Y:S01]  /*6590*/  FADD.FTZ R6, R158, R5 ;  /* 0x000000059e067221 */ /* 0x000fe20000010000 */
[C---:B------:R-:W-:Y:S01]  /*65a0*/  HMMA.16816.F32.BF16 R140, R184.reuse, R152, R140 ;  /* 0x00000098b88c723c */ /* 0x040fe2000004188c */
[----:B------:R-:W-:Y:S02]  /*65b0*/  FADD.FTZ R5, R222, R4 ;  /* 0x00000004de057221 */ /* 0x000fe40000010000 */
[----:B--2---:R-:W-:Y:S02]  /*65c0*/  FADD.FTZ R0, R159, R173 ;  /* 0x000000ad9f007221 */ /* 0x004fe40000010000 */
[----:B------:R2:W4:Y:S01]  /*65d0*/  MUFU.EX2 R13, R7 ;  /* 0x00000007000d7308 */ /* 0x0005220000000800 */
[----:B------:R-:W-:Y:S02]  /*65e0*/  F2FP.BF16.PACK_AB R131, R12, R11 ;  /* 0x0000000b0c83723e */ /* 0x000fe400000010ff */
[----:B------:R-:W-:Y:S01]  /*65f0*/  HMMA.16816.F32.BF16 R148, R184, R154, R148 ;  /* 0x0000009ab894723c */ /* 0x000fe20000041894 */
[----:B-1----:R-:W-:Y:S01]  /*6600*/  FADD.FTZ R3, R172, R174 ;  /* 0x000000aeac037221 */ /* 0x002fe20000010000 */
[----:B---3--:R-:W-:-:S03]  /*6610*/  F2FP.BF16.PACK_AB R128, R15, R20 ;  /* 0x000000140f80723e */ /* 0x008fc600000010ff */
[----:B------:R-:W-:-:S03]  /*6620*/  FADD.FTZ R4, R157, R3 ;  /* 0x000000039d047221 */ /* 0x000fc60000010000 */
[C---:B------:R-:W-:Y:S01]  /*6630*/  HMMA.16816.F32.BF16 R160, R184.reuse, R168, R160 ;  /* 0x000000a8b8a0723c */ /* 0x040fe200000418a0 */
[----:B------:R-:W-:Y:S02]  /*6640*/  FADD.FTZ R3, R81, R6 ;  /* 0x0000000651037221 */ /* 0x000fe40000010000 */
[----:B------:R-:W-:Y:S02]  /*6650*/  FADD.FTZ R4, R83, R4 ;  /* 0x0000000453047221 */ /* 0x000fe40000010000 */
[----:B--2---:R-:W-:Y:S01]  /*6660*/  FADD.FTZ R7, R130, R0 ;  /* 0x0000000082077221 */ /* 0x004fe20000010000 */
[----:B----4-:R-:W-:Y:S01]  /*6670*/  F2FP.BF16.PACK_AB R130, R13, R14 ;  /* 0x0000000e0d82723e */ /* 0x010fe200000010ff */
[----:B------:R-:W-:Y:S01]  /*6680*/  FADD.FTZ R0, R82, R5 ;  /* 0x0000000552007221 */ /* 0x000fe20000010000 */
[----:B------:R-:W-:Y:S01]  /*6690*/  HMMA.16816.F32.BF16 R164, R184, R170, R164 ;  /* 0x000000aab8a4723c */ /* 0x000fe200000418a4 */
[----:B------:R-:W-:Y:S02]  /*66a0*/  FADD.FTZ R7, R225, R7 ;  /* 0x00000007e1077221 */ /* 0x000fe40000010000 */
[----:B------:R-:W-:-:S02]  /*66b0*/  FADD.FTZ R6, R219, R3 ;  /* 0x00000003db067221 */ /* 0x000fc40000010000 */
[----:B------:R-:W-:Y:S02]  /*66c0*/  FADD.FTZ R5, R205, R0 ;  /* 0x00000000cd057221 */ /* 0x000fe40000010000 */
        /* <DEDUP_REMOVED lines=93> */
[----:B------:R-:W-:Y:S01]  /*6ca0*/  FADD.FTZ R252, R57, R252 ;  /* 0x000000fc39fc7221 */ /* 0x000fe20000010000 */
[----:B------:R1:W-:Y:S01]  /*6cb0*/  STL [R1+0x4], R0 ;  /* 0x0000040001007387 */ /* 0x0003e20000100800 */
[----:B------:R-:W-:Y:S02]  /*6cc0*/  FADD.FTZ R251, R72, R251 ;  /* 0x000000fb48fb7221 */ /* 0x000fe40000010000 */
[----:B------:R-:W-:Y:S01]  /*6cd0*/  FADD.FTZ R252, R56, R252 ;  /* 0x000000fc38fc7221 */ /* 0x000fe20000010000 */
[----:B------:R1:W-:Y:S01]  /*6ce0*/  STL [R1], R4 ;  /* 0x0000000401007387 */ /* 0x0003e20000100800 */
        /* <DEDUP_REMOVED lines=9> */
[----:B------:R-:W-:Y:S01]  /*6d80*/  FADD.FTZ R252, R12, R252 ;  /* 0x000000fc0cfc7221 */ /* 0x000fe20000010000 */
[----:B------:R-:W-:Y:S05]  /*6d90*/  @!P0 BRA `(.L_x_34) ;  /* 0x0000428000008947 */ /* 0x000fea0003800000 */
[----:B------:R-:W-:Y:S01]  /*6da0*/  IMAD.MOV.U32 R3, RZ, RZ, R136 ;  /* 0x000000ffff037224 */ /* 0x000fe200078e0088 */
[----:B------:R-:W-:Y:S01]  /*6db0*/  MOV R138, R2 ;  /* 0x00000002008a7202 */ /* 0x000fe20000000f00 */
[----:B-1----:R-:W-:Y:S01]  /*6dc0*/  IMAD.MOV.U32 R0, RZ, RZ, R137 ;  /* 0x000000ffff007224 */ /* 0x002fe200078e0089 */
[----:B------:R-:W-:Y:S01]  /*6dd0*/  MOV R133, R135 ;  /* 0x0000008700857202 */ /* 0x000fe20000000f00 */
[----:B------:R-:W-:Y:S01]  /*6de0*/  UIADD3 UR6, UR6, -0x2, URZ ;  /* 0xfffffffe06067890 */ /* 0x000fe2000fffe03f */
[----:B------:R-:W-:Y:S05]  /*6df0*/  BRA `(.L_x_35) ;  /* 0x0000040000007947 */ /* 0x000fea0003800000 */
.L_x_37:
[----:B------:R-:W2:Y:S01]  /*6e00*/  LDL R136, [R1+0x8] ;  /* 0x0000080001887983 */ /* 0x000ea20000100800 */
[----:B------:R-:W-:Y:S01]  /*6e10*/  UIMAD UR4, UR6, 0x70, UR10 ;  /* 0x00000070060478a4 */ /* 0x000fe2000f8e020a */
[----:B------:R-:W-:Y:S05]  /*6e20*/  IMAD.MOV.U32 R247, RZ, RZ, RZ ;  /* 0x000000fffff77224 */ /* 0x000fea00078e00ff */
[----:B------:R-:W-:Y:S05]  /*6e30*/  IMAD.U32 R132, RZ, RZ, UR4 ;  /* 0x00000004ff847e24 */ /* 0x000fea000f8e00ff */
[----:B--2---:R-:W-:Y:S05]  /*6e40*/  IADD3 R132, R132, -0x70, R136 ;  /* 0xffffff9084847810 */ /* 0x004fea0007ffe088 */
[----:B------:R-:W-:Y:S04]  /*6e50*/  @P5 IMAD.HI.U32 R134, R132, c[0x0][0x2bc], RZ ;  /* 0x0000af0084865a27 */ /* 0x000fe800078e00ff */
[----:B------:R-:W-:Y:S01]  /*6e60*/  IMAD.MOV.U32 R2, RZ, RZ, R132 ;  /* 0x000000ffff027224 */ /* 0x000fe200078e0084 */
        /* <DEDUP_REMOVED lines=14> */
[C---:B------:R-:W-:Y:S04]  /*6f50*/  IMAD.WIDE.U32 R134, R247.reuse, c[0x0][0x1f0], R134 ;  /* 0x00007c00f7867a25 */ /* 0x040fe800078e0086 */
        /* <DEDUP_REMOVED lines=42> */
.L_x_35:
[----:B------:R-:W-:Y:S04]  /*7200*/  DEPBAR.LE SB0, 0x0 ;  /* 0x000080000000791a */ /* 0x000fe80000000000 */
[----:B------:R-:W-:Y:S01]  /*7210*/  BAR.SYNC.DEFER_BLOCKING 0x0 ;  /* 0x0000000000007b1d */ /* 0x000fe20000010000 */
[C---:B------:R-:W-:Y:S01]  /*7220*/  IMAD.WIDE.U32 R68, R249.reuse, c[0x0][0x208], RZ ;  /* 0x00008200f9447a25 */ /* 0x040fe200078e00ff */
[----:B------:R-:W-:Y:S01]  /*7230*/  SHF.R.S32.HI R2, RZ, 0x1f, R249 ;  /* 0x0000001fff027819 */ /* 0x000fe200000114f9 */
[----:B------:R-:W-:Y:S04]  /*7240*/  UISETP.GE.AND UP0, UPT, UR6, 0x1, UPT ;  /* 0x000000010600788c */ /* 0x000fe8000bf06270 */
[----:B------:R-:W-:Y:S04]  /*7250*/  IMAD R2, R2, c[0x0][0x208], RZ ;  /* 0x0000820002027a24 */ /* 0x000fe800078e02ff */
[----:B------:R-:W-:Y:S01]  /*7260*/  IMAD R2, R249, c[0x0][0x20c], R2 ;  /* 0x00008300f9027a24 */ /* 0x000fe200078e0202 */
[----:B-----5:R-:W-:Y:S06]  /*7270*/  LDSM.16.M88.4 R112, [R234+0x7100] ;  /* 0x00710000ea70783b */ /* 0x020fec0000000200 */
[----:B------:R-:W1:Y:S06]  /*7280*/  LDSM.16.M88.4 R16, [R139+0x3900] ;  /* 0x003900008b10783b */ /* 0x000e6c0000000200 */
[----:B------:R-:W2:Y:S06]  /*7290*/  LDSM.16.M88.4 R108, [R234+0x9100] ;  /* 0x00910000ea6c783b */ /* 0x000eac0000000200 */
[----:B------:R-:W3:Y:S06]  /*72a0*/  LDSM.16.M88.4 R32, [R139+0x4100] ;  /* 0x004100008b20783b */ /* 0x000eec0000000200 */
[----:B------:R-:W4:Y:S06]  /*72b0*/  LDSM.16.M88.4 R48, [R139+0x4900] ;  /* 0x004900008b30783b */ /* 0x000f2c0000000200 */
[----:B------:R-:W3:Y:S06]  /*72c0*/  LDSM.16.M88.4 R64, [R139+0x5100] ;  /* 0x005100008b40783b */ /* 0x000eec0000000200 */
        /* <DEDUP_REMOVED lines=24> */
[-C--:B------:R-:W-:Y:S08]  /*7450*/  HMMA.16816.F32.BF16 R52, R112, R64.reuse, RZ ;  /* 0x000000407034723c */ /* 0x080ff000000418ff */
[C---:B------:R-:W-:Y:S07]  /*7460*/  HMMA.16816.F32.BF16 R56, R108.reuse, R64, RZ ;  /* 0x000000406c38723c */ /* 0x040fee00000418ff */
[----:B------:R-:W-:Y:S01]  /*7470*/  IMAD.IADD R65, R69, 0x1, R2 ;  /* 0x0000000145417824 */ /* 0x000fe200078e0202 */
[-C--:B------:R-:W-:Y:S01]  /*7480*/  HMMA.16816.F32.BF16 R60, R108, R66.reuse, RZ ;  /* 0x000000426c3c723c */ /* 0x080fe200000418ff */
[----:B------:R-:W-:Y:S03]  /*7490*/  IMAD.MOV.U32 R64, RZ, RZ, R68 ;  /* 0x000000ffff407224 */ /* 0x000fe600078e0044 */
[----:B------:R-:W-:Y:S01]  /*74a0*/  SHF.R.S32.HI R2, RZ, 0x1f, R247 ;  /* 0x0000001fff027819 */ /* 0x000fe200000114f7 */
[C---:B------:R-:W-:Y:S03]  /*74b0*/  IMAD.WIDE.U32 R72, R247.reuse, c[0x0][0x218], R64 ;  /* 0x00008600f7487a25 */ /* 0x040fe600078e0040 */
[C---:B------:R-:W-:Y:S04]  /*74c0*/  HMMA.16816.F32.BF16 R64, R112.reuse, R66, RZ ;  /* 0x000000427040723c */ /* 0x040fe800000418ff */
[----:B------:R-:W-:Y:S01]  /*74d0*/  IMAD R2, R2, c[0x0][0x218], RZ ;  /* 0x0000860002027a24 */ /* 0x000fe200078e02ff */
[----:B------:R-:W-:Y:S03]  /*74e0*/  IADD3 R132, P1, R72, UR22, RZ ;  /* 0x0000001648847c10 */ /* 0x000fe6000ff3e0ff */
[-C--:B------:R-:W-:Y:S01]  /*74f0*/  HMMA.16816.F32.BF16 R68, R112, R80.reuse, RZ ;  /* 0x000000507044723c */ /* 0x080fe200000418ff */
[----:B------:R-:W-:Y:S03]  /*7500*/  IMAD R72, R247, c[0x0][0x21c], R2 ;  /* 0x00008700f7487a24 */ /* 0x000fe600078e0202 */
[C---:B------:R-:W-:Y:S02]  /*7510*/  LEA R2, P0, R132.reuse, c[0x0][0x1f8], 0x1 ;  /* 0x00007e0084027a11 */ /* 0x040fe400078008ff */
[----:B------:R-:W-:Y:S03]  /*7520*/  IADD3.X R72, R73, UR5, R72, P1, !PT ;  /* 0x0000000549487c10 */ /* 0x000fe60008ffe448 */
[----:B------:R-:W1:Y:S03]  /*7530*/  SHFL.IDX PT, R94, R2, RZ, 0x181f ;  /* 0x00181fff025e7589 */ /* 0x000e6600000e0000 */
[----:B------:R-:W-:Y:S02]  /*7540*/  LEA.HI.X R132, R132, c[0x0][0x1fc], R72, 0x1, P0 ;  /* 0x00007f0084847a11 */ /* 0x000fe400000f0c48 */
[C---:B------:R-:W-:Y:S01]  /*7550*/  HMMA.16816.F32.BF16 R72, R108.reuse, R80, RZ ;  /* 0x000000506c48723c */ /* 0x040fe200000418ff */
[----:B------:R-:W2:Y:S06]  /*7560*/  SHFL.IDX PT, R92, R2, 0x1, 0x181f ;  /* 0x00381f00025c7f89 */ /* 0x000eac00000e0000 */
[----:B------:R-:W3:Y:S01]  /*7570*/  SHFL.IDX PT, R88, R132, RZ, 0x181f ;  /* 0x00181fff84587589 */ /* 0x000ee200000e0000 */
[-C--:B------:R-:W-:Y:S05]  /*7580*/  HMMA.16816.F32.BF16 R76, R108, R82.reuse, RZ ;  /* 0x000000526c4c723c */ /* 0x080fea00000418ff */
[----:B------:R-:W4:Y:S03]  /*7590*/  SHFL.IDX PT, R89, R132, 0x1, 0x181f ;  /* 0x00381f0084597f89 */ /* 0x000f2600000e0000 */
[C---:B------:R-:W-:Y:S03]  /*75a0*/  HMMA.16816.F32.BF16 R80, R112.reuse, R82, RZ ;  /* 0x000000527050723c */ /* 0x040fe600000418ff */
[----:B------:R-:W4:Y:S01]  /*75b0*/  SHFL.IDX PT, R100, R2, 0x2, 0x181f ;  /* 0x00581f0002647f89 */ /* 0x000f2200000e0000 */
[-C--:B-1----:R-:W-:Y:S04]  /*75c0*/  IADD3 R94, P1, R94, R246.reuse, RZ ;  /* 0x000000f65e5e7210 */ /* 0x082fe80007f3e0ff */
[-C--:B------:R-:W-:Y:S01]  /*75d0*/  HMMA.16816.F32.BF16 R84, R112, R96.reuse, RZ ;  /* 0x000000607054723c */ /* 0x080fe200000418ff */
[----:B------:R-:W1:Y:S03]  /*75e0*/  SHFL.IDX PT, R103, R132, 0x2, 0x181f ;  /* 0x00581f0084677f89 */ /* 0x000e6600000e0000 */
[-C--:B--2---:R-:W-:Y:S03]  /*75f0*/  IADD3 R92, P0, R92, R246.reuse, RZ ;  /* 0x000000f65c5c7210 */ /* 0x084fe60007f1e0ff */
[----:B------:R-:W2:Y:S01]  /*7600*/  SHFL.IDX PT, R101, R2, 0x3, 0x181f ;  /* 0x00781f0002657f89 */ /* 0x000ea200000e0000 */
[--C-:B---3--:R-:W-:Y:S05]  /*7610*/  IMAD.X R95, R88, 0x1, R245.reuse, P1 ;  /* 0x00000001585f7824 */ /* 0x108fea00008e06f5 */
[----:B------:R-:W3:Y:S01]  /*7620*/  SHFL.IDX PT, R104, R132, 0x3, 0x181f ;  /* 0x00781f0084687f89 */ /* 0x000ee200000e0000 */
[--C-:B----4-:R-:W-:Y:S02]  /*7630*/  IMAD.X R93, R89, 0x1, R245.reuse, P0 ;  /* 0x00000001595d7824 */ /* 0x110fe400000e06f5 */
[C---:B------:R-:W-:Y:S03]  /*7640*/  HMMA.16816.F32.BF16 R88, R108.reuse, R96, RZ ;  /* 0x000000606c58723c */ /* 0x040fe600000418ff */
[----:B------:R-:W4:Y:S04]  /*7650*/  SHFL.IDX PT, R102, R2, 0x4, 0x181f ;  /* 0x00981f0002667f89 */ /* 0x000f2800000e0000 */
[-C--:B------:R-:W-:Y:S02]  /*7660*/  IADD3 R96, P0, R100, R246.reuse, RZ ;  /* 0x000000f664607210 */ /* 0x080fe40007f1e0ff */
[----:B------:R-:W4:Y:S03]  /*7670*/  SHFL.IDX PT, R106, R132, 0x4, 0x181f ;  /* 0x00981f00846a7f89 */ /* 0x000f2600000e0000 */
[-C--:B-1----:R-:W-:Y:S03]  /*7680*/  IADD3.X R97, R103, R245.reuse, RZ, P0, !PT ;  /* 0x000000f567617210 */ /* 0x082fe600007fe4ff */
[----:B------:R-:W1:Y:S01]  /*7690*/  SHFL.IDX PT, R105, R2, 0x5, 0x181f ;  /* 0x00b81f0002697f89 */ /* 0x000e6200000e0000 */
[-C--:B--2---:R-:W-:Y:S05]  /*76a0*/  IADD3 R100, P1, R101, R246.reuse, RZ ;  /* 0x000000f665647210 */ /* 0x084fea0007f3e0ff */
[----:B------:R2:W-:Y:S01]  /*76b0*/  LDGSTS.E.BYPASS.LTC128B.128 [R250], [R94.64], !P6 ;  /* 0x000000005efa7fae */ /* 0x0005e2000f101d4c */
[--C-:B---3--:R-:W-:Y:S05]  /*76c0*/  IMAD.X R101, R104, 0x1, R245.reuse, P1 ;  /* 0x0000000168657824 */ /* 0x108fea00008e06f5 */
[----:B------:R-:W3:Y:S01]  /*76d0*/  SHFL.IDX PT, R107, R132, 0x5, 0x181f ;  /* 0x00b81f00846b7f89 */ /* 0x000ee200000e0000 */
[-C--:B----4-:R-:W-:Y:S05]  /*76e0*/  IADD3 R102, P0, R102, R246.reuse, RZ ;  /* 0x000000f666667210 */ /* 0x090fea0007f1e0ff */
[----:B------:R2:W-:Y:S01]  /*76f0*/  LDGSTS.E.BYPASS.LTC128B.128 [R250+0x800], [R92.64], !P6 ;  /* 0x008000005cfa7fae */ /* 0x0005e2000f101d4c */
[--C-:B------:R-:W-:Y:S05]  /*7700*/  IMAD.X R103, R106, 0x1, R245.reuse, P0 ;  /* 0x000000016a677824 */ /* 0x100fea00000e06f5 */
[----:B------:R4:W-:Y:S01]  /*7710*/  LDGSTS.E.BYPASS.LTC128B.128 [R250+0x1000], [R96.64], !P6 ;  /* 0x0100000060fa7fae */ /* 0x0009e2000f101d4c */
[-C--:B-1----:R-:W-:Y:S05]  /*7720*/  IADD3 R104, P0, R105, R246.reuse, RZ ;  /* 0x000000f669687210 */ /* 0x082fea0007f1e0ff */
[----:B------:R1:W-:Y:S06]  /*7730*/  LDGSTS.E.BYPASS.LTC128B.128 [R250+0x1800], [R100.64], !P6 ;  /* 0x0180000064fa7fae */ /* 0x0003ec000f101d4c */
[----:B------:R1:W-:Y:S01]  /*7740*/  LDGSTS.E.BYPASS.LTC128B.128 [R250+0x2000], [R102.64], !P6 ;  /* 0x0200000066fa7fae */ /* 0x0003e2000f101d4c */
[----:B---3--:R-:W-:Y:S05]  /*7750*/  IADD3.X R105, R107, R245, RZ, P0, !PT ;  /* 0x000000f56b697210 */ /* 0x008fea00007fe4ff */
[----:B------:R3:W-:Y:S01]  /*7760*/  LDGSTS.E.BYPASS.LTC128B.128 [R250+0x2800], [R104.64], !P6 ;  /* 0x0280000068fa7fae */ /* 0x0007e2000f101d4c */
[-C--:B--2---:R-:W-:Y:S05]  /*7770*/  HMMA.16816.F32.BF16 R92, R108, R98.reuse, RZ ;  /* 0x000000626c5c723c */ /* 0x084fea00000418ff */
[----:B------:R-:W2:Y:S03]  /*7780*/  SHFL.IDX PT, R2, R2, 0x6, 0x181f ;  /* 0x00d81f0002027f89 */ /* 0x000ea600000e0000 */
[C---:B----4-:R-:W-:Y:S03]  /*7790*/  HMMA.16816.F32.BF16 R96, R112.reuse, R98, RZ ;  /* 0x000000627060723c */ /* 0x050fe600000418ff */
[----:B------:R-:W4:Y:S05]  /*77a0*/  SHFL.IDX PT, R132, R132, 0x6, 0x181f ;  /* 0x00d81f0084847f89 */ /* 0x000f2a00000e0000 */
[-C--:B-1----:R-:W-:Y:S08]  /*77b0*/  HMMA.16816.F32.BF16 R100, R112, R188.reuse, RZ ;  /* 0x000000bc7064723c */ /* 0x082ff000000418ff */
[C---:B---3--:R-:W-:Y:S04]  /*77c0*/  HMMA.16816.F32.BF16 R104, R108.reuse, R188, RZ ;  /* 0x000000bc6c68723c */ /* 0x048fe800000418ff */
[----:B--2---:R-:W-:Y:S04]  /*77d0*/  IADD3 R134, P0, R2, R246, RZ ;  /* 0x000000f602867210 */ /* 0x004fe80007f1e0ff */
[-C--:B------:R-:W-:Y:S01]  /*77e0*/  HMMA.16816.F32.BF16 R108, R108, R190.reuse, RZ ;  /* 0x000000be6c6c723c */ /* 0x080fe200000418ff */
[----:B----4-:R-:W-:Y:S01]  /*77f0*/  IMAD.X R135, R132, 0x1, R245, P0 ;  /* 0x0000000184877824 */ /* 0x010fe200000e06f5 */
[----:B------:R-:W-:Y:S04]  /*7800*/  PLOP3.LUT P0, PT, PT, PT, UP0, 0x80, 0x0 ;  /* 0x000000000000781c */ /* 0x000fe80003f0f008 */
[----:B------:R1:W-:Y:S02]  /*7810*/  LDGSTS.E.BYPASS.LTC128B.128 [R250+0x3000], [R134.64], !P6 ;  /* 0x0300000086fa7fae */ /* 0x0003e4000f101d4c */
[----:B------:R-:W-:Y:S04]  /*7820*/  HMMA.16816.F32.BF16 R112, R112, R190, RZ ;  /* 0x000000be7070723c */ /* 0x000fe800000418ff */
[----:B------:R-:W-:Y:S04]  /*7830*/  LDSM.16.M88.4 R188, [R235+0x7100] ;  /* 0x00710000ebbc783b */ /* 0x000fe80000000200 */
[-C--:B------:R-:W-:Y:S02]  /*7840*/  HMMA.16816.F32.BF16 R4, R192, R196.reuse, R4 ;  /* 0x000000c4c004723c */ /* 0x080fe40000041804 */
[----:B------:R-:W0:Y:S06]  /*7850*/  LDGDEPBAR ;  /* 0x00000000000079af */ /* 0x000e2c0000000000 */
        /* <DEDUP_REMOVED lines=32> */
[----:B------:R-:W1:Y:S07]  /*7a60*/  LDSM.16.M88.4 R200, [R233+0x5900] ;  /* 0x00590000e9c8783b */ /* 0x000e6e0000000200 */
[----:B------:R-:W-:Y:S01]  /*7a70*/  HMMA.16816.F32.BF16 R112, R192, R226, R112 ;  /* 0x000000e2c070723c */ /* 0x000fe20000041870 */
[----:B------:R-:W1:Y:S06]  /*7a80*/  LDSM.16.M88.4 R192, [R233+0x6100] ;  /* 0x00610000e9c0783b */ /* 0x000e6c0000000200 */
[----:B------:R-:W-:Y:S01]  /*7a90*/  LDSM.16.M88.4 R224, [R232+0x1800] ;  /* 0x00180000e8e0783b */ /* 0x000fe20000000200 */
[-C--:B--2---:R-:W-:Y:S08]  /*7aa0*/  HMMA.16816.F32.BF16 R4, R188, R196.reuse, R4 ;  /* 0x000000c4bc04723c */ /* 0x084ff00000041804 */
[C---:B---3--:R-:W-:Y:S08]  /*7ab0*/  HMMA.16816.F32.BF16 R8, R204.reuse, R196, R8 ;  /* 0x000000c4cc08723c */ /* 0x048ff00000041808 */
[-C--:B------:R-:W-:Y:S08]  /*7ac0*/  HMMA.16816.F32.BF16 R12, R204, R198.reuse, R12 ;  /* 0x000000c6cc0c723c */ /* 0x080ff0000004180c */
[C---:B------:R-:W-:Y:S01]  /*7ad0*/  HMMA.16816.F32.BF16 R16, R188.reuse, R198, R16 ;  /* 0x000000c6bc10723c */ /* 0x040fe20000041810 */
[----:B------:R-:W2:Y:S07]  /*7ae0*/  LDSM.16.M88.4 R196, [R233+0x6900] ;  /* 0x00690000e9c4783b */ /* 0x000eae0000000200 */
[-C--:B----4-:R-:W-:Y:S08]  /*7af0*/  HMMA.16816.F32.BF16 R20, R188, R208.reuse, R20 ;  /* 0x000000d0bc14723c */ /* 0x090ff00000041814 */
[C---:B------:R-:W-:Y:S08]  /*7b00*/  HMMA.16816.F32.BF16 R24, R204.reuse, R208, R24 ;  /* 0x000000d0cc18723c */ /* 0x040ff00000041818 */
[-C--:B------:R-:W-:Y:S08]  /*7b10*/  HMMA.16816.F32.BF16 R28, R204, R210.reuse, R28 ;  /* 0x000000d2cc1c723c */ /* 0x080ff0000004181c */
[C---:B------:R-:W-:Y:S01]  /*7b20*/  HMMA.16816.F32.BF16 R32, R188.reuse, R210, R32 ;  /* 0x000000d2bc20723c */ /* 0x040fe20000041820 */
[----:B------:R-:W-:Y:S07]  /*7b30*/  LDSM.16.M88.4 R208, [R232] ;  /* 0x00000000e8d0783b */ /* 0x000fee0000000200 */
[-C--:B-1----:R-:W-:Y:S08]  /*7b40*/  HMMA.16816.F32.BF16 R36, R188, R212.reuse, R36 ;  /* 0x000000d4bc24723c */ /* 0x082ff00000041824 */
        /* <DEDUP_REMOVED lines=18> */
[----:B------:R-:W3:Y:S07]  /*7c70*/  LDSM.16.M88.4 R192, [R232+0x2000] ;  /* 0x00200000e8c0783b */ /* 0x000eee0000000200 */
[-C--:B--2---:R-:W-:Y:S08]  /*7c80*/  HMMA.16816.F32.BF16 R100, R188, R196.reuse, R100 ;  /* 0x000000c4bc64723c */ /* 0x084ff00000041864 */
[C---:B------:R-:W-:Y:S08]  /*7c90*/  HMMA.16816.F32.BF16 R104, R204.reuse, R196, R104 ;  /* 0x000000c4cc68723c */ /* 0x040ff00000041868 */
[-C--:B------:R-:W-:Y:S01]  /*7ca0*/  HMMA.16816.F32.BF16 R108, R204, R198.reuse, R108 ;  /* 0x000000c6cc6c723c */ /* 0x080fe2000004186c */
[----:B------:R-:W2:Y:S07]  /*7cb0*/  LDSM.16.M88.4 R204, [R232+0x2800] ;  /* 0x00280000e8cc783b */ /* 0x000eae0000000200 */
[----:B------:R-:W-:Y:S01]  /*7cc0*/  HMMA.16816.F32.BF16 R112, R188, R198, R112 ;  /* 0x000000c6bc70723c */ /* 0x000fe20000041870 */
[----:B------:R-:W4:Y:S01]  /*7cd0*/  LDSM.16.M88.4 R188, [R232+0x3000] ;  /* 0x00300000e8bc783b */ /* 0x000f220000000200 */
[----:B------:R-:W-:Y:S05]  /*7ce0*/  DEPBAR.LE SB0, 0x0 ;  /* 0x000080000000791a */ /* 0x000fea0000000000 */
[----:B------:R-:W-:Y:S01]  /*7cf0*/  BAR.SYNC.DEFER_BLOCKING 0x0 ;  /* 0x0000000000007b1d */ /* 0x000fe20000010000 */
[-C--:B-1----:R-:W-:Y:S08]  /*7d00*/  HMMA.16816.F32.BF16 R4, R200, R208.reuse, R4 ;  /* 0x000000d0c804723c */ /* 0x082ff00000041804 */
[C---:B------:R-:W-:Y:S08]  /*7d10*/  HMMA.16816.F32.BF16 R8, R212.reuse, R208, R8 ;  /* 0x000000d0d408723c */ /* 0x040ff00000041808 */
[-C--:B------:R-:W-:Y:S08]  /*7d20*/  HMMA.16816.F32.BF16 R12, R212, R210.reuse, R12 ;  /* 0x000000d2d40c723c */ /* 0x080ff0000004180c */
        /* <DEDUP_REMOVED lines=13> */
[-C--:B---3--:R-:W-:Y:S08]  /*7e00*/  HMMA.16816.F32.BF16 R68, R200, R192.reuse, R68 ;  /* 0x000000c0c844723c */ /* 0x088ff00000041844 */
[C---:B------:R-:W-:Y:S08]  /*7e10*/  HMMA.16816.F32.BF16 R72, R212.reuse, R192, R72 ;  /* 0x000000c0d448723c */ /* 0x040ff00000041848 */
[-C--:B------:R-:W-:Y:S08]  /*7e20*/  HMMA.16816.F32.BF16 R76, R212, R194.reuse, R76 ;  /* 0x000000c2d44c723c */ /* 0x080ff0000004184c */
[C---:B------:R-:W-:Y:S08]  /*7e30*/  HMMA.16816.F32.BF16 R80, R200.reuse, R194, R80 ;  /* 0x000000c2c850723c */ /* 0x040ff00000041850 */
[-C--:B--2---:R-:W-:Y:S08]  /*7e40*/  HMMA.16816.F32.BF16 R84, R200, R204.reuse, R84 ;  /* 0x000000ccc854723c */ /* 0x084ff00000041854 */
[C---:B------:R-:W-:Y:S08]  /*7e50*/  HMMA.16816.F32.BF16 R88, R212.reuse, R204, R88 ;  /* 0x000000ccd458723c */ /* 0x040ff00000041858 */
[-C--:B------:R-:W-:Y:S08]  /*7e60*/  HMMA.16816.F32.BF16 R92, R212, R206.reuse, R92 ;  /* 0x000000ced45c723c */ /* 0x080ff0000004185c */
[C---:B------:R-:W-:Y:S08]  /*7e70*/  HMMA.16816.F32.BF16 R96, R200.reuse, R206, R96 ;  /* 0x000000cec860723c */ /* 0x040ff00000041860 */
[-C--:B----4-:R-:W-:Y:S08]  /*7e80*/  HMMA.16816.F32.BF16 R100, R200, R188.reuse, R100 ;  /* 0x000000bcc864723c */ /* 0x090ff00000041864 */
[C---:B------:R-:W-:Y:S08]  /*7e90*/  HMMA.16816.F32.BF16 R104, R212.reuse, R188, R104 ;  /* 0x000000bcd468723c */ /* 0x040ff00000041868 */
[-C--:B------:R-:W-:Y:S08]  /*7ea0*/  HMMA.16816.F32.BF16 R108, R212, R190.reuse, R108 ;  /* 0x000000bed46c723c */ /* 0x080ff0000004186c */
[----:B------:R-:W-:Y:S01]  /*7eb0*/  HMMA.16816.F32.BF16 R112, R200, R190, R112 ;  /* 0x000000bec870723c */ /* 0x000fe20000041870 */
[----:B------:R-:W-:-:S07]  /*7ec0*/  @P0 BRA `(.L_x_37) ;  /* 0xffffef3000000947 */ /* 0x000fce000383ffff */
.L_x_36:
[----:B------:R-:W-:Y:S01]  /*7ed0*/  FMNMX.FTZ R2, R4, R0, !PT ;  /* 0x0000000004027209 */ /* 0x000fe20007810000 */
[----:B------:R-:W0:Y:S01]  /*7ee0*/  LDGDEPBAR ;  /* 0x00000000000079af */ /* 0x000e220000000000 */
[----:B--2---:R-:W-:Y:S02]  /*7ef0*/  FMNMX.FTZ R134, R6, R3, !PT ;  /* 0x0000000306867209 */ /* 0x004fe40007810000 */
        /* <DEDUP_REMOVED lines=106> */
[----:B------:R-:W-:Y:S01]  /*85a0*/  ISETP.LT.AND P0, PT, RZ, UR6, PT ;  /* 0x00000006ff007c0c */ /* 0x000fe2000bf01270 */
[----:B------:R-:W-:Y:S01]  /*85b0*/  UIADD3 UR6, UR6, -0x1, URZ ;  /* 0xffffffff06067890 */ /* 0x000fe2000fffe03f */
[----:B------:R-:W-:Y:S01]  /*85c0*/  FMNMX.FTZ R135, R79, R135, !PT ;  /* 0x000000874f877209 */ /* 0x000fe20007810000 */
[----:B------:R-:W-:Y:S03]  /*85d0*/  SHFL.BFLY PT, R188, R134, 0x1, 0x1f ;  /* 0x0c201f0086bc7f89 */ /* 0x000fe600000e0000 */
[----:B------:R-:W-:Y:S04]  /*85e0*/  FMNMX.FTZ R135, R90, R135, !PT ;  /* 0x000000875a877209 */ /* 0x000fe80007810000 */
[----:B------:R-:W-:Y:S01]  /*85f0*/  FMNMX.FTZ R135, R91, R135, !PT ;  /* 0x000000875b877209 */ /* 0x000fe20007810000 */
[----:B------:R-:W2:Y:S03]  /*8600*/  SHFL.BFLY PT, R136, R132, 0x2, 0x1f ;  /* 0x0c401f0084887f89 */ /* 0x000ea600000e0000 */
[----:B------:R-:W-:Y:S02]  /*8610*/  FMNMX.FTZ R135, R94, R135, !PT ;  /* 0x000000875e877209 */ /* 0x000fe40007810000 */
[----:B-1----:R-:W-:Y:S02]  /*8620*/  FMNMX.FTZ R137, R2, R189, !PT ;  /* 0x000000bd02897209 */ /* 0x002fe40007810000 */
[----:B------:R-:W-:Y:S03]  /*8630*/  FMNMX.FTZ R2, R95, R135, !PT ;  /* 0x000000875f027209 */ /* 0x000fe60007810000 */
[C---:B------:R-:W-:Y:S01]  /*8640*/  FMUL.FTZ R193, R137.reuse, c[0x0][0x2d0] ;  /* 0x0000b40089c17a20 */ /* 0x040fe20000410000 */
[----:B------:R-:W-:Y:S01]  /*8650*/  FMNMX.FTZ R135, R106, R2, !PT ;  /* 0x000000026a877209 */ /* 0x000fe20007810000 */
[----:B------:R-:W-:Y:S02]  /*8660*/  FADD.FTZ R0, -R137, R0 ;  /* 0x0000000089007221 */ /* 0x000fe40000010100 */
[--C-:B------:R-:W-:Y:S02]  /*8670*/  FFMA.FTZ R20, R20, c[0x0][0x2d0], -R193.reuse ;  /* 0x0000b40014147a23 */ /* 0x100fe400000108c1 */
[--C-:B------:R-:W-:Y:S02]  /*8680*/  FFMA.FTZ R21, R21, c[0x0][0x2d0], -R193.reuse ;  /* 0x0000b40015157a23 */ /* 0x100fe400000108c1 */
[----:B------:R-:W-:Y:S01]  /*8690*/  MUFU.EX2 R195, R20 ;  /* 0x0000001400c37308 */ /* 0x000fe20000000800 */
[--C-:B------:R-:W-:Y:S02]  /*86a0*/  FFMA.FTZ R52, R52, c[0x0][0x2d0], -R193.reuse ;  /* 0x0000b40034347a23 */ /* 0x100fe400000108c1 */
[--C-:B------:R-:W-:Y:S01]  /*86b0*/  FFMA.FTZ R53, R53, c[0x0][0x2d0], -R193.reuse ;  /* 0x0000b40035357a23 */ /* 0x100fe200000108c1 */
[----:B--2---:R-:W-:Y:S01]  /*86c0*/  FMNMX.FTZ R132, R132, R136, !PT ;  /* 0x0000008884847209 */ /* 0x004fe20007810000 */
[--C-:B------:R-:W-:Y:S01]  /*86d0*/  FFMA.FTZ R64, R64, c[0x0][0x2d0], -R193.reuse ;  /* 0x0000b40040407a23 */ /* 0x100fe200000108c1 */
[----:B------:R-:W-:Y:S01]  /*86e0*/  FMNMX.FTZ R136, R134, R188, !PT ;  /* 0x000000bc86887209 */ /* 0x000fe20007810000 */
[--C-:B------:R-:W-:Y:S02]  /*86f0*/  FFMA.FTZ R65, R65, c[0x0][0x2d0], -R193.reuse ;  /* 0x0000b40041417a23 */ /* 0x100fe400000108c1 */
[----:B------:R-:W1:Y:S01]  /*8700*/  SHFL.BFLY PT, R190, R132, 0x1, 0x1f ;  /* 0x0c201f0084be7f89 */ /* 0x000e6200000e0000 */
[----:B------:R-:W-:Y:S01]  /*8710*/  MUFU.EX2 R194, R21 ;  /* 0x0000001500c27308 */ /* 0x000fe20000000800 */
[--C-:B------:R-:W-:Y:S02]  /*8720*/  FFMA.FTZ R68, R68, c[0x0][0x2d0], -R193.reuse ;  /* 0x0000b40044447a23 */ /* 0x100fe400000108c1 */
[--C-:B------:R-:W-:Y:S02]  /*8730*/  FFMA.FTZ R69, R69, c[0x0][0x2d0], -R193.reuse ;  /* 0x0000b40045457a23 */ /* 0x100fe400000108c1 */
[----:B------:R-:W-:Y:S02]  /*8740*/  FMUL.FTZ R192, R136, c[0x0][0x2d0] ;  /* 0x0000b40088c07a20 */ /* 0x000fe40000410000 */
[--C-:B------:R-:W-:Y:S02]  /*8750*/  FFMA.FTZ R16, R16, c[0x0][0x2d0], -R193.reuse ;  /* 0x0000b40010107a23 */ /* 0x100fe400000108c1 */
[--C-:B------:R-:W-:Y:S02]  /*8760*/  FFMA.FTZ R22, R22, c[0x0][0x2d0], -R192.reuse ;  /* 0x0000b40016167a23 */ /* 0x100fe400000108c0 */
[----:B------:R-:W-:Y:S01]  /*8770*/  MUFU.EX2 R221, R16 ;  /* 0x0000001000dd7308 */ /* 0x000fe20000000800 */
[--C-:B------:R-:W-:Y:S02]  /*8780*/  FFMA.FTZ R23, R23, c[0x0][0x2d0], -R192.reuse ;  /* 0x0000b40017177a23 */ /* 0x100fe400000108c0 */
[--C-:B------:R-:W-:Y:S02]  /*8790*/  FFMA.FTZ R54, R54, c[0x0][0x2d0], -R192.reuse ;  /* 0x0000b40036367a23 */ /* 0x100fe400000108c0 */
[--C-:B------:R-:W-:Y:S02]  /*87a0*/  FFMA.FTZ R55, R55, c[0x0][0x2d0], -R192.reuse ;  /* 0x0000b40037377a23 */ /* 0x100fe400000108c0 */
[--C-:B------:R-:W-:Y:S02]  /*87b0*/  FFMA.FTZ R66, R66, c[0x0][0x2d0], -R192.reuse ;  /* 0x0000b40042427a23 */ /* 0x100fe400000108c0 */
[--C-:B------:R-:W-:Y:S01]  /*87c0*/  FFMA.FTZ R67, R67, c[0x0][0x2d0], -R192.reuse ;  /* 0x0000b40043437a23 */ /* 0x100fe200000108c0 */
[----:B------:R-:W-:Y:S01]  /*87d0*/  MUFU.EX2 R209, R22 ;  /* 0x0000001600d17308 */ /* 0x000fe20000000800 */
[----:B------:R-:W-:Y:S01]  /*87e0*/  FMUL.FTZ R2, R0, c[0x0][0x2d0] ;  /* 0x0000b40000027a20 */ /* 0x000fe20000410000 */
[----:B------:R-:W-:Y:S01]  /*87f0*/  FMNMX.FTZ R0, R107, R135, !PT ;  /* 0x000000876b007209 */ /* 0x000fe20007810000 */
[--C-:B------:R-:W-:Y:S01]  /*8800*/  FFMA.FTZ R70, R70, c[0x0][0x2d0], -R192.reuse ;  /* 0x0000b40046467a23 */ /* 0x100fe200000108c0 */
[----:B-1----:R-:W-:Y:S01]  /*8810*/  FMNMX.FTZ R135, R132, R190, !PT ;  /* 0x000000be84877209 */ /* 0x002fe20007810000 */
[--C-:B------:R-:W-:Y:S01]  /*8820*/  FFMA.FTZ R71, R71, c[0x0][0x2d0], -R192.reuse ;  /* 0x0000b40047477a23 */ /* 0x100fe200000108c0 */
[----:B------:R-:W-:Y:S01]  /*8830*/  FMNMX.FTZ R0, R110, R0, !PT ;  /* 0x000000006e007209 */ /* 0x000fe20007810000 */
[--C-:B------:R-:W-:Y:S02]  /*8840*/  FFMA.FTZ R17, R17, c[0x0][0x2d0], -R193.reuse ;  /* 0x0000b40011117a23 */ /* 0x100fe400000108c1 */
[--C-:B------:R-:W-:Y:S01]  /*8850*/  FFMA.FTZ R18, R18, c[0x0][0x2d0], -R192.reuse ;  /* 0x0000b40012127a23 */ /* 0x100fe200000108c0 */
[----:B------:R1:W2:Y:S01]  /*8860*/  MUFU.EX2 R134, R2 ;  /* 0x0000000200867308 */ /* 0x0002a20000000800 */
[--C-:B------:R-:W-:Y:S01]  /*8870*/  FFMA.FTZ R19, R19, c[0x0][0x2d0], -R192.reuse ;  /* 0x0000b40013137a23 */ /* 0x100fe200000108c0 */
[----:B------:R-:W-:Y:S01]  /*8880*/  FMNMX.FTZ R0, R111, R0, !PT ;  /* 0x000000006f007209 */ /* 0x000fe20007810000 */
        /* <DEDUP_REMOVED lines=10> */
[----:B------:R4:W-:Y:S01]  /*8930*/  MUFU.EX2 R203, R4 ;  /* 0x0000000400cb7308 */ /* 0x0009e20000000800 */
[--C-:B------:R-:W-:Y:S02]  /*8940*/  FFMA.FTZ R39, R39, c[0x0][0x2d0], -R192.reuse ;  /* 0x0000b40027277a23 */ /* 0x100fe400000108c0 */
[----:B------:R-:W-:Y:S02]  /*8950*/  FFMA.FTZ R48, R48, c[0x0][0x2d0], -R193 ;  /* 0x0000b40030307a23 */ /* 0x000fe400000108c1 */
[----:B-1----:R-:W-:Y:S02]  /*8960*/  FADD.FTZ R2, -R136, R3 ;  /* 0x0000000388027221 */ /* 0x002fe40000010100 */
[----:B--2---:R-:W-:Y:S01]  /*8970*/  FMUL.FTZ R16, R134, R152 ;  /* 0x0000009886107220 */ /* 0x004fe20000410000 */
[----:B------:R-:W1:Y:S01]  /*8980*/  SHFL.BFLY PT, R3, R0, 0x2, 0x1f ;  /* 0x0c401f0000037f89 */ /* 0x000e6200000e0000 */
[----:B------:R-:W-:Y:S01]  /*8990*/  FMUL.FTZ R2, R2, c[0x0][0x2d0] ;  /* 0x0000b40002027a20 */ /* 0x000fe20000410000 */
[----:B------:R-:W2:Y:S01]  /*89a0*/  MUFU.EX2 R218, R5 ;  /* 0x0000000500da7308 */ /* 0x000ea20000000800 */
[C---:B------:R-:W-:Y:S02]  /*89b0*/  FMUL.FTZ R116, R134.reuse, R116 ;  /* 0x0000007486747220 */ /* 0x040fe40000410000 */
[C---:B------:R-:W-:Y:S02]  /*89c0*/  FMUL.FTZ R117, R134.reuse, R117 ;  /* 0x0000007586757220 */ /* 0x040fe40000410000 */
[C---:B------:R-:W-:Y:S01]  /*89d0*/  FMUL.FTZ R120, R134.reuse, R120 ;  /* 0x0000007886787220 */ /* 0x040fe20000410000 */
[----:B---3--:R-:W-:Y:S01]  /*89e0*/  LDSM.16.MT88.4 R20, [R228+0x100] ;  /* 0x00010000e414783b */ /* 0x008fe20000004200 */
[C---:B------:R-:W-:Y:S02]  /*89f0*/  FMUL.FTZ R121, R134.reuse, R121 ;  /* 0x0000007986797220 */ /* 0x040fe40000410000 */
[C---:B------:R-:W-:Y:S01]  /*8a00*/  FMUL.FTZ R128, R134.reuse, R128 ;  /* 0x0000008086807220 */ /* 0x040fe20000410000 */
[----:B------:R3:W5:Y:S01]  /*8a10*/  MUFU.EX2 R132, R2 ;  /* 0x0000000200847308 */ /* 0x0007620000000800 */
[C---:B------:R-:W-:Y:S02]  /*8a20*/  FMUL.FTZ R129, R134.reuse, R129 ;  /* 0x0000008186817220 */ /* 0x040fe40000410000 */
[--C-:B------:R-:W-:Y:S02]  /*8a30*/  FFMA.FTZ R49, R49, c[0x0][0x2d0], -R193.reuse ;  /* 0x0000b40031317a23 */ /* 0x100fe400000108c1 */
[----:B----4-:R-:W-:Y:S02]  /*8a40*/  FMUL.FTZ R4, R134, R144 ;  /* 0x0000009086047220 */ /* 0x010fe40000410000 */
[--C-:B------:R-:W-:Y:S02]  /*8a50*/  FFMA.FTZ R50, R50, c[0x0][0x2d0], -R192.reuse ;  /* 0x0000b40032327a23 */ /* 0x100fe400000108c0 */
[--C-:B------:R-:W-:Y:S01]  /*8a60*/  FFMA.FTZ R51, R51, c[0x0][0x2d0], -R192.reuse ;  /* 0x0000b40033337a23 */ /* 0x100fe200000108c0 */
[----:B------:R4:W4:Y:S01]  /*8a70*/  MUFU.EX2 R205, R17 ;  /* 0x0000001100cd7308 */ /* 0x0009220000000800 */
[--C-:B------:R-:W-:Y:S01]  /*8a80*/  FFMA.FTZ R80, R80, c[0x0][0x2d0], -R193.reuse ;  /* 0x0000b40050507a23 */ /* 0x100fe200000108c1 */
[----:B-1----:R-:W-:Y:S01]  /*8a90*/  FMNMX.FTZ R0, R0, R3, !PT ;  /* 0x0000000300007209 */ /* 0x002fe20007810000 */
[--C-:B------:R-:W-:Y:S01]  /*8aa0*/  FFMA.FTZ R81, R81, c[0x0][0x2d0], -R193.reuse ;  /* 0x0000b40051517a23 */ /* 0x100fe200000108c1 */
[----:B--2---:R-:W-:Y:S01]  /*8ab0*/  F2FP.BF16.PACK_AB R144, R218, R203 ;  /* 0x000000cbda90723e */ /* 0x004fe200000010ff */
[----:B------:R-:W-:Y:S02]  /*8ac0*/  FMUL.FTZ R5, R134, R145 ;  /* 0x0000009186057220 */ /* 0x000fe40000410000 */
[--C-:B------:R-:W-:Y:S02]  /*8ad0*/  FFMA.FTZ R84, R84, c[0x0][0x2d0], -R193.reuse ;  /* 0x0000b40054547a23 */ /* 0x100fe400000108c1 */
[--C-:B------:R-:W-:Y:S01]  /*8ae0*/  FFMA.FTZ R85, R85, c[0x0][0x2d0], -R193.reuse ;  /* 0x0000b40055557a23 */ /* 0x100fe200000108c1 */
[----:B------:R1:W-:Y:S01]  /*8af0*/  MUFU.EX2 R202, R6 ;  /* 0x0000000600ca7308 */ /* 0x0003e20000000800 */
[--C-:B------:R-:W-:Y:S02]  /*8b00*/  FFMA.FTZ R96, R96, c[0x0][0x2d0], -R193.reuse ;  /* 0x0000b40060607a23 */ /* 0x100fe400000108c1 */
[----:B------:R-:W-:Y:S02]  /*8b10*/  FFMA.FTZ R97, R97, c[0x0][0x2d0], -R193 ;  /* 0x0000b40061617a23 */ /* 0x000fe400000108c1 */
[----:B---3--:R-:W-:Y:S02]  /*8b20*/  FADD.FTZ R2, -R135, R133 ;  /* 0x0000008587027221 */ /* 0x008fe40000010100 */
[----:B-----5:R-:W-:Y:S02]  /*8b30*/  FMUL.FTZ R118, R132, R118 ;  /* 0x0000007684767220 */ /* 0x020fe40000410000 */
[----:B------:R-:W-:Y:S01]  /*8b40*/  FMUL.FTZ R2, R2, c[0x0][0x2d0] ;  /* 0x0000b40002027a20 */ /* 0x000fe20000410000 */
[----:B------:R2:W-:Y:S01]  /*8b50*/  MUFU.EX2 R220, R18 ;  /* 0x0000001200dc7308 */ /* 0x0005e20000000800 */
[C---:B------:R-:W-:Y:S02]  /*8b60*/  FMUL.FTZ R119, R132.reuse, R119 ;  /* 0x0000007784777220 */ /* 0x040fe40000410000 */
[----:B------:R-:W-:Y:S02]  /*8b70*/  FMUL.FTZ R122, R132, R122 ;  /* 0x0000007a847a7220 */ /* 0x000fe40000410000 */
[----:B----4-:R-:W-:Y:S02]  /*8b80*/  FMUL.FTZ R17, R134, R153 ;  /* 0x0000009986117220 */ /* 0x010fe40000410000 */
[C---:B------:R-:W-:Y:S02]  /*8b90*/  FMUL.FTZ R123, R132.reuse, R123 ;  /* 0x0000007b847b7220 */ /* 0x040fe40000410000 */
[C---:B------:R-:W-:Y:S01]  /*8ba0*/  FMUL.FTZ R130, R132.reuse, R130 ;  /* 0x0000008284827220 */ /* 0x040fe20000410000 */
[----:B------:R3:W4:Y:S01]  /*8bb0*/  MUFU.EX2 R133, R2 ;  /* 0x0000000200857308 */ /* 0x0007220000000800 */
[----:B------:R-:W-:Y:S02]  /*8bc0*/  FMUL.FTZ R131, R132, R131 ;  /* 0x0000008384837220 */ /* 0x000fe40000410000 */
[--C-:B------:R-:W-:Y:S02]  /*8bd0*/  FFMA.FTZ R100, R100, c[0x0][0x2d0], -R193.reuse ;  /* 0x0000b40064647a23 */ /* 0x100fe400000108c1 */
[----:B-1----:R-:W-:Y:S01]  /*8be0*/  FMUL.FTZ R6, R132, R146 ;  /* 0x0000009284067220 */ /* 0x002fe20000410000 */
[----:B------:R-:W-:Y:S01]  /*8bf0*/  F2FP.BF16.PACK_AB R146, R205, R221 ;  /* 0x000000ddcd92723e */ /* 0x000fe200000010ff */
[--C-:B------:R-:W-:Y:S02]  /*8c00*/  FFMA.FTZ R101, R101, c[0x0][0x2d0], -R193.reuse ;  /* 0x0000b40065657a23 */ /* 0x100fe400000108c1 */
[--C-:B------:R-:W-:Y:S01]  /*8c10*/  FFMA.FTZ R112, R112, c[0x0][0x2d0], -R193.reuse ;  /* 0x0000b40070707a23 */ /* 0x100fe200000108c1 */
[----:B------:R1:W-:Y:S01]  /*8c20*/  MUFU.EX2 R204, R19 ;  /* 0x0000001300cc7308 */ /* 0x0003e20000000800 */
[----:B------:R-:W-:Y:S02]  /*8c30*/  FFMA.FTZ R113, R113, c[0x0][0x2d0], -R193 ;  /* 0x0000b40071717a23 */ /* 0x000fe400000108c1 */
[--C-:B------:R-:W-:Y:S02]  /*8c40*/  FFMA.FTZ R7, R7, c[0x0][0x2d0], -R192.reuse ;  /* 0x0000b40007077a23 */ /* 0x100fe400000108c0 */
[----:B--2---:R-:W-:Y:S02]  /*8c50*/  FMUL.FTZ R18, R132, R154 ;  /* 0x0000009a84127220 */ /* 0x004fe40000410000 */
[--C-:B------:R-:W-:Y:S02]  /*8c60*/  FFMA.FTZ R35, R35, c[0x0][0x2d0], -R192.reuse ;  /* 0x0000b40023237a23 */ /* 0x100fe400000108c0 */
[--C-:B------:R-:W-:Y:S01]  /*8c70*/  FFMA.FTZ R82, R82, c[0x0][0x2d0], -R192.reuse ;  /* 0x0000b40052527a23 */ /* 0x100fe200000108c0 */
[----:B------:R-:W2:Y:S01]  /*8c80*/  MUFU.EX2 R215, R7 ;  /* 0x0000000700d77308 */ /* 0x000ea20000000800 */
[--C-:B------:R-:W-:Y:S02]  /*8c90*/  FFMA.FTZ R83, R83, c[0x0][0x2d0], -R192.reuse ;  /* 0x0000b40053537a23 */ /* 0x100fe400000108c0 */
[--C-:B------:R-:W-:Y:S01]  /*8ca0*/  FFMA.FTZ R86, R86, c[0x0][0x2d0], -R192.reuse ;  /* 0x0000b40056567a23 */ /* 0x100fe200000108c0 */
[----:B---3--:R-:W3:Y:S01]  /*8cb0*/  SHFL.BFLY PT, R2, R0, 0x1, 0x1f ;  /* 0x0c201f0000027f89 */ /* 0x008ee200000e0000 */
[C---:B----4-:R-:W-:Y:S02]  /*8cc0*/  FMUL.FTZ R124, R133.reuse, R124 ;  /* 0x0000007c857c7220 */ /* 0x050fe40000410000 */
[----:B------:R-:W-:Y:S02]  /*8cd0*/  FMUL.FTZ R125, R133, R125 ;  /* 0x0000007d857d7220 */ /* 0x000fe40000410000 */
[--C-:B------:R-:W-:Y:S01]  /*8ce0*/  FFMA.FTZ R87, R87, c[0x0][0x2d0], -R192.reuse ;  /* 0x0000b40057577a23 */ /* 0x100fe200000108c0 */
[----:B------:R-:W-:Y:S01]  /*8cf0*/  MUFU.EX2 R208, R36 ;  /* 0x0000002400d07308 */ /* 0x000fe20000000800 */
[--C-:B------:R-:W-:Y:S02]  /*8d00*/  FFMA.FTZ R98, R98, c[0x0][0x2d0], -R192.reuse ;  /* 0x0000b40062627a23 */ /* 0x100fe400000108c0 */
[--C-:B------:R-:W-:Y:S02]  /*8d10*/  FFMA.FTZ R99, R99, c[0x0][0x2d0], -R192.reuse ;  /* 0x0000b40063637a23 */ /* 0x100fe400000108c0 */
[----:B-1----:R-:W-:Y:S02]  /*8d20*/  FMUL.FTZ R19, R132, R155 ;  /* 0x0000009b84137220 */ /* 0x002fe40000410000 */
[----:B------:R-:W-:Y:S01]  /*8d30*/  LDSM.16.MT88.4 R152, [R230+0x100] ;  /* 0x00010000e698783b */ /* 0x000fe20000004200 */
[--C-:B------:R-:W-:Y:S02]  /*8d40*/  FFMA.FTZ R102, R102, c[0x0][0x2d0], -R192.reuse ;  /* 0x0000b40066667a23 */ /* 0x100fe400000108c0 */
[----:B------:R-:W-:Y:S01]  /*8d50*/  MUFU.EX2 R211, R34 ;  /* 0x0000002200d37308 */ /* 0x000fe20000000800 */
[--C-:B------:R-:W-:Y:S02]  /*8d60*/  FFMA.FTZ R103, R103, c[0x0][0x2d0], -R192.reuse ;  /* 0x0000b40067677a23 */ /* 0x100fe400000108c0 */
[--C-:B------:R-:W-:Y:S01]  /*8d70*/  FFMA.FTZ R114, R114, c[0x0][0x2d0], -R192.reuse ;  /* 0x0000b40072727a23 */ /* 0x100fe200000108c0 */
[----:B--2---:R-:W-:Y:S01]  /*8d80*/  F2FP.BF16.PACK_AB R145, R215, R202 ;  /* 0x000000cad791723e */ /* 0x004fe200000010ff */
[----:B------:R-:W-:Y:S01]  /*8d90*/  FMUL.FTZ R7, R132, R147 ;  /* 0x0000009384077220 */ /* 0x000fe20000410000 */
[----:B------:R-:W-:Y:S01]  /*8da0*/  F2FP.BF16.PACK_AB R147, R204, R220 ;  /* 0x000000dccc93723e */ /* 0x000fe200000010ff */
[----:B------:R-:W-:Y:S01]  /*8db0*/  FFMA.FTZ R115, R115, c[0x0][0x2d0], -R192 ;  /* 0x0000b40073737a23 */ /* 0x000fe200000108c0 */
[----:B---3--:R-:W-:Y:S02]  /*8dc0*/  FMNMX.FTZ R2, R2, R0, !PT ;  /* 0x0000000002027209 */ /* 0x008fe40007810000 */
[----:B------:R-:W-:Y:S03]  /*8dd0*/  MUFU.EX2 R34, R35 ;  /* 0x0000002300227308 */ /* 0x000fe60000000800 */
[C---:B------:R-:W-:Y:S01]  /*8de0*/  FMUL.FTZ R3, R2.reuse, c[0x0][0x2d0] ;  /* 0x0000b40002037a20 */ /* 0x040fe20000410000 */
[-C--:B------:R-:W-:Y:S05]  /*8df0*/  HMMA.16816.F32.BF16 R4, R144, R20.reuse, R4 ;  /* 0x000000149004723c */ /* 0x080fea0000041804 */
[----:B------:R-:W-:Y:S01]  /*8e00*/  FADD.FTZ R0, -R2, R138 ;  /* 0x0000008a02007221 */ /* 0x000fe20000010100 */
[----:B------:R-:W-:Y:S01]  /*8e10*/  MUFU.EX2 R32, R32 ;  /* 0x0000002000207308 */ /* 0x000fe20000000800 */
[--C-:B------:R-:W-:Y:S02]  /*8e20*/  FFMA.FTZ R31, R31, c[0x0][0x2d0], -R3.reuse ;  /* 0x0000b4001f1f7a23 */ /* 0x100fe40000010803 */
[----:B------:R-:W-:Y:S03]  /*8e30*/  FMUL.FTZ R138, R135, c[0x0][0x2d0] ;  /* 0x0000b400878a7a20 */ /* 0x000fe60000410000 */
[----:B------:R-:W-:Y:S02]  /*8e40*/  FMUL.FTZ R0, R0, c[0x0][0x2d0] ;  /* 0x0000b40000007a20 */ /* 0x000fe40000410000 */
[--C-:B------:R-:W-:Y:S02]  /*8e50*/  FFMA.FTZ R56, R56, c[0x0][0x2d0], -R138.reuse ;  /* 0x0000b40038387a23 */ /* 0x100fe4000001088a */
[----:B------:R-:W1:Y:S01]  /*8e60*/  MUFU.EX2 R191, R31 ;  /* 0x0000001f00bf7308 */ /* 0x000e620000000800 */
        /* <DEDUP_REMOVED lines=14> */
[----:B-1----:R-:W-:Y:S01]  /*8f50*/  MOV R36, R191 ;  /* 0x000000bf00247202 */ /* 0x002fe20000000f00 */
[--C-:B------:R-:W-:Y:S01]  /*8f60*/  FFMA.FTZ R73, R73, c[0x0][0x2d0], -R138.reuse ;  /* 0x0000b40049497a23 */ /* 0x100fe2000001088a */
[----:B------:R-:W1:Y:S01]  /*8f70*/  LDSM.16.MT88.4 R188, [R231+0x100] ;  /* 0x00010000e7bc783b */ /* 0x000e620000004200 */
[--C-:B------:R-:W-:Y:S02]  /*8f80*/  FFMA.FTZ R74, R74, c[0x0][0x2d0], -R3.reuse ;  /* 0x0000b4004a4a7a23 */ /* 0x100fe40000010803 */
[--C-:B------:R-:W-:Y:S01]  /*8f90*/  FFMA.FTZ R75, R75, c[0x0][0x2d0], -R3.reuse ;  /* 0x0000b4004b4b7a23 */ /* 0x100fe20000010803 */
[----:B------:R-:W4:Y:S01]  /*8fa0*/  MUFU.EX2 R213, R9 ;  /* 0x0000000900d57308 */ /* 0x000f220000000800 */
[--C-:B------:R-:W-:Y:S02]  /*8fb0*/  FFMA.FTZ R60, R60, c[0x0][0x2d0], -R138.reuse ;  /* 0x0000b4003c3c7a23 */ /* 0x100fe4000001088a */
[--C-:B------:R-:W-:Y:S02]  /*8fc0*/  FFMA.FTZ R61, R61, c[0x0][0x2d0], -R138.reuse ;  /* 0x0000b4003d3d7a23 */ /* 0x100fe4000001088a */
[C---:B--2---:R-:W-:Y:S02]  /*8fd0*/  FMUL.FTZ R31, R0.reuse, R167 ;  /* 0x000000a7001f7220 */ /* 0x044fe40000410000 */
[C---:B------:R-:W-:Y:S02]  /*8fe0*/  FMUL.FTZ R126, R0.reuse, R126 ;  /* 0x0000007e007e7220 */ /* 0x040fe40000410000 */
[----:B------:R-:W-:Y:S01]  /*8ff0*/  FMUL.FTZ R127, R0, R127 ;  /* 0x0000007f007f7220 */ /* 0x000fe20000410000 */
[----:B------:R2:W-:Y:S01]  /*9000*/  MUFU.EX2 R219, R12 ;  /* 0x0000000c00db7308 */ /* 0x0005e20000000800 */
[--C-:B------:R-:W-:Y:S02]  /*9010*/  FFMA.FTZ R62, R62, c[0x0][0x2d0], -R3.reuse ;  /* 0x0000b4003e3e7a23 */ /* 0x100fe40000010803 */
[--C-:B------:R-:W-:Y:S02]  /*9020*/  FFMA.FTZ R63, R63, c[0x0][0x2d0], -R3.reuse ;  /* 0x0000b4003f3f7a23 */ /* 0x100fe40000010803 */
[----:B---3--:R-:W-:Y:S02]  /*9030*/  FMUL.FTZ R8, R133, R140 ;  /* 0x0000008c85087220 */ /* 0x008fe40000410000 */
[--C-:B------:R-:W-:Y:S02]  /*9040*/  FFMA.FTZ R79, R79, c[0x0][0x2d0], -R3.reuse ;  /* 0x0000b4004f4f7a23 */ /* 0x100fe40000010803 */
[--C-:B------:R-:W-:Y:S01]  /*9050*/  FFMA.FTZ R24, R24, c[0x0][0x2d0], -R138.reuse ;  /* 0x0000b40018187a23 */ /* 0x100fe2000001088a */
[----:B------:R3:W5:Y:S01]  /*9060*/  MUFU.EX2 R199, R13 ;  /* 0x0000000d00c77308 */ /* 0x0007620000000800 */
        /* <DEDUP_REMOVED lines=12> */
[----:B------:R-:W2:Y:S01]  /*9130*/  MUFU.EX2 R212, R11 ;  /* 0x0000000b00d47308 */ /* 0x000ea20000000800 */
[--C-:B------:R-:W-:Y:S02]  /*9140*/  FFMA.FTZ R42, R42, c[0x0][0x2d0], -R3.reuse ;  /* 0x0000b4002a2a7a23 */ /* 0x100fe40000010803 */
[--C-:B------:R-:W-:Y:S02]  /*9150*/  FFMA.FTZ R43, R43, c[0x0][0x2d0], -R3.reuse ;  /* 0x0000b4002b2b7a23 */ /* 0x100fe40000010803 */
[----:B---3--:R-:W-:Y:S02]  /*9160*/  FMUL.FTZ R13, R133, R149 ;  /* 0x00000095850d7220 */ /* 0x008fe40000410000 */
[--C-:B------:R-:W-:Y:S02]  /*9170*/  FFMA.FTZ R44, R44, c[0x0][0x2d0], -R138.reuse ;  /* 0x0000b4002c2c7a23 */ /* 0x100fe4000001088a */
[--C-:B------:R-:W-:Y:S01]  /*9180*/  FFMA.FTZ R45, R45, c[0x0][0x2d0], -R138.reuse ;  /* 0x0000b4002d2d7a23 */ /* 0x100fe2000001088a */
[----:B------:R3:W-:Y:S01]  /*9190*/  MUFU.EX2 R214, R14 ;  /* 0x0000000e00d67308 */ /* 0x0007e20000000800 */
[--C-:B------:R-:W-:Y:S02]  /*91a0*/  FFMA.FTZ R46, R46, c[0x0][0x2d0], -R3.reuse ;  /* 0x0000b4002e2e7a23 */ /* 0x100fe40000010803 */
[--C-:B------:R-:W-:Y:S02]  /*91b0*/  FFMA.FTZ R47, R47, c[0x0][0x2d0], -R3.reuse ;  /* 0x0000b4002f2f7a23 */ /* 0x100fe40000010803 */
[----:B----4-:R-:W-:Y:S01]  /*91c0*/  FMUL.FTZ R10, R0, R142 ;  /* 0x0000008e000a7220 */ /* 0x010fe20000410000 */
[----:B-----5:R-:W-:Y:S01]  /*91d0*/  F2FP.BF16.PACK_AB R142, R199, R219 ;  /* 0x000000dbc78e723e */ /* 0x020fe200000010ff */
[--C-:B------:R-:W-:Y:S02]  /*91e0*/  FFMA.FTZ R76, R76, c[0x0][0x2d0], -R138.reuse ;  /* 0x0000b4004c4c7a23 */ /* 0x100fe4000001088a */
[--C-:B------:R-:W-:Y:S01]  /*91f0*/  FFMA.FTZ R77, R77, c[0x0][0x2d0], -R138.reuse ;  /* 0x0000b4004d4d7a23 */ /* 0x100fe2000001088a */
[----:B------:R-:W4:Y:S01]  /*9200*/  MUFU.EX2 R196, R15 ;  /* 0x0000000f00c47308 */ /* 0x000f220000000800 */
[--C-:B------:R-:W-:Y:S02]  /*9210*/  FFMA.FTZ R78, R78, c[0x0][0x2d0], -R3.reuse ;  /* 0x0000b4004e4e7a23 */ /* 0x100fe40000010803 */
[--C-:B------:R-:W-:Y:S01]  /*9220*/  FFMA.FTZ R88, R88, c[0x0][0x2d0], -R138.reuse ;  /* 0x0000b40058587a23 */ /* 0x100fe2000001088a */
[----:B--2---:R-:W-:Y:S01]  /*9230*/  F2FP.BF16.PACK_AB R141, R212, R200 ;  /* 0x000000c8d48d723e */ /* 0x004fe200000010ff */
[----:B------:R-:W-:Y:S02]  /*9240*/  FMUL.FTZ R11, R0, R143 ;  /* 0x0000008f000b7220 */ /* 0x000fe40000410000 */
[--C-:B------:R-:W-:Y:S02]  /*9250*/  FFMA.FTZ R89, R89, c[0x0][0x2d0], -R138.reuse ;  /* 0x0000b40059597a23 */ /* 0x100fe4000001088a */
[--C-:B------:R-:W-:Y:S01]  /*9260*/  FFMA.FTZ R90, R90, c[0x0][0x2d0], -R3.reuse ;  /* 0x0000b4005a5a7a23 */ /* 0x100fe20000010803 */
        /* <DEDUP_REMOVED lines=11> */
[----:B------:R-:W4:Y:S01]  /*9320*/  LDSM.16.MT88.4 R148, [R229+0x100] ;  /* 0x00010000e594783b */ /* 0x000f220000004200 */
[--C-:B------:R-:W-:Y:S02]  /*9330*/  FFMA.FTZ R105, R105, c[0x0][0x2d0], -R138.reuse ;  /* 0x0000b40069697a23 */ /* 0x100fe4000001088a */
[----:B------:R1:W-:Y:S01]  /*9340*/  MUFU.EX2 R198, R28 ;  /* 0x0000001c00c67308 */ /* 0x0003e20000000800 */
[C---:B------:R-:W-:Y:S04]  /*9350*/  HMMA.16816.F32.BF16 R8, R140.reuse, R20, R8 ;  /* 0x000000148c08723c */ /* 0x040fe80000041808 */
[C---:B--2---:R-:W-:Y:S01]  /*9360*/  FMUL.FTZ R24, R133.reuse, R160 ;  /* 0x000000a085187220 */ /* 0x044fe20000410000 */
[----:B------:R-:W-:Y:S01]  /*9370*/  MOV R160, R36 ;  /* 0x0000002400a07202 */ /* 0x000fe20000000f00 */
[C---:B------:R-:W-:Y:S02]  /*9380*/  FMUL.FTZ R36, R134.reuse, R172 ;  /* 0x000000ac86247220 */ /* 0x040fe40000410000 */
[-C--:B------:R-:W-:Y:S01]  /*9390*/  HMMA.16816.F32.BF16 R12, R140, R22.reuse, R12 ;  /* 0x000000168c0c723c */ /* 0x080fe2000004180c */
[----:B------:R2:W-:Y:S03]  /*93a0*/  MUFU.EX2 R227, R26 ;  /* 0x0000001a00e37308 */ /* 0x0005e60000000800 */
[C---:B------:R-:W-:Y:S01]  /*93b0*/  FMUL.FTZ R20, R134.reuse, R156 ;  /* 0x0000009c86147220 */ /* 0x040fe20000410000 */
[----:B------:R-:W-:Y:S01]  /*93c0*/  MOV R156, R32 ;  /* 0x00000020009c7202 */ /* 0x000fe20000000f00 */
[C---:B---3--:R-:W-:Y:S02]  /*93d0*/  FMUL.FTZ R25, R133.reuse, R161 ;  /* 0x000000a185197220 */ /* 0x048fe40000410000 */
[C---:B------:R-:W-:Y:S03]  /*93e0*/  HMMA.16816.F32.BF16 R16, R144.reuse, R22, R16 ;  /* 0x000000169010723c */ /* 0x040fe60000041810 */
[----:B------:R-:W3:Y:S01]  /*93f0*/  MUFU.EX2 R222, R27 ;  /* 0x0000001b00de7308 */ /* 0x000ee20000000800 */
[C---:B------:R-:W-:Y:S02]  /*9400*/  FMUL.FTZ R21, R134.reuse, R157 ;  /* 0x0000009d86157220 */ /* 0x040fe40000410000 */
[----:B------:R-:W-:Y:S01]  /*9410*/  FMUL.FTZ R32, R134, R168 ;  /* 0x000000a886207220 */ /* 0x000fe20000410000 */
[----:B------:R-:W-:Y:S01]  /*9420*/  MOV R168, R205 ;  /* 0x000000cd00a87202 */ /* 0x000fe20000000f00 */
[C---:B------:R-:W-:Y:S01]  /*9430*/  FMUL.FTZ R22, R132.reuse, R158 ;  /* 0x0000009e84167220 */ /* 0x040fe20000410000 */
[----:B-----5:R-:W-:Y:S03]  /*9440*/  MOV R158, R217 ;  /* 0x000000d9009e7202 */ /* 0x020fe60000000f00 */
[----:B------:R-:W-:Y:S01]  /*9450*/  FMUL.FTZ R23, R132, R159 ;  /* 0x0000009f84177220 */ /* 0x000fe20000410000 */
[----:B------:R5:W-:Y:S01]  /*9460*/  MUFU.EX2 R197, R30 ;  /* 0x0000001e00c57308 */ /* 0x000be20000000800 */
[----:B-1----:R-:W-:Y:S01]  /*9470*/  FMUL.FTZ R28, R133, R164 ;  /* 0x000000a4851c7220 */ /* 0x002fe20000410000 */
[----:B------:R-:W-:Y:S01]  /*9480*/  MOV R159, R216 ;  /* 0x000000d8009f7202 */ /* 0x000fe20000000f00 */
[--C-:B------:R-:W-:Y:S02]  /*9490*/  FFMA.FTZ R108, R108, c[0x0][0x2d0], -R138.reuse ;  /* 0x0000b4006c6c7a23 */ /* 0x100fe4000001088a */
[----:B--2---:R-:W-:Y:S01]  /*94a0*/  FMUL.FTZ R26, R0, R162 ;  /* 0x000000a2001a7220 */ /* 0x004fe20000410000 */
[-C--:B------:R-:W-:Y:S03]  /*94b0*/  HMMA.16816.F32.BF16 R20, R144, R188.reuse, R20 ;  /* 0x000000bc9014723c */ /* 0x080fe60000041814 */
[----:B------:R-:W-:Y:S01]  /*94c0*/  MOV R162, R34 ;  /* 0x0000002200a27202 */ /* 0x000fe20000000f00 */
[----:B------:R1:W2:Y:S01]  /*94d0*/  MUFU.EX2 R35, R29 ;  /* 0x0000001d00237308 */ /* 0x0002a20000000800 */
[----:B------:R-:W-:Y:S01]  /*94e0*/  FMUL.FTZ R34, R132, R170 ;  /* 0x000000aa84227220 */ /* 0x000fe20000410000 */
[----:B------:R-:W-:Y:S01]  /*94f0*/  MOV R170, R199 ;  /* 0x000000c700aa7202 */ /* 0x000fe20000000f00 */
[----:B------:R-:W-:Y:S01]  /*9500*/  FFMA.FTZ R138, R109, c[0x0][0x2d0], -R138 ;  /* 0x0000b4006d8a7a23 */ /* 0x000fe2000001088a */
[----:B---3--:R-:W-:Y:S01]  /*9510*/  MOV R157, R222 ;  /* 0x000000de009d7202 */ /* 0x008fe20000000f00 */
[----:B------:R-:W-:Y:S03]  /*9520*/  FMUL.FTZ R27, R0, R163 ;  /* 0x000000a3001b7220 */ /* 0x000fe60000410000 */
[--C-:B------:R-:W-:Y:S02]  /*9530*/  FFMA.FTZ R106, R106, c[0x0][0x2d0], -R3.reuse ;  /* 0x0000b4006a6a7a23 */ /* 0x100fe40000010803 */
[----:B------:R-:W3:Y:S01]  /*9540*/  MUFU.EX2 R33, R33 ;  /* 0x0000002100217308 */ /* 0x000ee20000000800 */
[--C-:B------:R-:W-:Y:S01]  /*9550*/  FFMA.FTZ R107, R107, c[0x0][0x2d0], -R3.reuse ;  /* 0x0000b4006b6b7a23 */ /* 0x100fe20000010803 */
[C---:B------:R-:W-:Y:S04]  /*9560*/  HMMA.16816.F32.BF16 R24, R140.reuse, R188, R24 ;  /* 0x000000bc8c18723c */ /* 0x040fe80000041818 */
[----:B-----5:R-:W-:Y:S02]  /*9570*/  FMUL.FTZ R30, R0, R166 ;  /* 0x000000a6001e7220 */ /* 0x020fe40000410000 */
[--C-:B------:R-:W-:Y:S01]  /*9580*/  FFMA.FTZ R110, R110, c[0x0][0x2d0], -R3.reuse ;  /* 0x0000b4006e6e7a23 */ /* 0x100fe20000010803 */
[----:B------:R-:W-:Y:S01]  /*9590*/  MOV R189, R210 ;  /* 0x000000d200bd7202 */ /* 0x000fe20000000f00 */
[----:B------:R-:W-:Y:S01]  /*95a0*/  MUFU.EX2 R206, R37 ;  /* 0x0000002500ce7308 */ /* 0x000fe20000000800 */
[----:B------:R-:W-:Y:S03]  /*95b0*/  FFMA.FTZ R3, R111, c[0x0][0x2d0], -R3 ;  /* 0x0000b4006f037a23 */ /* 0x000fe60000010803 */
[C---:B-1----:R-:W-:Y:S01]  /*95c0*/  FMUL.FTZ R29, R133.reuse, R165 ;  /* 0x000000a5851d7220 */ /* 0x042fe20000410000 */
[----:B--2---:R-:W-:Y:S01]  /*95d0*/  MOV R161, R35 ;  /* 0x0000002300a17202 */ /* 0x004fe20000000f00 */
[----:B------:R-:W-:Y:S01]  /*95e0*/  FMUL.FTZ R35, R132, R171 ;  /* 0x000000ab84237220 */ /* 0x000fe20000410000 */
[----:B------:R-:W-:Y:S03]  /*95f0*/  MOV R171, R211 ;  /* 0x000000d300ab7202 */ /* 0x000fe60000000f00 */
[----:B------:R1:W-:Y:S01]  /*9600*/  MUFU.EX2 R207, R38 ;  /* 0x0000002600cf7308 */ /* 0x0003e20000000800 */
[-C--:B------:R-:W-:Y:S03]  /*9610*/  HMMA.16816.F32.BF16 R28, R140, R190.reuse, R28 ;  /* 0x000000be8c1c723c */ /* 0x080fe6000004181c */
[----:B---3--:R-:W-:Y:S01]  /*9620*/  MOV R163, R33 ;  /* 0x0000002100a37202 */ /* 0x008fe20000000f00 */
[----:B------:R-:W-:Y:S01]  /*9630*/  FMUL.FTZ R33, R134, R169 ;  /* 0x000000a986217220 */ /* 0x000fe20000410000 */
[----:B------:R-:W-:Y:S04]  /*9640*/  MOV R169, R204 ;  /* 0x000000cc00a97202 */ /* 0x000fe80000000f00 */
[----:B------:R-:W2:Y:S02]  /*9650*/  MUFU.EX2 R37, R39 ;  /* 0x0000002700257308 */ /* 0x000ea40000000800 */
[C---:B------:R-:W-:Y:S08]  /*9660*/  HMMA.16816.F32.BF16 R32, R144.reuse, R190, R32 ;  /* 0x000000be9020723c */ /* 0x040ff00000041820 */
[----:B------:R3:W-:Y:S01]  /*9670*/  MUFU.EX2 R226, R48 ;  /* 0x0000003000e27308 */ /* 0x0007e20000000800 */
[----:B-1----:R-:W-:Y:S09]  /*9680*/  FMUL.FTZ R38, R132, R174 ;  /* 0x000000ae84267220 */ /* 0x002ff20000410000 */
[----:B------:R1:W-:Y:S01]  /*9690*/  MUFU.EX2 R224, R50 ;  /* 0x0000003200e07308 */ /* 0x0003e20000000800 */
[----:B--2---:R-:W-:Y:S01]  /*96a0*/  MOV R167, R37 ;  /* 0x0000002500a77202 */ /* 0x004fe20000000f00 */
[----:B------:R-:W-:Y:S02]  /*96b0*/  FMUL.FTZ R37, R134, R173 ;  /* 0x000000ad86257220 */ /* 0x000fe40000410000 */
[C---:B------:R-:W-:Y:S02]  /*96c0*/  FMUL.FTZ R39, R132.reuse, R175 ;  /* 0x000000af84277220 */ /* 0x040fe40000410000 */
[----:B------:R-:W-:Y:S04]  /*96d0*/  FFMA.FTZ R132, R132, R252, R202 ;  /* 0x000000fc84847223 */ /* 0x000fe800000100ca */
[----:B------:R2:W5:Y:S01]  /*96e0*/  MUFU.EX2 R225, R49 ;  /* 0x0000003100e17308 */ /* 0x0005620000000800 */
[----:B------:R-:W-:Y:S01]  /*96f0*/  FFMA.FTZ R134, R134, R251, R203 ;  /* 0x000000fb86867223 */ /* 0x000fe200000100cb */
[-C--:B----4-:R-:W-:Y:S03]  /*9700*/  HMMA.16816.F32.BF16 R36, R144, R148.reuse, R36 ;  /* 0x000000949024723c */ /* 0x090fe60000041824 */
[C---:B---3--:R-:W-:Y:S05]  /*9710*/  FMUL.FTZ R48, R133.reuse, R176 ;  /* 0x000000b085307220 */ /* 0x048fea0000410000 */
[----:B------:R3:W2:Y:S01]  /*9720*/  MUFU.EX2 R223, R51 ;  /* 0x0000003300df7308 */ /* 0x0006a20000000800 */
[C---:B-1----:R-:W-:Y:S09]  /*9730*/  FMUL.FTZ R50, R0.reuse, R178 ;  /* 0x000000b200327220 */ /* 0x042ff20000410000 */
[----:B------:R1:W-:Y:S01]  /*9740*/  MUFU.EX2 R166, R40 ;  /* 0x0000002800a67308 */ /* 0x0003e20000000800 */
[C---:B--2---:R-:W-:Y:S09]  /*9750*/  FMUL.FTZ R49, R133.reuse, R177 ;  /* 0x000000b185317220 */ /* 0x044ff20000410000 */
[----:B------:R2:W2:Y:S01]  /*9760*/  MUFU.EX2 R165, R41 ;  /* 0x0000002900a57308 */ /* 0x0004a20000000800 */
[C---:B---3--:R-:W-:Y:S09]  /*9770*/  FMUL.FTZ R51, R0.reuse, R179 ;  /* 0x000000b300337220 */ /* 0x048ff20000410000 */
[----:B------:R3:W-:Y:S01]  /*9780*/  MUFU.EX2 R164, R42 ;  /* 0x0000002a00a47308 */ /* 0x0007e20000000800 */
[C---:B------:R-:W-:Y:S04]  /*9790*/  HMMA.16816.F32.BF16 R48, R140.reuse, R148, R48 ;  /* 0x000000948c30723c */ /* 0x040fe80000041830 */
[C---:B-1----:R-:W-:Y:S05]  /*97a0*/  FMUL.FTZ R40, R133.reuse, R180 ;  /* 0x000000b485287220 */ /* 0x042fea0000410000 */
[----:B------:R1:W1:Y:S03]  /*97b0*/  MUFU.EX2 R222, R43 ;  /* 0x0000002b00de7308 */ /* 0x0002660000000800 */
[C---:B--2---:R-:W-:Y:S07]  /*97c0*/  FMUL.FTZ R41, R133.reuse, R181 ;  /* 0x000000b585297220 */ /* 0x044fee0000410000 */
[----:B------:R2:W-:Y:S01]  /*97d0*/  MUFU.EX2 R216, R44 ;  /* 0x0000002c00d87308 */ /* 0x0005e20000000800 */
[C---:B---3--:R-:W-:Y:S09]  /*97e0*/  FMUL.FTZ R42, R0.reuse, R182 ;  /* 0x000000b6002a7220 */ /* 0x048ff20000410000 */
[----:B------:R3:W3:Y:S01]  /*97f0*/  MUFU.EX2 R217, R45 ;  /* 0x0000002d00d97308 */ /* 0x0006e20000000800 */
[C---:B-1----:R-:W-:Y:S09]  /*9800*/  FMUL.FTZ R43, R0.reuse, R183 ;  /* 0x000000b7002b7220 */ /* 0x042ff20000410000 */
[----:B------:R-:W-:Y:S01]  /*9810*/  MUFU.EX2 R175, R53 ;  /* 0x0000003500af7308 */ /* 0x000fe20000000800 */
[-C--:B------:R-:W-:Y:S03]  /*9820*/  HMMA.16816.F32.BF16 R40, R140, R150.reuse, R40 ;  /* 0x000000968c28723c */ /* 0x080fe60000041828 */
[C---:B--2---:R-:W-:Y:S01]  /*9830*/  FMUL.FTZ R44, R133.reuse, R184 ;  /* 0x000000b8852c7220 */ /* 0x044fe20000410000 */
[----:B------:R-:W-:Y:S04]  /*9840*/  MOV R184, R189 ;  /* 0x000000bd00b87202 */ /* 0x000fe80000000f00 */
[C---:B------:R-:W-:Y:S01]  /*9850*/  HMMA.16816.F32.BF16 R116, R144.reuse, R150, R116 ;  /* 0x000000969074723c */ /* 0x040fe20000041874 */
[----:B------:R1:W-:Y:S01]  /*9860*/  MUFU.EX2 R211, R46 ;  /* 0x0000002e00d37308 */ /* 0x0003e20000000800 */
[----:B------:R-:W2:Y:S02]  /*9870*/  LDSM.16.MT88.4 R148, [R228+0x900] ;  /* 0x00090000e494783b */ /* 0x000ea40000004200 */
[----:B---3--:R-:W-:Y:S01]  /*9880*/  FMUL.FTZ R45, R133, R185 ;  /* 0x000000b9852d7220 */ /* 0x008fe20000410000 */
[----:B------:R-:W-:Y:S03]  /*9890*/  MOV R185, R209 ;  /* 0x000000d100b97202 */ /* 0x000fe60000000f00 */
[-C--:B------:R-:W-:Y:S03]  /*98a0*/  HMMA.16816.F32.BF16 R120, R144, R152.reuse, R120 ;  /* 0x000000989078723c */ /* 0x080fe60000041878 */
[----:B------:R3:W2:Y:S05]  /*98b0*/  MUFU.EX2 R210, R47 ;  /* 0x0000002f00d27308 */ /* 0x0006aa0000000800 */
[C---:B------:R-:W-:Y:S05]  /*98c0*/  HMMA.16816.F32.BF16 R124, R140.reuse, R152, R124 ;  /* 0x000000988c7c723c */ /* 0x040fea000004187c */
[----:B------:R-:W-:Y:S01]  /*98d0*/  MUFU.EX2 R209, R52 ;  /* 0x0000003400d17308 */ /* 0x000fe20000000800 */
[C---:B-1----:R-:W-:Y:S01]  /*98e0*/  FMUL.FTZ R46, R0.reuse, R186 ;  /* 0x000000ba002e7220 */ /* 0x042fe20000410000 */
[----:B------:R-:W-:Y:S08]  /*98f0*/  MOV R186, R208 ;  /* 0x000000d000ba7202 */ /* 0x000ff00000000f00 */
[----:B------:R-:W-:Y:S01]  /*9900*/  MUFU.EX2 R174, R54 ;  /* 0x0000003600ae7308 */ /* 0x000fe20000000800 */
[----:B------:R-:W-:Y:S01]  /*9910*/  MOV R109, R186 ;  /* 0x000000ba006d7202 */ /* 0x000fe20000000f00 */
[----:B---3--:R-:W-:Y:S01]  /*9920*/  FMUL.FTZ R47, R0, R187 ;  /* 0x000000bb002f7220 */ /* 0x008fe20000410000 */
[----:B------:R-:W-:Y:S04]  /*9930*/  MOV R187, R207 ;  /* 0x000000cf00bb7202 */ /* 0x000fe80000000f00 */
[----:B------:R-:W-:Y:S03]  /*9940*/  MOV R192, R187 ;  /* 0x000000bb00c07202 */ /* 0x000fe60000000f00 */
[----:B------:R1:W-:Y:S01]  /*9950*/  MUFU.EX2 R208, R55 ;  /* 0x0000003700d07308 */ /* 0x0003e20000000800 */
        /* <DEDUP_REMOVED lines=8> */
[----:B------:R-:W-:Y:S01]  /*99e0*/  MUFU.EX2 R204, R66 ;  /* 0x0000004200cc7308 */ /* 0x000fe20000000800 */
[----:B------:R-:W-:Y:S02]  /*99f0*/  F2FP.BF16.PACK_AB R144, R158, R184 ;  /* 0x000000b89e90723e */ /* 0x000fe400000010ff */
[-C--:B--2---:R-:W-:Y:S01]  /*9a00*/  HMMA.16816.F32.BF16 R4, R140, R148.reuse, R4 ;  /* 0x000000948c04723c */ /* 0x084fe20000041804 */
[----:B-1----:R-:W1:Y:S04]  /*9a10*/  LDSM.16.MT88.4 R52, [R229+0x900] ;  /* 0x00090000e534783b */ /* 0x002e680000004200 */
[----:B------:R-:W-:Y:S02]  /*9a20*/  F2FP.BF16.PACK_AB R145, R157, R227 ;  /* 0x000000e39d91723e */ /* 0x000fe400000010ff */
[----:B------:R-:W-:Y:S01]  /*9a30*/  F2FP.BF16.PACK_AB R146, R161, R198 ;  /* 0x000000c6a192723e */ /* 0x000fe200000010ff */
[----:B------:R-:W-:Y:S01]  /*9a40*/  MUFU.EX2 R205, R67 ;  /* 0x0000004300cd7308 */ /* 0x000fe20000000800 */
[----:B------:R-:W-:Y:S07]  /*9a50*/  F2FP.BF16.PACK_AB R147, R160, R197 ;  /* 0x000000c5a093723e */ /* 0x000fee00000010ff */
[C---:B------:R-:W-:Y:S02]  /*9a60*/  HMMA.16816.F32.BF16 R8, R144.reuse, R148, R8 ;  /* 0x000000949008723c */ /* 0x040fe40000041808 */
[----:B------:R-:W-:Y:S05]  /*9a70*/  MUFU.EX2 R173, R56 ;  /* 0x0000003800ad7308 */ /* 0x000fea0000000800 */
[----:B------:R-:W-:Y:S01]  /*9a80*/  MOV R149, R206 ;  /* 0x000000ce00957202 */ /* 0x000fe20000000f00 */
[-C--:B------:R-:W-:Y:S04]  /*9a90*/  HMMA.16816.F32.BF16 R12, R144, R150.reuse, R12 ;  /* 0x00000096900c723c */ /* 0x080fe8000004180c */
[----:B------:R2:W-:Y:S01]  /*9aa0*/  MUFU.EX2 R206, R64 ;  /* 0x0000004000ce7308 */ /* 0x0005e20000000800 */
[----:B------:R-:W-:Y:S02]  /*9ab0*/  MOV R193, R149 ;  /* 0x0000009500c17202 */ /* 0x000fe40000000f00 */
[----:B------:R-:W-:Y:S01]  /*9ac0*/  MOV R148, R195 ;  /* 0x000000c300947202 */ /* 0x000fe20000000f00 */
[C---:B------:R-:W-:Y:S06]  /*9ad0*/  HMMA.16816.F32.BF16 R16, R140.reuse, R150, R16 ;  /* 0x000000968c10723c */ /* 0x040fec0000041810 */
[----:B------:R-:W1:Y:S01]  /*9ae0*/  MUFU.EX2 R179, R57 ;  /* 0x0000003900b37308 */ /* 0x000e620000000800 */
[----:B------:R-:W-:Y:S01]  /*9af0*/  MOV R150, R197 ;  /* 0x000000c500967202 */ /* 0x000fe20000000f00 */
[-C--:B---3--:R-:W-:Y:S04]  /*9b00*/  HMMA.16816.F32.BF16 R20, R140, R152.reuse, R20 ;  /* 0x000000988c14723c */ /* 0x088fe80000041814 */
[----:B------:R-:W-:Y:S02]  /*9b10*/  MOV R151, R196 ;  /* 0x000000c400977202 */ /* 0x000fe40000000f00 */
[----:B------:R-:W-:Y:S02]  /*9b20*/  MOV R111, R150 ;  /* 0x00000096006f7202 */ /* 0x000fe40000000f00 */
[C---:B------:R-:W-:Y:S01]  /*9b30*/  HMMA.16816.F32.BF16 R24, R144.reuse, R152, R24 ;  /* 0x000000989018723c */ /* 0x040fe20000041818 */
[----:B------:R-:W-:Y:S01]  /*9b40*/  MUFU.EX2 R172, R58 ;  /* 0x0000003a00ac7308 */ /* 0x000fe20000000800 */
[----:B--2---:R-:W2:Y:S05]  /*9b50*/  LDSM.16.MT88.4 R64, [R230+0x900] ;  /* 0x00090000e640783b */ /* 0x004eaa0000004200 */
[----:B------:R-:W-:Y:S01]  /*9b60*/  MOV R153, R198 ;  /* 0x000000c600997202 */ /* 0x000fe20000000f00 */
[-C--:B------:R-:W-:Y:S03]  /*9b70*/  HMMA.16816.F32.BF16 R28, R144, R154.reuse, R28 ;  /* 0x0000009a901c723c */ /* 0x080fe6000004181c */
[----:B------:R3:W2:Y:S01]  /*9b80*/  MUFU.EX2 R178, R59 ;  /* 0x0000003b00b27308 */ /* 0x0006a20000000800 */
[----:B------:R-:W-:Y:S04]  /*9b90*/  MOV R152, R194 ;  /* 0x000000c200987202 */ /* 0x000fe80000000f00 */
[C---:B------:R-:W-:Y:S01]  /*9ba0*/  HMMA.16816.F32.BF16 R32, R140.reuse, R154, R32 ;  /* 0x0000009a8c20723c */ /* 0x040fe20000041820 */
[----:B------:R-:W4:Y:S03]  /*9bb0*/  LDL.LU R154, [R1] ;  /* 0x00000000019a7983 */ /* 0x000f260000300800 */
[----:B------:R-:W-:Y:S01]  /*9bc0*/  MOV R202, R152 ;  /* 0x0000009800ca7202 */ /* 0x000fe20000000f00 */
[----:B------:R-:W4:Y:S01]  /*9bd0*/  LDL.LU R155, [R1+0x4] ;  /* 0x00000400019b7983 */ /* 0x000f220000300800 */
[----:B------:R-:W-:Y:S02]  /*9be0*/  MUFU.EX2 R182, R68 ;  /* 0x0000004400b67308 */ /* 0x000fe40000000800 */
[-C--:B-1----:R-:W-:Y:S08]  /*9bf0*/  HMMA.16816.F32.BF16 R36, R140, R52.reuse, R36 ;  /* 0x000000348c24723c */ /* 0x082ff00000041824 */
[C---:B------:R-:W-:Y:S01]  /*9c00*/  HMMA.16816.F32.BF16 R48, R144.reuse, R52, R48 ;  /* 0x000000349030723c */ /* 0x040fe20000041830 */
[----:B------:R-:W-:Y:S01]  /*9c10*/  MUFU.EX2 R198, R69 ;  /* 0x0000004500c67308 */ /* 0x000fe20000000800 */
[----:B---3--:R-:W1:Y:S05]  /*9c20*/  LDSM.16.MT88.4 R56, [R228+0x1100] ;  /* 0x00110000e438783b */ /* 0x008e6a0000004200 */
[----:B------:R-:W-:Y:S01]  /*9c30*/  F2FP.BF16.PACK_AB R52, R149, R186 ;  /* 0x000000ba9534723e */ /* 0x000fe200000010ff */
[-C--:B------:R-:W-:Y:S03]  /*9c40*/  HMMA.16816.F32.BF16 R40, R144, R54.reuse, R40 ;  /* 0x000000369028723c */ /* 0x080fe60000041828 */
[----:B------:R-:W-:Y:S01]  /*9c50*/  MUFU.EX2 R181, R70 ;  /* 0x0000004600b57308 */ /* 0x000fe20000000800 */
[----:B------:R-:W-:Y:S04]  /*9c60*/  F2FP.BF16.PACK_AB R53, R167, R187 ;  /* 0x000000bba735723e */ /* 0x000fe800000010ff */
[C---:B------:R-:W-:Y:S05]  /*9c70*/  HMMA.16816.F32.BF16 R116, R140.reuse, R54, R116 ;  /* 0x000000368c74723c */ /* 0x040fea0000041874 */
[----:B------:R3:W-:Y:S02]  /*9c80*/  MUFU.EX2 R197, R71 ;  /* 0x0000004700c57308 */ /* 0x0007e40000000800 */
[----:B-----5:R-:W-:Y:S01]  /*9c90*/  F2FP.BF16.PACK_AB R54, R225, R226 ;  /* 0x000000e2e136723e */ /* 0x020fe200000010ff */
[-C--:B--2---:R-:W-:Y:S04]  /*9ca0*/  HMMA.16816.F32.BF16 R120, R140, R64.reuse, R120 ;  /* 0x000000408c78723c */ /* 0x084fe80000041878 */
[----:B------:R-:W-:Y:S03]  /*9cb0*/  F2FP.BF16.PACK_AB R55, R223, R224 ;  /* 0x000000e0df37723e */ /* 0x000fe600000010ff */
[----:B------:R-:W-:Y:S01]  /*9cc0*/  MUFU.EX2 R180, R72 ;  /* 0x0000004800b47308 */ /* 0x000fe20000000800 */
[C---:B------:R-:W-:Y:S08]  /*9cd0*/  HMMA.16816.F32.BF16 R124, R144.reuse, R64, R124 ;  /* 0x00000040907c723c */ /* 0x040ff0000004187c */
[-C--:B------:R-:W-:Y:S01]  /*9ce0*/  HMMA.16816.F32.BF16 R44, R144, R66.reuse, R44 ;  /* 0x00000042902c723c */ /* 0x080fe2000004182c */
[----:B------:R2:W-:Y:S01]  /*9cf0*/  MUFU.EX2 R177, R60 ;  /* 0x0000003c00b17308 */ /* 0x0005e20000000800 */
[----:B---3--:R-:W-:Y:S05]  /*9d00*/  LDSM.16.MT88.4 R68, [R229+0x1100] ;  /* 0x00110000e544783b */ /* 0x008fea0000004200 */
[----:B------:R-:W-:Y:S01]  /*9d10*/  MOV R147, R153 ;  /* 0x0000009900937202 */ /* 0x000fe20000000f00 */
[----:B------:R-:W-:Y:S03]  /*9d20*/  HMMA.16816.F32.BF16 R128, R140, R66, R128 ;  /* 0x000000428c80723c */ /* 0x000fe60000041880 */
[----:B------:R3:W5:Y:S01]  /*9d30*/  MUFU.EX2 R199, R61 ;  /* 0x0000003d00c77308 */ /* 0x0007620000000800 */
[----:B------:R-:W-:Y:S01]  /*9d40*/  MOV R146, R171 ;  /* 0x000000ab00927202 */ /* 0x000fe20000000f00 */
[----:B------:R-:W5:Y:S01]  /*9d50*/  LDSM.16.MT88.4 R64, [R231+0x1100] ;  /* 0x00110000e740783b */ /* 0x000f620000004200 */
[----:B------:R-:W-:Y:S02]  /*9d60*/  MOV R145, R170 ;  /* 0x000000aa00917202 */ /* 0x000fe40000000f00 */
[-C--:B-1----:R-:W-:Y:S05]  /*9d70*/  HMMA.16816.F32.BF16 R4, R52, R56.reuse, R4 ;  /* 0x000000383404723c */ /* 0x082fea0000041804 */
[----:B------:R1:W-:Y:S01]  /*9d80*/  MUFU.EX2 R176, R62 ;  /* 0x0000003e00b07308 */ /* 0x0003e20000000800 */
[----:B------:R-:W-:Y:S02]  /*9d90*/  MOV R144, R169 ;  /* 0x000000a900907202 */ /* 0x000fe40000000f00 */
[----:B------:R-:W-:Y:S02]  /*9da0*/  MOV R143, R168 ;  /* 0x000000a8008f7202 */ /* 0x000fe40000000f00 */
[----:B------:R-:W-:Y:S02]  /*9db0*/  LDSM.16.MT88.4 R168, [R231+0x3100] ;  /* 0x00310000e7a8783b */ /* 0x000fe40000004200 */
[----:B--2---:R-:W-:Y:S02]  /*9dc0*/  F2FP.BF16.PACK_AB R60, R165, R166 ;  /* 0x000000a6a53c723e */ /* 0x004fe400000010ff */
[----:B------:R-:W-:Y:S01]  /*9dd0*/  MOV R251, R146 ;  /* 0x0000009200fb7202 */ /* 0x000fe20000000f00 */
[----:B------:R2:W2:Y:S01]  /*9de0*/  MUFU.EX2 R183, R63 ;  /* 0x0000003f00b77308 */ /* 0x0004a20000000800 */
[----:B------:R-:W-:Y:S02]  /*9df0*/  MOV R203, R147 ;  /* 0x0000009300cb7202 */ /* 0x000fe40000000f00 */
[----:B---3--:R-:W-:Y:S07]  /*9e00*/  F2FP.BF16.PACK_AB R61, R222, R164 ;  /* 0x000000a4de3d723e */ /* 0x008fee00000010ff */
[----:B------:R-:W3:Y:S01]  /*9e10*/  MUFU.EX2 R190, R73 ;  /* 0x0000004900be7308 */ /* 0x000ee20000000800 */
[----:B-1----:R-:W-:Y:S09]  /*9e20*/  F2FP.BF16.PACK_AB R62, R217, R216 ;  /* 0x000000d8d93e723e */ /* 0x002ff200000010ff */
[----:B------:R-:W-:Y:S01]  /*9e30*/  MUFU.EX2 R189, R74 ;  /* 0x0000004a00bd7308 */ /* 0x000fe20000000800 */
[----:B--2---:R-:W-:Y:S09]  /*9e40*/  F2FP.BF16.PACK_AB R63, R210, R211 ;  /* 0x000000d3d23f723e */ /* 0x004ff200000010ff */
[----:B------:R1:W2:Y:S01]  /*9e50*/  MUFU.EX2 R188, R75 ;  /* 0x0000004b00bc7308 */ /* 0x0002a20000000800 */
[C---:B------:R-:W-:Y:S08]  /*9e60*/  HMMA.16816.F32.BF16 R8, R60.reuse, R56, R8 ;  /* 0x000000383c08723c */ /* 0x040ff00000041808 */
[-C--:B------:R-:W-:Y:S01]  /*9e70*/  HMMA.16816.F32.BF16 R12, R60, R58.reuse, R12 ;  /* 0x0000003a3c0c723c */ /* 0x080fe2000004180c */
[----:B------:R-:W-:Y:S07]  /*9e80*/  MUFU.EX2 R138, R138 ;  /* 0x0000008a008a7308 */ /* 0x000fee0000000800 */
[C---:B------:R-:W-:Y:S01]  /*9e90*/  HMMA.16816.F32.BF16 R16, R52.reuse, R58, R16 ;  /* 0x0000003a3410723c */ /* 0x040fe20000041810 */
[----:B------:R-:W2:Y:S02]  /*9ea0*/  LDSM.16.MT88.4 R56, [R230+0x1100] ;  /* 0x00110000e638783b */ /* 0x000ea40000004200 */
[----:B------:R-:W-:Y:S05]  /*9eb0*/  MUFU.EX2 R196, R80 ;  /* 0x0000005000c47308 */ /* 0x000fea0000000800 */
[-C--:B-----5:R-:W-:Y:S01]  /*9ec0*/  HMMA.16816.F32.BF16 R20, R52, R64.reuse, R20 ;  /* 0x000000403414723c */ /* 0x0a0fe20000041814 */
[----:B-1----:R-:W-:Y:S04]  /*9ed0*/  LDSM.16.MT88.4 R72, [R229+0x2100] ;  /* 0x00210000e548783b */ /* 0x002fe80000004200 */
[----:B------:R-:W-:Y:S03]  /*9ee0*/  MUFU.EX2 R80, R79 ;  /* 0x0000004f00507308 */ /* 0x000fe60000000800 */
[C---:B------:R-:W-:Y:S07]  /*9ef0*/  HMMA.16816.F32.BF16 R24, R60.reuse, R64, R24 ;  /* 0x000000403c18723c */ /* 0x040fee0000041818 */
[----:B------:R-:W-:Y:S01]  /*9f00*/  MUFU.EX2 R195, R81 ;  /* 0x0000005100c37308 */ /* 0x000fe20000000800 */
[-C--:B------:R-:W-:Y:S08]  /*9f10*/  HMMA.16816.F32.BF16 R28, R60, R66.reuse, R28 ;  /* 0x000000423c1c723c */ /* 0x080ff0000004181c */
[C---:B------:R-:W-:Y:S01]  /*9f20*/  HMMA.16816.F32.BF16 R32, R52.reuse, R66, R32 ;  /* 0x000000423420723c */ /* 0x040fe20000041820 */
[----:B------:R-:W1:Y:S01]  /*9f30*/  LDSM.16.MT88.4 R64, [R228+0x1900] ;  /* 0x00190000e440783b */ /* 0x000e620000004200 */
[----:B------:R-:W-:Y:S06]  /*9f40*/  MUFU.EX2 R194, R82 ;  /* 0x0000005200c27308 */ /* 0x000fec0000000800 */
[-C--:B------:R-:W-:Y:S04]  /*9f50*/  HMMA.16816.F32.BF16 R36, R52, R68.reuse, R36 ;  /* 0x000000443424723c */ /* 0x080fe80000041824 */
[----:B------:R-:W-:Y:S04]  /*9f60*/  MUFU.EX2 R191, R83 ;  /* 0x0000005300bf7308 */ /* 0x000fe80000000800 */
[C---:B------:R-:W-:Y:S06]  /*9f70*/  HMMA.16816.F32.BF16 R48, R60.reuse, R68, R48 ;  /* 0x000000443c30723c */ /* 0x040fec0000041830 */
[----:B------:R5:W-:Y:S02]  /*9f80*/  MUFU.EX2 R83, R76 ;  /* 0x0000004c00537308 */ /* 0x000be40000000800 */
[-C--:B------:R-:W-:Y:S08]  /*9f90*/  HMMA.16816.F32.BF16 R40, R60, R70.reuse, R40 ;  /* 0x000000463c28723c */ /* 0x080ff00000041828 */
[C---:B------:R-:W-:Y:S01]  /*9fa0*/  HMMA.16816.F32.BF16 R116, R52.reuse, R70, R116 ;  /* 0x000000463474723c */ /* 0x040fe20000041874 */
[----:B------:R-:W-:Y:S01]  /*9fb0*/  LDSM.16.MT88.4 R68, [R229+0x1900] ;  /* 0x00190000e544783b */ /* 0x000fe20000004200 */
[----:B------:R-:W1:Y:S06]  /*9fc0*/  MUFU.EX2 R82, R77 ;  /* 0x0000004d00527308 */ /* 0x000e6c0000000800 */
[-C--:B--2---:R-:W-:Y:S04]  /*9fd0*/  HMMA.16816.F32.BF16 R120, R52, R56.reuse, R120 ;  /* 0x000000383478723c */ /* 0x084fe80000041878 */
[----:B------:R-:W2:Y:S04]  /*9fe0*/  MUFU.EX2 R81, R78 ;  /* 0x0000004e00517308 */ /* 0x000ea80000000800 */
[C---:B------:R-:W-:Y:S06]  /*9ff0*/  HMMA.16816.F32.BF16 R124, R60.reuse, R56, R124 ;  /* 0x000000383c7c723c */ /* 0x040fec000004187c */
[----:B------:R-:W-:Y:S01]  /*a000*/  MUFU.EX2 R84, R84 ;  /* 0x0000005400547308 */ /* 0x000fe20000000800 */
[----:B------:R-:W-:Y:S01]  /*a010*/  F2FP.BF16.PACK_AB R56, R179, R173 ;  /* 0x000000adb338723e */ /* 0x000fe200000010ff */
[-C--:B------:R-:W-:Y:S01]  /*a020*/  HMMA.16816.F32.BF16 R44, R60, R58.reuse, R44 ;  /* 0x0000003a3c2c723c */ /* 0x080fe2000004182c */
[----:B------:R-:W2:Y:S03]  /*a030*/  LDSM.16.MT88.4 R60, [R231+0x1900] ;  /* 0x00190000e73c783b */ /* 0x000ea60000004200 */
[----:B------:R-:W-:Y:S04]  /*a040*/  F2FP.BF16.PACK_AB R57, R178, R172 ;  /* 0x000000acb239723e */ /* 0x000fe800000010ff */
[----:B------:R-:W-:Y:S01]  /*a050*/  HMMA.16816.F32.BF16 R128, R52, R58, R128 ;  /* 0x0000003a3480723c */ /* 0x000fe20000041880 */
[----:B------:R-:W-:Y:S06]  /*a060*/  MUFU.EX2 R85, R85 ;  /* 0x0000005500557308 */ /* 0x000fec0000000800 */
[----:B------:R-:W-:Y:S02]  /*a070*/  F2FP.BF16.PACK_AB R52, R175, R209 ;  /* 0x000000d1af34723e */ /* 0x000fe400000010ff */
[----:B------:R-:W-:Y:S02]  /*a080*/  F2FP.BF16.PACK_AB R53, R208, R174 ;  /* 0x000000aed035723e */ /* 0x000fe400000010ff */
[----:B------:R-:W-:Y:S01]  /*a090*/  MUFU.EX2 R86, R86 ;  /* 0x0000005600567308 */ /* 0x000fe20000000800 */
[----:B------:R-:W-:Y:S02]  /*a0a0*/  F2FP.BF16.PACK_AB R54, R207, R206 ;  /* 0x000000cecf36723e */ /* 0x000fe400000010ff */
[----:B------:R-:W-:Y:S02]  /*a0b0*/  F2FP.BF16.PACK_AB R55, R205, R204 ;  /* 0x000000cccd37723e */ /* 0x000fe400000010ff */
[----:B------:R-:W-:Y:S02]  /*a0c0*/  F2FP.BF16.PACK_AB R58, R199, R177 ;  /* 0x000000b1c73a723e */ /* 0x000fe400000010ff */
[----:B------:R-:W-:Y:S03]  /*a0d0*/  F2FP.BF16.PACK_AB R59, R183, R176 ;  /* 0x000000b0b73b723e */ /* 0x000fe600000010ff */
[-C--:B-1----:R-:W-:Y:S01]  /*a0e0*/  HMMA.16816.F32.BF16 R4, R52, R64.reuse, R4 ;  /* 0x000000403404723c */ /* 0x082fe20000041804 */
[----:B------:R-:W-:Y:S07]  /*a0f0*/  MUFU.EX2 R87, R87 ;  /* 0x0000005700577308 */ /* 0x000fee0000000800 */
[C---:B------:R-:W-:Y:S03]  /*a100*/  HMMA.16816.F32.BF16 R8, R56.reuse, R64, R8 ;  /* 0x000000403808723c */ /* 0x040fe60000041808 */
[----:B------:R-:W-:Y:S05]  /*a110*/  MUFU.EX2 R96, R96 ;  /* 0x0000006000607308 */ /* 0x000fea0000000800 */
[-C--:B------:R-:W-:Y:S05]  /*a120*/  HMMA.16816.F32.BF16 R12, R56, R66.reuse, R12 ;  /* 0x00000042380c723c */ /* 0x080fea000004180c */
[----:B------:R-:W-:Y:S03]  /*a130*/  MUFU.EX2 R97, R97 ;  /* 0x0000006100617308 */ /* 0x000fe60000000800 */
[C---:B------:R-:W-:Y:S01]  /*a140*/  HMMA.16816.F32.BF16 R16, R52.reuse, R66, R16 ;  /* 0x000000423410723c */ /* 0x040fe20000041810 */
[----:B------:R-:W1:Y:S06]  /*a150*/  LDSM.16.MT88.4 R64, [R230+0x1900] ;  /* 0x00190000e640783b */ /* 0x000e6c0000004200 */
[----:B------:R-:W-:Y:S01]  /*a160*/  MUFU.EX2 R98, R98 ;  /* 0x0000006200627308 */ /* 0x000fe20000000800 */
[-C--:B--2---:R-:W-:Y:S08]  /*a170*/  HMMA.16816.F32.BF16 R20, R52, R60.reuse, R20 ;  /* 0x0000003c3414723c */ /* 0x084ff00000041814 */
[C---:B------:R-:W-:Y:S01]  /*a180*/  HMMA.16816.F32.BF16 R24, R56.reuse, R60, R24 ;  /* 0x0000003c3818723c */ /* 0x040fe20000041818 */
[----:B------:R-:W-:Y:S07]  /*a190*/  MUFU.EX2 R99, R99 ;  /* 0x0000006300637308 */ /* 0x000fee0000000800 */
[-C--:B------:R-:W-:Y:S03]  /*a1a0*/  HMMA.16816.F32.BF16 R28, R56, R62.reuse, R28 ;  /* 0x0000003e381c723c */ /* 0x080fe6000004181c */
[----:B------:R-:W-:Y:S01]  /*a1b0*/  MUFU.EX2 R100, R100 ;  /* 0x0000006400647308 */ /* 0x000fe20000000800 */
[----:B----4-:R-:W-:Y:S02]  /*a1c0*/  FFMA.FTZ R133, R133, R154, R201 ;  /* 0x0000009a85857223 */ /* 0x010fe400000100c9 */
[----:B------:R-:W-:Y:S02]  /*a1d0*/  FFMA.FTZ R0, R0, R155, R200 ;  /* 0x0000009b00007223 */ /* 0x000fe400000100c8 */
[C---:B------:R-:W-:Y:S01]  /*a1e0*/  HMMA.16816.F32.BF16 R32, R52.reuse, R62, R32 ;  /* 0x0000003e3420723c */ /* 0x040fe20000041820 */
[----:B------:R-:W2:Y:S03]  /*a1f0*/  LDSM.16.MT88.4 R60, [R228+0x2100] ;  /* 0x00210000e43c783b */ /* 0x000ea60000004200 */
[----:B------:R-:W-:Y:S01]  /*a200*/  FADD.FTZ R0, R212, R0 ;  /* 0x00000000d4007221 */ /* 0x000fe20000010000 */
[----:B------:R-:W-:Y:S03]  /*a210*/  MUFU.EX2 R101, R101 ;  /* 0x0000006500657308 */ /* 0x000fe60000000800 */
[-C--:B------:R-:W-:Y:S01]  /*a220*/  HMMA.16816.F32.BF16 R36, R52, R68.reuse, R36 ;  /* 0x000000443424723c */ /* 0x080fe20000041824 */
[----:B------:R-:W-:Y:S03]  /*a230*/  LDSM.16.MT88.4 R152, [R228+0x3100] ;  /* 0x00310000e498783b */ /* 0x000fe60000004200 */
[----:B-----5:R-:W-:Y:S03]  /*a240*/  FADD.FTZ R76, R214, R0 ;  /* 0x00000000d64c7221 */ /* 0x020fe60000010000 */
[----:B------:R-:W-:Y:S01]  /*a250*/  MUFU.EX2 R102, R102 ;  /* 0x0000006600667308 */ /* 0x000fe20000000800 */
[C---:B------:R-:W-:Y:S08]  /*a260*/  HMMA.16816.F32.BF16 R48, R56.reuse, R68, R48 ;  /* 0x000000443830723c */ /* 0x040ff00000041830 */
[-C--:B------:R-:W-:Y:S01]  /*a270*/  HMMA.16816.F32.BF16 R40, R56, R70.reuse, R40 ;  /* 0x000000463828723c */ /* 0x080fe20000041828 */
[----:B------:R-:W-:Y:S07]  /*a280*/  MUFU.EX2 R103, R103 ;  /* 0x0000006700677308 */ /* 0x000fee0000000800 */
[C---:B------:R-:W-:Y:S01]  /*a290*/  HMMA.16816.F32.BF16 R116, R52.reuse, R70, R116 ;  /* 0x000000463474723c */ /* 0x040fe20000041874 */
[----:B------:R-:W4:Y:S02]  /*a2a0*/  LDSM.16.MT88.4 R68, [R231+0x2100] ;  /* 0x00210000e744783b */ /* 0x000f240000004200 */
[----:B------:R-:W-:Y:S05]  /*a2b0*/  MUFU.EX2 R112, R112 ;  /* 0x0000007000707308 */ /* 0x000fea0000000800 */
[-C--:B-1----:R-:W-:Y:S05]  /*a2c0*/  HMMA.16816.F32.BF16 R120, R52, R64.reuse, R120 ;  /* 0x000000403478723c */ /* 0x082fea0000041878 */
[----:B------:R-:W-:Y:S03]  /*a2d0*/  MUFU.EX2 R113, R113 ;  /* 0x0000007100717308 */ /* 0x000fe60000000800 */
[C---:B------:R-:W-:Y:S07]  /*a2e0*/  HMMA.16816.F32.BF16 R124, R56.reuse, R64, R124 ;  /* 0x00000040387c723c */ /* 0x040fee000004187c */
[----:B------:R-:W-:Y:S01]  /*a2f0*/  MUFU.EX2 R114, R114 ;  /* 0x0000007200727308 */ /* 0x000fe20000000800 */
[-C--:B------:R-:W-:Y:S07]  /*a300*/  HMMA.16816.F32.BF16 R44, R56, R66.reuse, R44 ;  /* 0x00000042382c723c */ /* 0x080fee000004182c */
[----:B---3--:R-:W-:Y:S01]  /*a310*/  F2FP.BF16.PACK_AB R56, R190, R180 ;  /* 0x000000b4be38723e */ /* 0x008fe200000010ff */
[----:B------:R-:W-:Y:S01]  /*a320*/  HMMA.16816.F32.BF16 R128, R52, R66, R128 ;  /* 0x000000423480723c */ /* 0x000fe20000041880 */
[----:B------:R-:W1:Y:S01]  /*a330*/  LDSM.16.MT88.4 R64, [R230+0x2100] ;  /* 0x00210000e640783b */ /* 0x000e620000004200 */
[----:B------:R-:W-:Y:S02]  /*a340*/  MUFU.EX2 R115, R115 ;  /* 0x0000007300737308 */ /* 0x000fe40000000800 */
[----:B------:R-:W-:Y:S02]  /*a350*/  F2FP.BF16.PACK_AB R57, R188, R189 ;  /* 0x000000bdbc39723e */ /* 0x000fe400000010ff */
[----:B------:R-:W-:Y:S02]  /*a360*/  F2FP.BF16.PACK_AB R58, R82, R83 ;  /* 0x00000053523a723e */ /* 0x000fe400000010ff */
[----:B------:R-:W-:Y:S04]  /*a370*/  F2FP.BF16.PACK_AB R52, R198, R182 ;  /* 0x000000b6c634723e */ /* 0x000fe800000010ff */
[----:B------:R-:W-:Y:S01]  /*a380*/  F2FP.BF16.PACK_AB R53, R197, R181 ;  /* 0x000000b5c535723e */ /* 0x000fe200000010ff */
[----:B------:R-:W3:Y:S01]  /*a390*/  MUFU.EX2 R108, R108 ;  /* 0x0000006c006c7308 */ /* 0x000ee20000000800 */
[----:B------:R-:W-:Y:S02]  /*a3a0*/  F2FP.BF16.PACK_AB R54, R195, R196 ;  /* 0x000000c4c336723e */ /* 0x000fe400000010ff */
[----:B------:R-:W-:Y:S02]  /*a3b0*/  F2FP.BF16.PACK_AB R55, R191, R194 ;  /* 0x000000c2bf37723e */ /* 0x000fe400000010ff */
[----:B------:R-:W-:Y:S05]  /*a3c0*/  F2FP.BF16.PACK_AB R59, R80, R81 ;  /* 0x00000051503b723e */ /* 0x000fea00000010ff */
[-C--:B--2---:R-:W-:Y:S01]  /*a3d0*/  HMMA.16816.F32.BF16 R4, R52, R60.reuse, R4 ;  /* 0x0000003c3404723c */ /* 0x084fe20000041804 */
[----:B------:R-:W-:Y:S07]  /*a3e0*/  MUFU.EX2 R110, R110 ;  /* 0x0000006e006e7308 */ /* 0x000fee0000000800 */
[C---:B------:R-:W-:Y:S03]  /*a3f0*/  HMMA.16816.F32.BF16 R8, R56.reuse, R60, R8 ;  /* 0x0000003c3808723c */ /* 0x040fe60000041808 */
[----:B------:R-:W-:Y:S01]  /*a400*/  MUFU.EX2 R88, R88 ;  /* 0x0000005800587308 */ /* 0x000fe20000000800 */
[----:B---3--:R-:W-:Y:S04]  /*a410*/  F2FP.BF16.PACK_AB R186, R138, R108 ;  /* 0x0000006c8aba723e */ /* 0x008fe800000010ff */
[-C--:B------:R-:W-:Y:S05]  /*a420*/  HMMA.16816.F32.BF16 R12, R56, R62.reuse, R12 ;  /* 0x0000003e380c723c */ /* 0x080fea000004180c */
[----:B------:R-:W-:Y:S03]  /*a430*/  MUFU.EX2 R89, R89 ;  /* 0x0000005900597308 */ /* 0x000fe60000000800 */
[C---:B------:R-:W-:Y:S01]  /*a440*/  HMMA.16816.F32.BF16 R16, R52.reuse, R62, R16 ;  /* 0x0000003e3410723c */ /* 0x040fe20000041810 */
[----:B------:R-:W2:Y:S06]  /*a450*/  LDSM.16.MT88.4 R60, [R228+0x2900] ;  /* 0x00290000e43c783b */ /* 0x000eac0000004200 */
[----:B------:R-:W-:Y:S01]  /*a460*/  MUFU.EX2 R90, R90 ;  /* 0x0000005a005a7308 */ /* 0x000fe20000000800 */
[-C--:B----4-:R-:W-:Y:S08]  /*a470*/  HMMA.16816.F32.BF16 R20, R52, R68.reuse, R20 ;  /* 0x000000443414723c */ /* 0x090ff00000041814 */
[C---:B------:R-:W-:Y:S01]  /*a480*/  HMMA.16816.F32.BF16 R24, R56.reuse, R68, R24 ;  /* 0x000000443818723c */ /* 0x040fe20000041818 */
[----:B------:R-:W-:Y:S07]  /*a490*/  MUFU.EX2 R91, R91 ;  /* 0x0000005b005b7308 */ /* 0x000fee0000000800 */
[-C--:B------:R-:W-:Y:S03]  /*a4a0*/  HMMA.16816.F32.BF16 R28, R56, R70.reuse, R28 ;  /* 0x00000046381c723c */ /* 0x080fe6000004181c */
[----:B------:R-:W-:Y:S05]  /*a4b0*/  MUFU.EX2 R92, R92 ;  /* 0x0000005c005c7308 */ /* 0x000fea0000000800 */
[C---:B------:R-:W-:Y:S01]  /*a4c0*/  HMMA.16816.F32.BF16 R32, R52.reuse, R70, R32 ;  /* 0x000000463420723c */ /* 0x040fe20000041820 */
[----:B------:R-:W3:Y:S04]  /*a4d0*/  LDSM.16.MT88.4 R68, [R231+0x2900] ;  /* 0x00290000e744783b */ /* 0x000ee80000004200 */
[----:B------:R-:W4:Y:S03]  /*a4e0*/  MUFU.EX2 R93, R93 ;  /* 0x0000005d005d7308 */ /* 0x000f260000000800 */
[-C--:B------:R-:W-:Y:S07]  /*a4f0*/  HMMA.16816.F32.BF16 R36, R52, R72.reuse, R36 ;  /* 0x000000483424723c */ /* 0x080fee0000041824 */
[----:B------:R-:W-:Y:S01]  /*a500*/  MUFU.EX2 R94, R94 ;  /* 0x0000005e005e7308 */ /* 0x000fe20000000800 */
[C---:B------:R-:W-:Y:S08]  /*a510*/  HMMA.16816.F32.BF16 R48, R56.reuse, R72, R48 ;  /* 0x000000483830723c */ /* 0x040ff00000041830 */
[-C--:B------:R-:W-:Y:S01]  /*a520*/  HMMA.16816.F32.BF16 R40, R56, R74.reuse, R40 ;  /* 0x0000004a3828723c */ /* 0x080fe20000041828 */
[----:B------:R-:W5:Y:S07]  /*a530*/  MUFU.EX2 R95, R95 ;  /* 0x0000005f005f7308 */ /* 0x000f6e0000000800 */
[C---:B------:R-:W-:Y:S01]  /*a540*/  HMMA.16816.F32.BF16 R116, R52.reuse, R74, R116 ;  /* 0x0000004a3474723c */ /* 0x040fe20000041874 */
[----:B------:R-:W2:Y:S02]  /*a550*/  LDSM.16.MT88.4 R72, [R229+0x2900] ;  /* 0x00290000e548783b */ /* 0x000ea40000004200 */
[----:B------:R-:W-:Y:S05]  /*a560*/  MUFU.EX2 R104, R104 ;  /* 0x0000006800687308 */ /* 0x000fea0000000800 */
[-C--:B-1----:R-:W-:Y:S05]  /*a570*/  HMMA.16816.F32.BF16 R120, R52, R64.reuse, R120 ;  /* 0x000000403478723c */ /* 0x082fea0000041878 */
[----:B------:R-:W-:Y:S03]  /*a580*/  MUFU.EX2 R105, R105 ;  /* 0x0000006900697308 */ /* 0x000fe60000000800 */
[C---:B------:R-:W-:Y:S07]  /*a590*/  HMMA.16816.F32.BF16 R124, R56.reuse, R64, R124 ;  /* 0x00000040387c723c */ /* 0x040fee000004187c */
[----:B------:R-:W-:Y:S01]  /*a5a0*/  FADD.FTZ R64, R218, R134 ;  /* 0x00000086da407221 */ /* 0x000fe20000010000 */
[-C--:B------:R-:W-:Y:S01]  /*a5b0*/  HMMA.16816.F32.BF16 R44, R56, R66.reuse, R44 ;  /* 0x00000042382c723c */ /* 0x080fe2000004182c */
[----:B------:R-:W-:Y:S03]  /*a5c0*/  MUFU.EX2 R106, R106 ;  /* 0x0000006a006a7308 */ /* 0x000fe60000000800 */
[----:B------:R-:W-:Y:S03]  /*a5d0*/  FADD.FTZ R79, R221, R64 ;  /* 0x00000040dd4f7221 */ /* 0x000fe60000010000 */
[----:B----4-:R-:W-:Y:S01]  /*a5e0*/  F2FP.BF16.PACK_AB R58, R93, R92 ;  /* 0x0000005c5d3a723e */ /* 0x010fe200000010ff */
[----:B------:R-:W-:Y:S01]  /*a5f0*/  HMMA.16816.F32.BF16 R128, R52, R66, R128 ;  /* 0x000000423480723c */ /* 0x000fe20000041880 */
[----:B------:R-:W1:Y:S02]  /*a600*/  LDSM.16.MT88.4 R64, [R230+0x2900] ;  /* 0x00290000e640783b */ /* 0x000e640000004200 */
[----:B------:R-:W-:Y:S01]  /*a610*/  MUFU.EX2 R107, R107 ;  /* 0x0000006b006b7308 */ /* 0x000fe20000000800 */
[----:B------:R-:W-:Y:S01]  /*a620*/  FADD.FTZ R56, R215, R132 ;  /* 0x00000084d7387221 */ /* 0x000fe20000010000 */
[----:B-----5:R-:W-:Y:S01]  /*a630*/  F2FP.BF16.PACK_AB R59, R95, R94 ;  /* 0x0000005e5f3b723e */ /* 0x020fe200000010ff */
[----:B------:R-:W-:Y:S01]  /*a640*/  FADD.FTZ R57, R213, R133 ;  /* 0x00000085d5397221 */ /* 0x000fe20000010000 */
[----:B------:R-:W-:Y:S01]  /*a650*/  F2FP.BF16.PACK_AB R52, R85, R84 ;  /* 0x000000545534723e */ /* 0x000fe200000010ff */
[----:B------:R-:W-:Y:S01]  /*a660*/  FADD.FTZ R78, R220, R56 ;  /* 0x00000038dc4e7221 */ /* 0x000fe20000010000 */
[----:B------:R-:W-:Y:S03]  /*a670*/  F2FP.BF16.PACK_AB R53, R87, R86 ;  /* 0x000000565735723e */ /* 0x000fe600000010ff */
[----:B------:R-:W-:Y:S01]  /*a680*/  F2FP.BF16.PACK_AB R54, R97, R96 ;  /* 0x000000606136723e */ /* 0x000fe200000010ff */
[----:B------:R-:W-:Y:S01]  /*a690*/  FADD.FTZ R77, R219, R57 ;  /* 0x00000039db4d7221 */ /* 0x000fe20000010000 */
[----:B------:R-:W-:Y:S01]  /*a6a0*/  F2FP.BF16.PACK_AB R55, R99, R98 ;  /* 0x000000626337723e */ /* 0x000fe200000010ff */
[----:B------:R-:W-:Y:S01]  /*a6b0*/  FADD.FTZ R0, R143, R79 ;  /* 0x0000004f8f007221 */ /* 0x000fe20000010000 */
[----:B------:R-:W-:Y:S02]  /*a6c0*/  F2FP.BF16.PACK_AB R56, R89, R88 ;  /* 0x000000585938723e */ /* 0x000fe400000010ff */
[----:B------:R-:W-:Y:S01]  /*a6d0*/  F2FP.BF16.PACK_AB R57, R91, R90 ;  /* 0x0000005a5b39723e */ /* 0x000fe200000010ff */
[----:B------:R-:W-:Y:S01]  /*a6e0*/  FADD.FTZ R0, R148, R0 ;  /* 0x0000000094007221 */ /* 0x000fe20000010000 */
[----:B------:R-:W-:Y:S01]  /*a6f0*/  MOV R133, R135 ;  /* 0x0000008700857202 */ /* 0x000fe20000000f00 */
[-C--:B--2---:R-:W-:Y:S03]  /*a700*/  HMMA.16816.F32.BF16 R4, R52, R60.reuse, R4 ;  /* 0x0000003c3404723c */ /* 0x084fe60000041804 */
[----:B------:R-:W-:Y:S05]  /*a710*/  FADD.FTZ R0, R202, R0 ;  /* 0x00000000ca007221 */ /* 0x000fea0000010000 */
[C---:B------:R-:W-:Y:S01]  /*a720*/  HMMA.16816.F32.BF16 R8, R56.reuse, R60, R8 ;  /* 0x0000003c3808723c */ /* 0x040fe20000041808 */
[----:B------:R-:W2:Y:S07]  /*a730*/  MUFU.EX2 R60, R3 ;  /* 0x00000003003c7308 */ /* 0x000eae0000000800 */
[-C--:B------:R-:W-:Y:S08]  /*a740*/  HMMA.16816.F32.BF16 R12, R56, R62.reuse, R12 ;  /* 0x0000003e380c723c */ /* 0x080ff0000004180c */
[C---:B------:R-:W-:Y:S08]  /*a750*/  HMMA.16816.F32.BF16 R16, R52.reuse, R62, R16 ;  /* 0x0000003e3410723c */ /* 0x040ff00000041810 */
[-C--:B---3--:R-:W-:Y:S04]  /*a760*/  HMMA.16816.F32.BF16 R20, R52, R68.reuse, R20 ;  /* 0x000000443414723c */ /* 0x088fe80000041814 */
[----:B--2---:R-:W-:Y:S01]  /*a770*/  F2FP.BF16.PACK_AB R187, R60, R110 ;  /* 0x0000006e3cbb723e */ /* 0x004fe200000010ff */
[----:B------:R-:W-:Y:S03]  /*a780*/  FADD.FTZ R3, R151, R76 ;  /* 0x0000004c97037221 */ /* 0x000fe60000010000 */
[C---:B------:R-:W-:Y:S08]  /*a790*/  HMMA.16816.F32.BF16 R24, R56.reuse, R68, R24 ;  /* 0x000000443818723c */ /* 0x040ff00000041818 */
[-C--:B------:R-:W-:Y:S08]  /*a7a0*/  HMMA.16816.F32.BF16 R28, R56, R70.reuse, R28 ;  /* 0x00000046381c723c */ /* 0x080ff0000004181c */
[C---:B------:R-:W-:Y:S08]  /*a7b0*/  HMMA.16816.F32.BF16 R32, R52.reuse, R70, R32 ;  /* 0x000000463420723c */ /* 0x040ff00000041820 */
[-C--:B------:R-:W-:Y:S08]  /*a7c0*/  HMMA.16816.F32.BF16 R36, R52, R72.reuse, R36 ;  /* 0x000000483424723c */ /* 0x080ff00000041824 */
[C---:B------:R-:W-:Y:S08]  /*a7d0*/  HMMA.16816.F32.BF16 R48, R56.reuse, R72, R48 ;  /* 0x000000483830723c */ /* 0x040ff00000041830 */
[-C--:B------:R-:W-:Y:S08]  /*a7e0*/  HMMA.16816.F32.BF16 R40, R56, R74.reuse, R40 ;  /* 0x0000004a3828723c */ /* 0x080ff00000041828 */
[C---:B------:R-:W-:Y:S08]  /*a7f0*/  HMMA.16816.F32.BF16 R116, R52.reuse, R74, R116 ;  /* 0x0000004a3474723c */ /* 0x040ff00000041874 */
[-C--:B-1----:R-:W-:Y:S08]  /*a800*/  HMMA.16816.F32.BF16 R120, R52, R64.reuse, R120 ;  /* 0x000000403478723c */ /* 0x082ff00000041878 */
        /* <DEDUP_REMOVED lines=9> */
[----:B------:R-:W-:Y:S01]  /*a8a0*/  FADD.FTZ R56, R227, R3 ;  /* 0x00000003e3387221 */ /* 0x000fe20000010000 */
[----:B------:R-:W-:Y:S01]  /*a8b0*/  F2FP.BF16.PACK_AB R54, R113, R112 ;  /* 0x000000707136723e */ /* 0x000fe200000010ff */
[----:B------:R-:W-:Y:S01]  /*a8c0*/  FADD.FTZ R3, R158, R57 ;  /* 0x000000399e037221 */ /* 0x000fe20000010000 */
[----:B------:R-:W-:Y:S02]  /*a8d0*/  F2FP.BF16.PACK_AB R55, R115, R114 ;  /* 0x000000727337723e */ /* 0x000fe400000010ff */
[----:B------:R-:W-:Y:S01]  /*a8e0*/  F2FP.BF16.PACK_AB R184, R105, R104 ;  /* 0x0000006869b8723e */ /* 0x000fe200000010ff */
[----:B------:R-:W-:Y:S01]  /*a8f0*/  FADD.FTZ R3, R203, R3 ;  /* 0x00000003cb037221 */ /* 0x000fe20000010000 */
[----:B------:R-:W-:Y:S03]  /*a900*/  F2FP.BF16.PACK_AB R185, R107, R106 ;  /* 0x0000006a6bb9723e */ /* 0x000fe600000010ff */
[-C--:B------:R-:W-:Y:S01]  /*a910*/  HMMA.16816.F32.BF16 R144, R52, R152.reuse, R4 ;  /* 0x000000983490723c */ /* 0x080fe20000041804 */
[----:B------:R-:W1:Y:S07]  /*a920*/  LDSM.16.MT88.4 R4, [R229+0x3100] ;  /* 0x00310000e504783b */ /* 0x000e6e0000004200 */
[C---:B------:R-:W-:Y:S07]  /*a930*/  HMMA.16816.F32.BF16 R140, R184.reuse, R152, R8 ;  /* 0x00000098b88c723c */ /* 0x040fee0000041808 */
[----:B------:R-:W-:Y:S01]  /*a940*/  FADD.FTZ R8, R159, R58 ;  /* 0x0000003a9f087221 */ /* 0x000fe20000010000 */
[-C--:B------:R-:W-:Y:S04]  /*a950*/  HMMA.16816.F32.BF16 R148, R184, R154.reuse, R12 ;  /* 0x0000009ab894723c */ /* 0x080fe8000004180c */
        /* <DEDUP_REMOVED lines=25> */
[----:B------:R-:W-:Y:S01]  /*aaf0*/  FADD.FTZ R14, R225, R3 ;  /* 0x00000003e10e7221 */ /* 0x000fe20000010000 */
[----:B------:R-:W2:Y:S01]  /*ab00*/  LDSM.16.MT88.4 R8, [R230+0x3100] ;  /* 0x00310000e608783b */ /* 0x000ea20000004200 */
        /* <DEDUP_REMOVED lines=72> */
[----:B------:R-:W-:Y:S02]  /*af90*/  FADD.FTZ R0, R60, R0 ;  /* 0x000000003c007221 */ /* 0x000fe40000010000 */
[----:B------:R-:W-:Y:S01]  /*afa0*/  FADD.FTZ R5, R114, R5 ;  /* 0x0000000572057221 */ /* 0x000fe20000010000 */
[----:B------:R1:W-:Y:S01]  /*afb0*/  STL [R1], R3 ;  /* 0x0000000301007387 */ /* 0x0003e20000100800 */
[----:B------:R-:W-:Y:S02]  /*afc0*/  FADD.FTZ R251, R113, R6 ;  /* 0x0000000671fb7221 */ /* 0x000fe40000010000 */
[----:B------:R-:W-:Y:S01]  /*afd0*/  FADD.FTZ R252, R115, R5 ;  /* 0x0000000573fc7221 */ /* 0x000fe20000010000 */
[----:B------:R2:W-:Y:S01]  /*afe0*/  STL [R1+0x4], R0 ;  /* 0x0000040001007387 */ /* 0x0005e20000100800 */
[----:B-1----:R-:W-:Y:S02]  /*aff0*/  MOV R3, R136 ;  /* 0x0000008800037202 */ /* 0x002fe40000000f00 */
[----:B--2---:R-:W-:Y:S01]  /*b000*/  MOV R0, R137 ;  /* 0x0000008900007202 */ /* 0x004fe20000000f00 */
[----:B------:R-:W-:-:S05]  /*b010*/  @P0 BRA `(.L_x_35) ;  /* 0xffffc1e000000947 */ /* 0x000fca000383ffff */
.L_x_34:
[----:B------:R-:W2:Y:S04]  /*b020*/  LDL.LU R10, [R1] ;  /* 0x00000000010a7983 */ /* 0x000ea80000300800 */
[----:B------:R-:W3:Y:S01]  /*b030*/  LDL.LU R9, [R1+0x4] ;  /* 0x0000040001097983 */ /* 0x000ee20000300800 */
[----:B------:R-:W-:-:S02]  /*b040*/  MOV R36, 0xff800000 ;  /* 0xff80000000247802 */ /* 0x000fc40000000f00 */
[----:B------:R-:W-:Y:S01]  /*b050*/  MOV R37, 0xff800000 ;  /* 0xff80000000257802 */ /* 0x000fe20000000f00 */
[----:B------:R-:W4:Y:S01]  /*b060*/  SHFL.BFLY PT, R5, R251, 0x2, 0x1f ;  /* 0x0c401f00fb057f89 */ /* 0x000f2200000e0000 */
[----:B------:R-:W-:Y:S02]  /*b070*/  MOV R38, 0xff800000 ;  /* 0xff80000000267802 */ /* 0x000fe40000000f00 */
[----:B------:R-:W-:Y:S01]  /*b080*/  MOV R39, 0xff800000 ;  /* 0xff80000000277802 */ /* 0x000fe20000000f00 */
[----:B------:R-:W1:Y:S01]  /*b090*/  SHFL.BFLY PT, R6, R252, 0x2, 0x1f ;  /* 0x0c401f00fc067f89 */ /* 0x000e6200000e0000 */
[----:B------:R-:W-:Y:S01]  /*b0a0*/  PLOP3.LUT P4, PT, PT, PT, PT, 0x8, 0x0 ;  /* 0x000000000000781c */ /* 0x000fe20003f8e170 */
[----:B----4-:R-:W-:Y:S02]  /*b0b0*/  FADD.FTZ R5, R5, R251 ;  /* 0x000000fb05057221 */ /* 0x010fe40000010000 */
[----:B-1----:R-:W-:-:S03]  /*b0c0*/  FADD.FTZ R6, R6, R252 ;  /* 0x000000fc06067221 */ /* 0x002fc60000010000 */
[----:B------:R-:W1:Y:S04]  /*b0d0*/  SHFL.BFLY PT, R0, R5, 0x1, 0x1f ;  /* 0x0c201f0005007f89 */ /* 0x000e6800000e0000 */
[----:B------:R-:W4:Y:S01]  /*b0e0*/  SHFL.BFLY PT, R4, R6, 0x1, 0x1f ;  /* 0x0c201f0006047f89 */ /* 0x000f2200000e0000 */
[----:B-1----:R-:W-:Y:S01]  /*b0f0*/  FADD.FTZ R5, R5, R0 ;  /* 0x0000000005057221 */ /* 0x002fe20000010000 */
[----:B------:R-:W-:Y:S01]  /*b100*/  MOV R0, RZ ;  /* 0x000000ff00007202 */ /* 0x000fe20000000f00 */
[----:B----4-:R-:W-:-:S03]  /*b110*/  FADD.FTZ R6, R6, R4 ;  /* 0x0000000406067221 */ /* 0x010fc60000010000 */
[----:B------:R-:W-:Y:S02]  /*b120*/  FSETP.NE.FTZ.AND P3, PT, R5, RZ, PT ;  /* 0x000000ff0500720b */ /* 0x000fe40003f75000 */
[----:B------:R-:W-:Y:S02]  /*b130*/  MOV R4, RZ ;  /* 0x000000ff00047202 */ /* 0x000fe40000000f00 */
[----:B------:R-:W-:-:S09]  /*b140*/  FSETP.NE.FTZ.AND P2, PT, R6, RZ, PT ;  /* 0x000000ff0600720b */ /* 0x000fd20003f55000 */
[----:B------:R-:W1:Y:S08]  /*b150*/  @P3 MUFU.RCP R0, R5 ;  /* 0x0000000500003308 */ /* 0x000e700000001000 */
[----:B------:R-:W4:Y:S01]  /*b160*/  @P2 MUFU.RCP R4, R6 ;  /* 0x0000000600042308 */ /* 0x000f220000001000 */
[----:B-1----:R-:W-:-:S07]  /*b170*/  FMUL.FTZ R144, R0, R144 ;  /* 0x0000009000907220 */ /* 0x002fce0000410000 */
[----:B------:R-:W1:Y:S01]  /*b180*/  @P3 MUFU.LG2 R11, R5 ;  /* 0x00000005000b3308 */ /* 0x000e620000000c00 */
        /* <DEDUP_REMOVED lines=15> */
[----:B------:R-:W-:Y:S01]  /*b280*/  MOV R0, RZ ;  /* 0x000000ff00007202 */ /* 0x000fe20000000f00 */
[C---:B----4-:R-:W-:Y:S02]  /*b290*/  FMUL.FTZ R146, R4.reuse, R146 ;  /* 0x0000009204927220 */ /* 0x050fe40000410000 */
        /* <DEDUP_REMOVED lines=14> */
[----:B------:R-:W-:Y:S01]  /*b380*/  FMUL.FTZ R131, R4, R131 ;  /* 0x0000008304837220 */ /* 0x000fe20000410000 */
[----:B------:R-:W-:Y:S01]  /*b390*/  @P3 MOV R4, 0x3f317218 ;  /* 0x3f31721800043802 */ /* 0x000fe20000000f00 */
[----:B-1----:R-:W-:Y:S01]  /*b3a0*/  @P3 FMUL.FTZ R11, R11, 0.69314718246459960938 ;  /* 0x3f3172180b0b3820 */ /* 0x002fe20000410000 */
[----:B--2---:R-:W1:Y:S04]  /*b3b0*/  SHFL.BFLY PT, R7, R10, 0x2, 0x1f ;  /* 0x0c401f000a077f89 */ /* 0x004e6800000e0000 */
[----:B---3--:R-:W2:Y:S01]  /*b3c0*/  SHFL.BFLY PT, R8, R9, 0x2, 0x1f ;  /* 0x0c401f0009087f89 */ /* 0x008ea200000e0000 */
[----:B-1----:R-:W-:Y:S02]  /*b3d0*/  FADD.FTZ R7, R7, R10 ;  /* 0x0000000a07077221 */ /* 0x002fe40000010000 */
[----:B------:R-:W-:-:S02]  /*b3e0*/  @P3 FMUL.FTZ R10, R4, c[0x0][0x2d0] ;  /* 0x0000b400040a3a20 */ /* 0x000fc40000410000 */
[----:B--2---:R-:W-:Y:S01]  /*b3f0*/  FADD.FTZ R8, R8, R9 ;  /* 0x0000000908087221 */ /* 0x004fe20000010000 */
[----:B------:R-:W1:Y:S01]  /*b400*/  SHFL.BFLY PT, R3, R7, 0x1, 0x1f ;  /* 0x0c201f0007037f89 */ /* 0x000e6200000e0000 */
[----:B------:R-:W-:-:S03]  /*b410*/  @P3 FFMA.FTZ R36, R10, R137, R11 ;  /* 0x000000890a243223 */ /* 0x000fc6000001000b */
[----:B------:R-:W2:Y:S01]  /*b420*/  SHFL.BFLY PT, R9, R8, 0x1, 0x1f ;  /* 0x0c201f0008097f89 */ /* 0x000ea200000e0000 */
[----:B-1----:R-:W-:Y:S01]  /*b430*/  FADD.FTZ R7, R7, R3 ;  /* 0x0000000307077221 */ /* 0x002fe20000010000 */
[----:B------:R-:W-:Y:S01]  /*b440*/  MOV R3, RZ ;  /* 0x000000ff00037202 */ /* 0x000fe20000000f00 */
[----:B--2---:R-:W-:-:S03]  /*b450*/  FADD.FTZ R8, R9, R8 ;  /* 0x0000000809087221 */ /* 0x004fc60000010000 */
[----:B------:R-:W-:Y:S01]  /*b460*/  FSETP.NE.FTZ.AND P1, PT, R7, RZ, PT ;  /* 0x000000ff0700720b */ /* 0x000fe20003f35000 */
[----:B------:R-:W1:Y:S01]  /*b470*/  @P2 MUFU.LG2 R9, R6 ;  /* 0x0000000600092308 */ /* 0x000e620000000c00 */
[----:B------:R-:W-:-:S11]  /*b480*/  FSETP.NE.FTZ.AND P0, PT, R8, RZ, PT ;  /* 0x000000ff0800720b */ /* 0x000fd60003f15000 */
[----:B------:R-:W2:Y:S01]  /*b490*/  @P1 MUFU.RCP R3, R7 ;  /* 0x0000000700031308 */ /* 0x000ea20000001000 */
[----:B-1----:R-:W-:-:S07]  /*b4a0*/  @P2 FMUL.FTZ R9, R9, 0.69314718246459960938 ;  /* 0x3f31721809092820 */ /* 0x002fce0000410000 */
[----:B------:R-:W1:Y:S08]  /*b4b0*/  @P0 MUFU.RCP R0, R8 ;  /* 0x0000000800000308 */ /* 0x000e700000001000 */
[----:B------:R-:W3:Y:S01]  /*b4c0*/  @P1 MUFU.LG2 R7, R7 ;  /* 0x0000000700071308 */ /* 0x000ee20000000c00 */
[C---:B--2---:R-:W-:Y:S02]  /*b4d0*/  FMUL.FTZ R140, R3.reuse, R140 ;  /* 0x0000008c038c7220 */ /* 0x044fe40000410000 */
[----:B------:R-:W-:-:S02]  /*b4e0*/  FMUL.FTZ R33, R3, R141 ;  /* 0x0000008d03217220 */ /* 0x000fc40000410000 */
[C---:B------:R-:W-:Y:S02]  /*b4f0*/  FMUL.FTZ R148, R3.reuse, R148 ;  /* 0x0000009403947220 */ /* 0x040fe40000410000 */
[C---:B------:R-:W-:Y:S01]  /*b500*/  FMUL.FTZ R32, R3.reuse, R149 ;  /* 0x0000009503207220 */ /* 0x040fe20000410000 */
[----:B------:R2:W4:Y:S01]  /*b510*/  @P0 MUFU.LG2 R6, R8 ;  /* 0x0000000800060308 */ /* 0x0005220000000c00 */
[C---:B------:R-:W-:Y:S02]  /*b520*/  FMUL.FTZ R160, R3.reuse, R160 ;  /* 0x000000a003a07220 */ /* 0x040fe40000410000 */
[C---:B------:R-:W-:Y:S02]  /*b530*/  FMUL.FTZ R28, R3.reuse, R161 ;  /* 0x000000a1031c7220 */ /* 0x040fe40000410000 */
[C---:B------:R-:W-:Y:S02]  /*b540*/  FMUL.FTZ R164, R3.reuse, R164 ;  /* 0x000000a403a47220 */ /* 0x040fe40000410000 */
[----:B------:R-:W-:-:S02]  /*b550*/  FMUL.FTZ R25, R3, R165 ;  /* 0x000000a503197220 */ /* 0x000fc40000410000 */
[C---:B------:R-:W-:Y:S02]  /*b560*/  FMUL.FTZ R176, R3.reuse, R176 ;  /* 0x000000b003b07220 */ /* 0x040fe40000410000 */
[C---:B------:R-:W-:Y:S02]  /*b570*/  FMUL.FTZ R22, R3.reuse, R177 ;  /* 0x000000b103167220 */ /* 0x040fe40000410000 */
[C---:B------:R-:W-:Y:S02]  /*b580*/  FMUL.FTZ R180, R3.reuse, R180 ;  /* 0x000000b403b47220 */ /* 0x040fe40000410000 */
[C---:B------:R-:W-:Y:S01]  /*b590*/  FMUL.FTZ R12, R3.reuse, R181 ;  /* 0x000000b5030c7220 */ /* 0x040fe20000410000 */
[----:B--2---:R-:W-:Y:S01]  /*b5a0*/  @P0 MOV R8, 0x3f317218 ;  /* 0x3f31721800080802 */ /* 0x004fe20000000f00 */
[C---:B------:R-:W-:Y:S02]  /*b5b0*/  FMUL.FTZ R124, R3.reuse, R124 ;  /* 0x0000007c037c7220 */ /* 0x040fe40000410000 */
[----:B------:R-:W-:-:S02]  /*b5c0*/  FMUL.FTZ R125, R3, R125 ;  /* 0x0000007d037d7220 */ /* 0x000fc40000410000 */
[C---:B------:R-:W-:Y:S02]  /*b5d0*/  FMUL.FTZ R184, R3.reuse, R184 ;  /* 0x000000b803b87220 */ /* 0x040fe40000410000 */
[----:B------:R-:W-:Y:S01]  /*b5e0*/  FMUL.FTZ R185, R3, R185 ;  /* 0x000000b903b97220 */ /* 0x000fe20000410000 */
[----:B------:R-:W-:Y:S01]  /*b5f0*/  @P2 MOV R3, 0x3f317218 ;  /* 0x3f31721800032802 */ /* 0x000fe20000000f00 */
[C---:B-1----:R-:W-:Y:S02]  /*b600*/  FMUL.FTZ R142, R0.reuse, R142 ;  /* 0x0000008e008e7220 */ /* 0x042fe40000410000 */
        /* <DEDUP_REMOVED lines=14> */
[----:B------:R-:W-:Y:S01]  /*b6f0*/  FMUL.FTZ R187, R0, R187 ;  /* 0x000000bb00bb7220 */ /* 0x000fe20000410000 */
[----:B------:R-:W-:Y:S01]  /*b700*/  @P1 MOV R0, 0x3f317218 ;  /* 0x3f31721800001802 */ /* 0x000fe20000000f00 */
[----:B------:R-:W-:-:S02]  /*b710*/  @P2 FMUL.FTZ R5, R3, c[0x0][0x2d0] ;  /* 0x0000b40003052a20 */ /* 0x000fc40000410000 */
[----:B---3--:R-:W-:Y:S02]  /*b720*/  @P1 FMUL.FTZ R7, R7, 0.69314718246459960938 ;  /* 0x3f31721807071820 */ /* 0x008fe40000410000 */
[----:B------:R-:W-:Y:S02]  /*b730*/  @P1 FMUL.FTZ R3, R0, c[0x0][0x2d0] ;  /* 0x0000b40000031a20 */ /* 0x000fe40000410000 */
[----:B----4-:R-:W-:Y:S02]  /*b740*/  @P0 FMUL.FTZ R4, R6, 0.69314718246459960938 ;  /* 0x3f31721806040820 */ /* 0x010fe40000410000 */
[----:B------:R-:W-:Y:S02]  /*b750*/  @P0 FMUL.FTZ R0, R8, c[0x0][0x2d0] ;  /* 0x0000b40008000a20 */ /* 0x000fe40000410000 */
[----:B------:R-:W-:Y:S02]  /*b760*/  @P2 FFMA.FTZ R37, R5, R136, R9 ;  /* 0x0000008805252223 */ /* 0x000fe40000010009 */
[----:B------:R-:W-:-:S02]  /*b770*/  @P1 FFMA.FTZ R38, R3, R135, R7 ;  /* 0x0000008703261223 */ /* 0x000fc40000010007 */
[----:B------:R-:W-:Y:S02]  /*b780*/  @P0 FFMA.FTZ R39, R0, R2, R4 ;  /* 0x0000000200270223 */ /* 0x000fe40000010004 */
.L_x_18:
[----:B------:R-:W-:Y:S01]  /*b790*/  USHF.R.S32.HI UR8, URZ, 0x1f, UR9 ;  /* 0x0000001f3f087899 */ /* 0x000fe20008011409 */
[----:B------:R-:W-:Y:S05]  /*b7a0*/  @P4 BRA `(.L_x_38) ;  /* 0x0000147000004947 */ /* 0x000fea0003800000 */
[----:B------:R-:W1:Y:S01]  /*b7b0*/  S2R R40, SR_TID.X ;  /* 0x0000000000287919 */ /* 0x000e620000002100 */
[----:B------:R-:W-:Y:S01]  /*b7c0*/  F2FP.BF16.PACK_AB R6, R145, R144 ;  /* 0x000000909106723e */ /* 0x000fe200000010ff */
[----:B------:R-:W-:Y:S01]  /*b7d0*/  IMAD.MOV.U32 R5, RZ, RZ, -0x10 ;  /* 0xfffffff0ff057424 */ /* 0x000fe200078e00ff */
[----:B------:R-:W-:Y:S01]  /*b7e0*/  F2FP.BF16.PACK_AB R27, R27, R146 ;  /* 0x000000921b1b723e */ /* 0x000fe200000010ff */
[----:B------:R-:W-:Y:S01]  /*b7f0*/  BAR.SYNC.DEFER_BLOCKING 0x1, 0x80 ;  /* 0x0042000000007b1d */ /* 0x000fe20000010000 */
[----:B------:R-:W-:Y:S02]  /*b800*/  F2FP.BF16.PACK_AB R26, R26, R152 ;  /* 0x000000981a1a723e */ /* 0x000fe400000010ff */
[----:B------:R-:W-:Y:S02]  /*b810*/  F2FP.BF16.PACK_AB R31, R31, R154 ;  /* 0x0000009a1f1f723e */ /* 0x000fe400000010ff */
[----:B------:R-:W-:Y:S01]  /*b820*/  F2FP.BF16.PACK_AB R33, R33, R140 ;  /* 0x0000008c2121723e */ /* 0x000fe200000010ff */
[----:B------:R-:W-:Y:S01]  /*b830*/  ULDC.64 UR4, c[0x0][0x500] ;  /* 0x0001400000047ab9 */ /* 0x000fe20000000a00 */
[----:B------:R-:W-:Y:S01]  /*b840*/  F2FP.BF16.PACK_AB R142, R143, R142 ;  /* 0x0000008e8f8e723e */ /* 0x000fe200000010ff */
[----:B------:R-:W-:Y:S01]  /*b850*/  UISETP.NE.U32.AND UP1, UPT, URZ, UR4, UPT ;  /* 0x000000043f00728c */ /* 0x000fe2000bf25070 */
[----:B------:R-:W-:Y:S01]  /*b860*/  F2FP.BF16.PACK_AB R32, R32, R148 ;  /* 0x000000942020723e */ /* 0x000fe200000010ff */
[----:B------:R-:W-:Y:S01]  /*b870*/  UMOV UR6, 0x4 ;  /* 0x0000000400067882 */ /* 0x000fe20000000000 */
[----:B------:R-:W-:Y:S01]  /*b880*/  F2FP.BF16.PACK_AB R150, R151, R150 ;  /* 0x000000969796723e */ /* 0x000fe200000010ff */
[----:B------:R-:W-:Y:S01]  /*b890*/  UISETP.NE.AND.EX UP1, UPT, URZ, UR5, UPT, UP1 ;  /* 0x000000053f00728c */ /* 0x000fe2000bf25310 */
[----:B------:R-:W-:-:S02]  /*b8a0*/  F2FP.BF16.PACK_AB R30, R30, R156 ;  /* 0x0000009c1e1e723e */ /* 0x000fc400000010ff */
[----:B------:R-:W-:Y:S01]  /*b8b0*/  F2FP.BF16.PACK_AB R29, R29, R158 ;  /* 0x0000009e1d1d723e */ /* 0x000fe200000010ff */
[----:B------:R-:W-:Y:S01]  /*b8c0*/  ULDC.64 UR4, c[0x0][0x500] ;  /* 0x0001400000047ab9 */ /* 0x000fe20000000a00 */
[----:B------:R-:W-:Y:S01]  /*b8d0*/  F2FP.BF16.PACK_AB R20, R20, R168 ;  /* 0x000000a81414723e */ /* 0x000fe200000010ff */
[----:B------:R-:W-:Y:S01]  /*b8e0*/  UIMAD.WIDE UR4, UR11, UR6, UR4 ;  /* 0x000000060b0472a5 */ /* 0x000fe2000f8e0204 */
[----:B------:R-:W-:Y:S02]  /*b8f0*/  F2FP.BF16.PACK_AB R19, R19, R170 ;  /* 0x000000aa1313723e */ /* 0x000fe400000010ff */
[----:B-1----:R-:W-:Y:S02]  /*b900*/  SHF.R.S32.HI R41, RZ, 0x1f, R40 ;  /* 0x0000001fff297819 */ /* 0x002fe40000011428 */
[----:B------:R-:W-:Y:S02]  /*b910*/  F2FP.BF16.PACK_AB R28, R28, R160 ;  /* 0x000000a01c1c723e */ /* 0x000fe400000010ff */
[----:B------:R-:W-:-:S02]  /*b920*/  LEA.HI R2, R41, R40, RZ, 0x2 ;  /* 0x0000002829027211 */ /* 0x000fc400078f10ff */
[----:B------:R-:W-:Y:S02]  /*b930*/  LEA.HI R35, R41, R40, RZ, 0x5 ;  /* 0x0000002829237211 */ /* 0x000fe400078f28ff */
[--C-:B------:R-:W-:Y:S02]  /*b940*/  SHF.R.S32.HI R3, RZ, 0x2, R2.reuse ;  /* 0x00000002ff037819 */ /* 0x100fe40000011402 */
[----:B------:R-:W-:Y:S02]  /*b950*/  SHF.R.S32.HI R0, RZ, 0x1f, R2 ;  /* 0x0000001fff007819 */ /* 0x000fe40000011402 */
[----:B------:R-:W-:Y:S02]  /*b960*/  SHF.R.S32.HI R34, RZ, 0x5, R35 ;  /* 0x00000005ff227819 */ /* 0x000fe40000011423 */
[----:B------:R-:W-:Y:S02]  /*b970*/  LEA.HI R0, R0, R3, RZ, 0x3 ;  /* 0x0000000300007211 */ /* 0x000fe400078f18ff */
[----:B------:R-:W-:-:S02]  /*b980*/  F2FP.BF16.PACK_AB R162, R163, R162 ;  /* 0x000000a2a3a2723e */ /* 0x000fc400000010ff */
[----:B------:R-:W-:Y:S02]  /*b990*/  LOP3.LUT R0, R0, 0xfffffff8, RZ, 0xc0, !PT ;  /* 0xfffffff800007812 */ /* 0x000fe400078ec0ff */
[----:B------:R-:W-:Y:S02]  /*b9a0*/  F2FP.BF16.PACK_AB R25, R25, R164 ;  /* 0x000000a41919723e */ /* 0x000fe400000010ff */
[----:B------:R-:W-:Y:S01]  /*b9b0*/  F2FP.BF16.PACK_AB R167, R167, R166 ;  /* 0x000000a6a7a7723e */ /* 0x000fe200000010ff */
[----:B------:R-:W-:Y:S01]  /*b9c0*/  IMAD.IADD R3, R3, 0x1, -R0 ;  /* 0x0000000103037824 */ /* 0x000fe200078e0a00 */
[----:B------:R-:W-:Y:S02]  /*b9d0*/  LOP3.LUT R0, R2, 0xfffffffc, RZ, 0xc0, !PT ;  /* 0xfffffffc02007812 */ /* 0x000fe400078ec0ff */
[----:B------:R-:W-:Y:S01]  /*b9e0*/  F2FP.BF16.PACK_AB R24, R24, R172 ;  /* 0x000000ac1818723e */ /* 0x000fe200000010ff */
[C---:B------:R-:W-:Y:S01]  /*b9f0*/  IMAD.SHL.U32 R2, R3.reuse, 0x40, RZ ;  /* 0x0000004003027824 */ /* 0x040fe200078e00ff */
[----:B------:R-:W-:Y:S01]  /*ba00*/  LOP3.LUT R4, R3, 0x1, RZ, 0xc0, !PT ;  /* 0x0000000103047812 */ /* 0x000fe200078ec0ff */
[----:B------:R-:W-:Y:S01]  /*ba10*/  IMAD.IADD R14, R40, 0x1, -R0 ;  /* 0x00000001280e7824 */ /* 0x000fe200078e0a00 */
[----:B------:R-:W-:-:S02]  /*ba20*/  F2FP.BF16.PACK_AB R23, R23, R174 ;  /* 0x000000ae1717723e */ /* 0x000fc400000010ff */
[----:B------:R-:W-:Y:S01]  /*ba30*/  LOP3.LUT R0, R2, 0x1c0, RZ, 0xc0, !PT ;  /* 0x000001c002007812 */ /* 0x000fe200078ec0ff */
[----:B------:R-:W-:Y:S01]  /*ba40*/  IMAD R2, R34, 0x200, R14 ;  /* 0x0000020022027824 */ /* 0x000fe200078e020e */
[----:B------:R-:W-:Y:S02]  /*ba50*/  ISETP.NE.U32.AND P0, PT, R4, 0x1, PT ;  /* 0x000000010400780c */ /* 0x000fe40003f05070 */
[----:B------:R-:W-:Y:S02]  /*ba60*/  LEA.HI R0, R0, R0, RZ, 0x1d ;  /* 0x0000000000007211 */ /* 0x000fe400078fe8ff */
[----:B------:R-:W-:Y:S02]  /*ba70*/  R2P PR, R3, 0x6 ;  /* 0x0000000603007804 */ /* 0x000fe40000000000 */
[----:B------:R-:W-:Y:S01]  /*ba80*/  SEL R5, R5, 0x10, !P0 ;  /* 0x0000001005057807 */ /* 0x000fe20004000000 */
[----:B------:R-:W-:Y:S01]  /*ba90*/  IMAD.U32 R0, R2, 0x2, R0 ;  /* 0x0000000202007824 */ /* 0x000fe200078e0000 */
[----:B------:R-:W-:-:S02]  /*baa0*/  F2FP.BF16.PACK_AB R18, R18, R116 ;  /* 0x000000741212723e */ /* 0x000fc400000010ff */
[----:B------:R-:W-:Y:S01]  /*bab0*/  F2FP.BF16.PACK_AB R13, R13, R118 ;  /* 0x000000760d0d723e */ /* 0x000fe200000010ff */
[----:B------:R-:W-:Y:S01]  /*bac0*/  IMAD.SHL.U32 R0, R0, 0x2, RZ ;  /* 0x0000000200007824 */ /* 0x000fe200078e00ff */
[----:B------:R-:W-:Y:S02]  /*bad0*/  F2FP.BF16.PACK_AB R22, R22, R176 ;  /* 0x000000b01616723e */ /* 0x000fe400000010ff */
[----:B------:R-:W-:Y:S01]  /*bae0*/  F2FP.BF16.PACK_AB R179, R179, R178 ;  /* 0x000000b2b3b3723e */ /* 0x000fe200000010ff */
[C---:B------:R-:W-:Y:S01]  /*baf0*/  IMAD.IADD R3, R0.reuse, 0x1, R5 ;  /* 0x0000000100037824 */ /* 0x040fe200078e0205 */
[----:B------:R1:W-:Y:S01]  /*bb00*/  STS [R0+0x80], R6 ;  /* 0x0000800600007388 */ /* 0x0003e20000000800 */
[C---:B------:R-:W-:Y:S02]  /*bb10*/  IADD3 R4, R0.reuse, 0x80, RZ ;  /* 0x0000008000047810 */ /* 0x040fe40007ffe0ff */
[----:B------:R-:W-:Y:S01]  /*bb20*/  IADD3 R2, R0, 0xc0, RZ ;  /* 0x000000c000027810 */ /* 0x000fe20007ffe0ff */
[----:B------:R-:W-:Y:S01]  /*bb30*/  STS [R0+0x480], R27 ;  /* 0x0004801b00007388 */ /* 0x000fe20000000800 */
[----:B------:R-:W-:-:S02]  /*bb40*/  @P2 IADD3 R2, R4, -0x40, RZ ;  /* 0xffffffc004022810 */ /* 0x000fc40007ffe0ff */
[----:B------:R-:W-:Y:S01]  /*bb50*/  F2FP.BF16.PACK_AB R12, R12, R180 ;  /* 0x000000b40c0c723e */ /* 0x000fe200000010ff */
[----:B------:R-:W-:Y:S01]  /*bb60*/  STS [R3+0x80], R26 ;  /* 0x0000801a03007388 */ /* 0x000fe20000000800 */
[----:B------:R-:W-:Y:S02]  /*bb70*/  F2FP.BF16.PACK_AB R21, R21, R182 ;  /* 0x000000b61515723e */ /* 0x000fe400000010ff */
[----:B------:R-:W-:Y:S01]  /*bb80*/  F2FP.BF16.PACK_AB R17, R17, R120 ;  /* 0x000000781111723e */ /* 0x000fe200000010ff */
[----:B------:R-:W-:Y:S01]  /*bb90*/  STS [R3+0x480], R31 ;  /* 0x0004801f03007388 */ /* 0x000fe20000000800 */
[----:B------:R-:W-:Y:S02]  /*bba0*/  F2FP.BF16.PACK_AB R16, R16, R122 ;  /* 0x0000007a1010723e */ /* 0x000fe400000010ff */
[----:B------:R-:W-:Y:S01]  /*bbb0*/  F2FP.BF16.PACK_AB R9, R129, R128 ;  /* 0x000000808109723e */ /* 0x000fe200000010ff */
[----:B------:R-:W-:Y:S01]  /*bbc0*/  STS [R0+0x2080], R33 ;  /* 0x0020802100007388 */ /* 0x000fe20000000800 */
[----:B-----5:R-:W-:-:S02]  /*bbd0*/  F2FP.BF16.PACK_AB R8, R131, R130 ;  /* 0x000000828308723e */ /* 0x020fc400000010ff */
[----:B------:R-:W-:Y:S01]  /*bbe0*/  F2FP.BF16.PACK_AB R11, R125, R124 ;  /* 0x0000007c7d0b723e */ /* 0x000fe200000010ff */
[----:B------:R2:W-:Y:S01]  /*bbf0*/  STS [R0+0x2480], R142 ;  /* 0x0024808e00007388 */ /* 0x0005e20000000800 */
[----:B------:R-:W-:Y:S02]  /*bc00*/  F2FP.BF16.PACK_AB R15, R15, R126 ;  /* 0x0000007e0f0f723e */ /* 0x000fe400000010ff */
[----:B------:R-:W-:Y:S01]  /*bc10*/  F2FP.BF16.PACK_AB R10, R185, R184 ;  /* 0x000000b8b90a723e */ /* 0x000fe200000010ff */
[----:B------:R-:W-:Y:S01]  /*bc20*/  STS [R3+0x2080], R32 ;  /* 0x0020802003007388 */ /* 0x000fe20000000800 */
[----:B-1----:R-:W-:Y:S01]  /*bc30*/  IMAD.MOV.U32 R6, RZ, RZ, 0x20 ;  /* 0x00000020ff067424 */ /* 0x002fe200078e00ff */
[----:B------:R-:W-:Y:S02]  /*bc40*/  F2FP.BF16.PACK_AB R7, R187, R186 ;  /* 0x000000babb07723e */ /* 0x000fe400000010ff */
[----:B------:R1:W-:Y:S02]  /*bc50*/  STS [R3+0x2480], R150 ;  /* 0x0024809603007388 */ /* 0x0003e40000000800 */
[----:B------:R-:W-:-:S02]  /*bc60*/  SEL R6, R6, 0xffffffe0, !P1 ;  /* 0xffffffe006067807 */ /* 0x000fc40004800000 */
[----:B------:R-:W-:-:S03]  /*bc70*/  PLOP3.LUT P1, PT, PT, PT, UP1, 0x80, 0x0 ;  /* 0x000000000000781c */ /* 0x000fc60003f2f018 */
[----:B------:R-:W-:-:S05]  /*bc80*/  IMAD.IADD R4, R0, 0x1, R6 ;  /* 0x0000000100047824 */ /* 0x000fca00078e0206 */
[----:B------:R-:W-:Y:S04]  /*bc90*/  STS [R4+0x80], R30 ;  /* 0x0000801e04007388 */ /* 0x000fe80000000800 */
[----:B------:R-:W-:Y:S01]  /*bca0*/  STS [R4+0x480], R29 ;  /* 0x0004801d04007388 */ /* 0x000fe20000000800 */
[----:B--2---:R-:W-:-:S05]  /*bcb0*/  IMAD.IADD R0, R6, 0x1, R3 ;  /* 0x0000000106007824 */ /* 0x004fca00078e0203 */
[----:B------:R-:W-:Y:S01]  /*bcc0*/  STS [R0+0x80], R20 ;  /* 0x0000801400007388 */ /* 0x000fe20000000800 */
[----:B-1----:R-:W-:-:S03]  /*bcd0*/  IADD3 R3, R6, 0x400, R2 ;  /* 0x0000040006037810 */ /* 0x002fc60007ffe002 */
[----:B------:R-:W-:Y:S04]  /*bce0*/  STS [R0+0x480], R19 ;  /* 0x0004801300007388 */ /* 0x000fe80000000800 */
[----:B------:R-:W-:Y:S04]  /*bcf0*/  STS [R4+0x2080], R28 ;  /* 0x0020801c04007388 */ /* 0x000fe80000000800 */
[----:B------:R1:W-:Y:S04]  /*bd00*/  STS [R4+0x2480], R162 ;  /* 0x002480a204007388 */ /* 0x0003e80000000800 */
[----:B------:R-:W-:Y:S04]  /*bd10*/  STS [R0+0x2080], R25 ;  /* 0x0020801900007388 */ /* 0x000fe80000000800 */
[----:B------:R2:W-:Y:S04]  /*bd20*/  STS [R0+0x2480], R167 ;  /* 0x002480a700007388 */ /* 0x0005e80000000800 */
[----:B------:R-:W-:Y:S04]  /*bd30*/  STS [R2], R24 ;  /* 0x0000001802007388 */ /* 0x000fe80000000800 */
[----:B------:R-:W-:Y:S01]  /*bd40*/  STS [R2+0x400], R23 ;  /* 0x0004001702007388 */ /* 0x000fe20000000800 */
[----:B-1----:R-:W-:-:S02]  /*bd50*/  IMAD.IADD R4, R5, 0x1, R3 ;  /* 0x0000000105047824 */ /* 0x002fc400078e0203 */
[----:B--2---:R-:W-:-:S04]  /*bd60*/  IMAD.IADD R0, R5, 0x1, R2 ;  /* 0x0000000105007824 */ /* 0x004fc800078e0202 */
[C---:B------:R-:W-:Y:S01]  /*bd70*/  IMAD.IADD R3, R6.reuse, 0x1, R0 ;  /* 0x0000000106037824 */ /* 0x040fe200078e0200 */
[----:B------:R-:W-:Y:S04]  /*bd80*/  STS [R0], R18 ;  /* 0x0000001200007388 */ /* 0x000fe80000000800 */
[----:B------:R-:W-:Y:S04]  /*bd90*/  STS [R0+0x400], R13 ;  /* 0x0004000d00007388 */ /* 0x000fe80000000800 */
[----:B------:R-:W-:Y:S04]  /*bda0*/  STS [R2+0x2000], R22 ;  /* 0x0020001602007388 */ /* 0x000fe80000000800 */
[----:B------:R1:W-:Y:S04]  /*bdb0*/  STS [R2+0x2400], R179 ;  /* 0x002400b302007388 */ /* 0x0003e80000000800 */
[----:B------:R-:W-:Y:S04]  /*bdc0*/  STS [R0+0x2000], R12 ;  /* 0x0020000c00007388 */ /* 0x000fe80000000800 */
[----:B------:R-:W-:Y:S01]  /*bdd0*/  STS [R0+0x2400], R21 ;  /* 0x0024001500007388 */ /* 0x000fe20000000800 */
[----:B-1----:R-:W-:-:S05]  /*bde0*/  IMAD.IADD R2, R6, 0x1, R2 ;  /* 0x0000000106027824 */ /* 0x002fca00078e0202 */
[----:B------:R-:W-:Y:S04]  /*bdf0*/  STS [R2], R17 ;  /* 0x0000001102007388 */ /* 0x000fe80000000800 */
[----:B------:R-:W-:Y:S04]  /*be00*/  STS [R2+0x400], R16 ;  /* 0x0004001002007388 */ /* 0x000fe80000000800 */
[----:B------:R1:W-:Y:S04]  /*be10*/  STS [R3], R9 ;  /* 0x0000000903007388 */ /* 0x0003e80000000800 */
[----:B------:R2:W-:Y:S04]  /*be20*/  STS [R4], R8 ;  /* 0x0000000804007388 */ /* 0x0005e80000000800 */
[----:B------:R-:W-:Y:S04]  /*be30*/  STS [R2+0x2000], R11 ;  /* 0x0020000b02007388 */ /* 0x000fe80000000800 */
[----:B------:R3:W-:Y:S04]  /*be40*/  STS [R2+0x2400], R15 ;  /* 0x0024000f02007388 */ /* 0x0007e80000000800 */
[----:B------:R4:W-:Y:S04]  /*be50*/  STS [R3+0x2000], R10 ;  /* 0x0020000a03007388 */ /* 0x0009e80000000800 */
[----:B------:R3:W-:Y:S01]  /*be60*/  STS [R4+0x2000], R7 ;  /* 0x0020000704007388 */ /* 0x0007e20000000800 */
[----:B-1----:R-:W-:-:S02]  /*be70*/  IMAD.U32 R9, RZ, RZ, UR5 ;  /* 0x00000005ff097e24 */ /* 0x002fc4000f8e00ff */
[----:B--2---:R-:W-:Y:S01]  /*be80*/  IMAD.U32 R8, RZ, RZ, UR4 ;  /* 0x00000004ff087e24 */ /* 0x004fe2000f8e00ff */
[----:B------:R-:W-:Y:S06]  /*be90*/  BAR.SYNC.DEFER_BLOCKING 0x1, 0x80 ;  /* 0x0042000000007b1d */ /* 0x000fec0000010000 */
[----:B------:R-:W-:Y:S02]  /*bea0*/  ULDC.64 UR4, c[0x0][0x508] ;  /* 0x0001420000047ab9 */ /* 0x000fe40000000a00 */
[----:B------:R-:W-:Y:S01]  /*beb0*/  UISETP.NE.U32.AND UP0, UPT, URZ, UR4, UPT ;  /* 0x000000043f00728c */ /* 0x000fe2000bf05070 */
[----:B------:R-:W2:Y:S03]  /*bec0*/  @P1 LDG.E R0, [R8.64] ;  /* 0x0000000c08001981 */ /* 0x000ea6000c1e1900 */
[----:B------:R-:W-:Y:S01]  /*bed0*/  UISETP.NE.AND.EX UP0, UPT, URZ, UR5, UPT, UP0 ;  /* 0x000000053f00728c */ /* 0x000fe2000bf05300 */
[----:B------:R-:W-:-:S02]  /*bee0*/  IMAD.MOV.U32 R12, RZ, RZ, c[0x0][0x388] ;  /* 0x0000e200ff0c7624 */ /* 0x000fc400078e00ff */
[----:B------:R-:W-:-:S03]  /*bef0*/  ULDC.64 UR4, c[0x0][0x508] ;  /* 0x0001420000047ab9 */ /* 0x000fc60000000a00 */
[----:B------:R-:W-:-:S05]  /*bf00*/  PLOP3.LUT P0, PT, PT, PT, UP0, 0x80, 0x0 ;  /* 0x000000000000781c */ /* 0x000fca0003f0f008 */
[----:B------:R-:W-:-:S06]  /*bf10*/  @UP0 UIMAD.WIDE UR4, UR11, UR6, UR4 ;  /* 0x000000060b0402a5 */ /* 0x000fcc000f8e0204 */
[----:B---3--:R-:W-:Y:S02]  /*bf20*/  IMAD.U32 R2, RZ, RZ, UR4 ;  /* 0x00000004ff027e24 */ /* 0x008fe4000f8e00ff */
[----:B----4-:R-:W-:-:S05]  /*bf30*/  IMAD.U32 R3, RZ, RZ, UR5 ;  /* 0x00000005ff037e24 */ /* 0x010fca000f8e00ff */
[----:B------:R1:W5:Y:S01]  /*bf40*/  @P0 LDG.E R12, [R2.64] ;  /* 0x0000000c020c0981 */ /* 0x000362000c1e1900 */
[----:B------:R-:W-:Y:S02]  /*bf50*/  UMOV UR6, URZ ;  /* 0x0000003f00067c82 */ /* 0x000fe40008000000 */
[----:B------:R-:W-:Y:S01]  /*bf60*/  UMOV UR7, URZ ;  /* 0x0000003f00077c82 */ /* 0x000fe20008000000 */
[----:B--2---:R-:W2:Y:S02]  /*bf70*/  @P1 R2UR UR5, R0 ;  /* 0x00000000000513c2 */ /* 0x004ea400000e0000 */
[----:B--2---:R-:W-:Y:S02]  /*bf80*/  @UP1 USHF.R.S32.HI UR4, URZ, 0x1f, UR5 ;  /* 0x0000001f3f041899 */ /* 0x004fe40008011405 */
[----:B------:R-:W-:-:S05]  /*bf90*/  @UP1 UMOV UR6, UR5 ;  /* 0x0000000500061c82 */ /* 0x000fca0008000000 */
[----:B------:R-:W-:Y:S01]  /*bfa0*/  @UP1 UMOV UR7, UR4 ;  /* 0x0000000400071c82 */ /* 0x000fe20008000000 */
[----:B------:R-:W-:Y:S05]  /*bfb0*/  @P0 BRA `(.L_x_39) ;  /* 0x0000004000000947 */ /* 0x000fea0003800000 */
[----:B-1----:R-:W-:Y:S05]  /*bfc0*/  @!P1 BRA `(.L_x_39) ;  /* 0x0000003000009947 */ /* 0x002fea0003800000 */
[----:B------:R-:W2:Y:S04]  /*bfd0*/  LDG.E R0, [R8.64] ;  /* 0x0000000c08007981 */ /* 0x000ea8000c1e1900 */
[----:B------:R-:W2:Y:S02]  /*bfe0*/  LDG.E R2, [R8.64+0x4] ;  /* 0x0000040c08027981 */ /* 0x000ea4000c1e1900 */
[----:B--2--5:R-:W-:Y:S02]  /*bff0*/  IADD3 R12, -R0, R2, RZ ;  /* 0x00000002000c7210 */ /* 0x024fe40007ffe1ff */
.L_x_39:
[----:B-1----:R-:W-:Y:S01]  /*c000*/  LEA.HI R0, R14, R14, RZ, 0x1 ;  /* 0x0000000e0e007211 */ /* 0x002fe200078f08ff */
[----:B------:R-:W-:Y:S01]  /*c010*/  IMAD.MOV.U32 R3, RZ, RZ, c[0x0][0x4e8] ;  /* 0x00013a00ff037624 */ /* 0x000fe200078e00ff */
[----:B------:R-:W-:Y:S01]  /*c020*/  LOP3.LUT R5, R35, 0xffffffe0, RZ, 0xc0, !PT ;  /* 0xffffffe023057812 */ /* 0x000fe200078ec0ff */
[----:B------:R-:W1:Y:S01]  /*c030*/  S2R R22, SR_CTAID.X ;  /* 0x0000000000167919 */ /* 0x000e620000002500 */
[C---:B------:R-:W-:Y:S01]  /*c040*/  LOP3.LUT R2, R0.reuse, 0x1ffffffe, RZ, 0xc0, !PT ;  /* 0x1ffffffe00027812 */ /* 0x040fe200078ec0ff */
[----:B------:R-:W-:Y:S01]  /*c050*/  IMAD.SHL.U32 R0, R0, 0x20, RZ ;  /* 0x0000002000007824 */ /* 0x000fe200078e00ff */
[----:B------:R-:W-:Y:S01]  /*c060*/  ISETP.NE.AND P0, PT, R3, 0x1, PT ;  /* 0x000000010300780c */ /* 0x000fe20003f05270 */
[----:B------:R-:W-:Y:S01]  /*c070*/  IMAD.IADD R5, R40, 0x1, -R5 ;  /* 0x0000000128057824 */ /* 0x000fe200078e0a05 */
[----:B------:R-:W-:Y:S01]  /*c080*/  LEA.HI R6, R41, R40, RZ, 0x3 ;  /* 0x0000002829067211 */ /* 0x000fe200078f18ff */
[----:B------:R-:W-:Y:S01]  /*c090*/  IMAD.IADD R2, R14, 0x1, -R2 ;  /* 0x000000010e027824 */ /* 0x000fe200078e0a02 */
[----:B------:R-:W-:Y:S01]  /*c0a0*/  LOP3.LUT R0, R0, 0xffffffc0, RZ, 0xc0, !PT ;  /* 0xffffffc000007812 */ /* 0x000fe200078ec0ff */
[----:B------:R-:W-:Y:S01]  /*c0b0*/  ULDC.64 UR14, c[0x0][0x490] ;  /* 0x00012400000e7ab9 */ /* 0x000fe20000000a00 */
[----:B------:R-:W-:Y:S01]  /*c0c0*/  SHF.R.S32.HI R3, RZ, 0x1f, R5 ;  /* 0x0000001fff037819 */ /* 0x000fe20000011405 */
[----:B------:R-:W-:Y:S01]  /*c0d0*/  UIMAD UR4, UR8, UR14, URZ ;  /* 0x0000000e080472a4 */ /* 0x000fe2000f8e023f */
[----:B------:R-:W-:Y:S01]  /*c0e0*/  SHF.R.S32.HI R19, RZ, 0x3, R6 ;  /* 0x00000003ff137819 */ /* 0x000fe20000011406 */
[----:B------:R-:W-:Y:S01]  /*c0f0*/  IMAD R4, R2, 0x8, R0 ;  /* 0x0000000802047824 */ /* 0x000fe200078e0200 */
[----:B------:R-:W-:Y:S01]  /*c100*/  SHF.R.S32.HI R0, RZ, 0x1f, R34 ;  /* 0x0000001fff007819 */ /* 0x000fe20000011422 */
[----:B------:R-:W-:Y:S01]  /*c110*/  UIMAD UR15, UR9, UR15, UR4 ;  /* 0x0000000f090f72a4 */ /* 0x000fe2000f8e0204 */
[----:B------:R-:W-:Y:S01]  /*c120*/  LOP3.LUT P1, RZ, R5, 0x3, RZ, 0xc0, !PT ;  /* 0x0000000305ff7812 */ /* 0x000fe2000782c0ff */
[----:B------:R-:W-:Y:S01]  /*c130*/  USHF.R.S32.HI UR10, URZ, 0x1f, UR11 ;  /* 0x0000001f3f0a7899 */ /* 0x000fe2000801140b */
[----:B------:R-:W-:Y:S01]  /*c140*/  LEA.HI R0, R0, R34, RZ, 0x2 ;  /* 0x0000002200007211 */ /* 0x000fe200078f10ff */
[----:B------:R-:W-:Y:S01]  /*c150*/  ULDC.64 UR4, c[0x0][0x3a0] ;  /* 0x0000e80000047ab9 */ /* 0x000fe20000000a00 */
[----:B------:R-:W-:Y:S01]  /*c160*/  LEA.HI R21, R41, R40, RZ, 0x6 ;  /* 0x0000002829157211 */ /* 0x000fe200078f30ff */
[----:B------:R-:W-:Y:S01]  /*c170*/  UIMAD UR17, UR7, UR4, URZ ;  /* 0x00000004071172a4 */ /* 0x000fe2000f8e023f */
[----:B------:R-:W-:Y:S01]  /*c180*/  LOP3.LUT R2, R0, 0xffffffc, RZ, 0xc0, !PT ;  /* 0x0ffffffc00027812 */ /* 0x000fe200078ec0ff */
[----:B------:R-:W-:Y:S01]  /*c190*/  UMOV UR18, UR6 ;  /* 0x0000000600127c82 */ /* 0x000fe20008000000 */
[----:B------:R-:W-:Y:S01]  /*c1a0*/  LEA.HI R0, R3, R5, RZ, 0x2 ;  /* 0x0000000503007211 */ /* 0x000fe200078f10ff */
[----:B------:R-:W-:-:S02]  /*c1b0*/  UMOV UR19, UR7 ;  /* 0x0000000700137c82 */ /* 0x000fc40008000000 */
[----:B------:R-:W-:Y:S01]  /*c1c0*/  IMAD.IADD R2, R34, 0x1, -R2 ;  /* 0x0000000122027824 */ /* 0x000fe200078e0a02 */
[----:B------:R-:W-:Y:S01]  /*c1d0*/  SHF.R.S32.HI R0, RZ, 0x2, R0 ;  /* 0x00000002ff007819 */ /* 0x000fe20000011400 */
[----:B------:R-:W-:Y:S02]  /*c1e0*/  USEL UR10, UR10, URZ, !UP1 ;  /* 0x0000003f0a0a7287 */ /* 0x000fe4000c800000 */
[----:B------:R-:W-:Y:S02]  /*c1f0*/  UIMAD.WIDE.U32 UR18, UR9, UR14, UR18 ;  /* 0x0000000e091272a5 */ /* 0x000fe4000f8e0012 */
[----:B------:R-:W-:Y:S01]  /*c200*/  IMAD R11, R2, 0x10, R0 ;  /* 0x00000010020b7824 */ /* 0x000fe200078e0200 */
[----:B------:R-:W-:Y:S01]  /*c210*/  LOP3.LUT R0, R6, 0xfffffff8, RZ, 0xc0, !PT ;  /* 0xfffffff806007812 */ /* 0x000fe200078ec0ff */
[----:B------:R-:W-:Y:S02]  /*c220*/  UIMAD.WIDE.U32 UR22, UR6, UR4, URZ ;  /* 0x00000004061672a5 */ /* 0x000fe4000f8e003f */
[----:B------:R-:W-:Y:S01]  /*c230*/  IMAD.IADD R3, R11, 0x1, R4 ;  /* 0x000000010b037824 */ /* 0x000fe200078e0204 */
[----:B------:R-:W-:Y:S01]  /*c240*/  UIMAD UR17, UR6, UR5, UR17 ;  /* 0x00000005061172a4 */ /* 0x000fe2000f8e0211 */
[----:B------:R-:W-:Y:S01]  /*c250*/  IMAD.IADD R0, R40, 0x1, -R0 ;  /* 0x0000000128007824 */ /* 0x000fe200078e0a00 */
[----:B------:R-:W-:Y:S01]  /*c260*/  USEL UR14, UR11, URZ, !UP1 ;  /* 0x0000003f0b0e7287 */ /* 0x000fe2000c800000 */
[----:B-1----:R-:W-:Y:S01]  /*c270*/  IMAD R3, R22, 0x80, R3 ;  /* 0x0000008016037824 */ /* 0x002fe200078e0203 */
[----:B------:R-:W-:Y:S01]  /*c280*/  ULDC.64 UR6, c[0x0][0x498] ;  /* 0x0001260000067ab9 */ /* 0x000fe20000000a00 */
[----:B------:R-:W-:Y:S01]  /*c290*/  IMAD R6, R0, 0x10, R19 ;  /* 0x0000001000067824 */ /* 0x000fe200078e0213 */
[----:B------:R-:W-:Y:S01]  /*c2a0*/  ULDC.64 UR4, c[0x0][0x3e8] ;  /* 0x0000fa0000047ab9 */ /* 0x000fe20000000a00 */
[----:B------:R-:W-:Y:S01]  /*c2b0*/  @P0 IMAD.HI.U32 R4, R3, c[0x0][0x4ec], RZ ;  /* 0x00013b0003040a27 */ /* 0x000fe200078e00ff */
[----:B------:R-:W-:-:S02]  /*c2c0*/  UIMAD UR20, UR10, UR6, URZ ;  /* 0x000000060a1472a4 */ /* 0x000fc4000f8e023f */
[----:B------:R-:W-:Y:S01]  /*c2d0*/  UIMAD UR16, UR8, UR4, URZ ;  /* 0x00000004081072a4 */ /* 0x000fe2000f8e023f */
[----:B------:R-:W-:Y:S01]  /*c2e0*/  IMAD R9, R22, 0x80, R6 ;  /* 0x0000008016097824 */ /* 0x000fe200078e0206 */
[----:B------:R-:W-:Y:S01]  /*c2f0*/  UIADD3 UR19, UR19, UR15, URZ ;  /* 0x0000000f13137290 */ /* 0x000fe2000fffe03f */
[----:B------:R-:W-:Y:S01]  /*c300*/  IMAD.MOV.U32 R2, RZ, RZ, R3 ;  /* 0x000000ffff027224 */ /* 0x000fe200078e0003 */
[----:B------:R-:W-:Y:S01]  /*c310*/  @P0 SHF.R.U32.HI R2, RZ, c[0x0][0x4f0], R4 ;  /* 0x00013c00ff020a19 */ /* 0x000fe20000011604 */
[----:B------:R-:W-:Y:S01]  /*c320*/  @P0 IMAD.HI.U32 R4, R9, c[0x0][0x4ec], RZ ;  /* 0x00013b0009040a27 */ /* 0x000fe200078e00ff */
[----:B------:R-:W-:Y:S02]  /*c330*/  UIADD3 UR23, UR23, UR17, URZ ;  /* 0x0000001117177290 */ /* 0x000fe4000fffe03f */
[----:B------:R-:W-:Y:S01]  /*c340*/  UIMAD UR7, UR14, UR7, UR20 ;  /* 0x000000070e0772a4 */ /* 0x000fe2000f8e0214 */
[----:B------:R-:W-:Y:S01]  /*c350*/  IMAD.MOV.U32 R7, RZ, RZ, R9 ;  /* 0x000000ffff077224 */ /* 0x000fe200078e0009 */
[----:B------:R-:W-:Y:S01]  /*c360*/  @P0 SHF.R.U32.HI R7, RZ, c[0x0][0x4f0], R4 ;  /* 0x00013c00ff070a19 */ /* 0x000fe20000011604 */
[----:B------:R-:W-:Y:S01]  /*c370*/  IMAD.SHL.U32 R4, R19, 0x40, RZ ;  /* 0x0000004013047824 */ /* 0x000fe200078e00ff */
[----:B------:R-:W-:Y:S01]  /*c380*/  UIMAD.WIDE.U32 UR18, UR14, UR6, UR18 ;  /* 0x000000060e1272a5 */ /* 0x000fe2000f8e0012 */
[----:B------:R-:W-:Y:S01]  /*c390*/  IMAD.MOV R6, RZ, RZ, -R2 ;  /* 0x000000ffff067224 */ /* 0x000fe200078e0a02 */
[----:B------:R-:W-:Y:S01]  /*c3a0*/  UIMAD UR16, UR9, UR5, UR16 ;  /* 0x00000005091072a4 */ /* 0x000fe2000f8e0210 */
[----:B------:R-:W-:Y:S01]  /*c3b0*/  IMAD.SHL.U32 R0, R0, 0x8, RZ ;  /* 0x0000000800007824 */ /* 0x000fe200078e00ff */
[----:B------:R-:W-:Y:S01]  /*c3c0*/  UIMAD.WIDE.U32 UR22, UR9, UR4, UR22 ;  /* 0x00000004091672a5 */ /* 0x000fe2000f8e0016 */
[----:B------:R-:W-:Y:S01]  /*c3d0*/  LOP3.LUT R4, R4, 0x1c0, RZ, 0xc0, !PT ;  /* 0x000001c004047812 */ /* 0x000fe200078ec0ff */
[----:B------:R-:W-:Y:S01]  /*c3e0*/  IMAD R6, R6, c[0x0][0x4e8], R3 ;  /* 0x00013a0006067a24 */ /* 0x000fe200078e0203 */
[----:B------:R-:W-:Y:S01]  /*c3f0*/  ULDC.64 UR4, c[0x0][0x3f0] ;  /* 0x0000fc0000047ab9 */ /* 0x000fe20000000a00 */
[----:B------:R-:W-:Y:S01]  /*c400*/  IMAD.U32 R3, RZ, RZ, UR7 ;  /* 0x00000007ff037e24 */ /* 0x000fe2000f8e00ff */
[----:B------:R-:W-:Y:S01]  /*c410*/  UIMAD UR10, UR10, UR4, URZ ;  /* 0x000000040a0a72a4 */ /* 0x000fe2000f8e023f */
[----:B------:R-:W-:Y:S01]  /*c420*/  LOP3.LUT R10, R4, 0x38, R0, 0xf8, !PT ;  /* 0x00000038040a7812 */ /* 0x000fe200078ef800 */
[----:B------:R-:W-:Y:S01]  /*c430*/  UIADD3 UR17, UR23, UR16, URZ ;  /* 0x0000001017117290 */ /* 0x000fe2000fffe03f */
[----:B------:R-:W-:Y:S01]  /*c440*/  SHF.R.U32.HI R5, RZ, 0x3, R4 ;  /* 0x00000003ff057819 */ /* 0x000fe20000011604 */
[----:B------:R-:W-:Y:S01]  /*c450*/  UIMAD UR5, UR14, UR5, UR10 ;  /* 0x000000050e0572a4 */ /* 0x000fe2000f8e020a */
[----:B------:R-:W-:Y:S01]  /*c460*/  SHF.R.S32.HI R8, RZ, 0x1f, R2 ;  /* 0x0000001fff087819 */ /* 0x000fe20000011402 */
[----:B------:R-:W-:Y:S01]  /*c470*/  UMOV UR16, UR22 ;  /* 0x0000001600107c82 */ /* 0x000fe20008000000 */
[----:B------:R-:W-:Y:S01]  /*c480*/  IADD3 R2, P0, R2, UR18, RZ ;  /* 0x0000001202027c10 */ /* 0x000fe2000ff1e0ff */
[----:B------:R-:W-:Y:S01]  /*c490*/  UIMAD.WIDE.U32 UR14, UR14, UR4, UR16 ;  /* 0x000000040e0e72a5 */ /* 0x000fe2000f8e0010 */
[----:B------:R-:W-:Y:S01]  /*c4a0*/  SHF.R.S32.HI R4, RZ, 0x1f, R6 ;  /* 0x0000001fff047819 */ /* 0x000fe20000011406 */
[----:B------:R-:W-:Y:S01]  /*c4b0*/  IMAD.MOV R18, RZ, RZ, -R7 ;  /* 0x000000ffff127224 */ /* 0x000fe200078e0a07 */
[----:B------:R-:W-:Y:S01]  /*c4c0*/  IADD3.X R3, R8, UR19, R3, P0, !PT ;  /* 0x0000001308037c10 */ /* 0x000fe200087fe403 */
[----:B------:R-:W-:Y:S01]  /*c4d0*/  UIADD3 UR5, UR15, UR5, URZ ;  /* 0x000000050f057290 */ /* 0x000fe2000fffe03f */
[----:B------:R-:W-:Y:S01]  /*c4e0*/  LOP3.LUT R20, R10, R5, RZ, 0x3c, !PT ;  /* 0x000000050a147212 */ /* 0x000fe200078e3cff */
[----:B------:R-:W-:Y:S01]  /*c4f0*/  IMAD R8, R4, c[0x0][0x488], RZ ;  /* 0x0001220004087a24 */ /* 0x000fe200078e02ff */
[----:B------:R-:W-:Y:S01]  /*c500*/  SHF.R.S32.HI R10, RZ, 0x1f, R7 ;  /* 0x0000001fff0a7819 */ /* 0x000fe20000011407 */
[----:B------:R-:W-:Y:S01]  /*c510*/  IMAD.WIDE.U32 R4, R6, c[0x0][0x488], R2 ;  /* 0x0001220006047a25 */ /* 0x000fe200078e0002 */
[----:B------:R-:W-:-:S02]  /*c520*/  ISETP.GE.AND P6, PT, R0, c[0x0][0x3c8], PT ;  /* 0x0000f20000007a0c */ /* 0x000fc40003fc6270 */
[----:B------:R-:W-:Y:S01]  /*c530*/  SHF.R.S32.HI R53, RZ, 0x1f, R0 ;  /* 0x0000001fff357819 */ /* 0x000fe20000011400 */
[----:B------:R-:W-:Y:S02]  /*c540*/  IMAD R8, R6, c[0x0][0x48c], R8 ;  /* 0x0001230006087a24 */ /* 0x000fe400078e0208 */
[----:B------:R-:W-:Y:S02]  /*c550*/  IMAD.U32 R3, RZ, RZ, UR15 ;  /* 0x0000000fff037e24 */ /* 0x000fe4000f8e00ff */
[----:B------:R-:W-:Y:S02]  /*c560*/  IMAD R6, R10, c[0x0][0x3e0], RZ ;  /* 0x0000f8000a067a24 */ /* 0x000fe400078e02ff */
[----:B------:R-:W-:Y:S02]  /*c570*/  IMAD.U32 R2, RZ, RZ, UR14 ;  /* 0x0000000eff027e24 */ /* 0x000fe4000f8e00ff */
[----:B------:R-:W-:Y:S02]  /*c580*/  IMAD.U32 R3, RZ, RZ, UR5 ;  /* 0x00000005ff037e24 */ /* 0x000fe4000f8e00ff */
[----:B------:R-:W-:Y:S01]  /*c590*/  IMAD R18, R18, c[0x0][0x4e8], R9 ;  /* 0x00013a0012127a24 */ /* 0x000fe200078e0209 */
[----:B------:R-:W-:Y:S01]  /*c5a0*/  LEA R9, P0, R4, c[0x0][0x450], 0x2 ;  /* 0x0001140004097a11 */ /* 0x000fe200078010ff */
[----:B------:R-:W-:-:S02]  /*c5b0*/  IMAD.IADD R8, R5, 0x1, R8 ;  /* 0x0000000105087824 */ /* 0x000fc400078e0208 */
[C---:B------:R-:W-:Y:S01]  /*c5c0*/  IMAD R5, R7.reuse, c[0x0][0x3e4], R6 ;  /* 0x0000f90007057a24 */ /* 0x040fe200078e0206 */
[----:B------:R-:W-:Y:S01]  /*c5d0*/  SHF.R.S32.HI R10, RZ, 0x1f, R18 ;  /* 0x0000001fff0a7819 */ /* 0x000fe20000011412 */
[----:B------:R-:W-:Y:S01]  /*c5e0*/  IMAD.WIDE.U32 R6, R7, c[0x0][0x3e0], R2 ;  /* 0x0000f80007067a25 */ /* 0x000fe200078e0002 */
[----:B------:R-:W-:Y:S01]  /*c5f0*/  LEA.HI.X R3, R4, c[0x0][0x454], R8, 0x2, P0 ;  /* 0x0001150004037a11 */ /* 0x000fe200000f1408 */
[----:B------:R-:W-:Y:S02]  /*c600*/  SHFL.IDX PT, R16, R9, RZ, 0x1c1f ;  /* 0x001c1fff09107589 */ /* 0x000fe400000e0000 */
[----:B-----5:R-:W-:Y:S02]  /*c610*/  IMAD R2, R12, c[0x0][0x4e8], RZ ;  /* 0x00013a000c027a24 */ /* 0x020fe400078e02ff */
[----:B------:R-:W1:Y:S01]  /*c620*/  SHFL.IDX PT, R17, R3, RZ, 0x1c1f ;  /* 0x001c1fff03117589 */ /* 0x000e6200000e0000 */
[----:B------:R-:W-:Y:S02]  /*c630*/  IMAD R8, R22, 0x80, R11 ;  /* 0x0000008016087824 */ /* 0x000fe400078e020b */
[----:B------:R-:W-:Y:S01]  /*c640*/  IMAD.IADD R5, R7, 0x1, R5 ;  /* 0x0000000107057824 */ /* 0x000fe200078e0205 */
[----:B------:R-:W-:Y:S01]  /*c650*/  SHFL.IDX PT, R14, R9, 0x1, 0x1c1f ;  /* 0x003c1f00090e7f89 */ /* 0x000fe200000e0000 */
[----:B------:R-:W-:Y:S01]  /*c660*/  IMAD.MOV.U32 R4, RZ, RZ, R6 ;  /* 0x000000ffff047224 */ /* 0x000fe200078e0006 */
[----:B------:R-:W-:Y:S01]  /*c670*/  IADD3 R7, R8, 0x8, RZ ;  /* 0x0000000808077810 */ /* 0x000fe20007ffe0ff */
[----:B------:R-:W-:Y:S01]  /*c680*/  IMAD R6, R10, c[0x0][0x3d8], RZ ;  /* 0x0000f6000a067a24 */ /* 0x000fe200078e02ff */
[----:B------:R-:W2:Y:S01]  /*c690*/  SHFL.IDX PT, R15, R3, 0x1, 0x1c1f ;  /* 0x003c1f00030f7f89 */ /* 0x000ea200000e0000 */
[-C--:B------:R-:W-:Y:S01]  /*c6a0*/  ISETP.GE.OR P4, PT, R8, R2.reuse, P1 ;  /* 0x000000020800720c */ /* 0x080fe20000f86670 */
[C---:B------:R-:W-:Y:S01]  /*c6b0*/  IMAD.WIDE.U32 R4, R18.reuse, c[0x0][0x3d8], R4 ;  /* 0x0000f60012047a25 */ /* 0x040fe200078e0004 */
[----:B------:R-:W-:Y:S01]  /*c6c0*/  ISETP.GE.OR P3, PT, R7, R2, P1 ;  /* 0x000000020700720c */ /* 0x000fe20000f66670 */
[----:B------:R-:W-:Y:S02]  /*c6d0*/  SHFL.IDX PT, R12, R9, 0x2, 0x1c1f ;  /* 0x005c1f00090c7f89 */ /* 0x000fe400000e0000 */
[----:B------:R-:W-:-:S02]  /*c6e0*/  IMAD R6, R18, c[0x0][0x3dc], R6 ;  /* 0x0000f70012067a24 */ /* 0x000fc400078e0206 */
[----:B------:R-:W3:Y:S01]  /*c6f0*/  SHFL.IDX PT, R13, R3, 0x2, 0x1c1f ;  /* 0x005c1f00030d7f89 */ /* 0x000ee200000e0000 */
[----:B------:R-:W-:Y:S02]  /*c700*/  IMAD.SHL.U32 R7, R21, 0x8, RZ ;  /* 0x0000000815077824 */ /* 0x000fe400078e00ff */
[----:B------:R-:W-:Y:S01]  /*c710*/  IMAD.IADD R6, R5, 0x1, R6 ;  /* 0x0000000105067824 */ /* 0x000fe200078e0206 */
[----:B------:R4:W-:Y:S01]  /*c720*/  SHFL.IDX PT, R11, R3, 0x3, 0x1c1f ;  /* 0x007c1f00030b7f89 */ /* 0x0009e200000e0000 */
[----:B------:R-:W-:Y:S02]  /*c730*/  LEA R5, P0, R4, c[0x0][0x380], 0x1 ;  /* 0x0000e00004057a11 */ /* 0x000fe400078008ff */
[----:B------:R-:W-:Y:S01]  /*c740*/  LOP3.LUT R7, R20, 0x7ffffe00, R7, 0xf8, !PT ;  /* 0x7ffffe0014077812 */ /* 0x000fe200078ef807 */
[----:B------:R-:W3:Y:S01]  /*c750*/  SHFL.IDX PT, R10, R9, 0x3, 0x1c1f ;  /* 0x007c1f00090a7f89 */ /* 0x000ee200000e0000 */
[----:B------:R-:W-:-:S03]  /*c760*/  LEA.HI.X R4, R4, c[0x0][0x384], R6, 0x1, P0 ;  /* 0x0000e10004047a11 */ /* 0x000fc600000f0c06 */
[----:B-1----:R-:W-:Y:S01]  /*c770*/  @!P4 ST.E [R16.64], R36 ;  /* 0x000000241000c985 */ /* 0x002fe2000c10190c */
[----:B------:R-:W-:-:S03]  /*c780*/  IMAD.SHL.U32 R6, R7, 0x2, RZ ;  /* 0x0000000207067824 */ /* 0x000fc600078e00ff */
[----:B--2---:R-:W-:Y:S04]  /*c790*/  @!P3 ST.E [R14.64], R37 ;  /* 0x000000250e00b985 */ /* 0x004fe8000c10190c */
[----:B------:R-:W-:Y:S04]  /*c7a0*/  SHFL.IDX PT, R9, R4, RZ, 0x181f ;  /* 0x00181fff04097589 */ /* 0x000fe800000e0000 */
[----:B------:R-:W-:Y:S01]  /*c7b0*/  SHFL.IDX PT, R14, R5, 0x2, 0x181f ;  /* 0x00581f00050e7f89 */ /* 0x000fe200000e0000 */
[----:B----4-:R-:W-:-:S03]  /*c7c0*/  IADD3 R3, R8, 0x40, RZ ;  /* 0x0000004008037810 */ /* 0x010fc60007ffe0ff */
[----:B------:R-:W-:Y:S01]  /*c7d0*/  SHFL.IDX PT, R15, R5, 0x3, 0x181f ;  /* 0x00781f00050f7f89 */ /* 0x000fe200000e0000 */
[----:B------:R-:W-:Y:S02]  /*c7e0*/  IADD3 R8, R8, 0x48, RZ ;  /* 0x0000004808087810 */ /* 0x000fe40007ffe0ff */
[-C--:B------:R-:W-:Y:S01]  /*c7f0*/  ISETP.GE.OR P2, PT, R3, R2.reuse, P1 ;  /* 0x000000020300720c */ /* 0x080fe20000f46670 */
[----:B------:R-:W-:Y:S01]  /*c800*/  IMAD R3, R22, 0x80, R19 ;  /* 0x0000008016037824 */ /* 0x000fe200078e0213 */
[-C--:B------:R-:W-:Y:S01]  /*c810*/  ISETP.GE.OR P1, PT, R8, R2.reuse, P1 ;  /* 0x000000020800720c */ /* 0x080fe20000f26670 */
[----:B------:R-:W-:Y:S03]  /*c820*/  SHFL.IDX PT, R44, R4, 0x3, 0x181f ;  /* 0x00781f00042c7f89 */ /* 0x000fe600000e0000 */
[C---:B------:R-:W-:Y:S01]  /*c830*/  IADD3 R7, R3.reuse, 0x10, RZ ;  /* 0x0000001003077810 */ /* 0x040fe20007ffe0ff */
[----:B------:R-:W-:Y:S01]  /*c840*/  SHFL.IDX PT, R8, R5, 0x1, 0x181f ;  /* 0x00381f0005087f89 */ /* 0x000fe200000e0000 */
[----:B------:R-:W-:-:S02]  /*c850*/  ISETP.GE.OR P3, PT, R3, R2, P6 ;  /* 0x000000020300720c */ /* 0x000fc40003766670 */
[C---:B------:R-:W-:Y:S01]  /*c860*/  IADD3 R32, R3.reuse, 0x40, RZ ;  /* 0x0000004003207810 */ /* 0x040fe20007ffe0ff */
[----:B------:R-:W-:Y:S01]  /*c870*/  SHFL.IDX PT, R49, R5, 0x4, 0x181f ;  /* 0x00981f0005317f89 */ /* 0x000fe200000e0000 */
[C---:B------:R-:W-:Y:S02]  /*c880*/  IADD3 R45, R3.reuse, 0x50, RZ ;  /* 0x00000050032d7810 */ /* 0x040fe40007ffe0ff */
[----:B------:R-:W-:Y:S01]  /*c890*/  IADD3 R54, R3, 0x60, RZ ;  /* 0x0000006003367810 */ /* 0x000fe20007ffe0ff */
[----:B---3--:R-:W-:Y:S01]  /*c8a0*/  @!P2 ST.E [R12.64], R38 ;  /* 0x000000260c00a985 */ /* 0x008fe2000c10190c */
[----:B------:R-:W-:-:S03]  /*c8b0*/  ISETP.GE.OR P2, PT, R7, R2, P6 ;  /* 0x000000020700720c */ /* 0x000fc60003746670 */
[----:B------:R-:W1:Y:S04]  /*c8c0*/  SHFL.IDX PT, R12, R5, RZ, 0x181f ;  /* 0x00181fff050c7589 */ /* 0x000e6800000e0000 */
[----:B------:R2:W-:Y:S04]  /*c8d0*/  @!P1 ST.E [R10.64], R39 ;  /* 0x000000270a009985 */ /* 0x0005e8000c10190c */
[----:B------:R-:W-:Y:S04]  /*c8e0*/  LDS.128 R24, [R6+0x80] ;  /* 0x0000800006187984 */ /* 0x000fe80000000c00 */
[----:B------:R-:W3:Y:S04]  /*c8f0*/  SHFL.IDX PT, R11, R4, 0x1, 0x181f ;  /* 0x00381f00040b7f89 */ /* 0x000ee800000e0000 */
[----:B------:R-:W4:Y:S04]  /*c900*/  SHFL.IDX PT, R7, R4, 0x2, 0x181f ;  /* 0x00581f0004077f89 */ /* 0x000f2800000e0000 */
[----:B------:R-:W4:Y:S04]  /*c910*/  LDS.128 R20, [R6+0x880] ;  /* 0x0008800006147984 */ /* 0x000f280000000c00 */
[----:B------:R-:W4:Y:S01]  /*c920*/  LDS.128 R16, [R6+0x1080] ;  /* 0x0010800006107984 */ /* 0x000f220000000c00 */
[----:B-1----:R-:W-:-:S03]  /*c930*/  @!P3 LEA R12, P5, R0, R12, 0x1 ;  /* 0x0000000c000cb211 */ /* 0x002fc600078a08ff */
[----:B------:R-:W1:Y:S01]  /*c940*/  LDS.128 R28, [R6+0x1880] ;  /* 0x00188000061c7984 */ /* 0x000e620000000c00 */
[----:B------:R-:W-:Y:S02]  /*c950*/  @!P3 LEA.HI.X R13, R0, R9, R53, 0x1, P5 ;  /* 0x00000009000db211 */ /* 0x000fe400028f0c35 */
[C---:B--2---:R-:W-:Y:S01]  /*c960*/  IADD3 R10, R3.reuse, 0x20, RZ ;  /* 0x00000020030a7810 */ /* 0x044fe20007ffe0ff */
[----:B------:R-:W-:Y:S01]  /*c970*/  LDS.128 R36, [R6+0x2880] ;  /* 0x0028800006247984 */ /* 0x000fe20000000c00 */
[-C--:B------:R-:W-:Y:S02]  /*c980*/  ISETP.GE.OR P5, PT, R32, R2.reuse, P6 ;  /* 0x000000022000720c */ /* 0x080fe400037a6670 */
[-C--:B------:R-:W-:Y:S01]  /*c990*/  ISETP.GE.OR P1, PT, R10, R2.reuse, P6 ;  /* 0x000000020a00720c */ /* 0x080fe20003726670 */
[----:B------:R-:W-:Y:S01]  /*c9a0*/  LDS.128 R32, [R6+0x2080] ;  /* 0x0020800006207984 */ /* 0x000fe20000000c00 */
[C---:B------:R-:W-:Y:S02]  /*c9b0*/  IADD3 R10, R3.reuse, 0x30, RZ ;  /* 0x00000030030a7810 */ /* 0x040fe40007ffe0ff */
[----:B------:R-:W-:Y:S01]  /*c9c0*/  IADD3 R3, R3, 0x70, RZ ;  /* 0x0000007003037810 */ /* 0x000fe20007ffe0ff */
[----:B------:R-:W-:Y:S01]  /*c9d0*/  LDS.128 R40, [R6+0x3080] ;  /* 0x0030800006287984 */ /* 0x000fe20000000c00 */
[----:B------:R-:W-:-:S02]  /*c9e0*/  ISETP.GE.OR P0, PT, R10, R2, P6 ;  /* 0x000000020a00720c */ /* 0x000fc40003706670 */
[C---:B------:R-:W-:Y:S01]  /*c9f0*/  @!P2 LEA R10, P4, R0.reuse, R8, 0x1 ;  /* 0x00000008000aa211 */ /* 0x040fe200078808ff */
[----:B------:R-:W-:Y:S03]  /*ca00*/  SHFL.IDX PT, R48, R5, 0x5, 0x181f ;  /* 0x00b81f0005307f89 */ /* 0x000fe600000e0000 */
[C---:B---3--:R-:W-:Y:S01]  /*ca10*/  @!P2 LEA.HI.X R11, R0.reuse, R11, R53, 0x1, P4 ;  /* 0x0000000b000ba211 */ /* 0x048fe200020f0c35 */
[----:B------:R-:W2:Y:S01]  /*ca20*/  SHFL.IDX PT, R50, R5, 0x6, 0x181f ;  /* 0x00d81f0005327f89 */ /* 0x000ea200000e0000 */
[----:B------:R-:W-:-:S03]  /*ca30*/  @!P1 LEA R8, P4, R0, R14, 0x1 ;  /* 0x0000000e00089211 */ /* 0x000fc600078808ff */
[----:B------:R-:W-:Y:S01]  /*ca40*/  SHFL.IDX PT, R52, R4, 0x4, 0x181f ;  /* 0x00981f0004347f89 */ /* 0x000fe200000e0000 */
[C-C-:B----4-:R-:W-:Y:S02]  /*ca50*/  @!P1 LEA.HI.X R9, R0.reuse, R7, R53.reuse, 0x1, P4 ;  /* 0x0000000700099211 */ /* 0x150fe400020f0c35 */
[C---:B------:R-:W-:Y:S01]  /*ca60*/  @!P0 LEA R14, P4, R0.reuse, R15, 0x1 ;  /* 0x0000000f000e8211 */ /* 0x040fe200078808ff */
[----:B------:R-:W-:Y:S03]  /*ca70*/  SHFL.IDX PT, R51, R4, 0x5, 0x181f ;  /* 0x00b81f0004337f89 */ /* 0x000fe600000e0000 */
[----:B------:R-:W-:Y:S01]  /*ca80*/  @!P0 LEA.HI.X R15, R0, R44, R53, 0x1, P4 ;  /* 0x0000002c000f8211 */ /* 0x000fe200020f0c35 */
[----:B------:R-:W3:Y:S01]  /*ca90*/  SHFL.IDX PT, R7, R4, 0x6, 0x181f ;  /* 0x00d81f0004077f89 */ /* 0x000ee200000e0000 */
[----:B------:R-:W-:-:S03]  /*caa0*/  ISETP.GE.OR P4, PT, R45, R2, P6 ;  /* 0x000000022d00720c */ /* 0x000fc60003786670 */
[----:B------:R2:W4:Y:S04]  /*cab0*/  LDS.128 R44, [R6+0x3880] ;  /* 0x00388000062c7984 */ /* 0x0005280000000c00 */
[----:B------:R-:W-:Y:S01]  /*cac0*/  @!P3 ST.E.128 [R12.64], R24 ;  /* 0x000000180c00b985 */ /* 0x000fe2000c101d0c */
[-C--:B------:R-:W-:Y:S02]  /*cad0*/  ISETP.GE.OR P3, PT, R54, R2.reuse, P6 ;  /* 0x000000023600720c */ /* 0x080fe40003766670 */
[----:B------:R-:W-:Y:S01]  /*cae0*/  ISETP.GE.OR P6, PT, R3, R2, P6 ;  /* 0x000000020300720c */ /* 0x000fe200037c6670 */
[----:B------:R4:W-:Y:S04]  /*caf0*/  @!P2 ST.E.128 [R10.64], R20 ;  /* 0x000000140a00a985 */ /* 0x0009e8000c101d0c */
[----:B------:R4:W-:Y:S04]  /*cb00*/  @!P1 ST.E.128 [R8.64], R16 ;  /* 0x0000001008009985 */ /* 0x0009e8000c101d0c */
[----:B-1----:R1:W-:Y:S04]  /*cb10*/  @!P0 ST.E.128 [R14.64], R28 ;  /* 0x0000001c0e008985 */ /* 0x0023e8000c101d0c */
[----:B------:R-:W1:Y:S01]  /*cb20*/  SHFL.IDX PT, R5, R5, 0x7, 0x181f ;  /* 0x00f81f0005057f89 */ /* 0x000e6200000e0000 */
[----:B--2---:R-:W-:-:S03]  /*cb30*/  @!P3 LEA R6, P0, R0, R50, 0x1 ;  /* 0x000000320006b211 */ /* 0x004fc600078008ff */
[----:B------:R-:W2:Y:S01]  /*cb40*/  SHFL.IDX PT, R4, R4, 0x7, 0x181f ;  /* 0x00f81f0004047f89 */ /* 0x000ea200000e0000 */
[C-C-:B---3--:R-:W-:Y:S02]  /*cb50*/  @!P3 LEA.HI.X R7, R0.reuse, R7, R53.reuse, 0x1, P0 ;  /* 0x000000070007b211 */ /* 0x148fe400000f0c35 */
[C---:B----4-:R-:W-:Y:S02]  /*cb60*/  @!P5 LEA R10, P2, R0.reuse, R49, 0x1 ;  /* 0x00000031000ad211 */ /* 0x050fe400078408ff */
[C---:B------:R-:W-:Y:S02]  /*cb70*/  @!P4 LEA R8, P1, R0.reuse, R48, 0x1 ;  /* 0x000000300008c211 */ /* 0x040fe400078208ff */
[C-C-:B------:R-:W-:Y:S02]  /*cb80*/  @!P5 LEA.HI.X R11, R0.reuse, R52, R53.reuse, 0x1, P2 ;  /* 0x00000034000bd211 */ /* 0x140fe400010f0c35 */
[----:B------:R-:W-:-:S03]  /*cb90*/  @!P4 LEA.HI.X R9, R0, R51, R53, 0x1, P1 ;  /* 0x000000330009c211 */ /* 0x000fc600008f0c35 */
[----:B------:R3:W-:Y:S04]  /*cba0*/  @!P5 ST.E.128 [R10.64], R32 ;  /* 0x000000200a00d985 */ /* 0x0007e8000c101d0c */
[----:B------:R3:W-:Y:S04]  /*cbb0*/  @!P4 ST.E.128 [R8.64], R36 ;  /* 0x000000240800c985 */ /* 0x0007e8000c101d0c */
[----:B------:R3:W-:Y:S01]  /*cbc0*/  @!P3 ST.E.128 [R6.64], R40 ;  /* 0x000000280600b985 */ /* 0x0007e2000c101d0c */
[----:B------:R-:W-:Y:S05]  /*cbd0*/  @P6 EXIT ;  /* 0x000000000000694d */ /* 0x000fea0003800000 */
[----:B-12---:R-:W-:-:S04]  /*cbe0*/  LEA R2, P0, R0, R5, 0x1 ;  /* 0x0000000500027211 */ /* 0x006fc800078008ff */
[----:B------:R-:W-:-:S05]  /*cbf0*/  LEA.HI.X R3, R0, R4, R53, 0x1, P0 ;  /* 0x0000000400037211 */ /* 0x000fca00000f0c35 */
[----:B------:R-:W-:Y:S01]  /*cc00*/  ST.E.128 [R2.64], R44 ;  /* 0x0000002c02007985 */ /* 0x000fe2000c101d0c */
[----:B------:R-:W-:Y:S05]  /*cc10*/  EXIT ;  /* 0x000000000000794d */ /* 0x000fea0003800000 */
.L_x_38:
[----:B------:R-:W-:Y:S02]  /*cc20*/  ULDC.64 UR4, c[0x0][0x500] ;  /* 0x0001400000047ab9 */ /* 0x000fe40000000a00 */
[----:B------:R-:W-:Y:S02]  /*cc30*/  UISETP.NE.U32.AND UP1, UPT, URZ, UR4, UPT ;  /* 0x000000043f00728c */ /* 0x000fe4000bf25070 */
[----:B------:R-:W-:Y:S02]  /*cc40*/  UMOV UR6, 0x4 ;  /* 0x0000000400067882 */ /* 0x000fe40000000000 */
[----:B------:R-:W-:-:S03]  /*cc50*/  UISETP.NE.AND.EX UP1, UPT, URZ, UR5, UPT, UP1 ;  /* 0x000000053f00728c */ /* 0x000fc6000bf25310 */
[----:B------:R-:W-:Y:S02]  /*cc60*/  ULDC.64 UR4, c[0x0][0x500] ;  /* 0x0001400000047ab9 */ /* 0x000fe40000000a00 */
[----:B------:R-:W-:Y:S01]  /*cc70*/  UIMAD.WIDE UR4, UR11, UR6, UR4 ;  /* 0x000000060b0472a5 */ /* 0x000fe2000f8e0204 */
[----:B------:R-:W-:-:S05]  /*cc80*/  PLOP3.LUT P1, PT, PT, PT, UP1, 0x80, 0x0 ;  /* 0x000000000000781c */ /* 0x000fca0003f2f018 */
[----:B------:R-:W-:Y:S01]  /*cc90*/  IMAD.U32 R4, RZ, RZ, UR4 ;  /* 0x00000004ff047e24 */ /* 0x000fe2000f8e00ff */
[----:B------:R-:W-:Y:S01]  /*cca0*/  MOV R5, UR5 ;  /* 0x0000000500057c02 */ /* 0x000fe20008000f00 */
[----:B------:R-:W-:-:S06]  /*ccb0*/  ULDC.64 UR4, c[0x0][0x508] ;  /* 0x0001420000047ab9 */ /* 0x000fcc0000000a00 */
[----:B------:R-:W2:Y:S01]  /*ccc0*/  @P1 LDG.E R0, [R4.64] ;  /* 0x0000000c04001981 */ /* 0x000ea2000c1e1900 */
[----:B------:R-:W-:Y:S01]  /*ccd0*/  UISETP.NE.U32.AND UP0, UPT, URZ, UR4, UPT ;  /* 0x000000043f00728c */ /* 0x000fe2000bf05070 */
[----:B------:R-:W-:-:S03]  /*cce0*/  IMAD.MOV.U32 R9, RZ, RZ, c[0x0][0x388] ;  /* 0x0000e200ff097624 */ /* 0x000fc600078e00ff */
[----:B------:R-:W-:-:S03]  /*ccf0*/  UISETP.NE.AND.EX UP0, UPT, URZ, UR5, UPT, UP0 ;  /* 0x000000053f00728c */ /* 0x000fc6000bf05300 */
[----:B------:R-:W-:-:S03]  /*cd00*/  ULDC.64 UR4, c[0x0][0x508] ;  /* 0x0001420000047ab9 */ /* 0x000fc60000000a00 */
[----:B------:R-:W-:-:S05]  /*cd10*/  PLOP3.LUT P0, PT, PT, PT, UP0, 0x80, 0x0 ;  /* 0x000000000000781c */ /* 0x000fca0003f0f008 */
[----:B------:R-:W-:-:S06]  /*cd20*/  @UP0 UIMAD.WIDE UR4, UR11, UR6, UR4 ;  /* 0x000000060b0402a5 */ /* 0x000fcc000f8e0204 */
[----:B------:R-:W-:Y:S01]  /*cd30*/  MOV R2, UR4 ;  /* 0x0000000400027c02 */ /* 0x000fe20008000f00 */
[----:B------:R-:W-:-:S05]  /*cd40*/  IMAD.U32 R3, RZ, RZ, UR5 ;  /* 0x00000005ff037e24 */ /* 0x000fca000f8e00ff */
        /* <DEDUP_REMOVED lines=12> */
.L_x_40:
[----:B-1----:R-:W1:Y:S01]  /*ce10*/  S2R R7, SR_TID.X ;  /* 0x0000000000077919 */ /* 0x002e620000002100 */
[----:B------:R-:W-:Y:S01]  /*ce20*/  USHF.R.S32.HI UR6, URZ, 0x1f, UR11 ;  /* 0x0000001f3f067899 */ /* 0x000fe2000801140b */
[----:B------:R-:W-:Y:S01]  /*ce30*/  BSSY B0, `(.L_x_41) ;  /* 0x0000029000007945 */ /* 0x000fe20003800000 */
[----:B------:R-:W-:-:S02]  /*ce40*/  USEL UR11, UR11, URZ, !UP1 ;  /* 0x0000003f0b0b7287 */ /* 0x000fc4000c800000 */
[----:B------:R-:W-:Y:S01]  /*ce50*/  USEL UR6, UR6, URZ, !UP1 ;  /* 0x0000003f06067287 */ /* 0x000fe2000c800000 */
[----:B-1----:R-:W-:-:S13]  /*ce60*/  ISETP.GE.AND P0, PT, R7, 0x80, PT ;  /* 0x000000800700780c */ /* 0x002fda0003f06270 */
[----:B------:R-:W-:Y:S05]  /*ce70*/  @P0 BRA `(.L_x_42) ;  /* 0x0000024000000947 */ /* 0x000fea0003800000 */
[----:B------:R-:W1:Y:S01]  /*ce80*/  S2R R3, SR_CTAID.X ;  /* 0x0000000000037919 */ /* 0x000e620000002500 */
[----:B-----5:R-:W-:Y:S01]  /*ce90*/  IMAD R0, R9, c[0x0][0x4e8], RZ ;  /* 0x00013a0009007a24 */ /* 0x020fe200078e02ff */
[----:B-1----:R-:W-:-:S04]  /*cea0*/  LEA R3, R3, R7, 0x7 ;  /* 0x0000000703037211 */ /* 0x002fc800078e38ff */
[----:B------:R-:W-:-:S13]  /*ceb0*/  ISETP.GE.AND P0, PT, R3, R0, PT ;  /* 0x000000000300720c */ /* 0x000fda0003f06270 */
[----:B------:R-:W-:Y:S05]  /*cec0*/  @P0 BRA `(.L_x_42) ;  /* 0x000001f000000947 */ /* 0x000fea0003800000 */
[----:B------:R-:W-:Y:S01]  /*ced0*/  IMAD.MOV.U32 R0, RZ, RZ, c[0x0][0x4e8] ;  /* 0x00013a00ff007624 */ /* 0x000fe200078e00ff */
[----:B------:R-:W-:Y:S02]  /*cee0*/  ULDC.64 UR4, c[0x0][0x490] ;  /* 0x0001240000047ab9 */ /* 0x000fe40000000a00 */
[----:B------:R-:W-:Y:S02]  /*cef0*/  UIMAD UR7, UR8, UR4, URZ ;  /* 0x00000004080772a4 */ /* 0x000fe4000f8e023f */
[----:B------:R-:W-:Y:S01]  /*cf00*/  ISETP.NE.AND P0, PT, R0, 0x1, PT ;  /* 0x000000010000780c */ /* 0x000fe20003f05270 */
[----:B------:R-:W-:Y:S01]  /*cf10*/  UMOV UR16, UR14 ;  /* 0x0000000e00107c82 */ /* 0x000fe20008000000 */
[----:B------:R-:W-:Y:S01]  /*cf20*/  IMAD.MOV.U32 R0, RZ, RZ, R3 ;  /* 0x000000ffff007224 */ /* 0x000fe200078e0003 */
[----:B------:R-:W-:Y:S02]  /*cf30*/  UMOV UR17, UR15 ;  /* 0x0000000f00117c82 */ /* 0x000fe40008000000 */
[----:B------:R-:W-:-:S02]  /*cf40*/  UIMAD.WIDE.U32 UR16, UR9, UR4, UR16 ;  /* 0x00000004091072a5 */ /* 0x000fc4000f8e0010 */
[----:B------:R-:W-:-:S03]  /*cf50*/  UIMAD UR7, UR9, UR5, UR7 ;  /* 0x00000005090772a4 */ /* 0x000fc6000f8e0207 */
[----:B------:R-:W-:Y:S02]  /*cf60*/  ULDC.64 UR4, c[0x0][0x498] ;  /* 0x0001260000047ab9 */ /* 0x000fe40000000a00 */
[----:B------:R-:W-:Y:S01]  /*cf70*/  UIADD3 UR17, UR7, UR17, URZ ;  /* 0x0000001107117290 */ /* 0x000fe2000fffe03f */
[----:B------:R-:W-:Y:S01]  /*cf80*/  @P0 IMAD.HI.U32 R2, R3, c[0x0][0x4ec], RZ ;  /* 0x00013b0003020a27 */ /* 0x000fe200078e00ff */
[----:B------:R-:W-:Y:S02]  /*cf90*/  UIMAD UR7, UR6, UR4, URZ ;  /* 0x00000004060772a4 */ /* 0x000fe4000f8e023f */
[----:B------:R-:W-:Y:S02]  /*cfa0*/  UIMAD.WIDE.U32 UR16, UR11, UR4, UR16 ;  /* 0x000000040b1072a5 */ /* 0x000fe4000f8e0010 */
[----:B------:R-:W-:Y:S01]  /*cfb0*/  @P0 SHF.R.U32.HI R0, RZ, c[0x0][0x4f0], R2 ;  /* 0x00013c00ff000a19 */ /* 0x000fe20000011602 */
[----:B------:R-:W-:-:S03]  /*cfc0*/  UIMAD UR5, UR11, UR5, UR7 ;  /* 0x000000050b0572a4 */ /* 0x000fc6000f8e0207 */
[----:B------:R-:W-:-:S03]  /*cfd0*/  IADD3 R2, -R0, RZ, RZ ;  /* 0x000000ff00027210 */ /* 0x000fc60007ffe1ff */
[----:B------:R-:W-:Y:S02]  /*cfe0*/  IMAD.U32 R5, RZ, RZ, UR5 ;  /* 0x00000005ff057e24 */ /* 0x000fe4000f8e00ff */
[----:B------:R-:W-:Y:S01]  /*cff0*/  IMAD R4, R2, c[0x0][0x4e8], R3 ;  /* 0x00013a0002047a24 */ /* 0x000fe200078e0203 */
[----:B------:R-:W-:Y:S02]  /*d000*/  SHF.R.S32.HI R3, RZ, 0x1f, R0 ;  /* 0x0000001fff037819 */ /* 0x000fe40000011400 */
[----:B------:R-:W-:Y:S02]  /*d010*/  IADD3 R2, P0, R0, UR16, RZ ;  /* 0x0000001000027c10 */ /* 0x000fe4000ff1e0ff */
[----:B------:R-:W-:Y:S02]  /*d020*/  SHF.R.S32.HI R0, RZ, 0x1f, R4 ;  /* 0x0000001fff007819 */ /* 0x000fe40000011404 */
[----:B------:R-:W-:-:S03]  /*d030*/  IADD3.X R3, R3, UR17, R5, P0, !PT ;  /* 0x0000001103037c10 */ /* 0x000fc600087fe405 */
[----:B------:R-:W-:Y:S02]  /*d040*/  IMAD R0, R0, c[0x0][0x488], RZ ;  /* 0x0001220000007a24 */ /* 0x000fe400078e02ff */
[----:B------:R-:W-:-:S04]  /*d050*/  IMAD.WIDE.U32 R2, R4, c[0x0][0x488], R2 ;  /* 0x0001220004027a25 */ /* 0x000fc800078e0002 */
[----:B------:R-:W-:Y:S01]  /*d060*/  IMAD R0, R4, c[0x0][0x48c], R0 ;  /* 0x0001230004007a24 */ /* 0x000fe200078e0200 */
[----:B------:R-:W-:-:S04]  /*d070*/  LEA R4, P0, R2, c[0x0][0x450], 0x2 ;  /* 0x0001140002047a11 */ /* 0x000fc800078010ff */
[----:B------:R-:W-:-:S04]  /*d080*/  IADD3 R0, R3, R0, RZ ;  /* 0x0000000003007210 */ /* 0x000fc80007ffe0ff */
[----:B------:R-:W-:Y:S01]  /*d090*/  LEA.HI.X R5, R2, c[0x0][0x454], R0, 0x2, P0 ;  /* 0x0001150002057a11 */ /* 0x000fe200000f1400 */
[----:B------:R-:W-:-:S05]  /*d0a0*/  IMAD.MOV.U32 R0, RZ, RZ, -0x800000 ;  /* 0xff800000ff007424 */ /* 0x000fca00078e00ff */
[----:B------:R1:W-:Y:S02]  /*d0b0*/  STG.E [R4.64], R0 ;  /* 0x0000000004007986 */ /* 0x0003e4000c10190c */
.L_x_42:
[----:B------:R-:W-:Y:S05]  /*d0c0*/  BSYNC B0 ;  /* 0x0000000000007941 */ /* 0x000fea0003800000 */
.L_x_41:
[----:B------:R-:W2:Y:S01]  /*d0d0*/  S2R R10, SR_CTAID.X ;  /* 0x00000000000a7919 */ /* 0x000ea20000002500 */
[----:B-1----:R-:W-:Y:S01]  /*d0e0*/  SHF.R.S32.HI R0, RZ, 0x1f, R7 ;  /* 0x0000001fff007819 */ /* 0x002fe20000011407 */
[----:B------:R-:W-:Y:S01]  /*d0f0*/  IMAD.MOV.U32 R3, RZ, RZ, c[0x0][0x4e8] ;  /* 0x00013a00ff037624 */ /* 0x000fe200078e00ff */
[----:B------:R-:W-:Y:S01]  /*d100*/  ULDC.64 UR4, c[0x0][0x3a0] ;  /* 0x0000e80000047ab9 */ /* 0x000fe20000000a00 */
[----:B-----5:R-:W-:Y:S01]  /*d110*/  IMAD R18, R9, c[0x0][0x4e8], RZ ;  /* 0x00013a0009127a24 */ /* 0x020fe200078e02ff */
[----:B------:R-:W-:Y:S01]  /*d120*/  LEA.HI R0, R0, R7, RZ, 0x3 ;  /* 0x0000000700007211 */ /* 0x000fe200078f18ff */
[----:B------:R-:W-:Y:S01]  /*d130*/  UIMAD UR7, UR15, UR4, URZ ;  /* 0x000000040f0772a4 */ /* 0x000fe2000f8e023f */
[----:B------:R-:W-:Y:S01]  /*d140*/  ISETP.NE.AND P0, PT, R3, 0x1, PT ;  /* 0x000000010300780c */ /* 0x000fe20003f05270 */
[----:B------:R-:W-:Y:S01]  /*d150*/  UIMAD.WIDE.U32 UR16, UR14, UR4, URZ ;  /* 0x000000040e1072a5 */ /* 0x000fe2000f8e003f */
[----:B------:R-:W-:Y:S01]  /*d160*/  LOP3.LUT R2, R0, 0xfffffff8, RZ, 0xc0, !PT ;  /* 0xfffffff800027812 */ /* 0x000fe200078ec0ff */
[----:B------:R-:W-:Y:S01]  /*d170*/  UIMAD UR7, UR14, UR5, UR7 ;  /* 0x000000050e0772a4 */ /* 0x000fe2000f8e0207 */
[----:B------:R-:W-:-:S02]  /*d180*/  SHF.R.S32.HI R8, RZ, 0x3, R0 ;  /* 0x00000003ff087819 */ /* 0x000fc40000011400 */
[----:B------:R-:W-:Y:S01]  /*d190*/  ULDC.64 UR4, c[0x0][0x3e8] ;  /* 0x0000fa0000047ab9 */ /* 0x000fe20000000a00 */
[----:B------:R-:W-:Y:S01]  /*d1a0*/  IMAD.IADD R7, R7, 0x1, -R2 ;  /* 0x0000000107077824 */ /* 0x000fe200078e0a02 */
[----:B------:R-:W-:Y:S02]  /*d1b0*/  UIADD3 UR17, UR17, UR7, URZ ;  /* 0x0000000711117290 */ /* 0x000fe4000fffe03f */
[----:B------:R-:W-:Y:S01]  /*d1c0*/  UIMAD UR7, UR8, UR4, URZ ;  /* 0x00000004080772a4 */ /* 0x000fe2000f8e023f */
[----:B------:R-:W-:Y:S01]  /*d1d0*/  IMAD R0, R7, 0x10, R8 ;  /* 0x0000001007007824 */ /* 0x000fe200078e0208 */
[----:B------:R-:W-:Y:S02]  /*d1e0*/  UIMAD.WIDE.U32 UR16, UR9, UR4, UR16 ;  /* 0x00000004091072a5 */ /* 0x000fe4000f8e0010 */
[----:B------:R-:W-:Y:S01]  /*d1f0*/  UIMAD UR7, UR9, UR5, UR7 ;  /* 0x00000005090772a4 */ /* 0x000fe2000f8e0207 */
[----:B--2---:R-:W-:Y:S02]  /*d200*/  IMAD R0, R10, 0x80, R0 ;  /* 0x000000800a007824 */ /* 0x004fe400078e0200 */
[----:B------:R-:W-:-:S02]  /*d210*/  ULDC.64 UR4, c[0x0][0x3f0] ;  /* 0x0000fc0000047ab9 */ /* 0x000fc40000000a00 */
[----:B------:R-:W-:Y:S01]  /*d220*/  UIMAD UR10, UR6, UR4, URZ ;  /* 0x00000004060a72a4 */ /* 0x000fe2000f8e023f */
[----:B------:R-:W-:Y:S01]  /*d230*/  @P0 IMAD.HI.U32 R2, R0, c[0x0][0x4ec], RZ ;  /* 0x00013b0000020a27 */ /* 0x000fe200078e00ff */
[----:B------:R-:W-:Y:S02]  /*d240*/  UIADD3 UR17, UR7, UR17, URZ ;  /* 0x0000001107117290 */ /* 0x000fe4000fffe03f */
[----:B------:R-:W-:Y:S01]  /*d250*/  UIMAD UR5, UR11, UR5, UR10 ;  /* 0x000000050b0572a4 */ /* 0x000fe2000f8e020a */
[----:B------:R-:W-:Y:S01]  /*d260*/  IMAD.MOV.U32 R4, RZ, RZ, R0 ;  /* 0x000000ffff047224 */ /* 0x000fe200078e0000 */
[----:B------:R-:W-:Y:S01]  /*d270*/  @P0 SHF.R.U32.HI R4, RZ, c[0x0][0x4f0], R2 ;  /* 0x00013c00ff040a19 */ /* 0x000fe20000011602 */
[----:B------:R-:W-:-:S03]  /*d280*/  UIMAD.WIDE.U32 UR16, UR11, UR4, UR16 ;  /* 0x000000040b1072a5 */ /* 0x000fc6000f8e0010 */
[--C-:B------:R-:W-:Y:S01]  /*d290*/  SHF.R.S32.HI R3, RZ, 0x1f, R4.reuse ;  /* 0x0000001fff037819 */ /* 0x100fe20000011404 */
[----:B------:R-:W-:Y:S01]  /*d2a0*/  IMAD.MOV R2, RZ, RZ, -R4 ;  /* 0x000000ffff027224 */ /* 0x000fe200078e0a04 */
[----:B------:R-:W-:-:S03]  /*d2b0*/  UIADD3 UR5, UR17, UR5, URZ ;  /* 0x0000000511057290 */ /* 0x000fc6000fffe03f */
[----:B------:R-:W-:Y:S02]  /*d2c0*/  IMAD R5, R2, c[0x0][0x4e8], R0 ;  /* 0x00013a0002057a24 */ /* 0x000fe400078e0200 */
[----:B------:R-:W-:Y:S02]  /*d2d0*/  IMAD R0, R3, c[0x0][0x3e0], RZ ;  /* 0x0000f80003007a24 */ /* 0x000fe400078e02ff */
[----:B------:R-:W-:Y:S02]  /*d2e0*/  IMAD.U32 R3, RZ, RZ, UR17 ;  /* 0x00000011ff037e24 */ /* 0x000fe4000f8e00ff */
[----:B------:R-:W-:Y:S02]  /*d2f0*/  IMAD.U32 R2, RZ, RZ, UR16 ;  /* 0x00000010ff027e24 */ /* 0x000fe4000f8e00ff */
[----:B------:R-:W-:Y:S02]  /*d300*/  IMAD.U32 R3, RZ, RZ, UR5 ;  /* 0x00000005ff037e24 */ /* 0x000fe4000f8e00ff */
[C---:B------:R-:W-:Y:S01]  /*d310*/  IMAD R6, R4.reuse, c[0x0][0x3e4], R0 ;  /* 0x0000f90004067a24 */ /* 0x040fe200078e0200 */
[----:B------:R-:W-:Y:S01]  /*d320*/  SHF.R.S32.HI R0, RZ, 0x1f, R5 ;  /* 0x0000001fff007819 */ /* 0x000fe20000011405 */
[----:B------:R-:W-:-:S04]  /*d330*/  IMAD.WIDE.U32 R2, R4, c[0x0][0x3e0], R2 ;  /* 0x0000f80004027a25 */ /* 0x000fc800078e0002 */
[----:B------:R-:W-:Y:S02]  /*d340*/  IMAD R0, R0, c[0x0][0x3d8], RZ ;  /* 0x0000f60000007a24 */ /* 0x000fe400078e02ff */
[----:B------:R-:W-:Y:S02]  /*d350*/  IMAD.IADD R3, R3, 0x1, R6 ;  /* 0x0000000103037824 */ /* 0x000fe400078e0206 */
[C---:B------:R-:W-:Y:S02]  /*d360*/  IMAD R0, R5.reuse, c[0x0][0x3dc], R0 ;  /* 0x0000f70005007a24 */ /* 0x040fe400078e0200 */
[----:B------:R-:W-:-:S04]  /*d370*/  IMAD.WIDE.U32 R2, R5, c[0x0][0x3d8], R2 ;  /* 0x0000f60005027a25 */ /* 0x000fc800078e0002 */
[----:B------:R-:W-:Y:S01]  /*d380*/  IMAD.IADD R3, R3, 0x1, R0 ;  /* 0x0000000103037824 */ /* 0x000fe200078e0200 */
[----:B------:R-:W-:Y:S01]  /*d390*/  LEA R4, P0, R2, c[0x0][0x380], 0x1 ;  /* 0x0000e00002047a11 */ /* 0x000fe200078008ff */
[----:B------:R-:W-:-:S03]  /*d3a0*/  IMAD.SHL.U32 R0, R7, 0x8, RZ ;  /* 0x0000000807007824 */ /* 0x000fc600078e00ff */
[----:B------:R-:W-:Y:S01]  /*d3b0*/  LEA.HI.X R3, R2, c[0x0][0x384], R3, 0x1, P0 ;  /* 0x0000e10002037a11 */ /* 0x000fe200000f0c03 */
[----:B------:R-:W1:Y:S01]  /*d3c0*/  SHFL.IDX PT, R6, R4, RZ, 0x181f ;  /* 0x00181fff04067589 */ /* 0x000e6200000e0000 */
[----:B------:R-:W-:Y:S01]  /*d3d0*/  IMAD R2, R10, 0x80, R8 ;  /* 0x000000800a027824 */ /* 0x000fe200078e0208 */
[----:B------:R-:W-:Y:S02]  /*d3e0*/  ISETP.GE.AND P0, PT, R0, c[0x0][0x3c8], PT ;  /* 0x0000f20000007a0c */ /* 0x000fe40003f06270 */
[----:B------:R-:W2:Y:S01]  /*d3f0*/  SHFL.IDX PT, R7, R3, RZ, 0x181f ;  /* 0x00181fff03077589 */ /* 0x000ea200000e0000 */
[----:B------:R-:W-:Y:S02]  /*d400*/  SHF.R.S32.HI R19, RZ, 0x1f, R0 ;  /* 0x0000001fff137819 */ /* 0x000fe40000011400 */
[C---:B------:R-:W-:Y:S01]  /*d410*/  ISETP.GE.OR P2, PT, R2.reuse, R18, P0 ;  /* 0x000000120200720c */ /* 0x040fe20000746670 */
[----:B------:R-:W3:Y:S01]  /*d420*/  SHFL.IDX PT, R5, R4, 0x1, 0x181f ;  /* 0x00381f0004057f89 */ /* 0x000ee200000e0000 */
[----:B------:R-:W-:-:S02]  /*d430*/  IADD3 R8, R2, 0x10, RZ ;  /* 0x0000001002087810 */ /* 0x000fc40007ffe0ff */
[----:B------:R-:W-:Y:S01]  /*d440*/  IADD3 R14, R2, 0x20, RZ ;  /* 0x00000020020e7810 */ /* 0x000fe20007ffe0ff */
[----:B------:R-:W4:Y:S01]  /*d450*/  SHFL.IDX PT, R9, R3, 0x1, 0x181f ;  /* 0x00381f0003097f89 */ /* 0x000f2200000e0000 */
[-C--:B------:R-:W-:Y:S02]  /*d460*/  ISETP.GE.OR P4, PT, R8, R18.reuse, P0 ;  /* 0x000000120800720c */ /* 0x080fe40000786670 */
[C---:B------:R-:W-:Y:S01]  /*d470*/  IADD3 R10, R2.reuse, 0x40, RZ ;  /* 0x00000040020a7810 */ /* 0x040fe20007ffe0ff */
[----:B------:R-:W3:Y:S01]  /*d480*/  SHFL.IDX PT, R8, R4, 0x2, 0x181f ;  /* 0x00581f0004087f89 */ /* 0x000ee200000e0000 */
[----:B------:R-:W-:Y:S02]  /*d490*/  IADD3 R13, R2, 0x30, RZ ;  /* 0x00000030020d7810 */ /* 0x000fe40007ffe0ff */
[-C--:B------:R-:W-:Y:S01]  /*d4a0*/  ISETP.GE.OR P3, PT, R14, R18.reuse, P0 ;  /* 0x000000120e00720c */ /* 0x080fe20000766670 */
[----:B------:R-:W3:Y:S01]  /*d4b0*/  SHFL.IDX PT, R12, R3, 0x2, 0x181f ;  /* 0x00581f00030c7f89 */ /* 0x000ee200000e0000 */
[----:B------:R-:W-:-:S02]  /*d4c0*/  ISETP.GE.OR P6, PT, R10, R18, P0 ;  /* 0x000000120a00720c */ /* 0x000fc400007c6670 */
[C---:B-1----:R-:W-:Y:S01]  /*d4d0*/  @!P2 LEA R6, P1, R0.reuse, R6, 0x1 ;  /* 0x000000060006a211 */ /* 0x042fe200078208ff */
[----:B------:R-:W-:Y:S03]  /*d4e0*/  SHFL.IDX PT, R11, R4, 0x3, 0x181f ;  /* 0x00781f00040b7f89 */ /* 0x000fe600000e0000 */
[----:B--2---:R-:W-:Y:S01]  /*d4f0*/  @!P2 LEA.HI.X R7, R0, R7, R19, 0x1, P1 ;  /* 0x000000070007a211 */ /* 0x004fe200008f0c13 */
[----:B------:R-:W-:Y:S01]  /*d500*/  SHFL.IDX PT, R14, R3, 0x3, 0x181f ;  /* 0x00781f00030e7f89 */ /* 0x000fe200000e0000 */
[----:B------:R-:W-:-:S03]  /*d510*/  ISETP.GE.OR P1, PT, R13, R18, P0 ;  /* 0x000000120d00720c */ /* 0x000fc60000726670 */
[----:B------:R3:W-:Y:S04]  /*d520*/  @!P2 ST.E.128 [R6.64], RZ ;  /* 0x000000ff0600a985 */ /* 0x0007e8000c101d0c */
[----:B------:R-:W1:Y:S04]  /*d530*/  SHFL.IDX PT, R10, R4, 0x4, 0x181f ;  /* 0x00981f00040a7f89 */ /* 0x000e6800000e0000 */
[----:B------:R-:W-:Y:S04]  /*d540*/  SHFL.IDX PT, R13, R4, 0x5, 0x181f ;  /* 0x00b81f00040d7f89 */ /* 0x000fe800000e0000 */
[----:B------:R-:W2:Y:S04]  /*d550*/  SHFL.IDX PT, R17, R3, 0x4, 0x181f ;  /* 0x00981f0003117f89 */ /* 0x000ea800000e0000 */
[----:B------:R-:W1:Y:S04]  /*d560*/  SHFL.IDX PT, R16, R3, 0x5, 0x181f ;  /* 0x00b81f0003107f89 */ /* 0x000e6800000e0000 */
[----:B------:R-:W-:Y:S04]  /*d570*/  SHFL.IDX PT, R15, R3, 0x6, 0x181f ;  /* 0x00d81f00030f7f89 */ /* 0x000fe800000e0000 */
[----:B------:R-:W-:Y:S01]  /*d580*/  SHFL.IDX PT, R3, R3, 0x7, 0x181f ;  /* 0x00f81f0003037f89 */ /* 0x000fe200000e0000 */
[----:B---3--:R-:W-:-:S02]  /*d590*/  @!P4 LEA R6, P2, R0, R5, 0x1 ;  /* 0x000000050006c211 */ /* 0x008fc400078408ff */
[----:B------:R-:W-:Y:S01]  /*d5a0*/  IADD3 R7, R2, 0x50, RZ ;  /* 0x0000005002077810 */ /* 0x000fe20007ffe0ff */
[----:B------:R-:W3:Y:S03]  /*d5b0*/  SHFL.IDX PT, R5, R4, 0x6, 0x181f ;  /* 0x00d81f0004057f89 */ /* 0x000ee600000e0000 */
[----:B------:R-:W-:Y:S01]  /*d5c0*/  ISETP.GE.OR P5, PT, R7, R18, P0 ;  /* 0x000000120700720c */ /* 0x000fe200007a6670 */
[----:B------:R-:W2:Y:S01]  /*d5d0*/  SHFL.IDX PT, R4, R4, 0x7, 0x181f ;  /* 0x00f81f0004047f89 */ /* 0x000ea200000e0000 */
[----:B----4-:R-:W-:Y:S02]  /*d5e0*/  @!P4 LEA.HI.X R7, R0, R9, R19, 0x1, P2 ;  /* 0x000000090007c211 */ /* 0x010fe400010f0c13 */
[----:B------:R-:W-:Y:S02]  /*d5f0*/  IADD3 R9, R2, 0x60, RZ ;  /* 0x0000006002097810 */ /* 0x000fe40007ffe0ff */
[----:B------:R-:W-:Y:S01]  /*d600*/  @!P3 LEA R8, P2, R0, R8, 0x1 ;  /* 0x000000080008b211 */ /* 0x000fe200078408ff */
[----:B------:R4:W-:Y:S01]  /*d610*/  @!P4 ST.E.128 [R6.64], RZ ;  /* 0x000000ff0600c985 */ /* 0x0009e2000c101d0c */
[----:B------:R-:W-:-:S02]  /*d620*/  ISETP.GE.OR P4, PT, R9, R18, P0 ;  /* 0x000000120900720c */ /* 0x000fc40000786670 */
[----:B------:R-:W-:Y:S02]  /*d630*/  @!P3 LEA.HI.X R9, R0, R12, R19, 0x1, P2 ;  /* 0x0000000c0009b211 */ /* 0x000fe400010f0c13 */
[----:B------:R-:W-:-:S03]  /*d640*/  IADD3 R2, R2, 0x70, RZ ;  /* 0x0000007002027810 */ /* 0x000fc60007ffe0ff */
[----:B------:R3:W-:Y:S01]  /*d650*/  @!P3 ST.E.128 [R8.64], RZ ;  /* 0x000000ff0800b985 */ /* 0x0007e2000c101d0c */
[----:B------:R-:W-:Y:S02]  /*d660*/  ISETP.GE.OR P0, PT, R2, R18, P0 ;  /* 0x000000120200720c */ /* 0x000fe40000706670 */
[C---:B-1----:R-:W-:Y:S02]  /*d670*/  @!P6 LEA R10, P3, R0.reuse, R10, 0x1 ;  /* 0x0000000a000ae211 */ /* 0x042fe400078608ff */
[C---:B----4-:R-:W-:Y:S02]  /*d680*/  @!P1 LEA R6, P2, R0.reuse, R11, 0x1 ;  /* 0x0000000b00069211 */ /* 0x050fe400078408ff */
[C-C-:B--2---:R-:W-:Y:S02]  /*d690*/  @!P6 LEA.HI.X R11, R0.reuse, R17, R19.reuse, 0x1, P3 ;  /* 0x00000011000be211 */ /* 0x144fe400018f0c13 */
[C---:B------:R-:W-:Y:S02]  /*d6a0*/  @!P1 LEA.HI.X R7, R0.reuse, R14, R19, 0x1, P2 ;  /* 0x0000000e00079211 */ /* 0x040fe400010f0c13 */
[----:B---3--:R-:W-:-:S03]  /*d6b0*/  @!P5 LEA R8, P2, R0, R13, 0x1 ;  /* 0x0000000d0008d211 */ /* 0x008fc600078408ff */
[----:B------:R1:W-:Y:S01]  /*d6c0*/  @!P1 ST.E.128 [R6.64], RZ ;  /* 0x000000ff06009985 */ /* 0x0003e2000c101d0c */
[----:B------:R-:W-:-:S03]  /*d6d0*/  @!P5 LEA.HI.X R9, R0, R16, R19, 0x1, P2 ;  /* 0x000000100009d211 */ /* 0x000fc600010f0c13 */
[----:B------:R2:W-:Y:S04]  /*d6e0*/  @!P6 ST.E.128 [R10.64], RZ ;  /* 0x000000ff0a00e985 */ /* 0x0005e8000c101d0c */
[----:B------:R2:W-:Y:S01]  /*d6f0*/  @!P5 ST.E.128 [R8.64], RZ ;  /* 0x000000ff0800d985 */ /* 0x0005e2000c101d0c */
[----:B-1----:R-:W-:-:S04]  /*d700*/  @!P4 LEA R6, P1, R0, R5, 0x1 ;  /* 0x000000050006c211 */ /* 0x002fc800078208ff */
[----:B------:R-:W-:-:S05]  /*d710*/  @!P4 LEA.HI.X R7, R0, R15, R19, 0x1, P1 ;  /* 0x0000000f0007c211 */ /* 0x000fca00008f0c13 */
[----:B------:R2:W-:Y:S01]  /*d720*/  @!P4 ST.E.128 [R6.64], RZ ;  /* 0x000000ff0600c985 */ /* 0x0005e2000c101d0c */
[----:B------:R-:W-:Y:S05]  /*d730*/  @P0 EXIT ;  /* 0x000000000000094d */ /* 0x000fea0003800000 */
[----:B------:R-:W-:-:S04]  /*d740*/  LEA R2, P0, R0, R4, 0x1 ;  /* 0x0000000400027211 */ /* 0x000fc800078008ff */
[----:B------:R-:W-:-:S05]  /*d750*/  LEA.HI.X R3, R0, R3, R19, 0x1, P0 ;  /* 0x0000000300037211 */ /* 0x000fca00000f0c13 */
[----:B------:R-:W-:Y:S01]  /*d760*/  ST.E.128 [R2.64], RZ ;  /* 0x000000ff02007985 */ /* 0x000fe2000c101d0c */
[----:B------:R-:W-:Y:S05]  /*d770*/  EXIT ;  /* 0x000000000000794d */ /* 0x000fea0003800000 */
.L_x_43:
        /* <DEDUP_REMOVED lines=16> */
.L_x_799:


//--------------------- .text._ZN7cutlass13device_kernelIN5flash19enable_sm80_to_sm89INS1_16FlashAttnFwdSm80INS1_25CollectiveMainloopFwdSm80ILi4ELi1ELb0EN4cute5tupleIJNS5_1CILi128EEENS7_ILi112EEENS7_ILi64EEEEEELi64ENS_10bfloat16_tEfNS_4arch4Sm80ELb0ELb0ELb0ELb1ELb1ELb1ELb1ELb0EEENS1_21CollectiveEpilogueFwdINS6_IJS8_SA_S9_EEENS6_IJNS7_ILi1EEESI_SI_EEESC_SE_Li128ELb1ELb1ELb0ELb0EEENS1_19SingleTileSchedulerILb1ELb0ELb1ELi128EEEEEEEEEvNT_6ParamsE --------------------------
	.section	.text._ZN7cutlass13device_kernelIN5flash19enable_sm80_to_sm89INS1_16FlashAttnFwdSm80INS1_25CollectiveMainloopFwdSm80ILi4ELi1ELb0EN4cute5tupleIJNS5_1CILi128EEENS7_ILi112EEENS7_ILi64EEEEEELi64ENS_10bfloat16_tEfNS_4arch4Sm80ELb0ELb0ELb0ELb1ELb1ELb1ELb1ELb0EEENS1_21CollectiveEpilogueFwdINS6_IJS8_SA_S9_EEENS6_IJNS7_ILi1EEESI_SI_EEESC_SE_Li128ELb1ELb1ELb0ELb0EEENS1_19SingleTileSchedulerILb1ELb0ELb1ELi128EEEEEEEEEvNT_6ParamsE,"ax",@progbits
	.sectioninfo	@"SHI_REGISTERS=255"
	.align	128
.text._ZN7cutlass13device_kernelIN5flash19enable_sm80_to_sm89INS1_16FlashAttnFwdSm80INS1_25CollectiveMainloopFwdSm80ILi4ELi1ELb0EN4cute5tupleIJNS5_1CILi128EEENS7_ILi112EEENS7_ILi64EEEEEELi64ENS_10bfloat16_tEfNS_4arch4Sm80ELb0ELb0ELb0ELb1ELb1ELb1ELb1ELb0EEENS1_21CollectiveEpilogueFwdINS6_IJS8_SA_S9_EEENS6_IJNS7_ILi1EEESI_SI_EEESC_SE_Li128ELb1ELb1ELb0ELb0EEENS1_19SingleTileSchedulerILb1ELb0ELb1ELi128EEEEEEEEEvNT_6ParamsE:
        .type           _ZN7cutlass13device_kernelIN5flash19enable_sm80_to_sm89INS1_16FlashAttnFwdSm80INS1_25CollectiveMainloopFwdSm80ILi4ELi1ELb0EN4cute5tupleIJNS5_1CILi128EEENS7_ILi112EEENS7_ILi64EEEEEELi64ENS_10bfloat16_tEfNS_4arch4Sm80ELb0ELb0ELb0ELb1ELb1ELb1ELb1ELb0EEENS1_21CollectiveEpilogueFwdINS6_IJS8_SA_S9_EEENS6_IJNS7_ILi1EEESI_SI_EEESC_SE_Li128ELb1ELb1ELb0ELb0EEENS1_19SingleTileSchedulerILb1ELb0ELb1ELi128EEEEEEEEEvNT_6ParamsE,@function
        .size           _ZN7cutlass13device_kernelIN5flash19enable_sm80_to_sm89INS1_16FlashAttnFwdSm80INS1_25CollectiveMainloopFwdSm80ILi4ELi1ELb0EN4cute5tupleIJNS5_1CILi128EEENS7_ILi112EEENS7_ILi64EEEEEELi64ENS_10bfloat16_tEfNS_4arch4Sm80ELb0ELb0ELb0ELb1ELb1ELb1ELb1ELb0EEENS1_21CollectiveEpilogueFwdINS6_IJS8_SA_S9_EEENS6_IJNS7_ILi1EEESI_SI_EEESC_SE_Li128ELb1ELb1ELb0ELb0EEENS1_19SingleTileSchedulerILb1ELb0ELb1ELi128EEEEEEEEEvNT_6ParamsE,(.L_x_800 - _ZN7cutlass13device_kernelIN5flash19enable_sm80_to_sm89INS1_16FlashAttnFwdSm80INS1_25CollectiveMainloopFwdSm80ILi4ELi1ELb0EN4cute5tupleIJNS5_1CILi128EEENS7_ILi112EEENS7_ILi64EEEEEELi64ENS_10bfloat16_tEfNS_4arch4Sm80ELb0ELb0ELb0ELb1ELb1ELb1ELb1ELb0EEENS1_21CollectiveEpilogueFwdINS6_IJS8_SA_S9_EEENS6_IJNS7_ILi1EEESI_SI_EEESC_SE_Li128ELb1ELb1ELb0ELb0EEENS1_19SingleTileSchedulerILb1ELb0ELb1ELi128EEEEEEEEEvNT_6ParamsE)
        .other          _ZN7cutlass13device_kernelIN5flash19enable_sm80_to_sm89INS1_16FlashAttnFwdSm80INS1_25CollectiveMainloopFwdSm80ILi4ELi1ELb0EN4cute5tupleIJNS5_1CILi128EEENS7_ILi112EEENS7_ILi64EEEEEELi64ENS_10bfloat16_tEfNS_4arch4Sm80ELb0ELb0ELb0ELb1ELb1ELb1ELb1ELb0EEENS1_21CollectiveEpilogueFwdINS6_IJS8_SA_S9_EEENS6_IJNS7_ILi1EEESI_SI_EEESC_SE_Li128ELb1ELb1ELb0ELb0EEENS1_19SingleTileSchedulerILb1ELb0ELb1ELi128EEEEEEEEEvNT_6ParamsE,@"STO_CUDA_ENTRY STV_DEFAULT"
_ZN7cutlass13device_kernelIN5flash19enable_sm80_to_sm89INS1_16FlashAttnFwdSm80INS1_25CollectiveMainloopFwdSm80ILi4ELi1ELb0EN4cute5tupleIJNS5_1CILi128EEENS7_ILi112EEENS7_ILi64EEEEEELi64ENS_10bfloat16_tEfNS_4arch4Sm80ELb0ELb0ELb0ELb1ELb1ELb1ELb1ELb0EEENS1_21CollectiveEpilogueFwdINS6_IJS8_SA_S9_EEENS6_IJNS7_ILi1EEESI_SI_EEESC_SE_Li128ELb1ELb1ELb0ELb0EEENS1_19SingleTileSchedulerILb1ELb0ELb1ELi128EEEEEEEEEvNT_6ParamsE:
        /* <DEDUP_REMOVED lines=12> */
[----:B------:R-:W-:Y:S05]  /*00c0*/  @!P0 BRA `(.L_x_44) ;  /* 0x000001c000008947 */ /* 0x000fea0003800000 */
[----:B---3--:R-:W-:-:S04]  /*00d0*/  ISETP.NE.U32.AND P0, PT, RZ, c[0x0][0x568], PT ;  /* 0x00015a00ff007a0c */ /* 0x008fc80003f05070 */
[----:B------:R-:W-:-:S13]  /*00e0*/  ISETP.NE.AND.EX P0, PT, RZ, c[0x0][0x56c], PT, P0 ;  /* 0x00015b00ff007a0c */ /* 0x000fda0003f05300 */
[----:B------:R-:W-:Y:S05]  /*00f0*/  @!P0 BRA `(.L_x_45) ;  /* 0x0000005000008947 */ /* 0x000fea0003800000 */
[----:B------:R-:W-:Y:S02]  /*0100*/  MOV R2, UR4 ;  /* 0x0000000400027c02 */ /* 0x000fe40008000f00 */
[----:B------:R-:W-:-:S05]  /*0110*/  MOV R3, UR5 ;  /* 0x0000000500037c02 */ /* 0x000fca0008000f00 */
[----:B------:R-:W2:Y:S02]  /*0120*/  LDG.E R0, [R2.64] ;  /* 0x0000001602007981 */ /* 0x000ea4000c1e1900 */
[----:B--2---:R1:W2:Y:S02]  /*0130*/  R2UR UR6, R0 ;  /* 0x00000000000673c2 */ /* 0x0042a400000e0000 */
[----:B-12---:R-:W-:Y:S05]  /*0140*/  BRA `(.L_x_46) ;  /* 0x000000e000007947 */ /* 0x006fea0003800000 */
.L_x_45:
        /* <DEDUP_REMOVED lines=13> */
.L_x_47:
[----:B------:R-:W-:Y:S02]  /*0220*/  ULDC UR6, c[0x0][0x54c] ;  /* 0x0001530000067ab9 */ /* 0x000fe40000000800 */
.L_x_46:
[----:B------:R-:W-:Y:S02]  /*0230*/  ULDC UR4, c[0x0][0x548] ;  /* 0x0001520000047ab9 */ /* 0x000fe40000000800 */
[----:B------:R-:W-:-:S02]  /*0240*/  USHF.L.U32 UR5, UR16, 0x7, URZ ;  /* 0x0000000710057899 */ /* 0x000fc4000800063f */
[----:B------:R-:W-:-:S04]  /*0250*/  UIMAD UR4, UR6, UR4, URZ ;  /* 0x00000004060472a4 */ /* 0x000fc8000f8e023f */
[----:B------:R-:W-:-:S04]  /*0260*/  UISETP.GE.AND UP0, UPT, UR5, UR4, UPT ;  /* 0x000000040500728c */ /* 0x000fc8000bf06270 */
[----:B------:R-:W-:Y:S01]  /*0270*/  USEL UR20, UR20, 0xffffffff, !UP0 ;  /* 0xffffffff14147887 */ /* 0x000fe2000c000000 */
[----:B------:R-:W-:Y:S05]  /*0280*/  BRA `(.L_x_48) ;  /* 0x000001b000007947 */ /* 0x000fea0003800000 */
.L_x_44:
        /* <DEDUP_REMOVED lines=8> */
.L_x_49:
        /* <DEDUP_REMOVED lines=13> */
.L_x_51:
[----:B------:R-:W-:Y:S02]  /*03e0*/  ULDC UR6, c[0x0][0x54c] ;  /* 0x0001530000067ab9 */ /* 0x000fe40000000800 */
.L_x_50:
[----:B------:R-:W-:Y:S02]  /*03f0*/  ULDC UR4, c[0x0][0x548] ;  /* 0x0001520000047ab9 */ /* 0x000fe40000000800 */
[----:B------:R-:W-:-:S02]  /*0400*/  USHF.L.U32 UR5, UR16, 0x7, URZ ;  /* 0x0000000710057899 */ /* 0x000fc4000800063f */
[----:B------:R-:W-:-:S04]  /*0410*/  UIMAD UR4, UR6, UR4, URZ ;  /* 0x00000004060472a4 */ /* 0x000fc8000f8e023f */
[----:B------:R-:W-:-:S04]  /*0420*/  UISETP.GE.AND UP0, UPT, UR5, UR4, UPT ;  /* 0x000000040500728c */ /* 0x000fc8000bf06270 */
[----:B------:R-:W-:-:S06]  /*0430*/  USEL UR20, UR20, 0xffffffff, !UP0 ;  /* 0xffffffff14147887 */ /* 0x000fcc000c000000 */
.L_x_48:
[----:B------:R-:W-:-:S13]  /*0440*/  ISETP.LE.AND P0, PT, RZ, UR20, PT ;  /* 0x00000014ff007c0c */ /* 0x000fda000bf03270 */
[----:B------:R-:W-:Y:S05]  /*0450*/  @!P0 EXIT ;  /* 0x000000000000894d */ /* 0x000fea0003800000 */
[----:B------:R-:W-:Y:S01]  /*0460*/  ULDC.64 UR4, c[0x0][0x360] ;  /* 0x0000d80000047ab9 */ /* 0x000fe20000000a00 */
[----:B------:R-:W-:Y:S01]  /*0470*/  ISETP.NE.U32.AND P3, PT, RZ, c[0x0][0x348], PT ;  /* 0x0000d200ff007a0c */ /* 0x000fe20003f65070 */
[----:B------:R-:W-:Y:S02]  /*0480*/  UISETP.NE.U32.AND UP0, UPT, URZ, UR4, UPT ;  /* 0x000000043f00728c */ /* 0x000fe4000bf05070 */
[----:B------:R-:W-:Y:S01]  /*0490*/  ULDC.64 UR6, c[0x0][0x370] ;  /* 0x0000dc0000067ab9 */ /* 0x000fe20000000a00 */
[----:B------:R-:W-:Y:S01]  /*04a0*/  ISETP.NE.AND.EX P3, PT, RZ, c[0x0][0x34c], PT, P3 ;  /* 0x0000d300ff007a0c */ /* 0x000fe20003f65330 */
[----:B------:R-:W-:Y:S02]  /*04b0*/  UISETP.NE.AND.EX UP0, UPT, URZ, UR5, UPT, UP0 ;  /* 0x000000053f00728c */ /* 0x000fe4000bf05300 */
[----:B------:R-:W-:Y:S02]  /*04c0*/  UISETP.NE.U32.AND UP1, UPT, URZ, UR6, UPT ;  /* 0x000000063f00728c */ /* 0x000fe4000bf25070 */
[----:B------:R-:W-:-:S02]  /*04d0*/  ULDC.64 UR4, c[0x0][0x360] ;  /* 0x0000d80000047ab9 */ /* 0x000fc40000000a00 */
[----:B------:R-:W-:Y:S01]  /*04e0*/  UISETP.NE.AND.EX UP1, UPT, URZ, UR7, UPT, UP1 ;  /* 0x000000073f00728c */ /* 0x000fe2000bf25310 */
[----:B------:R-:W-:Y:S01]  /*04f0*/  PLOP3.LUT P1, PT, PT, PT, UP0, 0x80, 0x0 ;  /* 0x000000000000781c */ /* 0x000fe20003f2f008 */
[----:B------:R-:W-:Y:S02]  /*0500*/  ULDC.64 UR8, c[0x0][0x370] ;  /* 0x0000dc0000087ab9 */ /* 0x000fe40000000a00 */
[----:B------:R-:W-:Y:S02]  /*0510*/  ULDC.64 UR6, c[0x0][0x348] ;  /* 0x0000d20000067ab9 */ /* 0x000fe40000000a00 */
[----:B------:R-:W-:Y:S01]  /*0520*/  @UP0 UIMAD.WIDE UR4, UR20, UR10, UR4 ;  /* 0x0000000a140402a5 */ /* 0x000fe2000f8e0204 */
[----:B------:R-:W-:Y:S01]  /*0530*/  PLOP3.LUT P2, PT, PT, PT, UP1, 0x80, 0x0 ;  /* 0x000000000000781c */ /* 0x000fe20003f4f018 */
[----:B------:R-:W-:-:S03]  /*0540*/  UIMAD.WIDE UR6, UR20, UR10, UR6 ;  /* 0x0000000a140672a5 */ /* 0x000fc6000f8e0206 */
[----:B------:R-:W-:Y:S01]  /*0550*/  @UP1 UIMAD.WIDE UR8, UR20, UR10, UR8 ;  /* 0x0000000a140812a5 */ /* 0x000fe2000f8e0208 */
[----:B------:R-:W-:Y:S01]  /*0560*/  IMAD.U32 R2, RZ, RZ, UR4 ;  /* 0x00000004ff027e24 */ /* 0x000fe2000f8e00ff */
[----:B------:R-:W-:Y:S01]  /*0570*/  MOV R3, UR5 ;  /* 0x0000000500037c02 */ /* 0x000fe20008000f00 */
[----:B------:R-:W-:Y:S01]  /*0580*/  ULDC.64 UR4, c[0x0][0x358] ;  /* 0x0000d60000047ab9 */ /* 0x000fe20000000a00 */
[----:B------:R-:W-:Y:S01]  /*0590*/  ISETP.NE.U32.AND P4, PT, RZ, c[0x0][0x350], PT ;  /* 0x0000d400ff007a0c */ /* 0x000fe20003f85070 */
[----:B------:R-:W-:Y:S01]  /*05a0*/  UISETP.NE.U32.AND UP1, UPT, URZ, UR4, UPT ;  /* 0x000000043f00728c */ /* 0x000fe2000bf25070 */
[----:B------:R-:W-:Y:S01]  /*05b0*/  IMAD.U32 R8, RZ, RZ, UR6 ;  /* 0x00000006ff087e24 */ /* 0x000fe2000f8e00ff */
[----:B------:R1:W2:Y:S01]  /*05c0*/  @P1 LDG.E R0, [R2.64] ;  /* 0x0000001602001981 */ /* 0x0002a2000c1e1900 */
[----:B------:R-:W-:Y:S01]  /*05d0*/  IMAD.U32 R9, RZ, RZ, UR7 ;  /* 0x00000007ff097e24 */ /* 0x000fe2000f8e00ff */
[----:B------:R-:W-:Y:S01]  /*05e0*/  UISETP.NE.AND.EX UP1, UPT, URZ, UR5, UPT, UP1 ;  /* 0x000000053f00728c */ /* 0x000fe2000bf25310 */
[----:B------:R-:W-:Y:S01]  /*05f0*/  ISETP.NE.AND.EX P4, PT, RZ, c[0x0][0x354], PT, P4 ;  /* 0x0000d500ff007a0c */ /* 0x000fe20003f85340 */
[----:B------:R-:W-:Y:S01]  /*0600*/  ULDC.64 UR6, c[0x0][0x350] ;  /* 0x0000d40000067ab9 */ /* 0x000fe20000000a00 */
[----:B------:R-:W-:Y:S01]  /*0610*/  IMAD.U32 R4, RZ, RZ, UR8 ;  /* 0x00000008ff047e24 */ /* 0x000fe2000f8e00ff */
[----:B------:R-:W-:Y:S01]  /*0620*/  ULDC.64 UR4, c[0x0][0x358] ;  /* 0x0000d60000047ab9 */ /* 0x000fe20000000a00 */
[----:B------:R-:W-:Y:S01]  /*0630*/  IMAD.U32 R5, RZ, RZ, UR9 ;  /* 0x00000009ff057e24 */ /* 0x000fe2000f8e00ff */
[----:B------:R-:W-:Y:S01]  /*0640*/  PLOP3.LUT P0, PT, PT, PT, UP1, 0x80, 0x0 ;  /* 0x000000000000781c */ /* 0x000fe20003f0f018 */
[----:B------:R-:W-:Y:S01]  /*0650*/  UIMAD.WIDE UR6, UR20, UR10, UR6 ;  /* 0x0000000a140672a5 */ /* 0x000fe2000f8e0206 */
[----:B------:R-:W3:Y:S01]  /*0660*/  @P3 LDG.E R6, [R8.64] ;  /* 0x0000001608063981 */ /* 0x000ee2000c1e1900 */
[----:B------:R-:W-:Y:S01]  /*0670*/  UIMAD.WIDE UR4, UR20, UR10, UR4 ;  /* 0x0000000a140472a5 */ /* 0x000fe2000f8e0204 */
[----:B------:R-:W-:Y:S01]  /*0680*/  MOV R27, RZ ;  /* 0x000000ff001b7202 */ /* 0x000fe20000000f00 */
[----:B------:R-:W-:Y:S01]  /*0690*/  IMAD.MOV.U32 R10, RZ, RZ, RZ ;  /* 0x000000ffff0a7224 */ /* 0x000fe200078e00ff */
[----:B------:R4:W3:Y:S03]  /*06a0*/  @P2 LDG.E R7, [R4.64] ;  /* 0x0000001604072981 */ /* 0x0008e6000c1e1900 */
[----:B-1----:R-:W-:Y:S01]  /*06b0*/  IMAD.U32 R2, RZ, RZ, UR4 ;  /* 0x00000004ff027e24 */ /* 0x002fe2000f8e00ff */
[----:B------:R-:W-:-:S05]  /*06c0*/  MOV R3, UR5 ;  /* 0x0000000500037c02 */ /* 0x000fca0008000f00 */
[----:B------:R1:W5:Y:S01]  /*06d0*/  @P0 LDG.E R10, [R2.64] ;  /* 0x00000016020a0981 */ /* 0x000362000c1e1900 */
[----:B----4-:R-:W-:Y:S01]  /*06e0*/  IMAD.U32 R4, RZ, RZ, UR6 ;  /* 0x00000006ff047e24 */ /* 0x010fe2000f8e00ff */
[----:B------:R-:W-:-:S05]  /*06f0*/  MOV R5, UR7 ;  /* 0x0000000700057c02 */ /* 0x000fca0008000f00 */
[----:B------:R1:W5:Y:S01]  /*0700*/  @P4 LDG.E R27, [R4.64] ;  /* 0x00000016041b4981 */ /* 0x000362000c1e1900 */
[----:B------:R-:W4:Y:S01]  /*0710*/  S2UR UR15, SR_CTAID.Y ;  /* 0x00000000000f79c3 */ /* 0x000f220000002600 */
[----:B------:R-:W-:Y:S02]  /*0720*/  UMOV UR17, URZ ;  /* 0x0000003f00117c82 */ /* 0x000fe40008000000 */
[----:B------:R-:W-:Y:S02]  /*0730*/  ULDC UR19, c[0x0][0x168] ;  /* 0x00005a0000137ab9 */ /* 0x000fe40000000800 */
[----:B------:R-:W-:Y:S02]  /*0740*/  UMOV UR18, URZ ;  /* 0x0000003f00127c82 */ /* 0x000fe40008000000 */
[----:B------:R-:W-:Y:S02]  /*0750*/  ULDC UR4, c[0x0][0x2ac] ;  /* 0x0000ab0000047ab9 */ /* 0x000fe40000000800 */
[----:B------:R-:W-:-:S02]  /*0760*/  ULDC UR21, c[0x0][0x1d0] ;  /* 0x0000740000157ab9 */ /* 0x000fc40000000800 */
[----:B------:R-:W-:-:S03]  /*0770*/  UIMAD UR21, UR4, UR21, URZ ;  /* 0x00000015041572a4 */ /* 0x000fc6000f8e023f */
[----:B------:R-:W-:Y:S02]  /*0780*/  ULDC UR4, c[0x0][0x228] ;  /* 0x00008a0000047ab9 */ /* 0x000fe40000000800 */
[----:B----4-:R-:W-:Y:S01]  /*0790*/  USHF.R.S32.HI UR14, URZ, 0x1f, UR15 ;  /* 0x0000001f3f0e7899 */ /* 0x010fe2000801140f */
[----:B--2---:R1:W2:Y:S08]  /*07a0*/  @P1 R2UR UR19, R0 ;  /* 0x00000000001313c2 */ /* 0x0042b000000e0000 */
[----:B---3--:R1:W3:Y:S08]  /*07b0*/  @P3 R2UR UR18, R6 ;  /* 0x00000000061233c2 */ /* 0x0082f000000e0000 */
[----:B------:R1:W4:Y:S01]  /*07c0*/  @P2 R2UR UR17, R7 ;  /* 0x00000000071123c2 */ /* 0x00032200000e0000 */
[----:B------:R-:W-:Y:S05]  /*07d0*/  @P1 BRA `(.L_x_52) ;  /* 0x0000006000001947 */ /* 0x000fea0003800000 */
[----:B------:R-:W-:Y:S05]  /*07e0*/  @!P3 BRA `(.L_x_52) ;  /* 0x000000500000b947 */ /* 0x000fea0003800000 */
[----:B-1--4-:R-:W4:Y:S04]  /*07f0*/  LDG.E R6, [R8.64] ;  /* 0x0000001608067981 */ /* 0x012f28000c1e1900 */
[----:B---3--:R-:W3:Y:S01]  /*0800*/  LDG.E R0, [R8.64+0x4] ;  /* 0x0000041608007981 */ /* 0x008ee2000c1e1900 */
[----:B--2-4-:R-:W1:Y:S08]  /*0810*/  R2UR UR19, R6 ;  /* 0x00000000061373c2 */ /* 0x014e7000000e0000 */
[----:B---3--:R-:W1:Y:S02]  /*0820*/  R2UR UR5, R0 ;  /* 0x00000000000573c2 */ /* 0x008e6400000e0000 */
[----:B-1----:R-:W-:-:S06]  /*0830*/  UIADD3 UR19, -UR19, UR5, URZ ;  /* 0x0000000513137290 */ /* 0x002fcc000fffe13f */
.L_x_52:
[----:B------:R-:W-:-:S04]  /*0840*/  ISETP.NE.U32.AND P1, PT, RZ, c[0x0][0x368], PT ;  /* 0x0000da00ff007a0c */ /* 0x000fc80003f25070 */
[----:B------:R-:W-:-:S13]  /*0850*/  ISETP.NE.AND.EX P1, PT, RZ, c[0x0][0x36c], PT, P1 ;  /* 0x0000db00ff007a0c */ /* 0x000fda0003f25310 */
[----:B------:R-:W-:Y:S05]  /*0860*/  @!P1 BRA `(.L_x_53) ;  /* 0x0000007000009947 */ /* 0x000fea0003800000 */
[----:B------:R-:W-:Y:S02]  /*0870*/  ULDC.64 UR6, c[0x0][0x368] ;  /* 0x0000da0000067ab9 */ /* 0x000fe40000000a00 */
[----:B------:R-:W-:-:S06]  /*0880*/  UIMAD.WIDE UR6, UR20, UR10, UR6 ;  /* 0x0000000a140672a5 */ /* 0x000fcc000f8e0206 */
[----:B-1----:R-:W-:Y:S02]  /*0890*/  MOV R4, UR6 ;  /* 0x0000000600047c02 */ /* 0x002fe40008000f00 */
[----:B------:R-:W-:-:S05]  /*08a0*/  MOV R5, UR7 ;  /* 0x0000000700057c02 */ /* 0x000fca0008000f00 */
[----:B----4-:R-:W4:Y:S02]  /*08b0*/  LDG.E R0, [R4.64] ;  /* 0x0000001604007981 */ /* 0x010f24000c1e1900 */
[----:B----4-:R1:W4:Y:S02]  /*08c0*/  R2UR UR21, R0 ;  /* 0x00000000001573c2 */ /* 0x01032400000e0000 */
[----:B-1--4-:R-:W-:Y:S05]  /*08d0*/  BRA `(.L_x_54) ;  /* 0x0000006000007947 */ /* 0x012fea0003800000 */
.L_x_53:
[----:B------:R-:W-:Y:S05]  /*08e0*/  @!P4 BRA `(.L_x_54) ;  /* 0x000000500000c947 */ /* 0x000fea0003800000 */
[----:B-1--4-:R1:W4:Y:S04]  /*08f0*/  LDG.E R0, [R4.64] ;  /* 0x0000001604007981 */ /* 0x012328000c1e1900 */
[----:B-1-3--:R-:W3:Y:S01]  /*0900*/  LDG.E R4, [R4.64+0x4] ;  /* 0x0000041604047981 */ /* 0x00aee2000c1e1900 */
[----:B----4-:R-:W1:Y:S08]  /*0910*/  R2UR UR21, R0 ;  /* 0x00000000001573c2 */ /* 0x010e7000000e0000 */
[----:B---3--:R-:W1:Y:S02]  /*0920*/  R2UR UR5, R4 ;  /* 0x00000000040573c2 */ /* 0x008e6400000e0000 */
[----:B-1----:R-:W-:-:S06]  /*0930*/  UIADD3 UR21, -UR21, UR5, URZ ;  /* 0x0000000515157290 */ /* 0x002fcc000fffe13f */
.L_x_54:
[----:B-1--4-:R1:W4:Y:S01]  /*0940*/  @P0 LDG.E R0, [R2.64] ;  /* 0x0000001602000981 */ /* 0x012322000c1e1900 */
[----:B------:R-:W-:-:S03]  /*0950*/  ULDC.64 UR6, c[0x0][0x378] ;  /* 0x0000de0000067ab9 */ /* 0x000fc60000000a00 */
[----:B-1-3--:R-:W3:Y:S01]  /*0960*/  @P0 LDG.E R2, [R2.64+0x4] ;  /* 0x0000041602020981 */ /* 0x00aee2000c1e1900 */
[----:B------:R-:W-:Y:S01]  /*0970*/  UISETP.NE.U32.AND UP0, UPT, URZ, UR6, UPT ;  /* 0x000000063f00728c */ /* 0x000fe2000bf05070 */
[----:B------:R-:W-:-:S03]  /*0980*/  IMAD.U32 R149, RZ, RZ, UR21 ;  /* 0x00000015ff957e24 */ /* 0x000fc6000f8e00ff */
[----:B------:R-:W-:-:S03]  /*0990*/  UISETP.NE.AND.EX UP0, UPT, URZ, UR7, UPT, UP0 ;  /* 0x000000073f00728c */ /* 0x000fc6000bf05300 */
[----:B------:R-:W-:-:S03]  /*09a0*/  ULDC.64 UR6, c[0x0][0x378] ;  /* 0x0000de0000067ab9 */ /* 0x000fc60000000a00 */
[----:B------:R-:W-:-:S05]  /*09b0*/  PLOP3.LUT P1, PT, PT, PT, UP0, 0x80, 0x0 ;  /* 0x000000000000781c */ /* 0x000fca0003f2f008 */
[----:B------:R-:W-:-:S06]  /*09c0*/  @UP0 UIMAD.WIDE UR6, UR20, UR10, UR6 ;  /* 0x0000000a140602a5 */ /* 0x000fcc000f8e0206 */
[----:B------:R-:W-:Y:S01]  /*09d0*/  IMAD.U32 R4, RZ, RZ, UR6 ;  /* 0x00000006ff047e24 */ /* 0x000fe2000f8e00ff */
[----:B------:R-:W-:-:S05]  /*09e0*/  MOV R5, UR7 ;  /* 0x0000000700057c02 */ /* 0x000fca0008000f00 */
[----:B------:R1:W5:Y:S01]  /*09f0*/  @P1 LDG.E R149, [R4.64] ;  /* 0x0000001604951981 */ /* 0x000362000c1e1900 */
[----:B------:R-:W-:Y:S02]  /*0a00*/  UIADD3 UR5, -UR17, UR21, URZ ;  /* 0x0000001511057290 */ /* 0x000fe4000fffe13f */
[----:B------:R-:W-:Y:S01]  /*0a10*/  UMOV UR24, URZ ;  /* 0x0000003f00187c82 */ /* 0x000fe20008000000 */
[----:B----4-:R-:W4:Y:S08]  /*0a20*/  @P0 R2UR UR6, R0 ;  /* 0x00000000000603c2 */ /* 0x010f3000000e0000 */
[----:B---3--:R-:W4:Y:S02]  /*0a30*/  @P0 R2UR UR7, R2 ;  /* 0x00000000020703c2 */ /* 0x008f2400000e0000 */
[----:B----4-:R-:W-:-:S02]  /*0a40*/  @UP1 UIADD3 UR4, -UR6, UR7, URZ ;  /* 0x0000000706041290 */ /* 0x010fc4000fffe13f */
[----:B------:R-:W-:Y:S02]  /*0a50*/  UIADD3 UR6, -UR5, URZ, URZ ;  /* 0x0000003f05067290 */ /* 0x000fe4000fffe13f */
[----:B------:R-:W-:Y:S02]  /*0a60*/  UIADD3 UR13, UR5, UR4, URZ ;  /* 0x00000004050d7290 */ /* 0x000fe4000fffe03f */
[----:B------:R-:W-:Y:S02]  /*0a70*/  UISETP.LT.AND UP0, UPT, URZ, UR6, UPT ;  /* 0x000000063f00728c */ /* 0x000fe4000bf01270 */
[----:B------:R-:W-:Y:S02]  /*0a80*/  UIADD3 UR25, UR13, 0x6f, URZ ;  /* 0x0000006f0d197890 */ /* 0x000fe4000fffe03f */
[----:B------:R-:W-:Y:S02]  /*0a90*/  USEL UR6, URZ, UR6, !UP0 ;  /* 0x000000063f067287 */ /* 0x000fe4000c000000 */
[----:B------:R-:W-:-:S07]  /*0aa0*/  UIMAD.WIDE UR24, UR25, -0x6db6db6d, UR24 ;  /* 0x92492493191878a5 */ /* 0x000fce000f8e0218 */
[----:B------:R-:W-:Y:S02]  /*0ab0*/  UMOV UR7, UR25 ;  /* 0x0000001900077c82 */ /* 0x000fe40008000000 */
[----:B------:R-:W-:-:S04]  /*0ac0*/  USHF.R.U32.HI UR12, URZ, 0x1f, UR7 ;  /* 0x0000001f3f0c7899 */ /* 0x000fc80008011607 */
[----:B------:R-:W-:Y:S02]  /*0ad0*/  ULEA.HI.SX32 UR12, UR7, UR12, 0x1a ;  /* 0x0000000c070c7291 */ /* 0x000fe4000f8fd23f */
[----:B------:R-:W-:Y:S02]  /*0ae0*/  USHF.R.U32.HI UR7, URZ, 0x4, UR6 ;  /* 0x000000043f077899 */ /* 0x000fe40008011606 */
[----:B------:R-:W-:-:S04]  /*0af0*/  UIMAD UR5, UR12, 0x70, -UR5 ;  /* 0x000000700c0578a4 */ /* 0x000fc8000f8e0a05 */
[----:B------:R-:W-:Y:S01]  /*0b00*/  MOV R0, UR7 ;  /* 0x0000000700007c02 */ /* 0x000fe20008000f00 */
[----:B------:R-:W-:-:S04]  /*0b10*/  UISETP.LT.AND UP0, UPT, UR5, UR4, UPT ;  /* 0x000000040500728c */ /* 0x000fc8000bf01270 */
[----:B------:R-:W-:Y:S01]  /*0b20*/  IMAD.WIDE.U32 R2, R0, 0x24924925, RZ ;  /* 0x2492492500027825 */ /* 0x000fe200078e00ff */
[----:B------:R-:W-:-:S03]  /*0b30*/  USEL UR5, UR5, UR4, UP0 ;  /* 0x0000000405057287 */ /* 0x000fc60008000000 */
[----:B------:R-:W3:Y:S01]  /*0b40*/  R2UR UR7, R3 ;  /* 0x00000000030773c2 */ /* 0x000ee200000e0000 */
[----:B------:R-:W-:-:S07]  /*0b50*/  UISETP.GT.AND UP0, UPT, UR5, UR6, UPT ;  /* 0x000000060500728c */ /* 0x000fce000bf04270 */
[----:B------:R1:W4:Y:S04]  /*0b60*/  R2UR UR6, R2 ;  /* 0x00000000020673c2 */ /* 0x00032800000e0000 */
[----:B------:R-:W-:Y:S02]  /*0b70*/  @UP0 UIADD3 UR25, UR5, 0x6f, URZ ;  /* 0x0000006f05190890 */ /* 0x000fe4000fffe03f */
[----:B------:R-:W-:Y:S02]  /*0b80*/  @UP0 UMOV UR24, URZ ;  /* 0x0000003f00180c82 */ /* 0x000fe40008000000 */
[----:B------:R-:W-:-:S04]  /*0b90*/  @UP0 UIMAD.WIDE UR8, UR25, -0x6db6db6d, UR24 ;  /* 0x92492493190808a5 */ /* 0x000fc8000f8e0218 */
[----:B----4-:R-:W-:Y:S02]  /*0ba0*/  @UP0 USHF.R.U32.HI UR6, URZ, 0x1f, UR9 ;  /* 0x0000001f3f060899 */ /* 0x010fe40008011609 */
[----:B---3--:R-:W-:Y:S02]  /*0bb0*/  UMOV UR5, UR7 ;  /* 0x0000000700057c82 */ /* 0x008fe40008000000 */
[----:B------:R-:W-:-:S04]  /*0bc0*/  @UP0 ULEA.HI.SX32 UR5, UR9, UR6, 0x1a ;  /* 0x0000000609050291 */ /* 0x000fc8000f8fd23f */
[----:B------:R-:W-:-:S06]  /*0bd0*/  UISETP.GT.AND UP0, UPT, UR5, UR7, UPT ;  /* 0x000000070500728c */ /* 0x000fcc000bf04270 */
[----:B------:R-:W-:-:S13]  /*0be0*/  PLOP3.LUT P0, PT, PT, PT, UP0, 0x80, 0x0 ;  /* 0x000000000000781c */ /* 0x000fda0003f0f008 */
[----:B-1----:R-:W-:Y:S05]  /*0bf0*/  @!P0 BRA `(.L_x_55) ;  /* 0x0000761000008947 */ /* 0x002fea0003800000 */
[----:B------:R-:W-:Y:S02]  /*0c00*/  ULDC.64 UR8, c[0x0][0x340] ;  /* 0x0000d00000087ab9 */ /* 0x000fe40000000a00 */
[----:B------:R-:W-:-:S04]  /*0c10*/  UISETP.NE.U32.AND UP0, UPT, URZ, UR8, UPT ;  /* 0x000000083f00728c */ /* 0x000fc8000bf05070 */
[----:B------:R-:W-:-:S03]  /*0c20*/  UISETP.NE.AND.EX UP0, UPT, URZ, UR9, UPT, UP0 ;  /* 0x000000093f00728c */ /* 0x000fc6000bf05300 */
[----:B------:R-:W-:-:S03]  /*0c30*/  ULDC.64 UR8, c[0x0][0x340] ;  /* 0x0000d00000087ab9 */ /* 0x000fc60000000a00 */
[----:B------:R-:W-:-:S05]  /*0c40*/  PLOP3.LUT P5, PT, PT, PT, UP0, 0x80, 0x0 ;  /* 0x000000000000781c */ /* 0x000fca0003faf008 */
[----:B------:R-:W-:Y:S01]  /*0c50*/  @UP0 UIMAD.WIDE UR8, UR20, UR10, UR8 ;  /* 0x0000000a140802a5 */ /* 0x000fe2000f8e0208 */
[----:B------:R-:W-:Y:S01]  /*0c60*/  SHF.R.S32.HI R28, RZ, 0x1f, R247 ;  /* 0x0000001fff1c7819 */ /* 0x000fe200000114f7 */
[----:B------:R-:W-:Y:S02]  /*0c70*/  UIADD3 UR6, UR5, -0x1, URZ ;  /* 0xffffffff05067890 */ /* 0x000fe4000fffe03f */
[----:B------:R-:W-:Y:S02]  /*0c80*/  ULDC.64 UR10, c[0x0][0x238] ;  /* 0x00008e00000a7ab9 */ /* 0x000fe40000000a00 */
[----:B------:R-:W-:Y:S02]  /*0c90*/  IMAD.U32 R2, RZ, RZ, UR8 ;  /* 0x00000008ff027e24 */ /* 0x000fe4000f8e00ff */
[----:B------:R-:W-:Y:S01]  /*0ca0*/  IMAD.U32 R3, RZ, RZ, UR9 ;  /* 0x00000009ff037e24 */ /* 0x000fe2000f8e00ff */
[----:B------:R-:W-:Y:S01]  /*0cb0*/  LEA.HI R0, R28, R247, RZ, 0x3 ;  /* 0x000000f71c007211 */ /* 0x000fe200078f18ff */
[----:B------:R-:W-:-:S03]  /*0cc0*/  ULDC.64 UR8, c[0x0][0x240] ;  /* 0x0000900000087ab9 */ /* 0x000fc60000000a00 */
[----:B------:R-:W-:Y:S01]  /*0cd0*/  SHF.R.S32.HI R8, RZ, 0x3, R0 ;  /* 0x00000003ff087819 */ /* 0x000fe20000011400 */
[----:B------:R1:W3:Y:S01]  /*0ce0*/  @P5 LDG.E R17, [R2.64] ;  /* 0x0000001602115981 */ /* 0x0002e2000c1e1900 */
[----:B------:R-:W-:Y:S01]  /*0cf0*/  LOP3.LUT R0, R0, 0x1ffffff8, RZ, 0xc0, !PT ;  /* 0x1ffffff800007812 */ /* 0x000fe200078ec0ff */
[----:B------:R-:W-:Y:S01]  /*0d00*/  UMOV UR5, 0x70 ;  /* 0x0000007000057882 */ /* 0x000fe20000000000 */
[C---:B-----5:R-:W-:Y:S01]  /*0d10*/  IADD3 R128, P0, R8.reuse, R10, RZ ;  /* 0x0000000a08807210 */ /* 0x060fe20007f1e0ff */
[----:B------:R-:W-:Y:S01]  /*0d20*/  UIMAD UR8, UR14, UR8, URZ ;  /* 0x000000080e0872a4 */ /* 0x000fe2000f8e023f */
[----:B------:R-:W-:Y:S01]  /*0d30*/  IADD3 R132, -R8, UR4, RZ ;  /* 0x0000000408847c10 */ /* 0x000fe2000fffe1ff */
[----:B------:R-:W-:Y:S01]  /*0d40*/  IMAD.IADD R0, R247, 0x1, -R0 ;  /* 0x00000001f7007824 */ /* 0x000fe200078e0a00 */
[----:B------:R-:W-:Y:S01]  /*0d50*/  UIMAD.WIDE.U32 UR24, UR5, UR10, URZ ;  /* 0x0000000a051872a5 */ /* 0x000fe2000f8e003f */
[----:B------:R-:W-:Y:S01]  /*0d60*/  IMAD.MOV.U32 R150, RZ, RZ, c[0x0][0x238] ;  /* 0x00008e00ff967624 */ /* 0x000fe200078e00ff */
[----:B------:R-:W-:Y:S01]  /*0d70*/  USHF.R.S32.HI UR10, URZ, 0x1f, UR20 ;  /* 0x0000001f3f0a7899 */ /* 0x000fe20008011414 */
[----:B------:R-:W-:Y:S01]  /*0d80*/  IMAD.SHL.U32 R4, R0, 0x8, RZ ;  /* 0x0000000800047824 */ /* 0x000fe200078e00ff */
[----:B------:R-:W-:Y:S01]  /*0d90*/  UIMAD UR28, UR15, UR9, UR8 ;  /* 0x000000090f1c72a4 */ /* 0x000fe2000f8e0208 */
[----:B------:R-:W-:Y:S01]  /*0da0*/  IMAD.MOV.U32 R29, RZ, RZ, c[0x0][0x23c] ;  /* 0x00008f00ff1d7624 */ /* 0x000fe200078e00ff */
[----:B------:R-:W-:Y:S01]  /*0db0*/  USEL UR27, UR20, URZ, !UP1 ;  /* 0x0000003f141b7287 */ /* 0x000fe2000c800000 */
[----:B------:R-:W-:Y:S01]  /*0dc0*/  IMAD.U32 R6, RZ, RZ, UR24 ;  /* 0x00000018ff067e24 */ /* 0x000fe2000f8e00ff */
[----:B------:R-:W-:Y:S01]  /*0dd0*/  SHF.R.S32.HI R5, RZ, 0x1f, R4 ;  /* 0x0000001fff057819 */ /* 0x000fe20000011404 */
[----:B------:R-:W-:Y:S01]  /*0de0*/  USEL UR26, UR10, URZ, !UP1 ;  /* 0x0000003f0a1a7287 */ /* 0x000fe2000c800000 */
[----:B------:R-:W-:Y:S01]  /*0df0*/  IMAD.WIDE.U32 R12, R150, 0x20, RZ ;  /* 0x00000020960c7825 */ /* 0x000fe200078e00ff */
[----:B------:R-:W-:Y:S01]  /*0e00*/  ULDC.64 UR8, c[0x0][0x248] ;  /* 0x0000920000087ab9 */ /* 0x000fe20000000a00 */
[-C--:B------:R-:W-:Y:S01]  /*0e10*/  LEA.HI R91, R28, R247.reuse, RZ, 0x6 ;  /* 0x000000f71c5b7211 */ /* 0x080fe200078f30ff */
[----:B------:R-:W-:Y:S01]  /*0e20*/  UIMAD UR8, UR26, UR8, URZ ;  /* 0x000000081a0872a4 */ /* 0x000fe2000f8e023f */
[----:B------:R-:W-:Y:S01]  /*0e30*/  IMAD.U32 R96, RZ, RZ, UR27 ;  /* 0x0000001bff607e24 */ /* 0x000fe2000f8e00ff */
[----:B------:R-:W-:Y:S01]  /*0e40*/  UIMAD UR11, UR5, UR11, URZ ;  /* 0x0000000b050b72a4 */ /* 0x000fe2000f8e023f */
[----:B------:R-:W-:Y:S01]  /*0e50*/  IMAD.MOV.U32 R146, RZ, RZ, R6 ;  /* 0x000000ffff927224 */ /* 0x000fe200078e0006 */
[----:B------:R-:W-:Y:S01]  /*0e60*/  UIMAD UR8, UR27, UR9, UR8 ;  /* 0x000000091b0872a4 */ /* 0x000fe2000f8e0208 */
[----:B-1----:R-:W-:Y:S01]  /*0e70*/  SHF.R.S32.HI R2, RZ, 0x1f, R10 ;  /* 0x0000001fff027819 */ /* 0x002fe2000001140a */
[----:B------:R-:W-:Y:S01]  /*0e80*/  UIADD3 UR11, UR25, UR11, URZ ;  /* 0x0000000b190b7290 */ /* 0x000fe2000fffe03f */
[----:B------:R-:W-:Y:S01]  /*0e90*/  IMAD.U32 R7, RZ, RZ, UR25 ;  /* 0x00000019ff077e24 */ /* 0x000fe2000f8e00ff */
[----:B------:R-:W-:Y:S01]  /*0ea0*/  ISETP.GE.AND P6, PT, R4, c[0x0][0x1d4], PT ;  /* 0x0000750004007a0c */ /* 0x000fe20003fc6270 */
[----:B------:R-:W-:Y:S01]  /*0eb0*/  IMAD.SHL.U32 R11, R29, 0x20, RZ ;  /* 0x000000201d0b7824 */ /* 0x000fe200078e00ff */
[----:B------:R-:W-:Y:S01]  /*0ec0*/  LEA.HI.X.SX32 R129, R8, R2, 0x1, P0 ;  /* 0x0000000208817211 */ /* 0x000fe200000f0eff */
[----:B------:R-:W-:Y:S01]  /*0ed0*/  IMAD.WIDE.U32 R2, R128, c[0x0][0x238], R4 ;  /* 0x00008e0080027a25 */ /* 0x000fe200078e0004 */
[----:B------:R-:W-:Y:S01]  /*0ee0*/  UIMAD UR9, UR11, UR6, URZ ;  /* 0x000000060b0972a4 */ /* 0x000fe2000f8e023f */
[----:B------:R-:W-:-:S02]  /*0ef0*/  LEA.HI R26, R28, R247, RZ, 0x2 ;  /* 0x000000f71c1a7211 */ /* 0x000fc400078f10ff */
[----:B------:R-:W-:Y:S01]  /*0f00*/  IMAD R0, R129, c[0x0][0x238], RZ ;  /* 0x00008e0081007a24 */ /* 0x000fe200078e02ff */
[----:B------:R-:W-:Y:S01]  /*0f10*/  IADD3 R147, R27, UR21, RZ ;  /* 0x000000151b937c10 */ /* 0x000fe2000fffe0ff */
[----:B------:R-:W-:Y:S01]  /*0f20*/  IMAD.SHL.U32 R91, R91, 0x8, RZ ;  /* 0x000000085b5b7824 */ /* 0x000fe200078e00ff */
[----:B------:R-:W-:Y:S01]  /*0f30*/  SHF.R.S32.HI R35, RZ, 0x2, R26 ;  /* 0x00000002ff237819 */ /* 0x000fe2000001141a */
[----:B------:R-:W-:Y:S01]  /*0f40*/  IMAD R0, R128, c[0x0][0x23c], R0 ;  /* 0x00008f0080007a24 */ /* 0x000fe200078e0200 */
[----:B------:R-:W-:Y:S01]  /*0f50*/  ULDC UR21, c[0x0][0x294] ;  /* 0x0000a50000157ab9 */ /* 0x000fe20000000800 */
[----:B------:R-:W-:Y:S01]  /*0f60*/  IMAD.MOV.U32 R154, RZ, RZ, 0x6 ;  /* 0x00000006ff9a7424 */ /* 0x000fe200078e00ff */
[----:B------:R-:W-:Y:S01]  /*0f70*/  IADD3 R158, R35, 0x40, RZ ;  /* 0x00000040239e7810 */ /* 0x000fe20007ffe0ff */
[----:B------:R-:W-:Y:S01]  /*0f80*/  IMAD.IADD R3, R3, 0x1, R0 ;  /* 0x0000000103037824 */ /* 0x000fe200078e0200 */
[C---:B------:R-:W-:Y:S01]  /*0f90*/  IADD3 R159, R35.reuse, 0x20, RZ ;  /* 0x00000020239f7810 */ /* 0x040fe20007ffe0ff */
[----:B------:R-:W-:Y:S01]  /*0fa0*/  IMAD.U32 R0, RZ, RZ, UR15 ;  /* 0x0000000fff007e24 */ /* 0x000fe2000f8e00ff */
[----:B------:R-:W-:Y:S01]  /*0fb0*/  IADD3 R157, R35, 0x60, RZ ;  /* 0x00000060239d7810 */ /* 0x000fe20007ffe0ff */
[----:B------:R-:W-:Y:S01]  /*0fc0*/  IMAD.MOV.U32 R156, RZ, RZ, 0x5 ;  /* 0x00000005ff9c7424 */ /* 0x000fe200078e00ff */
[----:B------:R-:W-:Y:S01]  /*0fd0*/  UIMAD UR21, UR5, UR21, URZ ;  /* 0x00000015051572a4 */ /* 0x000fe2000f8e023f */
[----:B------:R-:W-:Y:S01]  /*0fe0*/  IMAD.WIDE.U32 R2, R0, c[0x0][0x240], R2 ;  /* 0x0000900000027a25 */ /* 0x000fe200078e0002 */
[----:B------:R-:W-:-:S03]  /*0ff0*/  P2R R122, PR, RZ, 0x40 ;  /* 0x00000040ff7a7803 */ /* 0x000fc60000000000 */
[----:B------:R-:W-:Y:S01]  /*1000*/  IMAD.U32 R0, RZ, RZ, UR6 ;  /* 0x00000006ff007e24 */ /* 0x000fe2000f8e00ff */
[----:B------:R-:W-:Y:S01]  /*1010*/  IADD3 R3, R3, UR28, RZ ;  /* 0x0000001c03037c10 */ /* 0x000fe2000fffe0ff */
[----:B------:R-:W-:Y:S01]  /*1020*/  USHF.R.S32.HI UR28, URZ, 0x1f, UR6 ;  /* 0x0000001f3f1c7899 */ /* 0x000fe20008011406 */
[----:B------:R-:W-:Y:S02]  /*1030*/  IMAD.SHL.U32 R151, R150, 0x20, RZ ;  /* 0x0000002096977824 */ /* 0x000fe400078e00ff */
[----:B------:R-:W-:Y:S01]  /*1040*/  IMAD R10, R0, -0x70, R132 ;  /* 0xffffff90000a7824 */ /* 0x000fe200078e0284 */
[----:B------:R-:W-:Y:S01]  /*1050*/  UIMAD UR9, UR28, UR24, UR9 ;  /* 0x000000181c0972a4 */ /* 0x000fe2000f8e0209 */
[----:B------:R-:W-:-:S03]  /*1060*/  IMAD.WIDE.U32 R130, R96, c[0x0][0x248], R2 ;  /* 0x0000920060827a25 */ /* 0x000fc600078e0002 */
[----:B------:R-:W-:Y:S01]  /*1070*/  ISETP.GE.AND P0, PT, R10, 0x11, PT ;  /* 0x000000110a00780c */ /* 0x000fe20003f06270 */
[----:B------:R-:W-:Y:S01]  /*1080*/  IMAD.SHL.U32 R0, R8, 0x40, RZ ;  /* 0x0000004008007824 */ /* 0x000fe200078e00ff */
[----:B------:R-:W-:Y:S01]  /*1090*/  ISETP.GE.AND P4, PT, R10, 0x21, PT ;  /* 0x000000210a00780c */ /* 0x000fe20003f86270 */
[----:B------:R-:W-:Y:S01]  /*10a0*/  IMAD.MOV.U32 R126, RZ, RZ, R130 ;  /* 0x000000ffff7e7224 */ /* 0x000fe200078e0082 */
[----:B------:R-:W-:Y:S01]  /*10b0*/  IADD3 R127, R131, UR8, RZ ;  /* 0x00000008837f7c10 */ /* 0x000fe2000fffe0ff */
[----:B------:R-:W-:Y:S01]  /*10c0*/  IMAD.MOV.U32 R176, RZ, RZ, c[0x0][0x2b8] ;  /* 0x0000ae00ffb07624 */ /* 0x000fe200078e00ff */
[----:B------:R-:W-:Y:S01]  /*10d0*/  LOP3.LUT R0, R0, 0x1c0, RZ, 0xc0, !PT ;  /* 0x000001c000007812 */ /* 0x000fe200078ec0ff */
[----:B------:R-:W-:Y:S01]  /*10e0*/  IMAD.MOV.U32 R175, RZ, RZ, c[0x0][0x27c] ;  /* 0x00009f00ffaf7624 */ /* 0x000fe200078e00ff */
[----:B------:R-:W-:Y:S01]  /*10f0*/  ISETP.GE.AND P1, PT, R10, 0x1, PT ;  /* 0x000000010a00780c */ /* 0x000fe20003f26270 */
[----:B------:R-:W-:Y:S01]  /*1100*/  IMAD.WIDE.U32 R2, R146, UR6, R126 ;  /* 0x0000000692027c25 */ /* 0x000fe2000f8e007e */
[----:B------:R-:W-:-:S02]  /*1110*/  LOP3.LUT R7, R0, 0x38, R4, 0xf8, !PT ;  /* 0x0000003800077812 */ /* 0x000fc400078ef804 */
[----:B------:R-:W-:Y:S01]  /*1120*/  SHF.R.U32.HI R6, RZ, 0x3, R0 ;  /* 0x00000003ff067819 */ /* 0x000fe20000011600 */
[----:B------:R-:W-:Y:S01]  /*1130*/  IMAD.MOV.U32 R152, RZ, RZ, c[0x0][0x27c] ;  /* 0x00009f00ff987624 */ /* 0x000fe200078e00ff */
[----:B------:R-:W-:Y:S01]  /*1140*/  IADD3 R3, R3, UR9, RZ ;  /* 0x0000000903037c10 */ /* 0x000fe2000fffe0ff */
[----:B------:R-:W-:Y:S01]  /*1150*/  ULDC.64 UR8, c[0x0][0x260] ;  /* 0x0000980000087ab9 */ /* 0x000fe20000000a00 */
[----:B------:R-:W-:Y:S01]  /*1160*/  @P0 LEA R0, P2, R150, R2, 0x4 ;  /* 0x0000000296000211 */ /* 0x000fe200078420ff */
[----:B------:R-:W-:Y:S01]  /*1170*/  UIMAD UR8, UR14, UR8, URZ ;  /* 0x000000080e0872a4 */ /* 0x000fe2000f8e023f */
[----:B------:R-:W-:Y:S01]  /*1180*/  @P4 IADD3 R8, P3, R2, R12, RZ ;  /* 0x0000000c02084210 */ /* 0x000fe20007f7e0ff */
[----:B------:R-:W-:Y:S01]  /*1190*/  IMAD.U32 R12, RZ, RZ, UR15 ;  /* 0x0000000fff0c7e24 */ /* 0x000fe2000f8e00ff */
[----:B------:R-:W-:Y:S01]  /*11a0*/  LOP3.LUT R9, R7, R6, RZ, 0x3c, !PT ;  /* 0x0000000607097212 */ /* 0x000fe200078e3cff */
[----:B------:R-:W-:Y:S01]  /*11b0*/  UIMAD UR8, UR15, UR9, UR8 ;  /* 0x000000090f0872a4 */ /* 0x000fe2000f8e0208 */
[----:B------:R-:W-:Y:S01]  /*11c0*/  @P0 LEA.HI.X R7, R150, R3, R29, 0x4, P2 ;  /* 0x0000000396070211 */ /* 0x000fe200010f241d */
[----:B------:R-:W-:Y:S01]  /*11d0*/  IMAD.SHL.U32 R152, R152, 0x2, RZ ;  /* 0x0000000298987824 */ /* 0x000fe200078e00ff */
[----:B------:R-:W-:-:S02]  /*11e0*/  @P0 LEA R6, P2, R0, c[0x0][0x220], 0x1 ;  /* 0x0000880000060a11 */ /* 0x000fc400078408ff */
[----:B------:R-:W-:Y:S01]  /*11f0*/  @P4 IADD3.X R11, R3, R13, R11, P3, !PT ;  /* 0x0000000d030b4210 */ /* 0x000fe20001ffe40b */
[----:B------:R-:W-:Y:S01]  /*1200*/  IMAD.WIDE.U32 R12, R12, c[0x0][0x260], R4 ;  /* 0x000098000c0c7a25 */ /* 0x000fe200078e0004 */
[----:B------:R-:W-:Y:S02]  /*1210*/  LOP3.LUT R91, R9, 0xfffffe00, R91, 0xf8, !PT ;  /* 0xfffffe00095b7812 */ /* 0x000fe400078ef85b */
[----:B------:R-:W-:Y:S02]  /*1220*/  @P1 LEA R4, P3, R2, c[0x0][0x220], 0x1 ;  /* 0x0000880002041a11 */ /* 0x000fe400078608ff */
[----:B------:R-:W-:Y:S01]  /*1230*/  @P0 LEA.HI.X R7, R0, c[0x0][0x224], R7, 0x1, P2 ;  /* 0x0000890000070a11 */ /* 0x000fe200010f0c07 */
[----:B------:R-:W-:Y:S01]  /*1240*/  IMAD.SHL.U32 R91, R91, 0x2, RZ ;  /* 0x000000025b5b7824 */ /* 0x000fe200078e00ff */
[----:B------:R-:W-:Y:S02]  /*1250*/  LOP3.LUT R0, R26, 0xfffffffc, RZ, 0xc0, !PT ;  /* 0xfffffffc1a007812 */ /* 0x000fe400078ec0ff */
[----:B------:R-:W-:-:S02]  /*1260*/  @P1 LEA.HI.X R5, R2, c[0x0][0x224], R3, 0x1, P3 ;  /* 0x0000890002051a11 */ /* 0x000fc400018f0c03 */
[----:B------:R-:W-:Y:S01]  /*1270*/  @P4 LEA R14, P2, R8, c[0x0][0x220], 0x1 ;  /* 0x00008800080e4a11 */ /* 0x000fe200078408ff */
[----:B------:R-:W-:Y:S01]  /*1280*/  IMAD.IADD R0, R247, 0x1, -R0 ;  /* 0x00000001f7007824 */ /* 0x000fe200078e0a00 */
[----:B------:R-:W-:Y:S01]  /*1290*/  ISETP.GE.AND P3, PT, R10, 0x41, PT ;  /* 0x000000410a00780c */ /* 0x000fe20003f66270 */
[----:B------:R-:W-:Y:S01]  /*12a0*/  @!PT LDS RZ, [RZ] ;  /* 0x00000000fffff984 */ /* 0x000fe20000000800 */
[----:B------:R-:W-:Y:S01]  /*12b0*/  @!PT LDS RZ, [RZ] ;  /* 0x00000000fffff984 */ /* 0x000fe20000000800 */
[----:B------:R-:W-:Y:S01]  /*12c0*/  @!PT LDS RZ, [RZ] ;  /* 0x00000000fffff984 */ /* 0x000fe20000000800 */
[----:B------:R1:W-:Y:S01]  /*12d0*/  @P1 LDGSTS.E.BYPASS.LTC128B.128 [R91+0x3900], [R4.64], !P6 ;  /* 0x03900000045b1fae */ /* 0x0003e2000f101d56 */
[----:B------:R-:W-:Y:S01]  /*12e0*/  @P4 LEA.HI.X R15, R8, c[0x0][0x224], R11, 0x1, P2 ;  /* 0x00008900080f4a11 */ /* 0x000fe200010f0c0b */
[----:B------:R-:W-:Y:S01]  /*12f0*/  IMAD.SHL.U32 R32, R0, 0x4, RZ ;  /* 0x0000000400207824 */ /* 0x000fe200078e00ff */
[----:B------:R-:W-:Y:S01]  /*1300*/  ISETP.GE.AND P2, PT, R10, 0x31, PT ;  /* 0x000000310a00780c */ /* 0x000fe20003f46270 */
[----:B------:R-:W-:Y:S01]  /*1310*/  IMAD.SHL.U32 R18, R0, 0x8, RZ ;  /* 0x0000000800127824 */ /* 0x000fe200078e00ff */
[----:B------:R4:W-:Y:S01]  /*1320*/  @P0 LDGSTS.E.BYPASS.LTC128B.128 [R91+0x4100], [R6.64], !P6 ;  /* 0x04100000065b0fae */ /* 0x0009e2000f101d56 */
[----:B------:R-:W-:Y:S01]  /*1330*/  ISETP.GE.AND P1, PT, R10, 0x51, PT ;  /* 0x000000510a00780c */ /* 0x000fe20003f26270 */
[----:B------:R-:W-:Y:S01]  /*1340*/  IMAD R0, R0, 0x20, R35 ;  /* 0x0000002000007824 */ /* 0x000fe200078e0223 */
[----:B------:R-:W-:Y:S01]  /*1350*/  SHF.R.S32.HI R33, RZ, 0x1f, R32 ;  /* 0x0000001fff217819 */ /* 0x000fe20000011420 */
[----:B------:R2:W-:Y:S01]  /*1360*/  @P4 LDGSTS.E.BYPASS.LTC128B.128 [R91+0x4900], [R14.64], !P6 ;  /* 0x049000000e5b4fae */ /* 0x0005e2000f101d56 */
[----:B------:R-:W-:-:S02]  /*1370*/  SHF.R.S32.HI R19, RZ, 0x1f, R18 ;  /* 0x0000001fff137819 */ /* 0x000fc40000011412 */
[----:B------:R-:W-:Y:S01]  /*1380*/  ISETP.GE.AND P4, PT, R18, c[0x0][0x27c], PT ;  /* 0x00009f0012007a0c */ /* 0x000fe20003f86270 */
[----:B------:R-:W-:Y:S01]  /*1390*/  IMAD.WIDE.U32 R8, R35, c[0x0][0x280], R32 ;  /* 0x0000a00023087a25 */ /* 0x000fe200078e0020 */
[----:B------:R-:W-:Y:S02]  /*13a0*/  ISETP.GT.AND P0, PT, R10, 0x60, PT ;  /* 0x000000600a00780c */ /* 0x000fe40003f04270 */
[----:B------:R-:W-:Y:S01]  /*13b0*/  P2R R148, PR, RZ, 0x10 ;  /* 0x00000010ff947803 */ /* 0x000fe20000000000 */
[----:B------:R-:W-:Y:S01]  /*13c0*/  IMAD.MOV.U32 R24, RZ, RZ, R8 ;  /* 0x000000ffff187224 */ /* 0x000fe200078e0008 */
[----:B------:R-:W-:Y:S02]  /*13d0*/  SEL R8, RZ, c[0x0][0x27c], !P4 ;  /* 0x00009f00ff087a07 */ /* 0x000fe40006000000 */
[----:B------:R-:W-:Y:S01]  /*13e0*/  IADD3 R13, R13, UR8, RZ ;  /* 0x000000080d0d7c10 */ /* 0x000fe2000fffe0ff */
[----:B------:R-:W-:Y:S01]  /*13f0*/  ULDC.64 UR8, c[0x0][0x210] ;  /* 0x0000840000087ab9 */ /* 0x000fe20000000a00 */
[----:B------:R-:W-:Y:S01]  /*1400*/  IADD3 R95, R18, 0x20, RZ ;  /* 0x00000020125f7810 */ /* 0x000fe20007ffe0ff */
[----:B------:R-:W-:Y:S01]  /*1410*/  UIMAD UR29, UR14, UR8, URZ ;  /* 0x000000080e1d72a4 */ /* 0x000fe2000f8e023f */
[----:B------:R-:W-:Y:S01]  /*1420*/  IADD3 R34, R32, 0x10, RZ ;  /* 0x0000001020227810 */ /* 0x000fe20007ffe0ff */
[----:B------:R-:W-:Y:S01]  /*1430*/  UIMAD.WIDE.U32 UR30, UR15, UR8, URZ ;  /* 0x000000080f1e72a5 */ /* 0x000fe2000f8e003f */
[----:B------:R-:W-:Y:S01]  /*1440*/  SHF.R.S32.HI R83, RZ, 0x1f, R95 ;  /* 0x0000001fff537819 */ /* 0x000fe2000001145f */
[----:B------:R-:W-:Y:S01]  /*1450*/  UIMAD UR29, UR15, UR9, UR29 ;  /* 0x000000090f1d72a4 */ /* 0x000fe2000f8e021d */
[----:B-1----:R-:W-:Y:S01]  /*1460*/  SHF.R.S32.HI R4, RZ, 0x1f, R35 ;  /* 0x0000001fff047819 */ /* 0x002fe20000011423 */
[----:B------:R-:W-:Y:S01]  /*1470*/  IMAD.WIDE.U32 R96, R96, c[0x0][0x268], R12 ;  /* 0x00009a0060607a25 */ /* 0x000fe200078e000c */
[----:B------:R-:W-:Y:S01]  /*1480*/  ULDC.64 UR8, c[0x0][0x1e8] ;  /* 0x00007a0000087ab9 */ /* 0x000fe20000000a00 */
[----:B------:R-:W-:Y:S01]  /*1490*/  LEA.HI R83, R83, R95, RZ, 0x3 ;  /* 0x0000005f53537211 */ /* 0x000fe200078f18ff */
[----:B------:R-:W-:Y:S01]  /*14a0*/  UIMAD UR32, UR14, UR8, URZ ;  /* 0x000000080e2072a4 */ /* 0x000fe2000f8e023f */
[C---:B------:R-:W-:Y:S01]  /*14b0*/  IMAD R11, R4.reuse, c[0x0][0x280], RZ ;  /* 0x0000a000040b7a24 */ /* 0x040fe200078e02ff */
[----:B------:R-:W-:Y:S01]  /*14c0*/  UIMAD.WIDE.U32 UR34, UR15, UR8, URZ ;  /* 0x000000080f2272a5 */ /* 0x000fe2000f8e003f */
[----:B------:R-:W-:Y:S01]  /*14d0*/  IMAD R4, R4, c[0x0][0x290], RZ ;  /* 0x0000a40004047a24 */ /* 0x000fe200078e02ff */
[----:B------:R-:W-:Y:S01]  /*14e0*/  UIMAD UR32, UR15, UR9, UR32 ;  /* 0x000000090f2072a4 */ /* 0x000fe2000f8e0220 */
[----:B------:R-:W-:Y:S01]  /*14f0*/  IMAD R11, R35, c[0x0][0x284], R11 ;  /* 0x0000a100230b7a24 */ /* 0x000fe200078e020b */
[----:B------:R-:W-:Y:S01]  /*1500*/  LOP3.LUT R83, R83, 0xfffffff8, RZ, 0xc0, !PT ;  /* 0xfffffff853537812 */ /* 0x000fe200078ec0ff */
[C---:B------:R-:W-:Y:S01]  /*1510*/  IMAD R16, R35.reuse, c[0x0][0x294], R4 ;  /* 0x0000a50023107a24 */ /* 0x040fe200078e0204 */
[----:B------:R-:W-:Y:S01]  /*1520*/  ULDC.64 UR8, c[0x0][0x268] ;  /* 0x00009a0000087ab9 */ /* 0x000fe20000000a00 */
[C---:B----4-:R-:W-:Y:S01]  /*1530*/  IMAD.WIDE.U32 R6, R35.reuse, c[0x0][0x290], R32 ;  /* 0x0000a40023067a25 */ /* 0x050fe200078e0020 */
[----:B------:R-:W-:Y:S01]  /*1540*/  UIMAD UR8, UR26, UR8, URZ ;  /* 0x000000081a0872a4 */ /* 0x000fe2000f8e023f */
[----:B------:R-:W-:Y:S01]  /*1550*/  SHF.R.S32.HI R94, RZ, 0x1f, R83 ;  /* 0x0000001fff5e7819 */ /* 0x000fe20000011453 */
[----:B------:R-:W-:Y:S01]  /*1560*/  UIADD3 UR29, UR31, UR29, URZ ;  /* 0x0000001d1f1d7290 */ /* 0x000fe2000fffe03f */
[----:B------:R-:W-:Y:S01]  /*1570*/  IMAD.WIDE.U32 R4, R35, c[0x0][0x280], R18 ;  /* 0x0000a00023047a25 */ /* 0x000fe200078e0012 */
[----:B------:R-:W-:-:S02]  /*1580*/  UIMAD UR27, UR27, UR9, UR8 ;  /* 0x000000091b1b72a4 */ /* 0x000fc4000f8e0208 */
[----:B------:R-:W-:Y:S01]  /*1590*/  UMOV UR26, 0x60 ;  /* 0x00000060001a7882 */ /* 0x000fe20000000000 */
[----:B------:R-:W-:Y:S01]  /*15a0*/  IMAD.IADD R25, R9, 0x1, R11 ;  /* 0x0000000109197824 */ /* 0x000fe200078e020b */
[----:B------:R-:W-:Y:S01]  /*15b0*/  ULDC.64 UR8, c[0x0][0x2b0] ;  /* 0x0000ac0000087ab9 */ /* 0x000fe20000000a00 */
[----:B------:R-:W-:Y:S01]  /*15c0*/  IMAD.IADD R23, R7, 0x1, R16 ;  /* 0x0000000107177824 */ /* 0x000fe200078e0210 */
[----:B------:R-:W-:Y:S01]  /*15d0*/  IADD3 R99, R97, UR27, RZ ;  /* 0x0000001b61637c10 */ /* 0x000fe2000fffe0ff */
[----:B------:R-:W-:Y:S01]  /*15e0*/  IMAD.IADD R21, R11, 0x1, R5 ;  /* 0x000000010b157824 */ /* 0x000fe200078e0205 */
[----:B------:R-:W-:Y:S01]  /*15f0*/  UIADD3 UR32, UR35, UR32, URZ ;  /* 0x0000002023207290 */ /* 0x000fe2000fffe03f */
[----:B------:R-:W-:Y:S02]  /*1600*/  IMAD.MOV.U32 R22, RZ, RZ, R6 ;  /* 0x000000ffff167224 */ /* 0x000fe400078e0006 */
[----:B------:R-:W-:Y:S02]  /*1610*/  IMAD.MOV.U32 R20, RZ, RZ, R4 ;  /* 0x000000ffff147224 */ /* 0x000fe400078e0004 */
[----:B------:R-:W-:-:S02]  /*1620*/  @P2 IMAD R9, R29, 0x30, RZ ;  /* 0x000000301d092824 */ /* 0x000fc400078e02ff */
[----:B------:R-:W-:-:S04]  /*1630*/  IMAD.WIDE.U32 R6, R35, c[0x0][0x290], R18 ;  /* 0x0000a40023067a25 */ /* 0x000fc800078e0012 */
[----:B------:R-:W-:-:S04]  /*1640*/  @P2 IMAD.WIDE.U32 R4, R150, 0x30, R2 ;  /* 0x0000003096042825 */ /* 0x000fc800078e0002 */
[----:B------:R-:W-:Y:S01]  /*1650*/  @P2 IMAD.IADD R9, R5, 0x1, R9 ;  /* 0x0000000105092824 */ /* 0x000fe200078e0209 */
[C---:B------:R-:W-:Y:S01]  /*1660*/  @P2 LEA R10, P4, R4.reuse, c[0x0][0x220], 0x1 ;  /* 0x00008800040a2a11 */ /* 0x040fe200078808ff */
[----:B------:R-:W-:Y:S02]  /*1670*/  @P1 IMAD.MOV.U32 R5, RZ, RZ, R3 ;  /* 0x000000ffff051224 */ /* 0x000fe400078e0003 */
[----:B------:R-:W-:Y:S01]  /*1680*/  IMAD.WIDE.U32 R110, R149, c[0x0][0x280], R24 ;  /* 0x0000a000956e7a25 */ /* 0x000fe200078e0018 */
[----:B------:R-:W-:-:S03]  /*1690*/  @P2 LEA.HI.X R11, R4, c[0x0][0x224], R9, 0x1, P4 ;  /* 0x00008900040b2a11 */ /* 0x000fc600020f0c09 */
[----:B------:R-:W-:Y:S02]  /*16a0*/  @P1 IMAD.MOV.U32 R4, RZ, RZ, R2 ;  /* 0x000000ffff041224 */ /* 0x000fe400078e0002 */
[----:B------:R1:W-:Y:S01]  /*16b0*/  @P2 LDGSTS.E.BYPASS.LTC128B.128 [R91+0x5100], [R10.64], !P6 ;  /* 0x051000000a5b2fae */ /* 0x0003e2000f101d56 */
[----:B------:R-:W-:-:S04]  /*16c0*/  IMAD.WIDE.U32 R108, R149, c[0x0][0x290], R22 ;  /* 0x0000a400956c7a25 */ /* 0x000fc800078e0016 */
[----:B------:R-:W-:-:S04]  /*16d0*/  @P1 IMAD.WIDE.U32 R4, R150, 0x50, R4 ;  /* 0x0000005096041825 */ /* 0x000fc800078e0004 */
[----:B------:R-:W-:-:S04]  /*16e0*/  IMAD.WIDE.U32 R106, R149, c[0x0][0x280], R20 ;  /* 0x0000a000956a7a25 */ /* 0x000fc800078e0014 */
[----:B-1----:R-:W-:-:S05]  /*16f0*/  IMAD.SHL.U32 R10, R157, 0x40, RZ ;  /* 0x000000409d0a7824 */ /* 0x002fca00078e00ff */
[----:B------:R-:W-:-:S04]  /*1700*/  LOP3.LUT R123, R10, 0x1c0, RZ, 0xc0, !PT ;  /* 0x000001c00a7b7812 */ /* 0x000fc800078ec0ff */
[----:B------:R-:W-:Y:S01]  /*1710*/  SHF.R.U32.HI R160, RZ, 0x3, R123 ;  /* 0x00000003ffa07819 */ /* 0x000fe2000001167b */
[----:B---3--:R1:W3:Y:S02]  /*1720*/  @P5 R2UR UR28, R17 ;  /* 0x00000000111c53c2 */ /* 0x0082e400000e0000 */
[----:B-1----:R-:W-:Y:S01]  /*1730*/  IMAD.IADD R17, R16, 0x1, R7 ;  /* 0x0000000110117824 */ /* 0x002fe200078e0207 */
[----:B---3--:R-:W-:Y:S01]  /*1740*/  @UP0 USHF.R.S32.HI UR39, URZ, 0x1f, UR28 ;  /* 0x0000001f3f270899 */ /* 0x008fe2000801141c */
[----:B------:R-:W-:Y:S01]  /*1750*/  IMAD.IADD R7, R18, 0x1, R8 ;  /* 0x0000000112077824 */ /* 0x000fe200078e0208 */
[----:B------:R-:W-:Y:S01]  /*1760*/  @UP0 UMOV UR38, UR28 ;  /* 0x0000001c00260c82 */ /* 0x000fe20008000000 */
[----:B------:R-:W-:Y:S01]  /*1770*/  IMAD.MOV.U32 R16, RZ, RZ, R6 ;  /* 0x000000ffff107224 */ /* 0x000fe200078e0006 */
[C---:B------:R-:W-:Y:S01]  /*1780*/  @P3 LEA R6, P4, R150.reuse, R2, 0x6 ;  /* 0x0000000296063211 */ /* 0x040fe200078830ff */
[----:B------:R-:W-:Y:S01]  /*1790*/  @!UP0 UMOV UR38, UR20 ;  /* 0x0000001400268c82 */ /* 0x000fe20008000000 */
[----:B--2---:R-:W-:Y:S01]  /*17a0*/  SHF.R.S32.HI R14, RZ, 0x1f, R7 ;  /* 0x0000001fff0e7819 */ /* 0x004fe20000011407 */
[----:B------:R-:W-:Y:S01]  /*17b0*/  @!UP0 UMOV UR39, UR10 ;  /* 0x0000000a00278c82 */ /* 0x000fe20008000000 */
[C---:B------:R-:W-:Y:S01]  /*17c0*/  @P3 LEA.HI.X R9, R150.reuse, R3, R29, 0x6, P4 ;  /* 0x0000000396093211 */ /* 0x040fe200020f341d */
[----:B------:R-:W-:Y:S01]  /*17d0*/  @P0 IMAD.WIDE.U32 R2, R150, 0x60, R2 ;  /* 0x0000006096020825 */ /* 0x000fe200078e0002 */
[----:B------:R-:W-:Y:S01]  /*17e0*/  LEA.HI R14, R14, R7, RZ, 0x3 ;  /* 0x000000070e0e7211 */ /* 0x000fe200078f18ff */
[----:B------:R-:W-:Y:S01]  /*17f0*/  UIMAD UR28, UR39, UR8, URZ ;  /* 0x00000008271c72a4 */ /* 0x000fe2000f8e023f */
[----:B------:R-:W-:Y:S01]  /*1800*/  @P3 LEA R8, P4, R6, c[0x0][0x220], 0x1 ;  /* 0x0000880006083a11 */ /* 0x000fe200078808ff */
[----:B------:R-:W-:Y:S01]  /*1810*/  @P1 IMAD R7, R29, 0x50, RZ ;  /* 0x000000501d071824 */ /* 0x000fe200078e02ff */
[----:B------:R-:W-:Y:S01]  /*1820*/  SHF.L.U64.HI R150, R150, R156, c[0x0][0x23c] ;  /* 0x00008f0096967619 */ /* 0x000fe2000001029c */
[----:B------:R-:W-:Y:S01]  /*1830*/  UIMAD UR28, UR38, UR9, UR28 ;  /* 0x00000009261c72a4 */ /* 0x000fe2000f8e021c */
[----:B------:R-:W-:Y:S01]  /*1840*/  @P3 LEA.HI.X R9, R6, c[0x0][0x224], R9, 0x1, P4 ;  /* 0x0000890006093a11 */ /* 0x000fe200020f0c09 */
[----:B------:R-:W-:Y:S01]  /*1850*/  @P1 IMAD.IADD R7, R5, 0x1, R7 ;  /* 0x0000000105071824 */ /* 0x000fe200078e0207 */
[C---:B------:R-:W-:Y:S01]  /*1860*/  @P1 LEA R6, P4, R4.reuse, c[0x0][0x220], 0x1 ;  /* 0x0000880004061a11 */ /* 0x040fe200078808ff */
[----:B------:R-:W-:Y:S01]  /*1870*/  @P0 IMAD R5, R29, 0x60, RZ ;  /* 0x000000601d050824 */ /* 0x000fe200078e02ff */
[----:B------:R-:W-:Y:S01]  /*1880*/  ULDC UR10, c[0x0][0x284] ;  /* 0x0000a100000a7ab9 */ /* 0x000fe20000000800 */
[----:B------:R1:W-:Y:S01]  /*1890*/  @P3 LDGSTS.E.BYPASS.LTC128B.128 [R91+0x5900], [R8.64], !P6 ;  /* 0x05900000085b3fae */ /* 0x0003e2000f101d56 */
[----:B------:R-:W-:Y:S01]  /*18a0*/  @P1 LEA.HI.X R7, R4, c[0x0][0x224], R7, 0x1, P4 ;  /* 0x0000890004071a11 */ /* 0x000fe200020f0c07 */
[----:B------:R-:W-:Y:S01]  /*18b0*/  @P0 IMAD.IADD R5, R3, 0x1, R5 ;  /* 0x0000000103050824 */ /* 0x000fe200078e0205 */
[----:B------:R-:W-:Y:S01]  /*18c0*/  @P0 LEA R4, P4, R2, c[0x0][0x220], 0x1 ;  /* 0x0000880002040a11 */ /* 0x000fe200078808ff */
[----:B------:R-:W-:Y:S01]  /*18d0*/  ULDC UR9, c[0x0][0x294] ;  /* 0x0000a50000097ab9 */ /* 0x000fe20000000800 */
[----:B------:R-:W-:Y:S01]  /*18e0*/  LEA.HI R3, R28, R247, RZ, 0x5 ;  /* 0x000000f71c037211 */ /* 0x000fe200078f28ff */
[----:B------:R2:W-:Y:S01]  /*18f0*/  @P1 LDGSTS.E.BYPASS.LTC128B.128 [R91+0x6100], [R6.64], !P6 ;  /* 0x06100000065b1fae */ /* 0x0005e2000f101d56 */
[----:B------:R-:W-:Y:S01]  /*1900*/  @P0 LEA.HI.X R5, R2, c[0x0][0x224], R5, 0x1, P4 ;  /* 0x0000890002050a11 */ /* 0x000fe200020f0c05 */
[----:B------:R-:W-:Y:S01]  /*1910*/  UIMAD.WIDE.U32 UR36, UR38, UR8, URZ ;  /* 0x00000008262472a5 */ /* 0x000fe2000f8e003f */
[----:B------:R-:W-:Y:S01]  /*1920*/  SHF.R.S32.HI R2, RZ, 0x1f, R149 ;  /* 0x0000001fff027819 */ /* 0x000fe20000011495 */
[----:B------:R-:W-:Y:S01]  /*1930*/  IMAD.SHL.U32 R3, R3, 0x10, RZ ;  /* 0x0000001003037824 */ /* 0x000fe200078e00ff */
[----:B------:R-:W-:Y:S01]  /*1940*/  ULDC UR8, c[0x0][0x284] ;  /* 0x0000a10000087ab9 */ /* 0x000fe20000000800 */
[----:B------:R3:W-:Y:S01]  /*1950*/  @P0 LDGSTS.E.BYPASS.LTC128B.128 [R91+0x6900], [R4.64], !P6 ;  /* 0x06900000045b0fae */ /* 0x0007e2000f101d56 */
[----:B------:R-:W-:Y:S01]  /*1960*/  ISETP.GE.AND P0, PT, R18, c[0x0][0x1d4], PT ;  /* 0x0000750012007a0c */ /* 0x000fe20003f06270 */
[----:B------:R-:W-:Y:S01]  /*1970*/  UIMAD UR10, UR26, UR10, URZ ;  /* 0x0000000a1a0a72a4 */ /* 0x000fe2000f8e023f */
[----:B------:R-:W-:Y:S01]  /*1980*/  LOP3.LUT R136, R3, 0xfffffe00, RZ, 0xc0, !PT ;  /* 0xfffffe0003887812 */ /* 0x000fe200078ec0ff */
[----:B------:R-:W-:Y:S01]  /*1990*/  IMAD.SHL.U32 R3, R159, 0x40, RZ ;  /* 0x000000409f037824 */ /* 0x000fe200078e00ff */
[----:B------:R-:W-:Y:S01]  /*19a0*/  P2R R102, PR, RZ, 0x1 ;  /* 0x00000001ff667803 */ /* 0x000fe20000000000 */
[----:B------:R-:W0:Y:S01]  /*19b0*/  LDGDEPBAR ;  /* 0x00000000000079af */ /* 0x000e220000000000 */
[----:B------:R-:W-:Y:S01]  /*19c0*/  UIMAD UR9, UR26, UR9, URZ ;  /* 0x000000091a0972a4 */ /* 0x000fe2000f8e023f */
[----:B------:R-:W-:Y:S01]  /*19d0*/  ISETP.GE.AND P1, PT, R95, c[0x0][0x1d4], PT ;  /* 0x000075005f007a0c */ /* 0x000fe20003f26270 */
[----:B------:R-:W-:Y:S01]  /*19e0*/  UIMAD UR8, UR5, UR8, URZ ;  /* 0x00000008050872a4 */ /* 0x000fe2000f8e023f */
[----:B------:R-:W-:Y:S01]  /*19f0*/  LOP3.LUT R125, R3, 0x1c0, RZ, 0xc0, !PT ;  /* 0x000001c0037d7812 */ /* 0x000fe200078ec0ff */
[----:B------:R-:W-:Y:S01]  /*1a00*/  IMAD.WIDE.U32 R104, R149, c[0x0][0x290], R16 ;  /* 0x0000a40095687a25 */ /* 0x000fe200078e0010 */
[----:B------:R-:W-:Y:S01]  /*1a10*/  LOP3.LUT R98, R14, 0xfffffff8, RZ, 0xc0, !PT ;  /* 0xfffffff80e627812 */ /* 0x000fe200078ec0ff */
[----:B------:R-:W-:Y:S01]  /*1a20*/  UIADD3 UR28, UR37, UR28, URZ ;  /* 0x0000001c251c7290 */ /* 0x000fe2000fffe03f */
[----:B------:R-:W-:-:S02]  /*1a30*/  SHF.R.U32.HI R162, RZ, 0x3, R125 ;  /* 0x00000003ffa27819 */ /* 0x000fc4000001167d */
[----:B-1----:R-:W-:Y:S02]  /*1a40*/  SHF.R.S32.HI R9, RZ, 0x1f, R157 ;  /* 0x0000001fff097819 */ /* 0x002fe4000001149d */
[----:B------:R-:W-:Y:S02]  /*1a50*/  P2R R117, PR, RZ, 0x2 ;  /* 0x00000002ff757803 */ /* 0x000fe40000000000 */
[----:B------:R-:W-:Y:S01]  /*1a60*/  LEA.HI R3, R9, R157, RZ, 0x3 ;  /* 0x0000009d09037211 */ /* 0x000fe200078f18ff */
[----:B--2---:R-:W-:Y:S01]  /*1a70*/  IMAD.MOV.U32 R6, RZ, RZ, c[0x0][0x280] ;  /* 0x0000a000ff067624 */ /* 0x004fe200078e00ff */
[----:B------:R-:W-:Y:S02]  /*1a80*/  SHF.R.S32.HI R116, RZ, 0x3, R14 ;  /* 0x00000003ff747819 */ /* 0x000fe4000001140e */
[----:B------:R-:W-:Y:S01]  /*1a90*/  SHF.R.S32.HI R103, RZ, 0x1f, R98 ;  /* 0x0000001fff677819 */ /* 0x000fe20000011462 */
[C---:B------:R-:W-:Y:S01]  /*1aa0*/  IMAD.SHL.U32 R173, R6.reuse, 0x40, RZ ;  /* 0x0000004006ad7824 */ /* 0x040fe200078e00ff */
[C---:B------:R-:W-:Y:S01]  /*1ab0*/  SHF.L.U64.HI R153, R6.reuse, R154, c[0x0][0x284] ;  /* 0x0000a10006997619 */ /* 0x040fe2000001029a */
[----:B---3--:R-:W-:Y:S01]  /*1ac0*/  IMAD.MOV.U32 R4, RZ, RZ, c[0x0][0x290] ;  /* 0x0000a400ff047624 */ /* 0x008fe200078e00ff */
[----:B------:R-:W-:Y:S01]  /*1ad0*/  SHF.L.U64.HI R155, R6, R156, c[0x0][0x284] ;  /* 0x0000a100069b7619 */ /* 0x000fe2000001029c */
[----:B------:R-:W-:Y:S01]  /*1ae0*/  IMAD R5, R2, c[0x0][0x280], RZ ;  /* 0x0000a00002057a24 */ /* 0x000fe200078e02ff */
[----:B------:R-:W-:Y:S01]  /*1af0*/  ISETP.NE.AND P1, PT, R176, 0x1, PT ;  /* 0x00000001b000780c */ /* 0x000fe20003f25270 */
[----:B------:R-:W-:Y:S01]  /*1b00*/  IMAD R2, R2, c[0x0][0x290], RZ ;  /* 0x0000a40002027a24 */ /* 0x000fe200078e02ff */
[C---:B------:R-:W-:Y:S01]  /*1b10*/  SHF.L.U64.HI R154, R4.reuse, R154, c[0x0][0x294] ;  /* 0x0000a500049a7619 */ /* 0x040fe2000001029a */
[C---:B------:R-:W-:Y:S01]  /*1b20*/  IMAD.SHL.U32 R163, R4.reuse, 0x40, RZ ;  /* 0x0000004004a37824 */ /* 0x040fe200078e00ff */
[C---:B------:R-:W-:Y:S01]  /*1b30*/  SHF.L.U64.HI R156, R4.reuse, R156, c[0x0][0x294] ;  /* 0x0000a500049c7619 */ /* 0x040fe2000001029c */
[----:B------:R-:W-:-:S02]  /*1b40*/  IMAD.SHL.U32 R172, R4, 0x20, RZ ;  /* 0x0000002004ac7824 */ /* 0x000fc400078e00ff */
[----:B------:R-:W-:-:S04]  /*1b50*/  IMAD.WIDE.U32 R168, R4, 0x60, RZ ;  /* 0x0000006004a87825 */ /* 0x000fc800078e00ff */
[----:B------:R-:W-:Y:S01]  /*1b60*/  IMAD.WIDE.U32 R164, R4, 0x70, RZ ;  /* 0x0000007004a47825 */ /* 0x000fe200078e00ff */
[----:B------:R-:W-:Y:S02]  /*1b70*/  SHF.R.S32.HI R4, RZ, 0x1f, R26 ;  /* 0x0000001fff047819 */ /* 0x000fe4000001141a */
[----:B------:R-:W-:Y:S01]  /*1b80*/  IADD3 R121, R169, UR9, RZ ;  /* 0x00000009a9797c10 */ /* 0x000fe2000fffe0ff */
[----:B------:R-:W-:Y:S01]  /*1b90*/  IMAD R7, R149, c[0x0][0x294], R2 ;  /* 0x0000a50095077a24 */ /* 0x000fe200078e0202 */
[----:B------:R-:W-:Y:S01]  /*1ba0*/  LEA.HI R2, R4, R35, RZ, 0x3 ;  /* 0x0000002304027211 */ /* 0x000fe200078f18ff */
[C---:B------:R-:W-:Y:S01]  /*1bb0*/  IMAD.SHL.U32 R174, R6.reuse, 0x20, RZ ;  /* 0x0000002006ae7824 */ /* 0x040fe200078e00ff */
[----:B------:R-:W-:Y:S01]  /*1bc0*/  SHF.R.S32.HI R4, RZ, 0x1f, R158 ;  /* 0x0000001fff047819 */ /* 0x000fe2000001149e */
[----:B------:R-:W-:Y:S01]  /*1bd0*/  IMAD.WIDE.U32 R170, R6, 0x60, RZ ;  /* 0x0000006006aa7825 */ /* 0x000fe200078e00ff */
[----:B------:R-:W-:Y:S02]  /*1be0*/  LOP3.LUT R2, R2, 0xfffffff8, RZ, 0xc0, !PT ;  /* 0xfffffff802027812 */ /* 0x000fe400078ec0ff */
[----:B------:R-:W-:Y:S01]  /*1bf0*/  LEA.HI R4, R4, R158, RZ, 0x3 ;  /* 0x0000009e04047211 */ /* 0x000fe200078f18ff */
[----:B------:R-:W-:Y:S01]  /*1c00*/  IMAD.WIDE.U32 R166, R6, 0x70, RZ ;  /* 0x0000007006a67825 */ /* 0x000fe200078e00ff */
[----:B------:R-:W-:-:S02]  /*1c10*/  SHF.R.S32.HI R6, RZ, 0x1f, R159 ;  /* 0x0000001fff067819 */ /* 0x000fc4000001149f */
[----:B------:R-:W-:Y:S01]  /*1c20*/  IADD3 R120, R171, UR10, RZ ;  /* 0x0000000aab787c10 */ /* 0x000fe2000fffe0ff */
[----:B------:R-:W-:Y:S01]  /*1c30*/  IMAD R8, R149, c[0x0][0x284], R5 ;  /* 0x0000a10095087a24 */ /* 0x000fe200078e0205 */
[----:B------:R-:W-:Y:S01]  /*1c40*/  LEA.HI R6, R6, R159, RZ, 0x3 ;  /* 0x0000009f06067211 */ /* 0x000fe200078f18ff */
[----:B------:R-:W-:Y:S01]  /*1c50*/  IMAD.SHL.U32 R5, R158, 0x40, RZ ;  /* 0x000000409e057824 */ /* 0x000fe200078e00ff */
[----:B------:R-:W-:Y:S01]  /*1c60*/  IADD3 R145, R165, UR21, RZ ;  /* 0x00000015a5917c10 */ /* 0x000fe2000fffe0ff */
[----:B------:R-:W-:Y:S01]  /*1c70*/  IMAD.IADD R2, R35, 0x1, -R2 ;  /* 0x0000000123027824 */ /* 0x000fe200078e0a02 */
[----:B------:R-:W-:Y:S01]  /*1c80*/  IADD3 R144, R167, UR8, RZ ;  /* 0x00000008a7907c10 */ /* 0x000fe2000fffe0ff */
[----:B------:R-:W-:Y:S01]  /*1c90*/  IMAD.SHL.U32 R3, R3, 0x40, RZ ;  /* 0x0000004003037824 */ /* 0x000fe200078e00ff */
[----:B------:R-:W-:Y:S01]  /*1ca0*/  LOP3.LUT R124, R5, 0x1c0, RZ, 0xc0, !PT ;  /* 0x000001c0057c7812 */ /* 0x000fe200078ec0ff */
[C---:B------:R-:W-:Y:S01]  /*1cb0*/  IMAD.SHL.U32 R5, R2.reuse, 0x40, RZ ;  /* 0x0000004002057824 */ /* 0x040fe200078e00ff */
[----:B------:R-:W-:Y:S01]  /*1cc0*/  LOP3.LUT P0, RZ, R2, 0x4, RZ, 0xc0, !PT ;  /* 0x0000000402ff7812 */ /* 0x000fe2000780c0ff */
[----:B------:R-:W-:Y:S01]  /*1cd0*/  IMAD.SHL.U32 R2, R6, 0x40, RZ ;  /* 0x0000004006027824 */ /* 0x000fe200078e00ff */
[----:B------:R-:W-:Y:S01]  /*1ce0*/  LOP3.LUT R137, R3, 0xfffffe00, RZ, 0xc0, !PT ;  /* 0xfffffe0003897812 */ /* 0x000fe200078ec0ff */
[----:B------:R-:W-:Y:S01]  /*1cf0*/  IMAD.SHL.U32 R4, R4, 0x40, RZ ;  /* 0x0000004004047824 */ /* 0x000fe200078e00ff */
[----:B------:R-:W-:Y:S01]  /*1d00*/  LOP3.LUT R134, R5, 0x1c0, RZ, 0xc0, !PT ;  /* 0x000001c005867812 */ /* 0x000fe200078ec0ff */
[----:B------:R-:W-:Y:S01]  /*1d10*/  IMAD.IADD R115, R111, 0x1, R8 ;  /* 0x000000016f737824 */ /* 0x000fe200078e0208 */
[----:B------:R-:W-:Y:S01]  /*1d20*/  LOP3.LUT R139, R2, 0xfffffe00, RZ, 0xc0, !PT ;  /* 0xfffffe00028b7812 */ /* 0x000fe200078ec0ff */
[----:B------:R-:W-:Y:S01]  /*1d30*/  IMAD.IADD R113, R8, 0x1, R107 ;  /* 0x0000000108717824 */ /* 0x000fe200078e026b */
[----:B------:R-:W-:Y:S01]  /*1d40*/  SHF.R.U32.HI R135, RZ, 0x3, R134 ;  /* 0x00000003ff877819 */ /* 0x000fe20000011686 */
[----:B------:R-:W-:Y:S01]  /*1d50*/  IMAD.IADD R114, R109, 0x1, R7 ;  /* 0x000000016d727824 */ /* 0x000fe200078e0207 */
[C---:B------:R-:W-:Y:S01]  /*1d60*/  LOP3.LUT R2, R134.reuse, 0x18, R18, 0xf8, !PT ;  /* 0x0000001886027812 */ /* 0x040fe200078ef812 */
[----:B------:R-:W-:Y:S01]  /*1d70*/  IMAD.IADD R112, R7, 0x1, R105 ;  /* 0x0000000107707824 */ /* 0x000fe200078e0269 */
[----:B------:R-:W-:Y:S01]  /*1d80*/  LOP3.LUT R3, R134, 0x38, R14, 0xf8, !PT ;  /* 0x0000003886037812 */ /* 0x000fe200078ef80e */
[----:B------:R-:W-:Y:S01]  /*1d90*/  ULDC.U8 UR8, c[0x0][0x298] ;  /* 0x0000a60000087ab9 */ /* 0x000fe20000000000 */
[----:B------:R-:W-:-:S02]  /*1da0*/  LOP3.LUT R2, R2, R135, RZ, 0x3c, !PT ;  /* 0x0000008702027212 */ /* 0x000fc400078e3cff */
[----:B------:R-:W-:Y:S02]  /*1db0*/  LOP3.LUT R138, R4, 0xfffffe00, RZ, 0xc0, !PT ;  /* 0xfffffe00048a7812 */ /* 0x000fe400078ec0ff */
[----:B------:R-:W-:Y:S01]  /*1dc0*/  SHF.R.U32.HI R161, RZ, 0x3, R124 ;  /* 0x00000003ffa17819 */ /* 0x000fe2000001167c */
[----:B------:R-:W-:Y:S01]  /*1dd0*/  IMAD.IADD R2, R2, 0x1, R136 ;  /* 0x0000000102027824 */ /* 0x000fe200078e0288 */
[--C-:B------:R-:W-:Y:S02]  /*1de0*/  LOP3.LUT R6, R125, 0x38, R14.reuse, 0xf8, !PT ;  /* 0x000000387d067812 */ /* 0x100fe400078ef80e */
[--C-:B------:R-:W-:Y:S02]  /*1df0*/  LOP3.LUT R5, R124, 0x38, R14.reuse, 0xf8, !PT ;  /* 0x000000387c057812 */ /* 0x100fe400078ef80e */
[----:B------:R-:W-:Y:S02]  /*1e00*/  LEA R92, R2, 0x100, 0x1 ;  /* 0x00000100025c7811 */ /* 0x000fe400078e08ff */
[----:B------:R-:W-:-:S02]  /*1e10*/  LOP3.LUT R4, R123, 0x38, R14, 0xf8, !PT ;  /* 0x000000387b047812 */ /* 0x000fc400078ef80e */
[----:B------:R-:W-:Y:S02]  /*1e20*/  LOP3.LUT R2, R3, R135, RZ, 0x3c, !PT ;  /* 0x0000008703027212 */ /* 0x000fe400078e3cff */
[----:B------:R-:W-:Y:S02]  /*1e30*/  LOP3.LUT R6, R139, R6, R162, 0xf6, !PT ;  /* 0x000000068b067212 */ /* 0x000fe400078ef6a2 */
[----:B------:R-:W-:Y:S01]  /*1e40*/  LOP3.LUT R5, R138, R5, R161, 0xf6, !PT ;  /* 0x000000058a057212 */ /* 0x000fe200078ef6a1 */
[----:B------:R-:W-:Y:S01]  /*1e50*/  IMAD.IADD R2, R2, 0x1, R136 ;  /* 0x0000000102027824 */ /* 0x000fe200078e0288 */
[----:B------:R-:W-:Y:S01]  /*1e60*/  LOP3.LUT R3, R137, R4, R160, 0xf6, !PT ;  /* 0x0000000489037212 */ /* 0x000fe200078ef6a0 */
[----:B------:R-:W-:Y:S01]  /*1e70*/  IMAD.SHL.U32 R143, R6, 0x2, RZ ;  /* 0x00000002068f7824 */ /* 0x000fe200078e00ff */
[C---:B------:R-:W-:Y:S01]  /*1e80*/  IADD3 R93, R92.reuse, 0x40, RZ ;  /* 0x000000405c5d7810 */ /* 0x040fe20007ffe0ff */
[----:B------:R-:W-:Y:S01]  /*1e90*/  IMAD.SHL.U32 R142, R5, 0x2, RZ ;  /* 0x00000002058e7824 */ /* 0x000fe200078e00ff */
[----:B------:R-:W-:Y:S01]  /*1ea0*/  @P0 IADD3 R93, R92, -0x40, RZ ;  /* 0xffffffc05c5d0810 */ /* 0x000fe20007ffe0ff */
[----:B------:R-:W-:Y:S01]  /*1eb0*/  IMAD.SHL.U32 R141, R3, 0x2, RZ ;  /* 0x00000002038d7824 */ /* 0x000fe200078e00ff */
[----:B------:R-:W-:Y:S01]  /*1ec0*/  BAR.SYNC.DEFER_BLOCKING 0x0 ;  /* 0x0000000000007b1d */ /* 0x000fe20000010000 */
[----:B------:R-:W-:Y:S01]  /*1ed0*/  IMAD.SHL.U32 R140, R2, 0x2, RZ ;  /* 0x00000002028c7824 */ /* 0x000fe200078e00ff */
[----:B------:R-:W-:-:S04]  /*1ee0*/  ISETP.GE.AND P0, PT, R175, 0x1, PT ;  /* 0x00000001af00780c */ /* 0x000fc80003f06270 */
.L_x_102:
[----:B-1----:R-:W-:Y:S01]  /*1ef0*/  IMAD.U32 R2, RZ, RZ, UR6 ;  /* 0x00000006ff027e24 */ /* 0x002fe2000f8e00ff */
[----:B------:R-:W-:Y:S04]  /*1f00*/  DEPBAR.LE SB0, 0x0 ;  /* 0x000080000000791a */ /* 0x000fe80000000000 */
[----:B------:R-:W-:Y:S01]  /*1f10*/  IMAD R2, R2, 0x70, R0 ;  /* 0x0000007002027824 */ /* 0x000fe200078e0200 */
[----:B------:R-:W-:Y:S01]  /*1f20*/  ISETP.NE.AND P1, PT, R176, 0x1, PT ;  /* 0x00000001b000780c */ /* 0x000fe20003f25270 */
[----:B------:R-:W-:Y:S01]  /*1f30*/  IMAD.MOV.U32 R100, RZ, RZ, RZ ;  /* 0x000000ffff647224 */ /* 0x000fe200078e00ff */
[----:B------:R-:W-:Y:S01]  /*1f40*/  ISETP.GE.AND P2, PT, R175, 0x1, PT ;  /* 0x00000001af00780c */ /* 0x000fe20003f46270 */
[----:B------:R-:W-:Y:S01]  /*1f50*/  IMAD.IADD R3, R147, 0x1, R2 ;  /* 0x0000000193037824 */ /* 0x000fe200078e0202 */
[----:B------:R-:W-:Y:S01]  /*1f60*/  ISETP.GE.AND P0, PT, R2, UR4, PT ;  /* 0x0000000402007c0c */ /* 0x000fe2000bf06270 */
[----:B------:R-:W-:Y:S02]  /*1f70*/  BSSY B2, `(.L_x_56) ;  /* 0x0000546000027945 */ /* 0x000fe40003800000 */
[--C-:B------:R-:W-:Y:S01]  /*1f80*/  IMAD.MOV.U32 R2, RZ, RZ, R3.reuse ;  /* 0x000000ffff027224 */ /* 0x100fe200078e0003 */
[----:B------:R-:W-:Y:S05]  /*1f90*/  ISETP.GT.OR P0, PT, R0, 0x6f, P0 ;  /* 0x0000006f0000780c */ /* 0x000fea0000704670 */
[----:B------:R-:W-:Y:S05]  /*1fa0*/  @P1 IMAD.HI.U32 R4, R3, c[0x0][0x2bc], RZ ;  /* 0x0000af0003041a27 */ /* 0x000fea00078e00ff */
[----:B------:R-:W-:Y:S04]  /*1fb0*/  @P1 SHF.R.U32.HI R2, RZ, c[0x0][0x2c0], R4 ;  /* 0x0000b000ff021a19 */ /* 0x000fe80000011604 */
[C---:B------:R-:W-:Y:S04]  /*1fc0*/  @!P0 IADD3 R5, P1, R2.reuse, UR36, RZ ;  /* 0x0000002402058c10 */ /* 0x040fe8000ff3e0ff */
[----:B------:R-:W-:Y:S01]  /*1fd0*/  @!P0 LEA.HI.X.SX32 R6, R2, UR28, 0x1, P1 ;  /* 0x0000001c02068c11 */ /* 0x000fe200088f0eff */
[----:B------:R-:W-:Y:S01]  /*1fe0*/  IMAD.MOV R2, RZ, RZ, -R2 ;  /* 0x000000ffff027224 */ /* 0x000fe200078e0a02 */
[C---:B------:R-:W-:Y:S03]  /*1ff0*/  @!P0 LEA R4, P1, R5.reuse, c[0x0][0x2a0], 0x2 ;  /* 0x0000a80005048a11 */ /* 0x040fe600078210ff */
[----:B------:R-:W-:Y:S01]  /*2000*/  IMAD R101, R2, c[0x0][0x2b8], R3 ;  /* 0x0000ae0002657a24 */ /* 0x000fe200078e0203 */
[----:B------:R-:W-:Y:S03]  /*2010*/  @!P0 LEA.HI.X R5, R5, c[0x0][0x2a4], R6, 0x2, P1 ;  /* 0x0000a90005058a11 */ /* 0x000fe600008f1406 */
[C---:B------:R-:W-:Y:S01]  /*2020*/  IMAD.WIDE.U32 R2, R101.reuse, c[0x0][0x1e0], RZ ;  /* 0x0000780065027a25 */ /* 0x040fe200078e00ff */
[----:B------:R-:W-:Y:S01]  /*2030*/  SHF.R.S32.HI R118, RZ, 0x1f, R101 ;  /* 0x0000001fff767819 */ /* 0x000fe20000011465 */
[----:B------:R1:W2:Y:S04]  /*2040*/  @!P0 LDG.E R100, [R4.64] ;  /* 0x0000001604648981 */ /* 0x0002a8000c1e1900 */
[----:B------:R-:W-:Y:S01]  /*2050*/  BAR.SYNC.DEFER_BLOCKING 0x0 ;  /* 0x0000000000007b1d */ /* 0x000fe20000010000 */
[----:B-1----:R-:W-:Y:S04]  /*2060*/  IMAD R4, R118, c[0x0][0x1e0], RZ ;  /* 0x0000780076047a24 */ /* 0x002fe800078e02ff */
[----:B------:R-:W-:Y:S04]  /*2070*/  IMAD R4, R101, c[0x0][0x1e4], R4 ;  /* 0x0000790065047a24 */ /* 0x000fe800078e0204 */
[----:B------:R-:W-:Y:S01]  /*2080*/  IMAD.IADD R3, R3, 0x1, R4 ;  /* 0x0000000103037824 */ /* 0x000fe200078e0204 */
[----:B--2---:R-:W-:Y:S03]  /*2090*/  SHF.R.S32.HI R119, RZ, 0x1f, R100 ;  /* 0x0000001fff777819 */ /* 0x004fe60000011464 */
[----:B------:R-:W-:Y:S04]  /*20a0*/  IMAD.WIDE.U32 R2, R100, c[0x0][0x1f0], R2 ;  /* 0x00007c0064027a25 */ /* 0x000fe800078e0002 */
[----:B------:R-:W-:Y:S01]  /*20b0*/  IMAD R4, R119, c[0x0][0x1f0], RZ ;  /* 0x00007c0077047a24 */ /* 0x000fe200078e02ff */
[----:B------:R-:W-:Y:S03]  /*20c0*/  IADD3 R2, P0, R2, UR34, RZ ;  /* 0x0000002202027c10 */ /* 0x000fe6000ff1e0ff */
[----:B------:R-:W-:Y:S05]  /*20d0*/  IMAD R4, R100, c[0x0][0x1f4], R4 ;  /* 0x00007d0064047a24 */ /* 0x000fea00078e0204 */
[----:B------:R-:W-:Y:S02]  /*20e0*/  IADD3.X R3, R3, UR32, R4, P0, !PT ;  /* 0x0000002003037c10 */ /* 0x000fe400087fe404 */
[C---:B------:R-:W-:Y:S04]  /*20f0*/  LEA R90, P0, R2.reuse, c[0x0][0x1c8], 0x1 ;  /* 0x00007200025a7a11 */ /* 0x040fe800078008ff */
[----:B------:R-:W-:Y:S01]  /*2100*/  LEA.HI.X R89, R2, c[0x0][0x1cc], R3, 0x1, P0 ;  /* 0x0000730002597a11 */ /* 0x000fe200000f0c03 */
[----:B------:R-:W-:-:S05]  /*2110*/  @!P2 BRA `(.L_x_57) ;  /* 0x00004e000000a947 */ /* 0x000fca0003800000 */
[----:B------:R-:W-:Y:S01]  /*2120*/  IMAD R3, R144, UR6, RZ ;  /* 0x0000000690037c24 */ /* 0x000fe2000f8e02ff */
[----:B------:R-:W-:Y:S01]  /*2130*/  ISETP.NE.AND P0, PT, RZ, UR8, PT ;  /* 0x00000008ff007c0c */ /* 0x000fe2000bf05270 */
[----:B------:R-:W-:Y:S01]  /*2140*/  IMAD R2, R145, UR6, RZ ;  /* 0x0000000691027c24 */ /* 0x000fe2000f8e02ff */
[----:B------:R-:W-:Y:S01]  /*2150*/  USHF.R.S32.HI UR9, URZ, 0x1f, UR6 ;  /* 0x0000001f3f097899 */ /* 0x000fe20008011406 */
[----:B------:R-:W-:Y:S01]  /*2160*/  IMAD.WIDE.U32 R38, R166, UR6, RZ ;  /* 0x00000006a6267c25 */ /* 0x000fe2000f8e00ff */
[----:B------:R-:W-:Y:S03]  /*2170*/  UIMAD UR5, UR6, -0x70, UR4 ;  /* 0xffffff90060578a4 */ /* 0x000fe6000f8e0204 */
[----:B------:R-:W-:Y:S01]  /*2180*/  IMAD.WIDE.U32 R72, R164, UR6, RZ ;  /* 0x00000006a4487c25 */ /* 0x000fe2000f8e00ff */
[----:B------:R-:W-:Y:S03]  /*2190*/  UISETP.LT.AND UP0, UPT, UR5, 0x70, UPT ;  /* 0x000000700500788c */ /* 0x000fe6000bf01270 */
[----:B------:R-:W-:Y:S02]  /*21a0*/  IMAD R3, R166, UR9, R3 ;  /* 0x00000009a6037c24 */ /* 0x000fe4000f8e0203 */
[----:B------:R-:W-:Y:S01]  /*21b0*/  IMAD R2, R164, UR9, R2 ;  /* 0x00000009a4027c24 */ /* 0x000fe2000f8e0202 */
[----:B------:R-:W-:Y:S02]  /*21c0*/  USEL UR9, UR5, 0x70, UP0 ;  /* 0x0000007005097887 */ /* 0x000fe40008000000 */
[----:B------:R-:W-:Y:S02]  /*21d0*/  IADD3 R43, R39, R3, RZ ;  /* 0x00000003272b7210 */ /* 0x000fe40007ffe0ff */
[----:B------:R-:W-:Y:S01]  /*21e0*/  IADD3 R44, R73, R2, RZ ;  /* 0x00000002492c7210 */ /* 0x000fe20007ffe0ff */
[----:B------:R-:W-:-:S05]  /*21f0*/  @!P0 BRA `(.L_x_58) ;  /* 0x0000283000008947 */ /* 0x000fca0003800000 */
[----:B------:R-:W-:Y:S01]  /*2200*/  ISETP.GE.AND P4, PT, R35, UR9, PT ;  /* 0x0000000923007c0c */ /* 0x000fe2000bf86270 */
[----:B------:R-:W-:Y:S01]  /*2210*/  BSSY B0, `(.L_x_59) ;  /* 0x000001b000007945 */ /* 0x000fe20003800000 */
[----:B------:R-:W-:Y:S01]  /*2220*/  CS2R R16, SRZ ;  /* 0x0000000000107805 */ /* 0x000fe2000001ff00 */
[----:B------:R-:W-:Y:S01]  /*2230*/  CS2R R12, SRZ ;  /* 0x00000000000c7805 */ /* 0x000fe2000001ff00 */
[----:B------:R-:W-:Y:S01]  /*2240*/  CS2R R2, SRZ ;  /* 0x0000000000027805 */ /* 0x000fe2000001ff00 */
[----:B------:R-:W-:Y:S01]  /*2250*/  CS2R R46, SRZ ;  /* 0x00000000002e7805 */ /* 0x000fe2000001ff00 */
[----:B------:R-:W-:Y:S07]  /*2260*/  CS2R R40, SRZ ;  /* 0x0000000000287805 */ /* 0x000fee000001ff00 */
[----:B------:R-:W-:-:S05]  /*2270*/  @P4 BRA `(.L_x_60) ;  /* 0x0000014000004947 */ /* 0x000fca0003800000 */
[----:B------:R-:W-:Y:S01]  /*2280*/  IADD3 R2, P0, R110, R38, RZ ;  /* 0x000000266e027210 */ /* 0x000fe20007f1e0ff */
[----:B------:R-:W-:Y:S01]  /*2290*/  CS2R R40, SRZ ;  /* 0x0000000000287805 */ /* 0x000fe2000001ff00 */
[----:B------:R-:W-:Y:S01]  /*22a0*/  CS2R R12, SRZ ;  /* 0x00000000000c7805 */ /* 0x000fe2000001ff00 */
[----:B------:R-:W-:Y:S02]  /*22b0*/  CS2R R46, SRZ ;  /* 0x00000000002e7805 */ /* 0x000fe4000001ff00 */
[----:B------:R-:W-:Y:S01]  /*22c0*/  IMAD.X R4, R43, 0x1, R115, P0 ;  /* 0x000000012b047824 */ /* 0x000fe200000e0673 */
[----:B------:R-:W-:Y:S05]  /*22d0*/  IADD3 R3, P0, R108, R72, RZ ;  /* 0x000000486c037210 */ /* 0x000fea0007f1e0ff */
[----:B------:R-:W-:Y:S01]  /*22e0*/  IMAD.X R5, R44, 0x1, R114, P0 ;  /* 0x000000012c057824 */ /* 0x000fe200000e0672 */
[C---:B------:R-:W-:Y:S04]  /*22f0*/  LEA R6, P0, R2.reuse, c[0x0][0x270], 0x1 ;  /* 0x00009c0002067a11 */ /* 0x040fe800078008ff */
[----:B------:R-:W-:Y:S02]  /*2300*/  LEA.HI.X R7, R2, c[0x0][0x274], R4, 0x1, P0 ;  /* 0x00009d0002077a11 */ /* 0x000fe400000f0c04 */
[C---:B------:R-:W-:Y:S04]  /*2310*/  LEA R4, P0, R3.reuse, c[0x0][0x288], 0x1 ;  /* 0x0000a20003047a11 */ /* 0x040fe800078008ff */
[----:B------:R-:W-:Y:S02]  /*2320*/  LEA.HI.X R5, R3, c[0x0][0x28c], R5, 0x1, P0 ;  /* 0x0000a30003057a11 */ /* 0x000fe400000f0c05 */
[----:B------:R-:W-:Y:S01]  /*2330*/  ISETP.GE.AND P0, PT, R32, c[0x0][0x27c], PT ;  /* 0x00009f0020007a0c */ /* 0x000fe20003f06270 */
[----:B------:R-:W-:Y:S11]  /*2340*/  CS2R R2, SRZ ;  /* 0x0000000000027805 */ /* 0x000ff6000001ff00 */
[----:B------:R-:W-:Y:S01]  /*2350*/  @!UPT UIADD3 URZ, URZ, URZ, URZ ;  /* 0x0000003f3f3ff290 */ /* 0x000fe2000fffe03f */
[----:B------:R1:W5:Y:S04]  /*2360*/  @!P0 LDG.E.64 R2, [R6.64] ;  /* 0x0000001606028981 */ /* 0x000368000c1e1b00 */
[----:B------:R1:W5:Y:S01]  /*2370*/  @!P0 LDG.E.64 R40, [R4.64] ;  /* 0x0000001604288981 */ /* 0x000362000c1e1b00 */
[----:B------:R-:W-:Y:S11]  /*2380*/  ISETP.GE.AND P0, PT, R34, c[0x0][0x27c], PT ;  /* 0x00009f0022007a0c */ /* 0x000ff60003f06270 */
[----:B------:R-:W-:Y:S02]  /*2390*/  @!UPT UIADD3 URZ, URZ, URZ, URZ ;  /* 0x0000003f3f3ff290 */ /* 0x000fe4000fffe03f */
[----:B------:R1:W5:Y:S04]  /*23a0*/  @!P0 LDG.E.64 R12, [R6.64+0x20] ;  /* 0x00002016060c8981 */ /* 0x000368000c1e1b00 */
[----:B------:R1:W5:Y:S02]  /*23b0*/  @!P0 LDG.E.64 R46, [R4.64+0x20] ;  /* 0x00002016042e8981 */ /* 0x000364000c1e1b00 */
.L_x_60:
[----:B------:R-:W-:Y:S05]  /*23c0*/  BSYNC B0 ;  /* 0x0000000000007941 */ /* 0x000fea0003800000 */
.L_x_59:
[----:B------:R-:W-:Y:S01]  /*23d0*/  ISETP.GE.AND P5, PT, R159, UR9, PT ;  /* 0x000000099f007c0c */ /* 0x000fe2000bfa6270 */
[----:B-1---5:R-:W-:Y:S01]  /*23e0*/  IMAD.MOV.U32 R7, RZ, RZ, R12 ;  /* 0x000000ffff077224 */ /* 0x022fe200078e000c */
[----:B------:R-:W-:Y:S01]  /*23f0*/  MOV R5, R2 ;  /* 0x0000000200057202 */ /* 0x000fe20000000f00 */
[----:B------:R-:W-:Y:S01]  /*2400*/  IMAD.MOV.U32 R6, RZ, RZ, R13 ;  /* 0x000000ffff067224 */ /* 0x000fe200078e000d */
[----:B------:R-:W-:Y:S01]  /*2410*/  BSSY B0, `(.L_x_61) ;  /* 0x0000022000007945 */ /* 0x000fe20003800000 */
[----:B------:R-:W-:Y:S01]  /*2420*/  IMAD.MOV.U32 R4, RZ, RZ, R3 ;  /* 0x000000ffff047224 */ /* 0x000fe200078e0003 */
[----:B------:R-:W-:Y:S01]  /*2430*/  CS2R R14, SRZ ;  /* 0x00000000000e7805 */ /* 0x000fe2000001ff00 */
[----:B------:R-:W-:Y:S01]  /*2440*/  CS2R R50, SRZ ;  /* 0x0000000000327805 */ /* 0x000fe2000001ff00 */
[----:B------:R-:W-:Y:S01]  /*2450*/  PRMT R27, R6, 0x5410, R7 ;  /* 0x00005410061b7816 */ /* 0x000fe20000000007 */
[----:B------:R-:W-:Y:S01]  /*2460*/  IMAD.MOV.U32 R7, RZ, RZ, R46 ;  /* 0x000000ffff077224 */ /* 0x000fe200078e002e */
[----:B------:R-:W-:Y:S01]  /*2470*/  PRMT R26, R4, 0x5410, R5 ;  /* 0x00005410041a7816 */ /* 0x000fe20000000005 */
[----:B------:R-:W-:Y:S01]  /*2480*/  IMAD.MOV.U32 R5, RZ, RZ, R40 ;  /* 0x000000ffff057224 */ /* 0x000fe200078e0028 */
[----:B------:R-:W-:Y:S01]  /*2490*/  MOV R6, R47 ;  /* 0x0000002f00067202 */ /* 0x000fe20000000f00 */
[----:B------:R-:W-:Y:S01]  /*24a0*/  CS2R R48, SRZ ;  /* 0x0000000000307805 */ /* 0x000fe2000001ff00 */
[----:B------:R-:W-:Y:S02]  /*24b0*/  MOV R4, R41 ;  /* 0x0000002900047202 */ /* 0x000fe40000000f00 */
[----:B------:R-:W-:Y:S02]  /*24c0*/  PRMT R45, R7, 0x5410, R6 ;  /* 0x00005410072d7816 */ /* 0x000fe40000000006 */
[----:B------:R-:W-:Y:S01]  /*24d0*/  PRMT R42, R5, 0x5410, R4 ;  /* 0x00005410052a7816 */ /* 0x000fe20000000004 */
[----:B------:R-:W-:-:S05]  /*24e0*/  @P5 BRA `(.L_x_62) ;  /* 0x0000014000005947 */ /* 0x000fca0003800000 */
[----:B------:R-:W-:Y:S01]  /*24f0*/  IADD3 R4, P1, P0, R110, R38, R174 ;  /* 0x000000266e047210 */ /* 0x000fe2000783e0ae */
[----:B------:R-:W-:Y:S01]  /*2500*/  CS2R R14, SRZ ;  /* 0x00000000000e7805 */ /* 0x000fe2000001ff00 */
[----:B------:R-:W-:Y:S01]  /*2510*/  CS2R R48, SRZ ;  /* 0x0000000000307805 */ /* 0x000fe2000001ff00 */
[----:B------:R-:W-:Y:S01]  /*2520*/  CS2R R16, SRZ ;  /* 0x0000000000107805 */ /* 0x000fe2000001ff00 */
[----:B------:R-:W-:Y:S01]  /*2530*/  IADD3.X R7, R115, R43, R155, P1, P0 ;  /* 0x0000002b73077210 */ /* 0x000fe20000fe049b */
[----:B------:R-:W-:Y:S01]  /*2540*/  CS2R R50, SRZ ;  /* 0x0000000000327805 */ /* 0x000fe2000001ff00 */
[----:B------:R-:W-:Y:S04]  /*2550*/  IADD3 R5, P1, P0, R108, R72, R172 ;  /* 0x000000486c057210 */ /* 0x000fe8000783e0ac */
[----:B------:R-:W-:Y:S02]  /*2560*/  IADD3.X R8, R114, R44, R156, P1, P0 ;  /* 0x0000002c72087210 */ /* 0x000fe40000fe049c */
[C---:B------:R-:W-:Y:S04]  /*2570*/  LEA R6, P0, R4.reuse, c[0x0][0x270], 0x1 ;  /* 0x00009c0004067a11 */ /* 0x040fe800078008ff */
[----:B------:R-:W-:Y:S02]  /*2580*/  LEA.HI.X R7, R4, c[0x0][0x274], R7, 0x1, P0 ;  /* 0x00009d0004077a11 */ /* 0x000fe400000f0c07 */
[C---:B------:R-:W-:Y:S04]  /*2590*/  LEA R4, P0, R5.reuse, c[0x0][0x288], 0x1 ;  /* 0x0000a20005047a11 */ /* 0x040fe800078008ff */
[----:B------:R-:W-:Y:S02]  /*25a0*/  LEA.HI.X R5, R5, c[0x0][0x28c], R8, 0x1, P0 ;  /* 0x0000a30005057a11 */ /* 0x000fe400000f0c08 */
[----:B------:R-:W-:Y:S11]  /*25b0*/  ISETP.GE.AND P0, PT, R32, c[0x0][0x27c], PT ;  /* 0x00009f0020007a0c */ /* 0x000ff60003f06270 */
[----:B------:R-:W-:Y:S02]  /*25c0*/  @!UPT UIADD3 URZ, URZ, URZ, URZ ;  /* 0x0000003f3f3ff290 */ /* 0x000fe4000fffe03f */
[----:B------:R1:W5:Y:S04]  /*25d0*/  @!P0 LDG.E.64 R14, [R6.64] ;  /* 0x00000016060e8981 */ /* 0x000368000c1e1b00 */
[----:B------:R1:W5:Y:S01]  /*25e0*/  @!P0 LDG.E.64 R48, [R4.64] ;  /* 0x0000001604308981 */ /* 0x000362000c1e1b00 */
[----:B------:R-:W-:Y:S11]  /*25f0*/  ISETP.GE.AND P0, PT, R34, c[0x0][0x27c], PT ;  /* 0x00009f0022007a0c */ /* 0x000ff60003f06270 */
[----:B------:R-:W-:Y:S02]  /*2600*/  @!UPT UIADD3 URZ, URZ, URZ, URZ ;  /* 0x0000003f3f3ff290 */ /* 0x000fe4000fffe03f */
[----:B------:R1:W5:Y:S04]  /*2610*/  @!P0 LDG.E.64 R16, [R6.64+0x20] ;  /* 0x0000201606108981 */ /* 0x000368000c1e1b00 */
[----:B------:R1:W5:Y:S02]  /*2620*/  @!P0 LDG.E.64 R50, [R4.64+0x20] ;  /* 0x0000201604328981 */ /* 0x000364000c1e1b00 */
.L_x_62:
[----:B------:R-:W-:Y:S05]  /*2630*/  BSYNC B0 ;  /* 0x0000000000007941 */ /* 0x000fea0003800000 */
.L_x_61:
        /* <DEDUP_REMOVED lines=14> */
[----:B------:R-:W-:Y:S01]  /*2720*/  MOV R4, R49 ;  /* 0x0000003100047202 */ /* 0x000fe20000000f00 */
[----:B------:R-:W-:Y:S01]  /*2730*/  CS2R R54, SRZ ;  /* 0x0000000000367805 */ /* 0x000fe2000001ff00 */
[----:B------:R-:W-:Y:S01]  /*2740*/  PRMT R61, R7, 0x5410, R6 ;  /* 0x00005410073d7816 */ /* 0x000fe20000000006 */
[----:B------:R-:W-:Y:S01]  /*2750*/  CS2R R52, SRZ ;  /* 0x0000000000347805 */ /* 0x000fe2000001ff00 */
        /* <DEDUP_REMOVED lines=22> */
.L_x_64:
[----:B------:R-:W-:Y:S05]  /*28c0*/  BSYNC B0 ;  /* 0x0000000000007941 */ /* 0x000fea0003800000 */
.L_x_63:
        /* <DEDUP_REMOVED lines=38> */
.L_x_66:
[----:B------:R-:W-:Y:S05]  /*2b30*/  BSYNC B0 ;  /* 0x0000000000007941 */ /* 0x000fea0003800000 */
.L_x_65:
[----:B-1---5:R-:W-:Y:S01]  /*2b40*/  MOV R5, R24 ;  /* 0x0000001800057202 */ /* 0x022fe20000000f00 */
[----:B------:R1:W2:Y:S01]  /*2b50*/  SHFL.IDX PT, R70, R89, RZ, 0x1c1f ;  /* 0x001c1fff59467589 */ /* 0x0002a200000e0000 */
[----:B------:R-:W-:Y:S01]  /*2b60*/  IMAD.MOV.U32 R7, RZ, RZ, R28 ;  /* 0x000000ffff077224 */ /* 0x000fe200078e001c */
[----:B------:R-:W-:Y:S01]  /*2b70*/  BSSY B1, `(.L_x_67) ;  /* 0x0000081000017945 */ /* 0x000fe20003800000 */
[----:B------:R-:W-:Y:S02]  /*2b80*/  IMAD.MOV.U32 R6, RZ, RZ, R29 ;  /* 0x000000ffff067224 */ /* 0x000fe400078e001d */
[----:B------:R-:W-:Y:S01]  /*2b90*/  IMAD.MOV.U32 R4, RZ, RZ, R25 ;  /* 0x000000ffff047224 */ /* 0x000fe200078e0019 */
[----:B------:R1:W3:Y:S02]  /*2ba0*/  SHFL.IDX PT, R68, R90, RZ, 0x1c1f ;  /* 0x001c1fff5a447589 */ /* 0x0002e400000e0000 */
[----:B------:R-:W-:Y:S01]  /*2bb0*/  PRMT R39, R6, 0x5410, R7 ;  /* 0x0000541006277816 */ /* 0x000fe20000000007 */
[----:B------:R-:W-:Y:S01]  /*2bc0*/  IMAD.MOV.U32 R7, RZ, RZ, R58 ;  /* 0x000000ffff077224 */ /* 0x000fe200078e003a */
[----:B------:R-:W-:Y:S01]  /*2bd0*/  PRMT R38, R4, 0x5410, R5 ;  /* 0x0000541004267816 */ /* 0x000fe20000000005 */
[----:B------:R-:W-:Y:S01]  /*2be0*/  IMAD.MOV.U32 R5, RZ, RZ, R56 ;  /* 0x000000ffff057224 */ /* 0x000fe200078e0038 */
[----:B------:R-:W-:Y:S02]  /*2bf0*/  MOV R6, R59 ;  /* 0x0000003b00067202 */ /* 0x000fe40000000f00 */
[----:B------:R-:W-:Y:S02]  /*2c00*/  MOV R4, R57 ;  /* 0x0000003900047202 */ /* 0x000fe40000000f00 */
[----:B------:R-:W-:Y:S02]  /*2c10*/  PRMT R65, R7, 0x5410, R6 ;  /* 0x0000541007417816 */ /* 0x000fe40000000006 */
[----:B------:R-:W-:Y:S01]  /*2c20*/  PRMT R64, R5, 0x5410, R4 ;  /* 0x0000541005407816 */ /* 0x000fe20000000004 */
[----:B------:R-:W-:-:S05]  /*2c30*/  @P4 BRA `(.L_x_68) ;  /* 0x0000074000004947 */ /* 0x000fca0003800000 */
[----:B------:R-:W-:Y:S01]  /*2c40*/  ISETP.NE.AND P0, PT, R102, RZ, PT ;  /* 0x000000ff6600720c */ /* 0x000fe20003f05270 */
[----:B------:R-:W-:Y:S01]  /*2c50*/  @!UPT UIADD3 URZ, URZ, URZ, URZ ;  /* 0x0000003f3f3ff290 */ /* 0x000fe2000fffe03f */
[----:B------:R-:W-:Y:S11]  /*2c60*/  BSSY B0, `(.L_x_69) ;  /* 0x0000038000007945 */ /* 0x000ff60003800000 */
[----:B------:R-:W-:-:S05]  /*2c70*/  @P0 BRA `(.L_x_70) ;  /* 0x0000036000000947 */ /* 0x000fca0003800000 */
[C---:B---3--:R-:W-:Y:S01]  /*2c80*/  LEA R66, P0, R18.reuse, R68, 0x1 ;  /* 0x0000004412427211 */ /* 0x048fe200078008ff */
[----:B------:R-:W3:Y:S03]  /*2c90*/  LDS.128 R8, [R92+0x3800] ;  /* 0x003800005c087984 */ /* 0x000ee60000000c00 */
[----:B--2---:R-:W-:Y:S02]  /*2ca0*/  LEA.HI.X R67, R18, R70, R19, 0x1, P0 ;  /* 0x0000004612437211 */ /* 0x004fe400000f0c13 */
[----:B------:R-:W-:Y:S11]  /*2cb0*/  ISETP.GE.AND P0, PT, R32, c[0x0][0x27c], PT ;  /* 0x00009f0020007a0c */ /* 0x000ff60003f06270 */
[----:B------:R-:W-:Y:S02]  /*2cc0*/  @!UPT UIADD3 URZ, URZ, URZ, URZ ;  /* 0x0000003f3f3ff290 */ /* 0x000fe4000fffe03f */
[----:B------:R-:W-:Y:S02]  /*2cd0*/  @!P0 SHF.R.U64 R4, R40, 0x10, R41 ;  /* 0x0000001028048819 */ /* 0x000fe40000001229 */
[--C-:B------:R-:W-:Y:S02]  /*2ce0*/  @!P0 SHF.R.U64 R2, R2, 0x10, R3.reuse ;  /* 0x0000001002028819 */ /* 0x100fe40000001203 */
[----:B------:R-:W-:Y:S02]  /*2cf0*/  @!P0 SHF.R.U32.HI R3, RZ, 0x10, R3 ;  /* 0x00000010ff038819 */ /* 0x000fe40000011603 */
[----:B------:R-:W-:Y:S02]  /*2d00*/  @!P0 SHF.R.U32.HI R43, RZ, 0x10, R41 ;  /* 0x00000010ff2b8819 */ /* 0x000fe40000011629 */
[----:B------:R-:W-:Y:S02]  /*2d10*/  @!P0 PRMT R41, R42, 0x5410, R4 ;  /* 0x000054102a298816 */ /* 0x000fe40000000004 */
[C---:B------:R-:W-:Y:S02]  /*2d20*/  @!P0 PRMT R2, R26.reuse, 0x5432, R2 ;  /* 0x000054321a028816 */ /* 0x040fe40000000002 */
[----:B------:R-:W-:Y:S01]  /*2d30*/  @!P0 PRMT R6, R26, 0x5410, R3 ;  /* 0x000054101a068816 */ /* 0x000fe20000000003 */
[C---:B------:R-:W-:Y:S01]  /*2d40*/  @!P0 IMAD.U32 R26, R41.reuse, 0x10000, RZ ;  /* 0x00010000291a8824 */ /* 0x040fe200078e00ff */
[C---:B------:R-:W-:Y:S01]  /*2d50*/  @!P0 LOP3.LUT R5, R2.reuse, 0xffff0000, RZ, 0xc0, !PT ;  /* 0xffff000002058812 */ /* 0x040fe200078ec0ff */
[----:B------:R-:W-:Y:S01]  /*2d60*/  @!P0 IMAD.U32 R7, R2, 0x10000, RZ ;  /* 0x0001000002078824 */ /* 0x000fe200078e00ff */
[----:B------:R-:W-:Y:S02]  /*2d70*/  @!P0 LOP3.LUT R41, R41, 0xffff0000, RZ, 0xc0, !PT ;  /* 0xffff000029298812 */ /* 0x000fe400078ec0ff */
[----:B------:R-:W-:Y:S01]  /*2d80*/  @!P0 PRMT R43, R42, 0x5432, R43 ;  /* 0x000054322a2b8816 */ /* 0x000fe2000000002b */
[C---:B---3--:R-:W-:Y:S01]  /*2d90*/  @!P0 IMAD.U32 R40, R8.reuse, 0x10000, RZ ;  /* 0x0001000008288824 */ /* 0x048fe200078e00ff */
[----:B------:R-:W-:Y:S02]  /*2da0*/  @!P0 LOP3.LUT R3, R8, 0xffff0000, RZ, 0xc0, !PT ;  /* 0xffff000008038812 */ /* 0x000fe400078ec0ff */
[C---:B------:R-:W-:Y:S02]  /*2db0*/  @!P0 LOP3.LUT R4, R9.reuse, 0xffff0000, RZ, 0xc0, !PT ;  /* 0xffff000009048812 */ /* 0x040fe400078ec0ff */
[----:B------:R-:W-:Y:S01]  /*2dc0*/  @!P0 SHF.L.U32 R42, R9, 0x10, RZ ;  /* 0x00000010092a8819 */ /* 0x000fe200000006ff */
[C---:B------:R-:W-:Y:S02]  /*2dd0*/  @!P0 FMUL.FTZ R44, R3.reuse, R26 ;  /* 0x0000001a032c8220 */ /* 0x040fe40000410000 */
[----:B------:R-:W-:Y:S02]  /*2de0*/  @!P0 FMUL.FTZ R2, R3, R7 ;  /* 0x0000000703028220 */ /* 0x000fe40000410000 */
[----:B------:R-:W-:Y:S02]  /*2df0*/  @!P0 FMUL.FTZ R69, R4, R41 ;  /* 0x0000002904458220 */ /* 0x000fe40000410000 */
[----:B------:R-:W-:Y:S01]  /*2e00*/  @!P0 FFMA.FTZ R73, R40, R7, -R44 ;  /* 0x0000000728498223 */ /* 0x000fe2000001082c */
[----:B------:R-:W-:Y:S01]  /*2e10*/  @!P0 SHF.L.U32 R7, R6, 0x10, RZ ;  /* 0x0000001006078819 */ /* 0x000fe200000006ff */
[-C--:B------:R-:W-:Y:S01]  /*2e20*/  @!P0 FMUL.FTZ R3, R4, R5.reuse ;  /* 0x0000000504038220 */ /* 0x080fe20000410000 */
[----:B------:R-:W-:Y:S01]  /*2e30*/  @!P0 LOP3.LUT R4, R10, 0xffff0000, RZ, 0xc0, !PT ;  /* 0xffff00000a048812 */ /* 0x000fe200078ec0ff */
[----:B------:R-:W-:Y:S01]  /*2e40*/  @!P0 FFMA.FTZ R2, R26, R40, R2 ;  /* 0x000000281a028223 */ /* 0x000fe20000010002 */
[----:B------:R-:W-:Y:S01]  /*2e50*/  @!P0 LOP3.LUT R6, R6, 0xffff0000, RZ, 0xc0, !PT ;  /* 0xffff000006068812 */ /* 0x000fe200078ec0ff */
[C---:B------:R-:W-:Y:S01]  /*2e60*/  @!P0 IMAD.U32 R26, R43.reuse, 0x10000, RZ ;  /* 0x000100002b1a8824 */ /* 0x040fe200078e00ff */
[----:B------:R-:W-:Y:S01]  /*2e70*/  @!P0 LOP3.LUT R43, R43, 0xffff0000, RZ, 0xc0, !PT ;  /* 0xffff00002b2b8812 */ /* 0x000fe200078ec0ff */
[----:B------:R-:W-:Y:S01]  /*2e80*/  @!P0 FFMA.FTZ R72, R42, R5, -R69 ;  /* 0x000000052a488223 */ /* 0x000fe20000010845 */
[C---:B------:R-:W-:Y:S01]  /*2e90*/  @!P0 LOP3.LUT R5, R11.reuse, 0xffff0000, RZ, 0xc0, !PT ;  /* 0xffff00000b058812 */ /* 0x040fe200078ec0ff */
[----:B------:R-:W-:Y:S01]  /*2ea0*/  @!P0 IMAD.U32 R40, R10, 0x10000, RZ ;  /* 0x000100000a288824 */ /* 0x000fe200078e00ff */
[----:B------:R-:W-:Y:S01]  /*2eb0*/  @!P0 F2FP.BF16.PACK_AB R2, R2, R73 ;  /* 0x000000490202823e */ /* 0x000fe200000010ff */
[C---:B------:R-:W-:Y:S02]  /*2ec0*/  @!P0 FMUL.FTZ R69, R4.reuse, R26 ;  /* 0x0000001a04458220 */ /* 0x040fe40000410000 */
[----:B------:R-:W-:Y:S02]  /*2ed0*/  @!P0 FMUL.FTZ R4, R4, R7 ;  /* 0x0000000704048220 */ /* 0x000fe40000410000 */
[----:B------:R-:W-:Y:S02]  /*2ee0*/  @!P0 IMAD.U32 R44, R11, 0x10000, RZ ;  /* 0x000100000b2c8824 */ /* 0x000fe400078e00ff */
[C---:B------:R-:W-:Y:S02]  /*2ef0*/  @!P0 FMUL.FTZ R71, R5.reuse, R43 ;  /* 0x0000002b05478220 */ /* 0x040fe40000410000 */
[----:B------:R-:W-:Y:S02]  /*2f00*/  @!P0 FMUL.FTZ R5, R5, R6 ;  /* 0x0000000605058220 */ /* 0x000fe40000410000 */
[----:B------:R-:W-:Y:S02]  /*2f10*/  @!P0 FFMA.FTZ R3, R41, R42, R3 ;  /* 0x0000002a29038223 */ /* 0x000fe40000010003 */
[----:B------:R-:W-:Y:S02]  /*2f20*/  @!P0 FFMA.FTZ R4, R26, R40, R4 ;  /* 0x000000281a048223 */ /* 0x000fe40000010004 */
[----:B------:R-:W-:Y:S01]  /*2f30*/  @!P0 FFMA.FTZ R69, R40, R7, -R69 ;  /* 0x0000000728458223 */ /* 0x000fe20000010845 */
[----:B------:R-:W-:Y:S01]  /*2f40*/  @!P0 F2FP.BF16.PACK_AB R3, R3, R72 ;  /* 0x000000480303823e */ /* 0x000fe200000010ff */
[----:B------:R-:W-:Y:S02]  /*2f50*/  @!P0 FFMA.FTZ R71, R44, R6, -R71 ;  /* 0x000000062c478223 */ /* 0x000fe40000010847 */
[----:B------:R-:W-:Y:S01]  /*2f60*/  @!P0 FFMA.FTZ R5, R43, R44, R5 ;  /* 0x0000002c2b058223 */ /* 0x000fe20000010005 */
[----:B------:R-:W-:Y:S01]  /*2f70*/  @!P0 F2FP.BF16.PACK_AB R4, R4, R69 ;  /* 0x000000450404823e */ /* 0x000fe200000010ff */
[----:B------:R-:W-:Y:S01]  /*2f80*/  @!P0 IMAD.MOV.U32 R8, RZ, RZ, R2 ;  /* 0x000000ffff088224 */ /* 0x000fe200078e0002 */
[----:B------:R-:W-:Y:S02]  /*2f90*/  @!P0 MOV R9, R3 ;  /* 0x0000000300098202 */ /* 0x000fe40000000f00 */
[----:B------:R-:W-:Y:S01]  /*2fa0*/  @!P0 F2FP.BF16.PACK_AB R5, R5, R71 ;  /* 0x000000470505823e */ /* 0x000fe200000010ff */
[----:B------:R-:W-:Y:S03]  /*2fb0*/  @!P0 IMAD.MOV.U32 R10, RZ, RZ, R4 ;  /* 0x000000ffff0a8224 */ /* 0x000fe600078e0004 */
[----:B------:R-:W-:Y:S05]  /*2fc0*/  @!P0 MOV R11, R5 ;  /* 0x00000005000b8202 */ /* 0x000fea0000000f00 */
[----:B------:R2:W-:Y:S02]  /*2fd0*/  ST.E.128 [R66.64], R8 ;  /* 0x0000000842007985 */ /* 0x0005e4000c101d16 */
.L_x_70:
[----:B------:R-:W-:Y:S05]  /*2fe0*/  BSYNC B0 ;  /* 0x0000000000007941 */ /* 0x000fea0003800000 */
.L_x_69:
[----:B------:R-:W-:Y:S11]  /*2ff0*/  ISETP.NE.AND P0, PT, R117, RZ, PT ;  /* 0x000000ff7500720c */ /* 0x000ff60003f05270 */
[----:B------:R-:W-:Y:S02]  /*3000*/  @!UPT UIADD3 URZ, URZ, URZ, URZ ;  /* 0x0000003f3f3ff290 */ /* 0x000fe4000fffe03f */
[----:B------:R-:W-:-:S05]  /*3010*/  @P0 BRA `(.L_x_68) ;  /* 0x0000036000000947 */ /* 0x000fca0003800000 */
[C---:B---3--:R-:W-:Y:S01]  /*3020*/  LEA R42, P0, R83.reuse, R68, 0x1 ;  /* 0x00000044532a7211 */ /* 0x048fe200078008ff */
[----:B--2---:R-:W2:Y:S03]  /*3030*/  LDS.128 R8, [R93+0x3800] ;  /* 0x003800005d087984 */ /* 0x004ea60000000c00 */
[----:B------:R-:W-:Y:S02]  /*3040*/  LEA.HI.X R43, R83, R70, R94, 0x1, P0 ;  /* 0x00000046532b7211 */ /* 0x000fe400000f0c5e */
[----:B------:R-:W-:Y:S11]  /*3050*/  ISETP.GE.AND P0, PT, R34, c[0x0][0x27c], PT ;  /* 0x00009f0022007a0c */ /* 0x000ff60003f06270 */
[----:B------:R-:W-:Y:S02]  /*3060*/  @!UPT UIADD3 URZ, URZ, URZ, URZ ;  /* 0x0000003f3f3ff290 */ /* 0x000fe4000fffe03f */
[----:B------:R-:W-:Y:S02]  /*3070*/  @!P0 SHF.R.U64 R26, R46, 0x10, R47 ;  /* 0x000000102e1a8819 */ /* 0x000fe4000000122f */
[--C-:B------:R-:W-:Y:S02]  /*3080*/  @!P0 SHF.R.U64 R2, R12, 0x10, R13.reuse ;  /* 0x000000100c028819 */ /* 0x100fe4000000120d */
[----:B------:R-:W-:Y:S02]  /*3090*/  @!P0 SHF.R.U32.HI R3, RZ, 0x10, R13 ;  /* 0x00000010ff038819 */ /* 0x000fe4000001160d */
[----:B------:R-:W-:Y:S02]  /*30a0*/  @!P0 PRMT R26, R45, 0x5410, R26 ;  /* 0x000054102d1a8816 */ /* 0x000fe4000000001a */
[C---:B------:R-:W-:Y:S02]  /*30b0*/  @!P0 PRMT R2, R27.reuse, 0x5432, R2 ;  /* 0x000054321b028816 */ /* 0x040fe40000000002 */
[----:B------:R-:W-:Y:S01]  /*30c0*/  @!P0 PRMT R6, R27, 0x5410, R3 ;  /* 0x000054101b068816 */ /* 0x000fe20000000003 */
[----:B------:R-:W-:Y:S01]  /*30d0*/  @!P0 IMAD.U32 R12, R26, 0x10000, RZ ;  /* 0x000100001a0c8824 */ /* 0x000fe200078e00ff */
[----:B------:R-:W-:Y:S01]  /*30e0*/  @!P0 SHF.R.U32.HI R40, RZ, 0x10, R47 ;  /* 0x00000010ff288819 */ /* 0x000fe2000001162f */
[----:B------:R-:W-:Y:S01]  /*30f0*/  @!P0 IMAD.U32 R7, R2, 0x10000, RZ ;  /* 0x0001000002078824 */ /* 0x000fe200078e00ff */
[----:B------:R-:W-:Y:S02]  /*3100*/  @!P0 LOP3.LUT R26, R26, 0xffff0000, RZ, 0xc0, !PT ;  /* 0xffff00001a1a8812 */ /* 0x000fe400078ec0ff */
[----:B------:R-:W-:Y:S02]  /*3110*/  @!P0 LOP3.LUT R5, R2, 0xffff0000, RZ, 0xc0, !PT ;  /* 0xffff000002058812 */ /* 0x000fe400078ec0ff */
[----:B------:R-:W-:Y:S01]  /*3120*/  @!P0 PRMT R40, R45, 0x5432, R40 ;  /* 0x000054322d288816 */ /* 0x000fe20000000028 */
[C---:B--2---:R-:W-:Y:S01]  /*3130*/  @!P0 IMAD.U32 R13, R8.reuse, 0x10000, RZ ;  /* 0x00010000080d8824 */ /* 0x044fe200078e00ff */
[----:B------:R-:W-:Y:S02]  /*3140*/  @!P0 LOP3.LUT R3, R8, 0xffff0000, RZ, 0xc0, !PT ;  /* 0xffff000008038812 */ /* 0x000fe400078ec0ff */
[C---:B------:R-:W-:Y:S02]  /*3150*/  @!P0 LOP3.LUT R4, R9.reuse, 0xffff0000, RZ, 0xc0, !PT ;  /* 0xffff000009048812 */ /* 0x040fe400078ec0ff */
[----:B------:R-:W-:Y:S01]  /*3160*/  @!P0 SHF.L.U32 R27, R9, 0x10, RZ ;  /* 0x00000010091b8819 */ /* 0x000fe200000006ff */
[C---:B------:R-:W-:Y:S02]  /*3170*/  @!P0 FMUL.FTZ R41, R3.reuse, R12 ;  /* 0x0000000c03298220 */ /* 0x040fe40000410000 */
[-C--:B------:R-:W-:Y:S02]  /*3180*/  @!P0 FMUL.FTZ R2, R3, R7.reuse ;  /* 0x0000000703028220 */ /* 0x080fe40000410000 */
[----:B------:R-:W-:Y:S02]  /*3190*/  @!P0 FMUL.FTZ R44, R4, R26 ;  /* 0x0000001a042c8220 */ /* 0x000fe40000410000 */
[----:B------:R-:W-:Y:S01]  /*31a0*/  @!P0 FFMA.FTZ R47, R13, R7, -R41 ;  /* 0x000000070d2f8223 */ /* 0x000fe20000010829 */
[----:B------:R-:W-:Y:S01]  /*31b0*/  @!P0 SHF.L.U32 R7, R6, 0x10, RZ ;  /* 0x0000001006078819 */ /* 0x000fe200000006ff */
[----:B------:R-:W-:Y:S01]  /*31c0*/  @!P0 FMUL.FTZ R3, R4, R5 ;  /* 0x0000000504038220 */ /* 0x000fe20000410000 */
        /* <DEDUP_REMOVED lines=27> */
.L_x_68:
[----:B------:R-:W-:Y:S05]  /*3380*/  BSYNC B1 ;  /* 0x0000000000017941 */ /* 0x000fea0003800000 */
.L_x_67:
[----:B--2---:R2:W4:Y:S01]  /*3390*/  SHFL.IDX PT, R43, R89, 0x1, 0x1c1f ;  /* 0x003c1f00592b7f89 */ /* 0x00452200000e0000 */
[----:B------:R-:W-:Y:S03]  /*33a0*/  BSSY B1, `(.L_x_71) ;  /* 0x0000077000017945 */ /* 0x000fe60003800000 */
[----:B------:R2:W1:Y:S01]  /*33b0*/  SHFL.IDX PT, R42, R90, 0x1, 0x1c1f ;  /* 0x003c1f005a2a7f89 */ /* 0x00046200000e0000 */
[----:B------:R-:W-:-:S05]  /*33c0*/  @P5 BRA `(.L_x_72) ;  /* 0x0000074000005947 */ /* 0x000fca0003800000 */
[----:B------:R-:W-:Y:S01]  /*33d0*/  ISETP.NE.AND P0, PT, R102, RZ, PT ;  /* 0x000000ff6600720c */ /* 0x000fe20003f05270 */
[----:B------:R-:W-:Y:S01]  /*33e0*/  @!UPT UIADD3 URZ, URZ, URZ, URZ ;  /* 0x0000003f3f3ff290 */ /* 0x000fe2000fffe03f */
[----:B------:R-:W-:Y:S11]  /*33f0*/  BSSY B0, `(.L_x_73) ;  /* 0x0000038000007945 */ /* 0x000ff60003800000 */
[----:B------:R-:W-:-:S05]  /*3400*/  @P0 BRA `(.L_x_74) ;  /* 0x0000036000000947 */ /* 0x000fca0003800000 */
[C---:B-1----:R-:W-:Y:S01]  /*3410*/  LEA R40, P0, R18.reuse, R42, 0x1 ;  /* 0x0000002a12287211 */ /* 0x042fe200078008ff */
[----:B------:R-:W1:Y:S03]  /*3420*/  LDS.128 R8, [R92+0x4800] ;  /* 0x004800005c087984 */ /* 0x000e660000000c00 */
[----:B----4-:R-:W-:Y:S02]  /*3430*/  LEA.HI.X R41, R18, R43, R19, 0x1, P0 ;  /* 0x0000002b12297211 */ /* 0x010fe400000f0c13 */
        /* <DEDUP_REMOVED lines=14> */
[C---:B-1----:R-:W-:Y:S01]  /*3520*/  @!P0 IMAD.U32 R13, R8.reuse, 0x10000, RZ ;  /* 0x00010000080d8824 */ /* 0x042fe200078e00ff */
        /* <DEDUP_REMOVED lines=22> */
[-C--:B------:R-:W-:Y:S02]  /*3690*/  @!P0 FMUL.FTZ R5, R5, R6.reuse ;  /* 0x0000000605058220 */ /* 0x080fe40000410000 */
        /* <DEDUP_REMOVED lines=13> */
.L_x_74:
[----:B------:R-:W-:Y:S05]  /*3770*/  BSYNC B0 ;  /* 0x0000000000007941 */ /* 0x000fea0003800000 */
.L_x_73:
[----:B------:R-:W-:Y:S11]  /*3780*/  ISETP.NE.AND P0, PT, R117, RZ, PT ;  /* 0x000000ff7500720c */ /* 0x000ff60003f05270 */
[----:B------:R-:W-:Y:S02]  /*3790*/  @!UPT UIADD3 URZ, URZ, URZ, URZ ;  /* 0x0000003f3f3ff290 */ /* 0x000fe4000fffe03f */
        /* <DEDUP_REMOVED lines=55> */
.L_x_72:
[----:B------:R-:W-:Y:S05]  /*3b10*/  BSYNC B1 ;  /* 0x0000000000017941 */ /* 0x000fea0003800000 */
.L_x_71:
[----:B------:R2:W4:Y:S01]  /*3b20*/  SHFL.IDX PT, R31, R89, 0x2, 0x1c1f ;  /* 0x005c1f00591f7f89 */ /* 0x00052200000e0000 */
[----:B------:R-:W-:Y:S03]  /*3b30*/  BSSY B1, `(.L_x_75) ;  /* 0x0000077000017945 */ /* 0x000fe60003800000 */
[----:B------:R2:W3:Y:S01]  /*3b40*/  SHFL.IDX PT, R30, R90, 0x2, 0x1c1f ;  /* 0x005c1f005a1e7f89 */ /* 0x0004e200000e0000 */
[----:B------:R-:W-:-:S05]  /*3b50*/  @P3 BRA `(.L_x_76) ;  /* 0x0000074000003947 */ /* 0x000fca0003800000 */
[----:B------:R-:W-:Y:S01]  /*3b60*/  ISETP.NE.AND P0, PT, R102, RZ, PT ;  /* 0x000000ff6600720c */ /* 0x000fe20003f05270 */
[----:B------:R-:W-:Y:S01]  /*3b70*/  @!UPT UIADD3 URZ, URZ, URZ, URZ ;  /* 0x0000003f3f3ff290 */ /* 0x000fe2000fffe03f */
[----:B------:R-:W-:Y:S11]  /*3b80*/  BSSY B0, `(.L_x_77) ;  /* 0x0000038000007945 */ /* 0x000ff60003800000 */
[----:B------:R-:W-:-:S05]  /*3b90*/  @P0 BRA `(.L_x_78) ;  /* 0x0000036000000947 */ /* 0x000fca0003800000 */
[C---:B-1-3--:R-:W-:Y:S01]  /*3ba0*/  LEA R26, P0, R18.reuse, R30, 0x1 ;  /* 0x0000001e121a7211 */ /* 0x04afe200078008ff */
        /* <DEDUP_REMOVED lines=53> */
.L_x_78:
[----:B------:R-:W-:Y:S05]  /*3f00*/  BSYNC B0 ;  /* 0x0000000000007941 */ /* 0x000fea0003800000 */
.L_x_77:
[----:B------:R-:W-:Y:S11]  /*3f10*/  ISETP.NE.AND P0, PT, R117, RZ, PT ;  /* 0x000000ff7500720c */ /* 0x000ff60003f05270 */
[----:B------:R-:W-:Y:S02]  /*3f20*/  @!UPT UIADD3 URZ, URZ, URZ, URZ ;  /* 0x0000003f3f3ff290 */ /* 0x000fe4000fffe03f */
        /* <DEDUP_REMOVED lines=55> */
.L_x_76:
[----:B------:R-:W-:Y:S05]  /*42a0*/  BSYNC B1 ;  /* 0x0000000000017941 */ /* 0x000fea0003800000 */
.L_x_75:
[----:B-1----:R1:W2:Y:S04]  /*42b0*/  SHFL.IDX PT, R27, R89, 0x3, 0x1c1f ;  /* 0x007c1f00591b7f89 */ /* 0x0022a800000e0000 */
[----:B------:R1:W4:Y:S01]  /*42c0*/  SHFL.IDX PT, R26, R90, 0x3, 0x1c1f ;  /* 0x007c1f005a1a7f89 */ /* 0x00032200000e0000 */
[----:B------:R-:W-:-:S05]  /*42d0*/  @P2 BRA `(.L_x_79) ;  /* 0x000030f000002947 */ /* 0x000fca0003800000 */
[----:B------:R-:W-:Y:S01]  /*42e0*/  ISETP.NE.AND P0, PT, R102, RZ, PT ;  /* 0x000000ff6600720c */ /* 0x000fe20003f05270 */
[----:B------:R-:W-:Y:S01]  /*42f0*/  @!UPT UIADD3 URZ, URZ, URZ, URZ ;  /* 0x0000003f3f3ff290 */ /* 0x000fe2000fffe03f */
[----:B------:R-:W-:Y:S11]  /*4300*/  BSSY B0, `(.L_x_80) ;  /* 0x0000038000007945 */ /* 0x000ff60003800000 */
[----:B------:R-:W-:-:S05]  /*4310*/  @P0 BRA `(.L_x_81) ;  /* 0x0000036000000947 */ /* 0x000fca0003800000 */
[C---:B----4-:R-:W-:Y:S01]  /*4320*/  LEA R22, P0, R18.reuse, R26, 0x1 ;  /* 0x0000001a12167211 */ /* 0x050fe200078008ff */
[----:B------:R-:W4:Y:S03]  /*4330*/  LDS.128 R8, [R92+0x6800] ;  /* 0x006800005c087984 */ /* 0x000f260000000c00 */
[----:B--2---:R-:W-:Y:S02]  /*4340*/  LEA.HI.X R23, R18, R27, R19, 0x1, P0 ;  /* 0x0000001b12177211 */ /* 0x004fe400000f0c13 */
        /* <DEDUP_REMOVED lines=14> */
[C---:B----4-:R-:W-:Y:S01]  /*4430*/  @!P0 IMAD.U32 R13, R8.reuse, 0x10000, RZ ;  /* 0x00010000080d8824 */ /* 0x050fe200078e00ff */
        /* <DEDUP_REMOVED lines=36> */
.L_x_81:
[----:B------:R-:W-:Y:S05]  /*4680*/  BSYNC B0 ;  /* 0x0000000000007941 */ /* 0x000fea0003800000 */
.L_x_80:
[----:B------:R-:W-:Y:S11]  /*4690*/  ISETP.NE.AND P0, PT, R117, RZ, PT ;  /* 0x000000ff7500720c */ /* 0x000ff60003f05270 */
[----:B------:R-:W-:Y:S02]  /*46a0*/  @!UPT UIADD3 URZ, URZ, URZ, URZ ;  /* 0x0000003f3f3ff290 */ /* 0x000fe4000fffe03f */
[----:B------:R-:W-:-:S05]  /*46b0*/  @P0 BRA `(.L_x_79) ;  /* 0x00002d1000000947 */ /* 0x000fca0003800000 */
[C---:B--2-4-:R-:W-:Y:S01]  /*46c0*/  LEA R22, P0, R83.reuse, R26, 0x1 ;  /* 0x0000001a53167211 */ /* 0x054fe200078008ff */
[----:B------:R-:W2:Y:S03]  /*46d0*/  LDS.128 R8, [R93+0x6800] ;  /* 0x006800005d087984 */ /* 0x000ea60000000c00 */
        /* <DEDUP_REMOVED lines=8> */
[----:B------:R-:W-:Y:S01]  /*4760*/  @!P0 SHF.R.U32.HI R4, RZ, 0x10, R59 ;  /* 0x00000010ff048819 */ /* 0x000fe2000001163b */
[----:B------:R-:W-:Y:S01]  /*4770*/  @!P0 IMAD.U32 R12, R14, 0x10000, RZ ;  /* 0x000100000e0c8824 */ /* 0x000fe200078e00ff */
[----:B------:R-:W-:Y:S01]  /*4780*/  @!P0 PRMT R6, R39, 0x5410, R3 ;  /* 0x0000541027068816 */ /* 0x000fe20000000003 */
[----:B------:R-:W-:Y:S01]  /*4790*/  @!P0 IMAD.U32 R7, R2, 0x10000, RZ ;  /* 0x0001000002078824 */ /* 0x000fe200078e00ff */
[----:B------:R-:W-:Y:S02]  /*47a0*/  @!P0 PRMT R16, R65, 0x5432, R4 ;  /* 0x0000543241108816 */ /* 0x000fe40000000004 */
[----:B------:R-:W-:Y:S02]  /*47b0*/  @!P0 LOP3.LUT R14, R14, 0xffff0000, RZ, 0xc0, !PT ;  /* 0xffff00000e0e8812 */ /* 0x000fe400078ec0ff */
[----:B------:R-:W-:Y:S01]  /*47c0*/  @!P0 LOP3.LUT R5, R2, 0xffff0000, RZ, 0xc0, !PT ;  /* 0xffff000002058812 */ /* 0x000fe200078ec0ff */
        /* <DEDUP_REMOVED lines=36> */
[----:B------:R2:W-:Y:S01]  /*4a10*/  ST.E.128 [R22.64], R8 ;  /* 0x0000000816007985 */ /* 0x0005e2000c101d16 */
[----:B------:R-:W-:-:S05]  /*4a20*/  BRA `(.L_x_79) ;  /* 0x000029a000007947 */ /* 0x000fca0003800000 */
.L_x_58:
[----:B------:R-:W-:Y:S01]  /*4a30*/  ISETP.GE.AND P0, PT, R159, UR9, PT ;  /* 0x000000099f007c0c */ /* 0x000fe2000bf06270 */
[----:B------:R-:W-:Y:S01]  /*4a40*/  CS2R R26, SRZ ;  /* 0x00000000001a7805 */ /* 0x000fe2000001ff00 */
[----:B------:R-:W-:Y:S01]  /*4a50*/  ISETP.NE.AND P6, PT, R102, RZ, PT ;  /* 0x000000ff6600720c */ /* 0x000fe20003fc5270 */
[----:B------:R-:W-:Y:S01]  /*4a60*/  CS2R R24, SRZ ;  /* 0x0000000000187805 */ /* 0x000fe2000001ff00 */
[----:B------:R-:W-:Y:S01]  /*4a70*/  ISETP.GE.OR P4, PT, R18, c[0x0][0x27c], P0 ;  /* 0x00009f0012007a0c */ /* 0x000fe20000786670 */
[----:B------:R-:W-:Y:S01]  /*4a80*/  CS2R R62, SRZ ;  /* 0x00000000003e7805 */ /* 0x000fe2000001ff00 */
[----:B------:R-:W-:Y:S01]  /*4a90*/  ISETP.NE.AND P5, PT, R148, RZ, PT ;  /* 0x000000ff9400720c */ /* 0x000fe20003fa5270 */
[----:B------:R-:W-:Y:S01]  /*4aa0*/  CS2R R60, SRZ ;  /* 0x00000000003c7805 */ /* 0x000fe2000001ff00 */
[----:B------:R-:W-:Y:S01]  /*4ab0*/  IADD3 R133, -R152, c[0x0][0x1d4], RZ ;  /* 0x0000750098857a10 */ /* 0x000fe20007ffe1ff */
[----:B------:R-:W-:Y:S01]  /*4ac0*/  CS2R R22, SRZ ;  /* 0x0000000000167805 */ /* 0x000fe2000001ff00 */
[----:B------:R-:W-:Y:S01]  /*4ad0*/  CS2R R20, SRZ ;  /* 0x0000000000147805 */ /* 0x000fe2000001ff00 */
[----:B------:R-:W-:Y:S01]  /*4ae0*/  CS2R R66, SRZ ;  /* 0x0000000000427805 */ /* 0x000fe2000001ff00 */
[----:B------:R-:W-:Y:S01]  /*4af0*/  CS2R R64, SRZ ;  /* 0x0000000000407805 */ /* 0x000fe2000001ff00 */
[----:B------:R-:W-:Y:S01]  /*4b00*/  CS2R R30, SRZ ;  /* 0x00000000001e7805 */ /* 0x000fe2000001ff00 */
[----:B------:R-:W-:Y:S01]  /*4b10*/  CS2R R28, SRZ ;  /* 0x00000000001c7805 */ /* 0x000fe2000001ff00 */
[----:B------:R-:W-:Y:S01]  /*4b20*/  CS2R R70, SRZ ;  /* 0x0000000000467805 */ /* 0x000fe2000001ff00 */
[----:B------:R-:W-:Y:S01]  /*4b30*/  CS2R R68, SRZ ;  /* 0x0000000000447805 */ /* 0x000fe2000001ff00 */
[----:B------:R-:W-:Y:S01]  /*4b40*/  @!P4 IADD3 R2, P1, P0, R106, R38, R174 ;  /* 0x000000266a02c210 */ /* 0x000fe2000783e0ae */
[----:B------:R-:W-:Y:S01]  /*4b50*/  CS2R R40, SRZ ;  /* 0x0000000000287805 */ /* 0x000fe2000001ff00 */
[----:B------:R1:W2:Y:S01]  /*4b60*/  SHFL.IDX PT, R51, R89, RZ, 0x1c1f ;  /* 0x001c1fff59337589 */ /* 0x0002a200000e0000 */
[----:B------:R-:W-:Y:S01]  /*4b70*/  BSSY B0, `(.L_x_82) ;  /* 0x00000d4000007945 */ /* 0x000fe20003800000 */
[C---:B------:R-:W-:Y:S02]  /*4b80*/  @!P4 IADD3.X R5, R113.reuse, R43, R155, P1, P0 ;  /* 0x0000002b7105c210 */ /* 0x040fe40000fe049b */
[----:B------:R-:W-:Y:S04]  /*4b90*/  @!P4 IADD3 R3, P1, P0, R104, R72, R172 ;  /* 0x000000486803c210 */ /* 0x000fe8000783e0ac */
[----:B------:R-:W-:Y:S01]  /*4ba0*/  @!P4 IADD3.X R8, R112, R44, R156, P1, P0 ;  /* 0x0000002c7008c210 */ /* 0x000fe20000fe049c */
[----:B------:R1:W3:Y:S01]  /*4bb0*/  SHFL.IDX PT, R50, R90, RZ, 0x1c1f ;  /* 0x001c1fff5a327589 */ /* 0x0002e200000e0000 */
[----:B------:R-:W-:Y:S04]  /*4bc0*/  ISETP.GE.AND P0, PT, R158, UR9, PT ;  /* 0x000000099e007c0c */ /* 0x000fe8000bf06270 */
[----:B------:R-:W-:Y:S11]  /*4bd0*/  ISETP.GE.OR P2, PT, R18, c[0x0][0x27c], P0 ;  /* 0x00009f0012007a0c */ /* 0x000ff60000746670 */
[----:B------:R-:W-:Y:S02]  /*4be0*/  @!UPT UIADD3 URZ, URZ, URZ, URZ ;  /* 0x0000003f3f3ff290 */ /* 0x000fe4000fffe03f */
[----:B------:R-:W-:Y:S04]  /*4bf0*/  @!P2 IADD3 R6, P1, P0, R106, R173, R38 ;  /* 0x000000ad6a06a210 */ /* 0x000fe8000783e026 */
[--C-:B------:R-:W-:Y:S02]  /*4c00*/  @!P2 IADD3.X R9, R113, R153, R43.reuse, P1, P0 ;  /* 0x000000997109a210 */ /* 0x100fe40000fe042b */
[----:B------:R-:W-:Y:S04]  /*4c10*/  @!P2 IADD3 R7, P1, P0, R104, R163, R72 ;  /* 0x000000a36807a210 */ /* 0x000fe8000783e048 */
[----:B------:R-:W-:Y:S02]  /*4c20*/  @!P2 IADD3.X R12, R112, R154, R44, P1, P0 ;  /* 0x0000009a700ca210 */ /* 0x000fe40000fe042c */
[----:B------:R-:W-:Y:S04]  /*4c30*/  ISETP.GE.AND P0, PT, R157, UR9, PT ;  /* 0x000000099d007c0c */ /* 0x000fe8000bf06270 */
[----:B------:R-:W-:Y:S11]  /*4c40*/  ISETP.GE.OR P1, PT, R18, c[0x0][0x27c], P0 ;  /* 0x00009f0012007a0c */ /* 0x000ff60000726670 */
[----:B------:R-:W-:Y:S02]  /*4c50*/  @!UPT UIADD3 URZ, URZ, URZ, URZ ;  /* 0x0000003f3f3ff290 */ /* 0x000fe4000fffe03f */
[----:B------:R-:W-:Y:S04]  /*4c60*/  @!P1 IADD3 R10, P3, P0, R106, R170, R38 ;  /* 0x000000aa6a0a9210 */ /* 0x000fe8000787e026 */
[----:B------:R-:W-:Y:S02]  /*4c70*/  @!P1 IADD3.X R13, R113, R120, R43, P3, P0 ;  /* 0x00000078710d9210 */ /* 0x000fe40001fe042b */
[----:B------:R-:W-:Y:S04]  /*4c80*/  @!P1 IADD3 R11, P3, P0, R104, R168, R72 ;  /* 0x000000a8680b9210 */ /* 0x000fe8000787e048 */
[----:B------:R-:W-:Y:S02]  /*4c90*/  @!P1 IADD3.X R14, R112, R121, R44, P3, P0 ;  /* 0x00000079700e9210 */ /* 0x000fe40001fe042c */
[C---:B------:R-:W-:Y:S04]  /*4ca0*/  @!P4 LEA R4, P0, R2.reuse, c[0x0][0x270], 0x1 ;  /* 0x00009c000204ca11 */ /* 0x040fe800078008ff */
[----:B------:R-:W-:Y:S02]  /*4cb0*/  @!P4 LEA.HI.X R5, R2, c[0x0][0x274], R5, 0x1, P0 ;  /* 0x00009d000205ca11 */ /* 0x000fe400000f0c05 */
[C---:B------:R-:W-:Y:S03]  /*4cc0*/  @!P4 LEA R2, P0, R3.reuse, c[0x0][0x288], 0x1 ;  /* 0x0000a2000302ca11 */ /* 0x040fe600078008ff */
[----:B------:R4:W2:Y:S01]  /*4cd0*/  @!P4 LDG.E.128 R20, [R4.64] ;  /* 0x000000160414c981 */ /* 0x0008a2000c1e1d00 */
[----:B------:R-:W-:Y:S02]  /*4ce0*/  @!P4 LEA.HI.X R3, R3, c[0x0][0x28c], R8, 0x1, P0 ;  /* 0x0000a3000303ca11 */ /* 0x000fe400000f0c08 */
[C---:B------:R-:W-:Y:S04]  /*4cf0*/  @!P2 LEA R8, P0, R6.reuse, c[0x0][0x270], 0x1 ;  /* 0x00009c000608aa11 */ /* 0x040fe800078008ff */
[----:B------:R-:W-:Y:S01]  /*4d00*/  @!P2 LEA.HI.X R9, R6, c[0x0][0x274], R9, 0x1, P0 ;  /* 0x00009d000609aa11 */ /* 0x000fe200000f0c09 */
[----:B------:R1:W3:Y:S01]  /*4d10*/  @!P4 LDG.E.128 R60, [R2.64] ;  /* 0x00000016023cc981 */ /* 0x0002e2000c1e1d00 */
[C---:B------:R-:W-:Y:S04]  /*4d20*/  @!P2 LEA R6, P0, R7.reuse, c[0x0][0x288], 0x1 ;  /* 0x0000a2000706aa11 */ /* 0x040fe800078008ff */
[----:B------:R-:W-:Y:S02]  /*4d30*/  @!P2 LEA.HI.X R7, R7, c[0x0][0x28c], R12, 0x1, P0 ;  /* 0x0000a3000707aa11 */ /* 0x000fe400000f0c0c */
[C---:B------:R-:W-:Y:S01]  /*4d40*/  @!P1 LEA R12, P0, R10.reuse, c[0x0][0x270], 0x1 ;  /* 0x00009c000a0c9a11 */ /* 0x040fe200078008ff */
[----:B------:R1:W3:Y:S03]  /*4d50*/  @!P2 LDG.E.128 R24, [R8.64] ;  /* 0x000000160818a981 */ /* 0x0002e6000c1e1d00 */
[----:B------:R-:W-:Y:S02]  /*4d60*/  @!P1 LEA.HI.X R13, R10, c[0x0][0x274], R13, 0x1, P0 ;  /* 0x00009d000a0d9a11 */ /* 0x000fe400000f0c0d */
[C---:B------:R-:W-:Y:S03]  /*4d70*/  @!P1 LEA R10, P0, R11.reuse, c[0x0][0x288], 0x1 ;  /* 0x0000a2000b0a9a11 */ /* 0x040fe600078008ff */
[----:B------:R1:W3:Y:S01]  /*4d80*/  @!P2 LDG.E.128 R64, [R6.64] ;  /* 0x000000160640a981 */ /* 0x0002e2000c1e1d00 */
[----:B------:R-:W-:Y:S01]  /*4d90*/  @!P1 LEA.HI.X R11, R11, c[0x0][0x28c], R14, 0x1, P0 ;  /* 0x0000a3000b0b9a11 */ /* 0x000fe200000f0c0e */
[----:B----4-:R-:W-:Y:S01]  /*4da0*/  CS2R R4, SRZ ;  /* 0x0000000000047805 */ /* 0x010fe2000001ff00 */
[----:B------:R-:W-:Y:S04]  /*4db0*/  ISETP.GE.AND P0, PT, R35, UR9, PT ;  /* 0x0000000923007c0c */ /* 0x000fe8000bf06270 */
[----:B------:R-:W-:Y:S01]  /*4dc0*/  ISETP.GE.OR P0, PT, R18, c[0x0][0x27c], P0 ;  /* 0x00009f0012007a0c */ /* 0x000fe20000706670 */
[----:B------:R-:W4:Y:S08]  /*4dd0*/  @!P1 LDG.E.128 R28, [R12.64] ;  /* 0x000000160c1c9981 */ /* 0x000f30000c1e1d00 */
[----:B------:R-:W4:Y:S04]  /*4de0*/  @!P1 LDG.E.128 R68, [R10.64] ;  /* 0x000000160a449981 */ /* 0x000f28000c1e1d00 */
[----:B------:R-:W-:Y:S05]  /*4df0*/  @!P0 IADD3 R38, P1, R106, R38, RZ ;  /* 0x000000266a268210 */ /* 0x000fea0007f3e0ff */
[----:B------:R-:W-:Y:S01]  /*4e00*/  @!P0 IMAD.X R43, R113, 0x1, R43, P1 ;  /* 0x00000001712b8824 */ /* 0x000fe200008e062b */
[C---:B-1----:R-:W-:Y:S01]  /*4e10*/  @!P0 LEA R8, P1, R38.reuse, c[0x0][0x270], 0x1 ;  /* 0x00009c0026088a11 */ /* 0x042fe200078208ff */
[----:B------:R-:W-:Y:S03]  /*4e20*/  CS2R R6, SRZ ;  /* 0x0000000000067805 */ /* 0x000fe6000001ff00 */
[----:B------:R-:W-:Y:S02]  /*4e30*/  @!P0 LEA.HI.X R9, R38, c[0x0][0x274], R43, 0x1, P1 ;  /* 0x00009d0026098a11 */ /* 0x000fe400008f0c2b */
[----:B------:R-:W-:Y:S01]  /*4e40*/  @!P0 IADD3 R72, P1, R104, R72, RZ ;  /* 0x0000004868488210 */ /* 0x000fe20007f3e0ff */
[----:B------:R-:W-:Y:S02]  /*4e50*/  CS2R R42, SRZ ;  /* 0x00000000002a7805 */ /* 0x000fe4000001ff00 */
[----:B------:R2:W5:Y:S02]  /*4e60*/  @!P0 LDG.E.128 R4, [R8.64] ;  /* 0x0000001608048981 */ /* 0x000564000c1e1d00 */
[----:B------:R-:W-:Y:S01]  /*4e70*/  @!P0 IMAD.X R3, R112, 0x1, R44, P1 ;  /* 0x0000000170038824 */ /* 0x000fe200008e062c */
[C---:B------:R-:W-:Y:S04]  /*4e80*/  @!P0 LEA R2, P1, R72.reuse, c[0x0][0x288], 0x1 ;  /* 0x0000a20048028a11 */ /* 0x040fe800078208ff */
[----:B------:R-:W-:Y:S02]  /*4e90*/  @!P0 LEA.HI.X R3, R72, c[0x0][0x28c], R3, 0x1, P1 ;  /* 0x0000a30048038a11 */ /* 0x000fe400008f0c03 */
[----:B------:R-:W-:Y:S03]  /*4ea0*/  ISETP.GE.AND P1, PT, R18, c[0x0][0x27c], PT ;  /* 0x00009f0012007a0c */ /* 0x000fe60003f26270 */
[----:B------:R1:W5:Y:S01]  /*4eb0*/  @!P0 LDG.E.128 R40, [R2.64] ;  /* 0x0000001602288981 */ /* 0x000362000c1e1d00 */
[----:B------:R-:W-:Y:S01]  /*4ec0*/  ISETP.GE.OR P0, PT, R35, UR9, P6 ;  /* 0x0000000923007c0c */ /* 0x000fe2000b706670 */
[----:B--2---:R-:W-:Y:S02]  /*4ed0*/  IMAD.MOV.U32 R9, RZ, RZ, R22 ;  /* 0x000000ffff097224 */ /* 0x004fe400078e0016 */
[----:B------:R-:W-:Y:S02]  /*4ee0*/  IMAD.MOV.U32 R8, RZ, RZ, R23 ;  /* 0x000000ffff087224 */ /* 0x000fe400078e0017 */
[----:B-1----:R-:W-:Y:S02]  /*4ef0*/  IMAD.MOV.U32 R3, RZ, RZ, R20 ;  /* 0x000000ffff037224 */ /* 0x002fe400078e0014 */
[----:B------:R-:W-:Y:S01]  /*4f00*/  IMAD.MOV.U32 R2, RZ, RZ, R21 ;  /* 0x000000ffff027224 */ /* 0x000fe200078e0015 */
[----:B------:R-:W-:Y:S01]  /*4f10*/  PRMT R17, R8, 0x5410, R9 ;  /* 0x0000541008117816 */ /* 0x000fe20000000009 */
[----:B---3--:R-:W-:Y:S02]  /*4f20*/  IMAD.MOV.U32 R9, RZ, RZ, R62 ;  /* 0x000000ffff097224 */ /* 0x008fe400078e003e */
[----:B------:R-:W-:Y:S01]  /*4f30*/  IMAD.MOV.U32 R8, RZ, RZ, R63 ;  /* 0x000000ffff087224 */ /* 0x000fe200078e003f */
[----:B------:R-:W-:Y:S01]  /*4f40*/  PRMT R16, R2, 0x5410, R3 ;  /* 0x0000541002107816 */ /* 0x000fe20000000003 */
[----:B------:R-:W-:Y:S02]  /*4f50*/  IMAD.MOV.U32 R3, RZ, RZ, R60 ;  /* 0x000000ffff037224 */ /* 0x000fe400078e003c */
        /* <DEDUP_REMOVED lines=14> */
[----:B----4-:R-:W-:Y:S02]  /*5040*/  IMAD.MOV.U32 R9, RZ, RZ, R30 ;  /* 0x000000ffff097224 */ /* 0x010fe400078e001e */
        /* <DEDUP_REMOVED lines=10> */
[----:B------:R-:W-:Y:S04]  /*50f0*/  PRMT R75, R9, 0x5410, R8 ;  /* 0x00005410094b7816 */ /* 0x000fe80000000008 */
[----:B------:R-:W-:Y:S01]  /*5100*/  PRMT R74, R2, 0x5410, R3 ;  /* 0x00005410024a7816 */ /* 0x000fe20000000003 */
[----:B------:R-:W-:-:S05]  /*5110*/  @P0 BRA `(.L_x_83) ;  /* 0x0000079000000947 */ /* 0x000fca0003800000 */
[----:B------:R-:W-:Y:S01]  /*5120*/  SEL R2, R152, R133, !P5 ;  /* 0x0000008598027207 */ /* 0x000fe20006800000 */
[----:B------:R-:W1:Y:S01]  /*5130*/  LDS.128 R56, [R140+0x3900] ;  /* 0x003900008c387984 */ /* 0x000e620000000c00 */
[----:B-----5:R-:W-:Y:S01]  /*5140*/  MOV R11, R40 ;  /* 0x00000028000b7202 */ /* 0x020fe20000000f00 */
[----:B------:R-:W-:Y:S01]  /*5150*/  IMAD.MOV.U32 R10, RZ, RZ, R7 ;  /* 0x000000ffff0a7224 */ /* 0x000fe200078e0007 */
[----:B------:R-:W-:Y:S01]  /*5160*/  SHF.R.S32.HI R47, RZ, 0x1f, R2 ;  /* 0x0000001fff2f7819 */ /* 0x000fe20000011402 */
[--C-:B------:R-:W-:Y:S01]  /*5170*/  IMAD.MOV.U32 R45, RZ, RZ, R41.reuse ;  /* 0x000000ffff2d7224 */ /* 0x100fe200078e0029 */
[----:B------:R-:W-:Y:S01]  /*5180*/  @!P1 SHF.R.U64 R40, R40, 0x10, R41 ;  /* 0x0000001028289819 */ /* 0x000fe20000001229 */
[----:B------:R-:W-:Y:S01]  /*5190*/  IMAD.MOV.U32 R46, RZ, RZ, R43 ;  /* 0x000000ffff2e7224 */ /* 0x000fe200078e002b */
[----:B------:R-:W-:Y:S02]  /*51a0*/  LEA.HI R47, R47, R2, RZ, 0x4 ;  /* 0x000000022f2f7211 */ /* 0x000fe400078f20ff */
[----:B------:R-:W-:Y:S02]  /*51b0*/  @!P1 SHF.R.U64 R8, R4, 0x10, R5 ;  /* 0x0000001004089819 */ /* 0x000fe40000001205 */
[----:B------:R-:W-:Y:S02]  /*51c0*/  LEA.HI.SX32 R47, R47, R116, 0x1c ;  /* 0x000000742f2f7211 */ /* 0x000fe400078fe2ff */
[C---:B------:R-:W-:Y:S02]  /*51d0*/  LEA R78, P0, R98.reuse, R50, 0x1 ;  /* 0x00000032624e7211 */ /* 0x040fe400078008ff */
[----:B------:R-:W-:Y:S01]  /*51e0*/  @!P1 SHF.R.U32.HI R3, RZ, 0x10, R7 ;  /* 0x00000010ff039819 */ /* 0x000fe20000011607 */
[----:B------:R-:W-:Y:S01]  /*51f0*/  IMAD.SHL.U32 R47, R47, 0x8, RZ ;  /* 0x000000082f2f7824 */ /* 0x000fe200078e00ff */
[----:B------:R-:W-:Y:S02]  /*5200*/  LEA.HI.X R79, R98, R51, R103, 0x1, P0 ;  /* 0x00000033624f7211 */ /* 0x000fe400000f0c67 */
[----:B------:R-:W-:Y:S02]  /*5210*/  MOV R9, R5 ;  /* 0x0000000500097202 */ /* 0x000fe40000000f00 */
[----:B------:R-:W-:Y:S02]  /*5220*/  LOP3.LUT R2, R134, 0x38, R47, 0xf8, !PT ;  /* 0x0000003886027812 */ /* 0x000fe400078ef82f */
[----:B------:R-:W-:Y:S02]  /*5230*/  ISETP.GE.AND P0, PT, R47, c[0x0][0x1d4], PT ;  /* 0x000075002f007a0c */ /* 0x000fe40003f06270 */
[----:B------:R-:W-:Y:S02]  /*5240*/  LOP3.LUT R2, R2, R135, RZ, 0x3c, !PT ;  /* 0x0000008702027212 */ /* 0x000fe400078e3cff */
[----:B------:R-:W-:Y:S02]  /*5250*/  @!P1 PRMT R40, R11, 0x5410, R40 ;  /* 0x000054100b289816 */ /* 0x000fe40000000028 */
[----:B------:R-:W-:Y:S01]  /*5260*/  @!P1 PRMT R11, R10, 0x5410, R3 ;  /* 0x000054100a0b9816 */ /* 0x000fe20000000003 */
[----:B------:R-:W-:Y:S01]  /*5270*/  IMAD.IADD R2, R2, 0x1, R136 ;  /* 0x0000000102027824 */ /* 0x000fe200078e0288 */
[----:B------:R-:W-:Y:S01]  /*5280*/  @!P1 SHF.R.U32.HI R44, RZ, 0x10, R41 ;  /* 0x00000010ff2c9819 */ /* 0x000fe20000011629 */
[----:B------:R-:W-:Y:S01]  /*5290*/  IMAD.MOV.U32 R41, RZ, RZ, R42 ;  /* 0x000000ffff297224 */ /* 0x000fe200078e002a */
[----:B------:R-:W-:Y:S01]  /*52a0*/  @!P1 SHF.R.U64 R42, R42, 0x10, R43 ;  /* 0x000000102a2a9819 */ /* 0x000fe2000000122b */
[----:B------:R-:W-:Y:S01]  /*52b0*/  IMAD.SHL.U32 R2, R2, 0x2, RZ ;  /* 0x0000000202027824 */ /* 0x000fe200078e00ff */
[----:B------:R-:W-:Y:S01]  /*52c0*/  @!P1 PRMT R44, R45, 0x5410, R44 ;  /* 0x000054102d2c9816 */ /* 0x000fe2000000002c */
[----:B------:R-:W-:Y:S01]  /*52d0*/  @!P0 IMAD.WIDE R86, R47, 0x2, R50 ;  /* 0x000000022f568825 */ /* 0x000fe200078e0232 */
[----:B------:R-:W-:Y:S02]  /*52e0*/  @!P1 PRMT R48, R41, 0x5410, R42 ;  /* 0x0000541029309816 */ /* 0x000fe4000000002a */
[----:B------:R2:W3:Y:S01]  /*52f0*/  LDS.128 R12, [R2+0x3900] ;  /* 0x00390000020c7984 */ /* 0x0004e20000000c00 */
[C---:B-1----:R-:W-:Y:S01]  /*5300*/  @!P1 IMAD.U32 R10, R56.reuse, 0x10000, RZ ;  /* 0x00010000380a9824 */ /* 0x042fe200078e00ff */
[----:B------:R-:W-:Y:S01]  /*5310*/  @!P1 LOP3.LUT R41, R56, 0xffff0000, RZ, 0xc0, !PT ;  /* 0xffff000038299812 */ /* 0x000fe200078ec0ff */
[C---:B------:R-:W-:Y:S01]  /*5320*/  @!P1 IMAD.U32 R47, R58.reuse, 0x10000, RZ ;  /* 0x000100003a2f9824 */ /* 0x040fe200078e00ff */
[----:B------:R-:W-:Y:S01]  /*5330*/  @!P1 LOP3.LUT R45, R57, 0xffff0000, RZ, 0xc0, !PT ;  /* 0xffff0000392d9812 */ /* 0x000fe200078ec0ff */
[C---:B------:R-:W-:Y:S01]  /*5340*/  @!P1 IMAD.U32 R51, R59.reuse, 0x10000, RZ ;  /* 0x000100003b339824 */ /* 0x040fe200078e00ff */
[----:B------:R-:W-:Y:S02]  /*5350*/  @!P1 LOP3.LUT R49, R58, 0xffff0000, RZ, 0xc0, !PT ;  /* 0xffff00003a319812 */ /* 0x000fe400078ec0ff */
[----:B------:R-:W-:Y:S02]  /*5360*/  @!P1 LOP3.LUT R53, R59, 0xffff0000, RZ, 0xc0, !PT ;  /* 0xffff00003b359812 */ /* 0x000fe400078ec0ff */
[----:B------:R-:W-:Y:S04]  /*5370*/  @!P1 SHF.R.U32.HI R43, RZ, 0x10, R43 ;  /* 0x00000010ff2b9819 */ /* 0x000fe8000001162b */
[----:B------:R-:W-:Y:S01]  /*5380*/  @!P1 PRMT R52, R46, 0x5410, R43 ;  /* 0x000054102e349816 */ /* 0x000fe2000000002b */
[C---:B------:R-:W-:Y:S01]  /*5390*/  @!P1 IMAD.U32 R46, R48.reuse, 0x10000, RZ ;  /* 0x00010000302e9824 */ /* 0x040fe200078e00ff */
[----:B------:R-:W-:Y:S01]  /*53a0*/  @!P1 LOP3.LUT R48, R48, 0xffff0000, RZ, 0xc0, !PT ;  /* 0xffff000030309812 */ /* 0x000fe200078ec0ff */
[----:B--2---:R-:W-:Y:S01]  /*53b0*/  IMAD.MOV.U32 R2, RZ, RZ, R4 ;  /* 0x000000ffff027224 */ /* 0x004fe200078e0004 */
[----:B------:R-:W-:Y:S02]  /*53c0*/  @!P1 SHF.R.U32.HI R4, RZ, 0x10, R5 ;  /* 0x00000010ff049819 */ /* 0x000fe40000011605 */
[----:B------:R-:W-:Y:S02]  /*53d0*/  MOV R5, R6 ;  /* 0x0000000600057202 */ /* 0x000fe40000000f00 */
[----:B------:R-:W-:Y:S02]  /*53e0*/  @!P1 SHF.R.U64 R6, R6, 0x10, R7 ;  /* 0x0000001006069819 */ /* 0x000fe40000001207 */
[----:B------:R-:W-:Y:S02]  /*53f0*/  @!P1 PRMT R2, R2, 0x5410, R8 ;  /* 0x0000541002029816 */ /* 0x000fe40000000008 */
[----:B------:R-:W-:Y:S02]  /*5400*/  @!P1 PRMT R7, R9, 0x5410, R4 ;  /* 0x0000541009079816 */ /* 0x000fe40000000004 */
[----:B------:R-:W-:Y:S01]  /*5410*/  @!P1 PRMT R9, R5, 0x5410, R6 ;  /* 0x0000541005099816 */ /* 0x000fe20000000006 */
[C---:B------:R-:W-:Y:S01]  /*5420*/  @!P1 IMAD.U32 R5, R2.reuse, 0x10000, RZ ;  /* 0x0001000002059824 */ /* 0x040fe200078e00ff */
[----:B------:R-:W-:Y:S02]  /*5430*/  @!P1 LOP3.LUT R4, R2, 0xffff0000, RZ, 0xc0, !PT ;  /* 0xffff000002049812 */ /* 0x000fe400078ec0ff */
[----:B------:R-:W-:Y:S01]  /*5440*/  @!P1 SHF.L.U32 R8, R40, 0x10, RZ ;  /* 0x0000001028089819 */ /* 0x000fe200000006ff */
[C---:B---3--:R-:W-:Y:S01]  /*5450*/  @!P1 IMAD.U32 R3, R12.reuse, 0x10000, RZ ;  /* 0x000100000c039824 */ /* 0x048fe200078e00ff */
[----:B------:R-:W-:Y:S02]  /*5460*/  @!P1 LOP3.LUT R6, R12, 0xffff0000, RZ, 0xc0, !PT ;  /* 0xffff00000c069812 */ /* 0x000fe400078ec0ff */
[----:B------:R-:W-:Y:S01]  /*5470*/  @!P1 LOP3.LUT R40, R40, 0xffff0000, RZ, 0xc0, !PT ;  /* 0xffff000028289812 */ /* 0x000fe200078ec0ff */
[C---:B------:R-:W-:Y:S02]  /*5480*/  @!P1 FMUL.FTZ R42, R3.reuse, R8 ;  /* 0x00000008032a9220 */ /* 0x040fe40000410000 */
[-C--:B------:R-:W-:Y:S02]  /*5490*/  @!P1 FMUL.FTZ R2, R3, R5.reuse ;  /* 0x0000000503029220 */ /* 0x080fe40000410000 */
[----:B------:R-:W-:Y:S02]  /*54a0*/  @!P1 FMUL.FTZ R43, R6, R40 ;  /* 0x00000028062b9220 */ /* 0x000fe40000410000 */
[----:B------:R-:W-:Y:S01]  /*54b0*/  @!P1 FFMA.FTZ R88, R10, R5, -R42 ;  /* 0x000000050a589223 */ /* 0x000fe2000001082a */
[----:B------:R-:W-:Y:S01]  /*54c0*/  @!P1 SHF.L.U32 R5, R7, 0x10, RZ ;  /* 0x0000001007059819 */ /* 0x000fe200000006ff */
[-C--:B------:R-:W-:Y:S01]  /*54d0*/  @!P1 FMUL.FTZ R3, R6, R4.reuse ;  /* 0x0000000406039220 */ /* 0x080fe20000410000 */
[----:B------:R-:W-:Y:S01]  /*54e0*/  @!P1 LOP3.LUT R6, R13, 0xffff0000, RZ, 0xc0, !PT ;  /* 0xffff00000d069812 */ /* 0x000fe200078ec0ff */
[----:B------:R-:W-:Y:S01]  /*54f0*/  @!P1 FFMA.FTZ R85, R41, R4, -R43 ;  /* 0x0000000429559223 */ /* 0x000fe2000001082b */
[----:B------:R-:W-:Y:S01]  /*5500*/  @!P1 SHF.L.U32 R43, R57, 0x10, RZ ;  /* 0x00000010392b9819 */ /* 0x000fe200000006ff */
[C---:B------:R-:W-:Y:S01]  /*5510*/  @!P1 IMAD.U32 R42, R44.reuse, 0x10000, RZ ;  /* 0x000100002c2a9824 */ /* 0x040fe200078e00ff */
[----:B------:R-:W-:Y:S01]  /*5520*/  @!P1 LOP3.LUT R44, R44, 0xffff0000, RZ, 0xc0, !PT ;  /* 0xffff00002c2c9812 */ /* 0x000fe200078ec0ff */
[----:B------:R-:W-:Y:S01]  /*5530*/  @!P1 IMAD.U32 R4, R13, 0x10000, RZ ;  /* 0x000100000d049824 */ /* 0x000fe200078e00ff */
[----:B------:R-:W-:Y:S01]  /*5540*/  @!P1 LOP3.LUT R7, R7, 0xffff0000, RZ, 0xc0, !PT ;  /* 0xffff000007079812 */ /* 0x000fe200078ec0ff */
[----:B------:R-:W-:Y:S02]  /*5550*/  @!P1 FFMA.FTZ R2, R8, R10, R2 ;  /* 0x0000000a08029223 */ /* 0x000fe40000010002 */
[----:B------:R-:W-:Y:S02]  /*5560*/  @!P1 FMUL.FTZ R8, R4, R42 ;  /* 0x0000002a04089220 */ /* 0x000fe40000410000 */
[----:B------:R-:W-:Y:S02]  /*5570*/  @!P1 FMUL.FTZ R10, R6, R44 ;  /* 0x0000002c060a9220 */ /* 0x000fe40000410000 */
[-C--:B------:R-:W-:Y:S02]  /*5580*/  @!P1 FMUL.FTZ R4, R4, R5.reuse ;  /* 0x0000000504049220 */ /* 0x080fe40000410000 */
[----:B------:R-:W-:Y:S01]  /*5590*/  @!P1 FFMA.FTZ R84, R43, R5, -R8 ;  /* 0x000000052b549223 */ /* 0x000fe20000010808 */
[----:B------:R-:W-:Y:S01]  /*55a0*/  @!P1 LOP3.LUT R8, R14, 0xffff0000, RZ, 0xc0, !PT ;  /* 0xffff00000e089812 */ /* 0x000fe200078ec0ff */
[-C--:B------:R-:W-:Y:S01]  /*55b0*/  @!P1 FMUL.FTZ R5, R6, R7.reuse ;  /* 0x0000000706059220 */ /* 0x080fe20000410000 */
[----:B------:R-:W-:Y:S01]  /*55c0*/  @!P1 SHF.L.U32 R6, R14, 0x10, RZ ;  /* 0x000000100e069819 */ /* 0x000fe200000006ff */
[----:B------:R-:W-:Y:S02]  /*55d0*/  @!P1 FFMA.FTZ R82, R45, R7, -R10 ;  /* 0x000000072d529223 */ /* 0x000fe4000001080a */
[C---:B------:R-:W-:Y:S01]  /*55e0*/  @!P1 IMAD.U32 R7, R9.reuse, 0x10000, RZ ;  /* 0x0001000009079824 */ /* 0x040fe200078e00ff */
[----:B------:R-:W-:Y:S01]  /*55f0*/  @!P1 LOP3.LUT R9, R9, 0xffff0000, RZ, 0xc0, !PT ;  /* 0xffff000009099812 */ /* 0x000fe200078ec0ff */
[----:B------:R-:W-:Y:S02]  /*5600*/  @!P1 FMUL.FTZ R10, R6, R46 ;  /* 0x0000002e060a9220 */ /* 0x000fe40000410000 */
[----:B------:R-:W-:Y:S02]  /*5610*/  @!P1 FMUL.FTZ R50, R8, R48 ;  /* 0x0000003008329220 */ /* 0x000fe40000410000 */
[----:B------:R-:W-:Y:S01]  /*5620*/  @!P1 FFMA.FTZ R81, R47, R7, -R10 ;  /* 0x000000072f519223 */ /* 0x000fe2000001080a */
[----:B------:R-:W-:Y:S01]  /*5630*/  @!P1 LOP3.LUT R10, R15, 0xffff0000, RZ, 0xc0, !PT ;  /* 0xffff00000f0a9812 */ /* 0x000fe200078ec0ff */
[----:B------:R-:W-:Y:S01]  /*5640*/  @!P1 FFMA.FTZ R80, R49, R9, -R50 ;  /* 0x0000000931509223 */ /* 0x000fe20000010832 */
[----:B------:R-:W-:Y:S01]  /*5650*/  @!P1 SHF.L.U32 R50, R52, 0x10, RZ ;  /* 0x0000001034329819 */ /* 0x000fe200000006ff */
[----:B------:R-:W-:Y:S01]  /*5660*/  @!P1 FMUL.FTZ R6, R6, R7 ;  /* 0x0000000706069220 */ /* 0x000fe20000410000 */
[----:B------:R-:W-:Y:S01]  /*5670*/  @!P1 LOP3.LUT R52, R52, 0xffff0000, RZ, 0xc0, !PT ;  /* 0xffff000034349812 */ /* 0x000fe200078ec0ff */
[----:B------:R-:W-:Y:S02]  /*5680*/  @!P1 FMUL.FTZ R7, R8, R9 ;  /* 0x0000000908079220 */ /* 0x000fe40000410000 */
[----:B------:R-:W-:Y:S02]  /*5690*/  @!P1 IMAD.U32 R8, R15, 0x10000, RZ ;  /* 0x000100000f089824 */ /* 0x000fe400078e00ff */
[C---:B------:R-:W-:Y:S01]  /*56a0*/  @!P1 IMAD.U32 R9, R11.reuse, 0x10000, RZ ;  /* 0x000100000b099824 */ /* 0x040fe200078e00ff */
[----:B------:R-:W-:Y:S01]  /*56b0*/  @!P1 LOP3.LUT R11, R11, 0xffff0000, RZ, 0xc0, !PT ;  /* 0xffff00000b0b9812 */ /* 0x000fe200078ec0ff */
[----:B------:R-:W-:Y:S01]  /*56c0*/  @!P1 FFMA.FTZ R3, R40, R41, R3 ;  /* 0x0000002928039223 */ /* 0x000fe20000010003 */
[----:B------:R-:W-:Y:S01]  /*56d0*/  @!P1 F2FP.BF16.PACK_AB R40, R80, R81 ;  /* 0x000000515028923e */ /* 0x000fe200000010ff */
[----:B------:R-:W-:Y:S02]  /*56e0*/  @!P1 FMUL.FTZ R76, R8, R50 ;  /* 0x00000032084c9220 */ /* 0x000fe40000410000 */
[----:B------:R-:W-:Y:S01]  /*56f0*/  @!P1 FMUL.FTZ R77, R10, R52 ;  /* 0x000000340a4d9220 */ /* 0x000fe20000410000 */
[----:B------:R-:W-:Y:S01]  /*5700*/  @!P1 F2FP.BF16.PACK_AB R2, R3, R2 ;  /* 0x000000020302923e */ /* 0x000fe200000010ff */
[----:B------:R-:W-:Y:S02]  /*5710*/  @!P1 FFMA.FTZ R4, R42, R43, R4 ;  /* 0x0000002b2a049223 */ /* 0x000fe40000010004 */
[----:B------:R-:W-:Y:S02]  /*5720*/  @!P1 FFMA.FTZ R5, R44, R45, R5 ;  /* 0x0000002d2c059223 */ /* 0x000fe40000010005 */
[----:B------:R-:W-:Y:S02]  /*5730*/  @!P1 FFMA.FTZ R76, R51, R9, -R76 ;  /* 0x00000009334c9223 */ /* 0x000fe4000001084c */
[----:B------:R-:W-:Y:S01]  /*5740*/  @!P1 FFMA.FTZ R77, R53, R11, -R77 ;  /* 0x0000000b354d9223 */ /* 0x000fe2000001084d */
[----:B------:R-:W-:Y:S01]  /*5750*/  @!P1 F2FP.BF16.PACK_AB R4, R5, R4 ;  /* 0x000000040504923e */ /* 0x000fe200000010ff */
[----:B------:R-:W-:Y:S02]  /*5760*/  @!P1 FMUL.FTZ R8, R8, R9 ;  /* 0x0000000908089220 */ /* 0x000fe40000410000 */
[----:B------:R-:W-:Y:S01]  /*5770*/  @!P1 FFMA.FTZ R6, R46, R47, R6 ;  /* 0x0000002f2e069223 */ /* 0x000fe20000010006 */
[----:B------:R-:W-:Y:S01]  /*5780*/  @!P1 F2FP.BF16.PACK_AB R41, R77, R76 ;  /* 0x0000004c4d29923e */ /* 0x000fe200000010ff */
[----:B------:R-:W-:Y:S01]  /*5790*/  @!P1 FMUL.FTZ R9, R10, R11 ;  /* 0x0000000b0a099220 */ /* 0x000fe20000410000 */
[----:B------:R-:W-:Y:S01]  /*57a0*/  @!P1 F2FP.BF16.PACK_AB R11, R82, R84 ;  /* 0x00000054520b923e */ /* 0x000fe200000010ff */
[----:B------:R-:W-:Y:S01]  /*57b0*/  @!P1 FFMA.FTZ R7, R48, R49, R7 ;  /* 0x0000003130079223 */ /* 0x000fe20000010007 */
[----:B------:R-:W-:Y:S01]  /*57c0*/  @!P1 F2FP.BF16.PACK_AB R10, R85, R88 ;  /* 0x00000058550a923e */ /* 0x000fe200000010ff */
[----:B------:R-:W-:Y:S01]  /*57d0*/  @!P1 FFMA.FTZ R8, R50, R51, R8 ;  /* 0x0000003332089223 */ /* 0x000fe20000010008 */
[----:B------:R-:W-:Y:S01]  /*57e0*/  @!P1 MOV R59, R41 ;  /* 0x00000029003b9202 */ /* 0x000fe20000000f00 */
[----:B------:R-:W-:Y:S01]  /*57f0*/  @!P1 FFMA.FTZ R9, R52, R53, R9 ;  /* 0x0000003534099223 */ /* 0x000fe20000010009 */
[----:B------:R-:W-:Y:S01]  /*5800*/  @!P1 MOV R56, R10 ;  /* 0x0000000a00389202 */ /* 0x000fe20000000f00 */
[----:B------:R-:W-:Y:S01]  /*5810*/  @!P1 IMAD.MOV.U32 R57, RZ, RZ, R11 ;  /* 0x000000ffff399224 */ /* 0x000fe200078e000b */
[----:B------:R-:W-:Y:S01]  /*5820*/  @!P1 F2FP.BF16.PACK_AB R6, R7, R6 ;  /* 0x000000060706923e */ /* 0x000fe200000010ff */
[----:B------:R-:W-:Y:S01]  /*5830*/  @!P1 IMAD.MOV.U32 R58, RZ, RZ, R40 ;  /* 0x000000ffff3a9224 */ /* 0x000fe200078e0028 */
[----:B------:R-:W-:Y:S01]  /*5840*/  @!P1 F2FP.BF16.PACK_AB R8, R9, R8 ;  /* 0x000000080908923e */ /* 0x000fe200000010ff */
[----:B------:R-:W-:Y:S01]  /*5850*/  @!P1 IMAD.MOV.U32 R12, RZ, RZ, R2 ;  /* 0x000000ffff0c9224 */ /* 0x000fe200078e0002 */
[----:B------:R-:W-:Y:S01]  /*5860*/  @!P1 MOV R14, R6 ;  /* 0x00000006000e9202 */ /* 0x000fe20000000f00 */
[----:B------:R-:W-:Y:S01]  /*5870*/  @!P1 IMAD.MOV.U32 R13, RZ, RZ, R4 ;  /* 0x000000ffff0d9224 */ /* 0x000fe200078e0004 */
[----:B------:R1:W-:Y:S01]  /*5880*/  ST.E.128 [R78.64], R56 ;  /* 0x000000384e007985 */ /* 0x0003e2000c101d16 */
[----:B------:R-:W-:Y:S07]  /*5890*/  @!P1 IMAD.MOV.U32 R15, RZ, RZ, R8 ;  /* 0x000000ffff0f9224 */ /* 0x000fee00078e0008 */
[----:B------:R1:W-:Y:S02]  /*58a0*/  @!P0 ST.E.128 [R86.64], R12 ;  /* 0x0000000c56008985 */ /* 0x0003e4000c101d16 */
.L_x_83:
[----:B------:R-:W-:Y:S05]  /*58b0*/  BSYNC B0 ;  /* 0x0000000000007941 */ /* 0x000fea0003800000 */
.L_x_82:
[----:B------:R2:W3:Y:S01]  /*58c0*/  SHFL.IDX PT, R45, R89, 0x1, 0x1c1f ;  /* 0x003c1f00592d7f89 */ /* 0x0004e200000e0000 */
[----:B------:R-:W-:Y:S01]  /*58d0*/  ISETP.GE.OR P0, PT, R159, UR9, P6 ;  /* 0x000000099f007c0c */ /* 0x000fe2000b706670 */
[----:B------:R-:W-:Y:S02]  /*58e0*/  BSSY B0, `(.L_x_84) ;  /* 0x0000074000007945 */ /* 0x000fe40003800000 */
[----:B------:R2:W4:Y:S10]  /*58f0*/  SHFL.IDX PT, R44, R90, 0x1, 0x1c1f ;  /* 0x003c1f005a2c7f89 */ /* 0x00053400000e0000 */
[----:B------:R-:W-:-:S05]  /*5900*/  @P0 BRA `(.L_x_85) ;  /* 0x0000071000000947 */ /* 0x000fca0003800000 */
[----:B------:R-:W-:Y:S01]  /*5910*/  SEL R2, R152, R133, !P5 ;  /* 0x0000008598027207 */ /* 0x000fe20006800000 */
[----:B------:R-:W1:Y:S01]  /*5920*/  LDS.128 R48, [R143+0x3900] ;  /* 0x003900008f307984 */ /* 0x000e620000000c00 */
[----:B-----5:R-:W-:Y:S02]  /*5930*/  @!P1 SHF.R.U64 R6, R60, 0x10, R61 ;  /* 0x000000103c069819 */ /* 0x020fe4000000123d */
[----:B------:R-:W-:Y:S02]  /*5940*/  SHF.R.S32.HI R43, RZ, 0x1f, R2 ;  /* 0x0000001fff2b7819 */ /* 0x000fe40000011402 */
[C---:B-1--4-:R-:W-:Y:S02]  /*5950*/  LEA R56, P0, R98.reuse, R44, 0x1 ;  /* 0x0000002c62387211 */ /* 0x052fe400078008ff */
[----:B------:R-:W-:Y:S02]  /*5960*/  LEA.HI R43, R43, R2, RZ, 0x4 ;  /* 0x000000022b2b7211 */ /* 0x000fe400078f20ff */
[----:B---3--:R-:W-:Y:S02]  /*5970*/  LEA.HI.X R57, R98, R45, R103, 0x1, P0 ;  /* 0x0000002d62397211 */ /* 0x008fe400000f0c67 */
[----:B------:R-:W-:Y:S02]  /*5980*/  LEA.HI.SX32 R43, R43, R116, 0x1c ;  /* 0x000000742b2b7211 */ /* 0x000fe400078fe2ff */
[--C-:B------:R-:W-:Y:S02]  /*5990*/  @!P1 SHF.R.U64 R9, R62, 0x10, R63.reuse ;  /* 0x000000103e099819 */ /* 0x100fe4000000123f */
[----:B------:R-:W-:Y:S01]  /*59a0*/  @!P1 SHF.R.U32.HI R10, RZ, 0x10, R63 ;  /* 0x00000010ff0a9819 */ /* 0x000fe2000001163f */
[----:B------:R-:W-:Y:S01]  /*59b0*/  IMAD.SHL.U32 R43, R43, 0x8, RZ ;  /* 0x000000082b2b7824 */ /* 0x000fe200078e00ff */
[----:B------:R-:W-:Y:S02]  /*59c0*/  @!P1 SHF.R.U32.HI R3, RZ, 0x10, R21 ;  /* 0x00000010ff039819 */ /* 0x000fe40000011615 */
[----:B------:R-:W-:Y:S02]  /*59d0*/  @!P1 SHF.R.U64 R4, R22, 0x10, R23 ;  /* 0x0000001016049819 */ /* 0x000fe40000001217 */
[----:B------:R-:W-:Y:S02]  /*59e0*/  LOP3.LUT R2, R125, 0x38, R43, 0xf8, !PT ;  /* 0x000000387d027812 */ /* 0x000fe400078ef82b */
[----:B------:R-:W-:Y:S02]  /*59f0*/  ISETP.GE.AND P0, PT, R43, c[0x0][0x1d4], PT ;  /* 0x000075002b007a0c */ /* 0x000fe40003f06270 */
[----:B------:R-:W-:Y:S02]  /*5a00*/  LOP3.LUT R2, R2, R162, RZ, 0x3c, !PT ;  /* 0x000000a202027212 */ /* 0x000fe400078e3cff */
[----:B------:R-:W-:Y:S02]  /*5a10*/  @!P1 PRMT R42, R55, 0x5432, R9 ;  /* 0x00005432372a9816 */ /* 0x000fe40000000009 */
[----:B------:R-:W-:Y:S01]  /*5a20*/  @!P1 SHF.R.U32.HI R5, RZ, 0x10, R23 ;  /* 0x00000010ff059819 */ /* 0x000fe20000011617 */
[----:B------:R-:W-:Y:S01]  /*5a30*/  IMAD.IADD R2, R139, 0x1, R2 ;  /* 0x000000018b027824 */ /* 0x000fe200078e0202 */
[----:B------:R-:W-:Y:S02]  /*5a40*/  @!P1 PRMT R11, R17, 0x5432, R4 ;  /* 0x00005432110b9816 */ /* 0x000fe40000000004 */
[----:B------:R-:W-:Y:S01]  /*5a50*/  @!P1 PRMT R40, R54, 0x5410, R6 ;  /* 0x0000541036289816 */ /* 0x000fe20000000006 */
[----:B------:R-:W-:Y:S01]  /*5a60*/  IMAD.SHL.U32 R2, R2, 0x2, RZ ;  /* 0x0000000202027824 */ /* 0x000fe200078e00ff */
[----:B------:R-:W-:Y:S01]  /*5a70*/  @!P1 SHF.R.U32.HI R7, RZ, 0x10, R61 ;  /* 0x00000010ff079819 */ /* 0x000fe2000001163d */
[----:B------:R-:W-:Y:S01]  /*5a80*/  @!P0 IMAD.WIDE R62, R43, 0x2, R44 ;  /* 0x000000022b3e8825 */ /* 0x000fe200078e022c */
[----:B------:R-:W-:Y:S02]  /*5a90*/  @!P1 PRMT R6, R16, 0x5410, R3 ;  /* 0x0000541010069816 */ /* 0x000fe40000000003 */
[----:B------:R1:W3:Y:S01]  /*5aa0*/  LDS.128 R12, [R2+0x3900] ;  /* 0x00390000020c7984 */ /* 0x0002e20000000c00 */
[----:B------:R-:W-:Y:S01]  /*5ab0*/  @!P1 PRMT R22, R54, 0x5432, R7 ;  /* 0x0000543236169816 */ /* 0x000fe20000000007 */
[----:B------:R-:W-:Y:S01]  /*5ac0*/  @!P1 IMAD.U32 R7, R40, 0x10000, RZ ;  /* 0x0001000028079824 */ /* 0x000fe200078e00ff */
[----:B------:R-:W-:Y:S02]  /*5ad0*/  @!P1 PRMT R41, R55, 0x5410, R10 ;  /* 0x0000541037299816 */ /* 0x000fe4000000000a */
[----:B------:R-:W-:Y:S01]  /*5ae0*/  @!P1 PRMT R10, R17, 0x5410, R5 ;  /* 0x00005410110a9816 */ /* 0x000fe20000000005 */
[C---:B------:R-:W-:Y:S01]  /*5af0*/  @!P1 IMAD.U32 R5, R6.reuse, 0x10000, RZ ;  /* 0x0001000006059824 */ /* 0x040fe200078e00ff */
[----:B------:R-:W-:Y:S01]  /*5b00*/  @!P1 LOP3.LUT R6, R6, 0xffff0000, RZ, 0xc0, !PT ;  /* 0xffff000006069812 */ /* 0x000fe200078ec0ff */
[C---:B------:R-:W-:Y:S01]  /*5b10*/  @!P1 IMAD.U32 R44, R41.reuse, 0x10000, RZ ;  /* 0x00010000292c9824 */ /* 0x040fe200078e00ff */
[----:B------:R-:W-:Y:S02]  /*5b20*/  @!P1 LOP3.LUT R46, R41, 0xffff0000, RZ, 0xc0, !PT ;  /* 0xffff0000292e9812 */ /* 0x000fe400078ec0ff */
[----:B-1----:R-:W-:Y:S01]  /*5b30*/  @!P1 SHF.R.U64 R2, R20, 0x10, R21 ;  /* 0x0000001014029819 */ /* 0x002fe20000001215 */
[C---:B------:R-:W-:Y:S01]  /*5b40*/  @!P1 IMAD.U32 R21, R49.reuse, 0x10000, RZ ;  /* 0x0001000031159824 */ /* 0x040fe200078e00ff */
[----:B------:R-:W-:Y:S02]  /*5b50*/  @!P1 SHF.L.U32 R9, R48, 0x10, RZ ;  /* 0x0000001030099819 */ /* 0x000fe400000006ff */
[----:B------:R-:W-:Y:S02]  /*5b60*/  @!P1 LOP3.LUT R23, R49, 0xffff0000, RZ, 0xc0, !PT ;  /* 0xffff000031179812 */ /* 0x000fe400078ec0ff */
[C---:B------:R-:W-:Y:S02]  /*5b70*/  @!P1 SHF.L.U32 R45, R51.reuse, 0x10, RZ ;  /* 0x00000010332d9819 */ /* 0x040fe400000006ff */
[----:B------:R-:W-:Y:S02]  /*5b80*/  @!P1 LOP3.LUT R47, R51, 0xffff0000, RZ, 0xc0, !PT ;  /* 0xffff0000332f9812 */ /* 0x000fe400078ec0ff */
[----:B------:R-:W-:Y:S02]  /*5b90*/  @!P1 LOP3.LUT R43, R50, 0xffff0000, RZ, 0xc0, !PT ;  /* 0xffff0000322b9812 */ /* 0x000fe400078ec0ff */
[----:B------:R-:W-:Y:S02]  /*5ba0*/  @!P1 PRMT R8, R16, 0x5432, R2 ;  /* 0x0000543210089816 */ /* 0x000fe40000000002 */
[C---:B------:R-:W-:Y:S02]  /*5bb0*/  @!P1 SHF.L.U32 R20, R22.reuse, 0x10, RZ ;  /* 0x0000001016149819 */ /* 0x040fe400000006ff */
[----:B------:R-:W-:Y:S01]  /*5bc0*/  @!P1 LOP3.LUT R22, R22, 0xffff0000, RZ, 0xc0, !PT ;  /* 0xffff000016169812 */ /* 0x000fe200078ec0ff */
[----:B---3--:R-:W-:Y:S02]  /*5bd0*/  @!P1 IMAD.U32 R2, R12, 0x10000, RZ ;  /* 0x000100000c029824 */ /* 0x008fe400078e00ff */
[C---:B------:R-:W-:Y:S01]  /*5be0*/  @!P1 IMAD.U32 R3, R8.reuse, 0x10000, RZ ;  /* 0x0001000008039824 */ /* 0x040fe200078e00ff */
[----:B------:R-:W-:Y:S01]  /*5bf0*/  @!P1 LOP3.LUT R8, R8, 0xffff0000, RZ, 0xc0, !PT ;  /* 0xffff000008089812 */ /* 0x000fe200078ec0ff */
[C---:B------:R-:W-:Y:S02]  /*5c00*/  @!P1 FMUL.FTZ R16, R2.reuse, R7 ;  /* 0x0000000702109220 */ /* 0x040fe40000410000 */
[-C--:B------:R-:W-:Y:S02]  /*5c10*/  @!P1 FMUL.FTZ R2, R2, R3.reuse ;  /* 0x0000000302029220 */ /* 0x080fe40000410000 */
[----:B------:R-:W-:Y:S01]  /*5c20*/  @!P1 FFMA.FTZ R61, R9, R3, -R16 ;  /* 0x00000003093d9223 */ /* 0x000fe20000010810 */
[C---:B------:R-:W-:Y:S01]  /*5c30*/  @!P1 LOP3.LUT R3, R13.reuse, 0xffff0000, RZ, 0xc0, !PT ;  /* 0xffff00000d039812 */ /* 0x040fe200078ec0ff */
[----:B------:R-:W-:Y:S01]  /*5c40*/  @!P1 IMAD.U32 R4, R13, 0x10000, RZ ;  /* 0x000100000d049824 */ /* 0x000fe200078e00ff */
[----:B------:R-:W-:Y:S01]  /*5c50*/  @!P1 LOP3.LUT R16, R40, 0xffff0000, RZ, 0xc0, !PT ;  /* 0xffff000028109812 */ /* 0x000fe200078ec0ff */
[----:B------:R-:W-:Y:S01]  /*5c60*/  @!P1 FFMA.FTZ R2, R7, R9, R2 ;  /* 0x0000000907029223 */ /* 0x000fe20000010002 */
[----:B------:R-:W-:Y:S01]  /*5c70*/  @!P1 LOP3.LUT R7, R12, 0xffff0000, RZ, 0xc0, !PT ;  /* 0xffff00000c079812 */ /* 0x000fe200078ec0ff */
[----:B------:R-:W-:Y:S02]  /*5c80*/  @!P1 FMUL.FTZ R17, R4, R20 ;  /* 0x0000001404119220 */ /* 0x000fe40000410000 */
[----:B------:R-:W-:Y:S02]  /*5c90*/  @!P1 FMUL.FTZ R9, R3, R22 ;  /* 0x0000001603099220 */ /* 0x000fe40000410000 */
[-C--:B------:R-:W-:Y:S01]  /*5ca0*/  @!P1 FFMA.FTZ R60, R21, R5.reuse, -R17 ;  /* 0x00000005153c9223 */ /* 0x080fe20000010811 */
[----:B------:R-:W-:Y:S01]  /*5cb0*/  @!P1 LOP3.LUT R17, R48, 0xffff0000, RZ, 0xc0, !PT ;  /* 0xffff000030119812 */ /* 0x000fe200078ec0ff */
[----:B------:R-:W-:Y:S01]  /*5cc0*/  @!P1 FFMA.FTZ R59, R23, R6, -R9 ;  /* 0x00000006173b9223 */ /* 0x000fe20000010809 */
[----:B------:R-:W-:Y:S01]  /*5cd0*/  @!P1 LOP3.LUT R9, R15, 0xffff0000, RZ, 0xc0, !PT ;  /* 0xffff00000f099812 */ /* 0x000fe200078ec0ff */
[----:B------:R-:W-:Y:S02]  /*5ce0*/  @!P1 FMUL.FTZ R4, R4, R5 ;  /* 0x0000000504049220 */ /* 0x000fe40000410000 */
[----:B------:R-:W-:Y:S02]  /*5cf0*/  @!P1 FMUL.FTZ R40, R7, R16 ;  /* 0x0000001007289220 */ /* 0x000fe40000410000 */
[----:B------:R-:W-:Y:S02]  /*5d00*/  @!P1 FMUL.FTZ R5, R3, R6 ;  /* 0x0000000603059220 */ /* 0x000fe40000410000 */
[----:B------:R-:W-:Y:S02]  /*5d10*/  @!P1 IMAD.U32 R6, R15, 0x10000, RZ ;  /* 0x000100000f069824 */ /* 0x000fe400078e00ff */
[-C--:B------:R-:W-:Y:S02]  /*5d20*/  @!P1 FMUL.FTZ R3, R7, R8.reuse ;  /* 0x0000000807039220 */ /* 0x080fe40000410000 */
[C---:B------:R-:W-:Y:S01]  /*5d30*/  @!P1 IMAD.U32 R7, R10.reuse, 0x10000, RZ ;  /* 0x000100000a079824 */ /* 0x040fe200078e00ff */
[----:B------:R-:W-:Y:S01]  /*5d40*/  @!P1 LOP3.LUT R10, R10, 0xffff0000, RZ, 0xc0, !PT ;  /* 0xffff00000a0a9812 */ /* 0x000fe200078ec0ff */
[----:B------:R-:W-:Y:S02]  /*5d50*/  @!P1 FFMA.FTZ R58, R17, R8, -R40 ;  /* 0x00000008113a9223 */ /* 0x000fe40000010828 */
[----:B------:R-:W-:Y:S02]  /*5d60*/  @!P1 FMUL.FTZ R40, R6, R44 ;  /* 0x0000002c06289220 */ /* 0x000fe40000410000 */
[----:B------:R-:W-:Y:S02]  /*5d70*/  @!P1 FMUL.FTZ R41, R9, R46 ;  /* 0x0000002e09299220 */ /* 0x000fe40000410000 */
[-C--:B------:R-:W-:Y:S02]  /*5d80*/  @!P1 FFMA.FTZ R55, R45, R7.reuse, -R40 ;  /* 0x000000072d379223 */ /* 0x080fe40000010828 */
[-C--:B------:R-:W-:Y:S02]  /*5d90*/  @!P1 FMUL.FTZ R9, R9, R10.reuse ;  /* 0x0000000a09099220 */ /* 0x080fe40000410000 */
[----:B------:R-:W-:Y:S01]  /*5da0*/  @!P1 FFMA.FTZ R54, R47, R10, -R41 ;  /* 0x0000000a2f369223 */ /* 0x000fe20000010829 */
[----:B------:R-:W-:Y:S01]  /*5db0*/  @!P1 LOP3.LUT R10, R14, 0xffff0000, RZ, 0xc0, !PT ;  /* 0xffff00000e0a9812 */ /* 0x000fe200078ec0ff */
[C---:B------:R-:W-:Y:S01]  /*5dc0*/  @!P1 IMAD.U32 R40, R42.reuse, 0x10000, RZ ;  /* 0x000100002a289824 */ /* 0x040fe200078e00ff */
[----:B------:R-:W-:Y:S01]  /*5dd0*/  @!P1 LOP3.LUT R42, R42, 0xffff0000, RZ, 0xc0, !PT ;  /* 0xffff00002a2a9812 */ /* 0x000fe200078ec0ff */
[----:B------:R-:W-:Y:S01]  /*5de0*/  @!P1 FMUL.FTZ R8, R6, R7 ;  /* 0x0000000706089220 */ /* 0x000fe20000410000 */
[----:B------:R-:W-:Y:S01]  /*5df0*/  @!P1 SHF.L.U32 R41, R50, 0x10, RZ ;  /* 0x0000001032299819 */ /* 0x000fe200000006ff */
[----:B------:R-:W-:Y:S02]  /*5e00*/  @!P1 IMAD.U32 R6, R14, 0x10000, RZ ;  /* 0x000100000e069824 */ /* 0x000fe400078e00ff */
[C---:B------:R-:W-:Y:S01]  /*5e10*/  @!P1 IMAD.U32 R7, R11.reuse, 0x10000, RZ ;  /* 0x000100000b079824 */ /* 0x040fe200078e00ff */
[----:B------:R-:W-:Y:S01]  /*5e20*/  @!P1 LOP3.LUT R11, R11, 0xffff0000, RZ, 0xc0, !PT ;  /* 0xffff00000b0b9812 */ /* 0x000fe200078ec0ff */
[----:B------:R-:W-:Y:S02]  /*5e30*/  @!P1 FMUL.FTZ R52, R6, R40 ;  /* 0x0000002806349220 */ /* 0x000fe40000410000 */
[----:B------:R-:W-:Y:S02]  /*5e40*/  @!P1 FMUL.FTZ R53, R10, R42 ;  /* 0x0000002a0a359220 */ /* 0x000fe40000410000 */
[----:B------:R-:W-:Y:S01]  /*5e50*/  @!P1 FFMA.FTZ R3, R16, R17, R3 ;  /* 0x0000001110039223 */ /* 0x000fe20000010003 */
[----:B------:R-:W-:Y:S01]  /*5e60*/  @!P1 F2FP.BF16.PACK_AB R17, R54, R55 ;  /* 0x000000373611923e */ /* 0x000fe200000010ff */
[----:B------:R-:W-:Y:S02]  /*5e70*/  @!P1 FMUL.FTZ R6, R6, R7 ;  /* 0x0000000706069220 */ /* 0x000fe40000410000 */
[----:B------:R-:W-:Y:S01]  /*5e80*/  @!P1 FFMA.FTZ R4, R20, R21, R4 ;  /* 0x0000001514049223 */ /* 0x000fe20000010004 */
[----:B------:R-:W-:Y:S01]  /*5e90*/  @!P1 MOV R51, R17 ;  /* 0x0000001100339202 */ /* 0x000fe20000000f00 */
[----:B------:R-:W-:Y:S01]  /*5ea0*/  @!P1 FFMA.FTZ R52, R41, R7, -R52 ;  /* 0x0000000729349223 */ /* 0x000fe20000010834 */
[----:B------:R-:W-:Y:S01]  /*5eb0*/  @!P1 F2FP.BF16.PACK_AB R2, R3, R2 ;  /* 0x000000020302923e */ /* 0x000fe200000010ff */
[----:B------:R-:W-:Y:S01]  /*5ec0*/  @!P1 FMUL.FTZ R7, R10, R11 ;  /* 0x0000000b0a079220 */ /* 0x000fe20000410000 */
[----:B------:R-:W-:Y:S01]  /*5ed0*/  @!P1 F2FP.BF16.PACK_AB R10, R58, R61 ;  /* 0x0000003d3a0a923e */ /* 0x000fe200000010ff */
[----:B------:R-:W-:Y:S01]  /*5ee0*/  @!P1 FFMA.FTZ R53, R43, R11, -R53 ;  /* 0x0000000b2b359223 */ /* 0x000fe20000010835 */
[----:B------:R-:W-:Y:S01]  /*5ef0*/  @!P1 F2FP.BF16.PACK_AB R11, R59, R60 ;  /* 0x0000003c3b0b923e */ /* 0x000fe200000010ff */
[----:B------:R-:W-:Y:S01]  /*5f00*/  @!P1 FFMA.FTZ R5, R22, R23, R5 ;  /* 0x0000001716059223 */ /* 0x000fe20000010005 */
[----:B------:R-:W-:Y:S01]  /*5f10*/  @!P1 MOV R48, R10 ;  /* 0x0000000a00309202 */ /* 0x000fe20000000f00 */
[----:B------:R-:W-:Y:S01]  /*5f20*/  @!P1 FFMA.FTZ R6, R40, R41, R6 ;  /* 0x0000002928069223 */ /* 0x000fe20000010006 */
[----:B------:R-:W-:Y:S01]  /*5f30*/  @!P1 F2FP.BF16.PACK_AB R16, R53, R52 ;  /* 0x000000343510923e */ /* 0x000fe200000010ff */
[----:B------:R-:W-:Y:S01]  /*5f40*/  @!P1 FFMA.FTZ R7, R42, R43, R7 ;  /* 0x0000002b2a079223 */ /* 0x000fe20000010007 */
[----:B------:R-:W-:Y:S01]  /*5f50*/  @!P1 F2FP.BF16.PACK_AB R4, R5, R4 ;  /* 0x000000040504923e */ /* 0x000fe200000010ff */
[----:B------:R-:W-:Y:S02]  /*5f60*/  @!P1 FFMA.FTZ R8, R44, R45, R8 ;  /* 0x0000002d2c089223 */ /* 0x000fe40000010008 */
[----:B------:R-:W-:Y:S01]  /*5f70*/  @!P1 FFMA.FTZ R9, R46, R47, R9 ;  /* 0x0000002f2e099223 */ /* 0x000fe20000010009 */
[----:B------:R-:W-:Y:S01]  /*5f80*/  @!P1 F2FP.BF16.PACK_AB R6, R7, R6 ;  /* 0x000000060706923e */ /* 0x000fe200000010ff */
[----:B------:R-:W-:Y:S02]  /*5f90*/  @!P1 IMAD.MOV.U32 R49, RZ, RZ, R11 ;  /* 0x000000ffff319224 */ /* 0x000fe400078e000b */
        /* <DEDUP_REMOVED lines=8> */
.L_x_85:
[----:B------:R-:W-:Y:S05]  /*6020*/  BSYNC B0 ;  /* 0x0000000000007941 */ /* 0x000fea0003800000 */
.L_x_84:
[----:B------:R1:W2:Y:S01]  /*6030*/  SHFL.IDX PT, R21, R89, 0x2, 0x1c1f ;  /* 0x005c1f0059157f89 */ /* 0x0002a200000e0000 */
[----:B------:R-:W-:Y:S01]  /*6040*/  ISETP.GE.OR P0, PT, R158, UR9, P6 ;  /* 0x000000099e007c0c */ /* 0x000fe2000b706670 */
[----:B------:R-:W-:Y:S02]  /*6050*/  BSSY B0, `(.L_x_86) ;  /* 0x0000074000007945 */ /* 0x000fe40003800000 */
[----:B------:R1:W4:Y:S10]  /*6060*/  SHFL.IDX PT, R20, R90, 0x2, 0x1c1f ;  /* 0x005c1f005a147f89 */ /* 0x00033400000e0000 */
[----:B------:R-:W-:-:S05]  /*6070*/  @P0 BRA `(.L_x_87) ;  /* 0x0000071000000947 */ /* 0x000fca0003800000 */
[----:B------:R-:W-:Y:S01]  /*6080*/  SEL R2, R152, R133, !P5 ;  /* 0x0000008598027207 */ /* 0x000fe20006800000 */
[----:B---34-:R-:W3:Y:S01]  /*6090*/  LDS.128 R44, [R142+0x3900] ;  /* 0x003900008e2c7984 */ /* 0x018ee20000000c00 */
[C---:B------:R-:W-:Y:S02]  /*60a0*/  LEA R52, P0, R98.reuse, R20, 0x1 ;  /* 0x0000001462347211 */ /* 0x040fe400078008ff */
[----:B------:R-:W-:Y:S02]  /*60b0*/  SHF.R.S32.HI R22, RZ, 0x1f, R2 ;  /* 0x0000001fff167819 */ /* 0x000fe40000011402 */
[----:B--2---:R-:W-:Y:S02]  /*60c0*/  LEA.HI.X R53, R98, R21, R103, 0x1, P0 ;  /* 0x0000001562357211 */ /* 0x004fe400000f0c67 */
[----:B------:R-:W-:Y:S02]  /*60d0*/  LEA.HI R22, R22, R2, RZ, 0x4 ;  /* 0x0000000216167211 */ /* 0x000fe400078f20ff */
[----:B------:R-:W-:Y:S02]  /*60e0*/  @!P1 SHF.R.U32.HI R9, RZ, 0x10, R67 ;  /* 0x00000010ff099819 */ /* 0x000fe40000011643 */
[----:B------:R-:W-:Y:S02]  /*60f0*/  LEA.HI.SX32 R22, R22, R116, 0x1c ;  /* 0x0000007416167211 */ /* 0x000fe400078fe2ff */
[--C-:B-----5:R-:W-:Y:S02]  /*6100*/  @!P1 SHF.R.U64 R4, R26, 0x10, R27.reuse ;  /* 0x000000101a049819 */ /* 0x120fe4000000121b */
[----:B------:R-:W-:Y:S01]  /*6110*/  @!P1 SHF.R.U32.HI R5, RZ, 0x10, R27 ;  /* 0x00000010ff059819 */ /* 0x000fe2000001161b */
[----:B------:R-:W-:Y:S01]  /*6120*/  IMAD.SHL.U32 R22, R22, 0x8, RZ ;  /* 0x0000000816167824 */ /* 0x000fe200078e00ff */
[----:B------:R-:W-:Y:S02]  /*6130*/  @!P1 SHF.R.U64 R6, R64, 0x10, R65 ;  /* 0x0000001040069819 */ /* 0x000fe40000001241 */
[----:B------:R-:W-:Y:S02]  /*6140*/  @!P1 PRMT R10, R37, 0x5410, R5 ;  /* 0x00005410250a9816 */ /* 0x000fe40000000005 */
[----:B------:R-:W-:Y:S02]  /*6150*/  LOP3.LUT R2, R124, 0x38, R22, 0xf8, !PT ;  /* 0x000000387c027812 */ /* 0x000fe400078ef816 */
[----:B------:R-:W-:Y:S02]  /*6160*/  ISETP.GE.AND P0, PT, R22, c[0x0][0x1d4], PT ;  /* 0x0000750016007a0c */ /* 0x000fe40003f06270 */
[----:B------:R-:W-:Y:S02]  /*6170*/  LOP3.LUT R2, R2, R161, RZ, 0x3c, !PT ;  /* 0x000000a102027212 */ /* 0x000fe400078e3cff */
[----:B------:R-:W-:Y:S02]  /*6180*/  @!P1 PRMT R17, R72, 0x5410, R6 ;  /* 0x0000541048119816 */ /* 0x000fe40000000006 */
[----:B------:R-:W-:Y:S01]  /*6190*/  @!P1 SHF.R.U32.HI R7, RZ, 0x10, R65 ;  /* 0x00000010ff079819 */ /* 0x000fe20000011641 */
[----:B------:R-:W-:Y:S01]  /*61a0*/  IMAD.IADD R2, R138, 0x1, R2 ;  /* 0x000000018a027824 */ /* 0x000fe200078e0202 */
[----:B------:R-:W-:Y:S02]  /*61b0*/  @!P1 SHF.R.U32.HI R3, RZ, 0x10, R25 ;  /* 0x00000010ff039819 */ /* 0x000fe40000011619 */
[----:B------:R-:W-:Y:S01]  /*61c0*/  @!P1 PRMT R16, R72, 0x5432, R7 ;  /* 0x0000543248109816 */ /* 0x000fe20000000007 */
[----:B------:R-:W-:Y:S01]  /*61d0*/  IMAD.SHL.U32 R2, R2, 0x2, RZ ;  /* 0x0000000202027824 */ /* 0x000fe200078e00ff */
[----:B------:R-:W-:Y:S01]  /*61e0*/  @!P1 SHF.R.U64 R11, R66, 0x10, R67 ;  /* 0x00000010420b9819 */ /* 0x000fe20000001243 */
[----:B------:R-:W-:Y:S01]  /*61f0*/  @!P1 IMAD.U32 R7, R17, 0x10000, RZ ;  /* 0x0001000011079824 */ /* 0x000fe200078e00ff */
[----:B------:R-:W-:Y:S01]  /*6200*/  @!P1 PRMT R6, R36, 0x5410, R3 ;  /* 0x0000541024069816 */ /* 0x000fe20000000003 */
[----:B-1----:R-:W-:Y:S01]  /*6210*/  @!P0 IMAD.WIDE R56, R22, 0x2, R20 ;  /* 0x0000000216388825 */ /* 0x002fe200078e0214 */
[----:B------:R1:W2:Y:S01]  /*6220*/  LDS.128 R12, [R2+0x3900] ;  /* 0x00390000020c7984 */ /* 0x0002a20000000c00 */
[----:B------:R-:W-:Y:S02]  /*6230*/  @!P1 SHF.L.U32 R20, R16, 0x10, RZ ;  /* 0x0000001010149819 */ /* 0x000fe400000006ff */
[C---:B------:R-:W-:Y:S01]  /*6240*/  @!P1 IMAD.U32 R5, R6.reuse, 0x10000, RZ ;  /* 0x0001000006059824 */ /* 0x040fe200078e00ff */
[----:B------:R-:W-:Y:S01]  /*6250*/  @!P1 LOP3.LUT R6, R6, 0xffff0000, RZ, 0xc0, !PT ;  /* 0xffff000006069812 */ /* 0x000fe200078ec0ff */
[----:B---3--:R-:W-:Y:S01]  /*6260*/  @!P1 IMAD.U32 R21, R45, 0x10000, RZ ;  /* 0x000100002d159824 */ /* 0x008fe200078e00ff */
[----:B------:R-:W-:Y:S02]  /*6270*/  @!P1 LOP3.LUT R41, R47, 0xffff0000, RZ, 0xc0, !PT ;  /* 0xffff00002f299812 */ /* 0x000fe400078ec0ff */
[----:B------:R-:W-:Y:S02]  /*6280*/  @!P1 LOP3.LUT R27, R46, 0xffff0000, RZ, 0xc0, !PT ;  /* 0xffff00002e1b9812 */ /* 0x000fe400078ec0ff */
[----:B------:R-:W-:Y:S02]  /*6290*/  @!P1 PRMT R26, R73, 0x5432, R11 ;  /* 0x00005432491a9816 */ /* 0x000fe4000000000b */
[----:B------:R-:W-:Y:S02]  /*62a0*/  @!P1 PRMT R11, R37, 0x5432, R4 ;  /* 0x00005432250b9816 */ /* 0x000fe40000000004 */
[----:B------:R-:W-:Y:S02]  /*62b0*/  @!P1 SHF.L.U32 R37, R47, 0x10, RZ ;  /* 0x000000102f259819 */ /* 0x000fe400000006ff */
[----:B-1----:R-:W-:Y:S02]  /*62c0*/  @!P1 SHF.R.U64 R2, R24, 0x10, R25 ;  /* 0x0000001018029819 */ /* 0x002fe40000001219 */
[----:B------:R-:W-:Y:S02]  /*62d0*/  @!P1 PRMT R24, R73, 0x5410, R9 ;  /* 0x0000541049189816 */ /* 0x000fe40000000009 */
[----:B------:R-:W-:Y:S02]  /*62e0*/  @!P1 SHF.L.U32 R9, R44, 0x10, RZ ;  /* 0x000000102c099819 */ /* 0x000fe400000006ff */
[----:B------:R-:W-:Y:S01]  /*62f0*/  @!P1 PRMT R8, R36, 0x5432, R2 ;  /* 0x0000543224089816 */ /* 0x000fe20000000002 */
[C---:B------:R-:W-:Y:S01]  /*6300*/  @!P1 IMAD.U32 R36, R24.reuse, 0x10000, RZ ;  /* 0x0001000018249824 */ /* 0x040fe200078e00ff */
[----:B------:R-:W-:Y:S03]  /*6310*/  @!P1 LOP3.LUT R40, R24, 0xffff0000, RZ, 0xc0, !PT ;  /* 0xffff000018289812 */ /* 0x000fe600078ec0ff */
[C---:B------:R-:W-:Y:S01]  /*6320*/  @!P1 IMAD.U32 R3, R8.reuse, 0x10000, RZ ;  /* 0x0001000008039824 */ /* 0x040fe200078e00ff */
[----:B------:R-:W-:Y:S01]  /*6330*/  @!P1 LOP3.LUT R8, R8, 0xffff0000, RZ, 0xc0, !PT ;  /* 0xffff000008089812 */ /* 0x000fe200078ec0ff */
[----:B--2---:R-:W-:Y:S02]  /*6340*/  @!P1 IMAD.U32 R2, R12, 0x10000, RZ ;  /* 0x000100000c029824 */ /* 0x004fe400078e00ff */
[----:B------:R-:W-:Y:S02]  /*6350*/  @!P1 IMAD.U32 R4, R13, 0x10000, RZ ;  /* 0x000100000d049824 */ /* 0x000fe400078e00ff */
[C---:B------:R-:W-:Y:S02]  /*6360*/  @!P1 FMUL.FTZ R22, R2.reuse, R7 ;  /* 0x0000000702169220 */ /* 0x040fe40000410000 */
[-C--:B------:R-:W-:Y:S02]  /*6370*/  @!P1 FMUL.FTZ R2, R2, R3.reuse ;  /* 0x0000000302029220 */ /* 0x080fe40000410000 */
[----:B------:R-:W-:Y:S02]  /*6380*/  @!P1 FMUL.FTZ R23, R4, R20 ;  /* 0x0000001404179220 */ /* 0x000fe40000410000 */
[----:B------:R-:W-:Y:S01]  /*6390*/  @!P1 FFMA.FTZ R55, R9, R3, -R22 ;  /* 0x0000000309379223 */ /* 0x000fe20000010816 */
[----:B------:R-:W-:Y:S01]  /*63a0*/  @!P1 LOP3.LUT R3, R13, 0xffff0000, RZ, 0xc0, !PT ;  /* 0xffff00000d039812 */ /* 0x000fe200078ec0ff */
[----:B------:R-:W-:Y:S01]  /*63b0*/  @!P1 FFMA.FTZ R54, R21, R5, -R23 ;  /* 0x0000000515369223 */ /* 0x000fe20000010817 */
[----:B------:R-:W-:Y:S01]  /*63c0*/  @!P1 LOP3.LUT R23, R45, 0xffff0000, RZ, 0xc0, !PT ;  /* 0xffff00002d179812 */ /* 0x000fe200078ec0ff */
[----:B------:R-:W-:Y:S01]  /*63d0*/  @!P1 FFMA.FTZ R2, R7, R9, R2 ;  /* 0x0000000907029223 */ /* 0x000fe20000010002 */
[----:B------:R-:W-:Y:S01]  /*63e0*/  @!P1 LOP3.LUT R22, R16, 0xffff0000, RZ, 0xc0, !PT ;  /* 0xffff000010169812 */ /* 0x000fe200078ec0ff */
[----:B------:R-:W-:Y:S01]  /*63f0*/  @!P1 FMUL.FTZ R4, R4, R5 ;  /* 0x0000000504049220 */ /* 0x000fe20000410000 */
[----:B------:R-:W-:Y:S01]  /*6400*/  @!P1 LOP3.LUT R7, R12, 0xffff0000, RZ, 0xc0, !PT ;  /* 0xffff00000c079812 */ /* 0x000fe200078ec0ff */
[----:B------:R-:W-:Y:S01]  /*6410*/  @!P1 FMUL.FTZ R5, R3, R6 ;  /* 0x0000000603059220 */ /* 0x000fe20000410000 */
[----:B------:R-:W-:Y:S01]  /*6420*/  @!P1 LOP3.LUT R16, R17, 0xffff0000, RZ, 0xc0, !PT ;  /* 0xffff000011109812 */ /* 0x000fe200078ec0ff */
[----:B------:R-:W-:Y:S01]  /*6430*/  @!P1 FMUL.FTZ R9, R3, R22 ;  /* 0x0000001603099220 */ /* 0x000fe20000410000 */
[----:B------:R-:W-:Y:S01]  /*6440*/  @!P1 LOP3.LUT R17, R44, 0xffff0000, RZ, 0xc0, !PT ;  /* 0xffff00002c119812 */ /* 0x000fe200078ec0ff */
[----:B------:R-:W-:Y:S02]  /*6450*/  @!P1 FMUL.FTZ R3, R7, R8 ;  /* 0x0000000807039220 */ /* 0x000fe40000410000 */
[----:B------:R-:W-:Y:S01]  /*6460*/  @!P1 FFMA.FTZ R51, R23, R6, -R9 ;  /* 0x0000000617339223 */ /* 0x000fe20000010809 */
[----:B------:R-:W-:Y:S01]  /*6470*/  @!P1 LOP3.LUT R9, R15, 0xffff0000, RZ, 0xc0, !PT ;  /* 0xffff00000f099812 */ /* 0x000fe200078ec0ff */
[----:B------:R-:W-:Y:S02]  /*6480*/  @!P1 FMUL.FTZ R25, R7, R16 ;  /* 0x0000001007199220 */ /* 0x000fe40000410000 */
[----:B------:R-:W-:Y:S02]  /*6490*/  @!P1 IMAD.U32 R6, R15, 0x10000, RZ ;  /* 0x000100000f069824 */ /* 0x000fe400078e00ff */
        /* <DEDUP_REMOVED lines=47> */
.L_x_87:
[----:B------:R-:W-:Y:S05]  /*6790*/  BSYNC B0 ;  /* 0x0000000000007941 */ /* 0x000fea0003800000 */
.L_x_86:
[----:B-1----:R1:W4:Y:S01]  /*67a0*/  SHFL.IDX PT, R47, R89, 0x3, 0x1c1f ;  /* 0x007c1f00592f7f89 */ /* 0x00232200000e0000 */
[----:B------:R-:W-:Y:S03]  /*67b0*/  ISETP.GE.OR P0, PT, R157, UR9, P6 ;  /* 0x000000099d007c0c */ /* 0x000fe6000b706670 */
[----:B------:R1:W3:Y:S10]  /*67c0*/  SHFL.IDX PT, R46, R90, 0x3, 0x1c1f ;  /* 0x007c1f005a2e7f89 */ /* 0x0002f400000e0000 */
[----:B------:R-:W-:-:S05]  /*67d0*/  @P0 BRA `(.L_x_79) ;  /* 0x00000bf000000947 */ /* 0x000fca0003800000 */
[----:B------:R-:W-:Y:S01]  /*67e0*/  SEL R2, R152, R133, !P5 ;  /* 0x0000008598027207 */ /* 0x000fe20006800000 */
[----:B-----5:R-:W1:Y:S01]  /*67f0*/  LDS.128 R40, [R141+0x3900] ;  /* 0x003900008d287984 */ /* 0x020e620000000c00 */
[----:B------:R-:W-:Y:S02]  /*6800*/  @!P1 SHF.R.U32.HI R5, RZ, 0x10, R69 ;  /* 0x00000010ff059819 */ /* 0x000fe40000011645 */
[----:B------:R-:W-:Y:S02]  /*6810*/  SHF.R.S32.HI R3, RZ, 0x1f, R2 ;  /* 0x0000001fff037819 */ /* 0x000fe40000011402 */
[C---:B---3--:R-:W-:Y:S02]  /*6820*/  LEA R54, P0, R98.reuse, R46, 0x1 ;  /* 0x0000002e62367211 */ /* 0x048fe400078008ff */
[----:B------:R-:W-:Y:S02]  /*6830*/  LEA.HI R2, R3, R2, RZ, 0x4 ;  /* 0x0000000203027211 */ /* 0x000fe400078f20ff */
[----:B----4-:R-:W-:Y:S02]  /*6840*/  LEA.HI.X R55, R98, R47, R103, 0x1, P0 ;  /* 0x0000002f62377211 */ /* 0x010fe400000f0c67 */
[----:B------:R-:W-:Y:S02]  /*6850*/  LEA.HI.SX32 R2, R2, R116, 0x1c ;  /* 0x0000007402027211 */ /* 0x000fe400078fe2ff */
[----:B------:R-:W-:Y:S02]  /*6860*/  @!P1 SHF.R.U64 R3, R28, 0x10, R29 ;  /* 0x000000101c039819 */ /* 0x000fe4000000121d */
[----:B------:R-:W-:Y:S01]  /*6870*/  @!P1 SHF.R.U64 R4, R30, 0x10, R31 ;  /* 0x000000101e049819 */ /* 0x000fe2000000121f */
[----:B------:R-:W-:Y:S01]  /*6880*/  IMAD.SHL.U32 R48, R2, 0x8, RZ ;  /* 0x0000000802307824 */ /* 0x000fe200078e00ff */
[----:B------:R-:W-:Y:S02]  /*6890*/  @!P1 PRMT R8, R38, 0x5432, R3 ;  /* 0x0000543226089816 */ /* 0x000fe40000000003 */
[----:B------:R-:W-:Y:S02]  /*68a0*/  @!P1 SHF.R.U32.HI R2, RZ, 0x10, R29 ;  /* 0x00000010ff029819 */ /* 0x000fe4000001161d */
[----:B------:R-:W-:Y:S02]  /*68b0*/  LOP3.LUT R12, R123, 0x38, R48, 0xf8, !PT ;  /* 0x000000387b0c7812 */ /* 0x000fe400078ef830 */
[----:B------:R-:W-:Y:S02]  /*68c0*/  @!P1 PRMT R25, R74, 0x5410, R5 ;  /* 0x000054104a199816 */ /* 0x000fe40000000005 */
[----:B------:R-:W-:Y:S02]  /*68d0*/  LOP3.LUT R12, R12, R160, RZ, 0x3c, !PT ;  /* 0x000000a00c0c7212 */ /* 0x000fe400078e3cff */
[----:B------:R-:W-:Y:S01]  /*68e0*/  @!P1 PRMT R5, R38, 0x5410, R2 ;  /* 0x0000541026059816 */ /* 0x000fe20000000002 */
[----:B------:R-:W-:Y:S01]  /*68f0*/  @!P1 IMAD.U32 R23, R25, 0x10000, RZ ;  /* 0x0001000019179824 */ /* 0x000fe200078e00ff */
[----:B------:R-:W-:Y:S01]  /*6900*/  @!P1 SHF.R.U64 R7, R70, 0x10, R71 ;  /* 0x0000001046079819 */ /* 0x000fe20000001247 */
[----:B------:R-:W-:Y:S01]  /*6910*/  IMAD.IADD R12, R137, 0x1, R12 ;  /* 0x00000001890c7824 */ /* 0x000fe200078e020c */
[----:B------:R-:W-:Y:S01]  /*6920*/  @!P1 PRMT R9, R39, 0x5410, R4 ;  /* 0x0000541027099816 */ /* 0x000fe20000000004 */
[----:B------:R-:W-:Y:S01]  /*6930*/  @!P1 IMAD.U32 R3, R5, 0x10000, RZ ;  /* 0x0001000005039824 */ /* 0x000fe200078e00ff */
[----:B------:R-:W-:Y:S01]  /*6940*/  @!P1 PRMT R29, R75, 0x5410, R7 ;  /* 0x000054104b1d9816 */ /* 0x000fe20000000007 */
[----:B------:R-:W-:Y:S01]  /*6950*/  IMAD.SHL.U32 R12, R12, 0x2, RZ ;  /* 0x000000020c0c7824 */ /* 0x000fe200078e00ff */
[----:B------:R-:W-:Y:S02]  /*6960*/  @!P1 LOP3.LUT R25, R25, 0xffff0000, RZ, 0xc0, !PT ;  /* 0xffff000019199812 */ /* 0x000fe400078ec0ff */
[----:B------:R-:W-:Y:S01]  /*6970*/  @!P1 SHF.R.U32.HI R6, RZ, 0x10, R31 ;  /* 0x00000010ff069819 */ /* 0x000fe2000001161f */
[C---:B------:R-:W-:Y:S01]  /*6980*/  @!P1 IMAD.U32 R27, R29.reuse, 0x10000, RZ ;  /* 0x000100001d1b9824 */ /* 0x040fe200078e00ff */
[----:B------:R-:W-:Y:S01]  /*6990*/  @!P1 LOP3.LUT R29, R29, 0xffff0000, RZ, 0xc0, !PT ;  /* 0xffff00001d1d9812 */ /* 0x000fe200078ec0ff */
[C---:B-1----:R-:W-:Y:S01]  /*69a0*/  @!P1 IMAD.U32 R24, R41.reuse, 0x10000, RZ ;  /* 0x0001000029189824 */ /* 0x042fe200078e00ff */
[----:B------:R-:W1:Y:S01]  /*69b0*/  LDS.128 R12, [R12+0x3900] ;  /* 0x003900000c0c7984 */ /* 0x000e620000000c00 */
[----:B------:R-:W-:Y:S01]  /*69c0*/  @!P1 IMAD.U32 R20, R40, 0x10000, RZ ;  /* 0x0001000028149824 */ /* 0x000fe200078e00ff */
[----:B------:R-:W-:Y:S01]  /*69d0*/  @!P1 LOP3.LUT R26, R41, 0xffff0000, RZ, 0xc0, !PT ;  /* 0xffff0000291a9812 */ /* 0x000fe200078ec0ff */
[----:B------:R-:W-:Y:S01]  /*69e0*/  @!P1 IMAD.U32 R28, R42, 0x10000, RZ ;  /* 0x000100002a1c9824 */ /* 0x000fe200078e00ff */
[----:B------:R-:W-:Y:S01]  /*69f0*/  @!P1 LOP3.LUT R22, R40, 0xffff0000, RZ, 0xc0, !PT ;  /* 0xffff000028169812 */ /* 0x000fe200078ec0ff */
[C---:B------:R-:W-:Y:S01]  /*6a00*/  @!P1 IMAD.U32 R36, R43.reuse, 0x10000, RZ ;  /* 0x000100002b249824 */ /* 0x040fe200078e00ff */
[----:B------:R-:W-:Y:S02]  /*6a10*/  @!P1 LOP3.LUT R38, R43, 0xffff0000, RZ, 0xc0, !PT ;  /* 0xffff00002b269812 */ /* 0x000fe400078ec0ff */
[----:B------:R-:W-:Y:S02]  /*6a20*/  @!P1 LOP3.LUT R30, R42, 0xffff0000, RZ, 0xc0, !PT ;  /* 0xffff00002a1e9812 */ /* 0x000fe400078ec0ff */
[----:B------:R-:W-:Y:S01]  /*6a30*/  @!P1 PRMT R11, R39, 0x5432, R6 ;  /* 0x00005432270b9816 */ /* 0x000fe20000000006 */
[----:B------:R-:W-:Y:S01]  /*6a40*/  @!P1 IMAD.U32 R6, R8, 0x10000, RZ ;  /* 0x0001000008069824 */ /* 0x000fe200078e00ff */
[----:B------:R-:W-:Y:S02]  /*6a50*/  @!P1 SHF.R.U32.HI R37, RZ, 0x10, R71 ;  /* 0x00000010ff259819 */ /* 0x000fe40000011647 */
[----:B--2---:R-:W-:Y:S02]  /*6a60*/  @!P1 SHF.R.U64 R21, R68, 0x10, R69 ;  /* 0x0000001044159819 */ /* 0x004fe40000001245 */
[----:B------:R-:W-:Y:S02]  /*6a70*/  @!P1 PRMT R37, R75, 0x5432, R37 ;  /* 0x000054324b259816 */ /* 0x000fe40000000025 */
[----:B------:R-:W-:Y:S02]  /*6a80*/  @!P1 PRMT R21, R74, 0x5432, R21 ;  /* 0x000054324a159816 */ /* 0x000fe40000000015 */
[C---:B------:R-:W-:Y:S02]  /*6a90*/  @!P1 SHF.L.U32 R31, R37.reuse, 0x10, RZ ;  /* 0x00000010251f9819 */ /* 0x040fe400000006ff */
[----:B------:R-:W-:Y:S01]  /*6aa0*/  @!P1 LOP3.LUT R37, R37, 0xffff0000, RZ, 0xc0, !PT ;  /* 0xffff000025259812 */ /* 0x000fe200078ec0ff */
[C---:B------:R-:W-:Y:S01]  /*6ab0*/  @!P1 IMAD.U32 R17, R21.reuse, 0x10000, RZ ;  /* 0x0001000015119824 */ /* 0x040fe200078e00ff */
[----:B------:R-:W-:Y:S02]  /*6ac0*/  @!P1 LOP3.LUT R21, R21, 0xffff0000, RZ, 0xc0, !PT ;  /* 0xffff000015159812 */ /* 0x000fe400078ec0ff */
[----:B------:R-:W-:Y:S02]  /*6ad0*/  ISETP.GE.AND P0, PT, R48, c[0x0][0x1d4], PT ;  /* 0x0000750030007a0c */ /* 0x000fe40003f06270 */
[C---:B-1----:R-:W-:Y:S05]  /*6ae0*/  @!P1 SHF.L.U32 R2, R13.reuse, 0x10, RZ ;  /* 0x000000100d029819 */ /* 0x042fea00000006ff */
[C---:B------:R-:W-:Y:S02]  /*6af0*/  @!P1 FMUL.FTZ R7, R2.reuse, R23 ;  /* 0x0000001702079220 */ /* 0x040fe40000410000 */
[-C--:B------:R-:W-:Y:S01]  /*6b00*/  @!P1 FMUL.FTZ R4, R2, R3.reuse ;  /* 0x0000000302049220 */ /* 0x080fe20000410000 */
[----:B------:R-:W-:Y:S01]  /*6b10*/  @!P1 LOP3.LUT R2, R13, 0xffff0000, RZ, 0xc0, !PT ;  /* 0xffff00000d029812 */ /* 0x000fe200078ec0ff */
[----:B------:R-:W-:Y:S01]  /*6b20*/  @!P1 FFMA.FTZ R56, R24, R3, -R7 ;  /* 0x0000000318389223 */ /* 0x000fe20000010807 */
[----:B------:R-:W-:Y:S02]  /*6b30*/  @!P1 LOP3.LUT R3, R5, 0xffff0000, RZ, 0xc0, !PT ;  /* 0xffff000005039812 */ /* 0x000fe400078ec0ff */
[----:B------:R-:W-:Y:S01]  /*6b40*/  @!P1 SHF.L.U32 R7, R12, 0x10, RZ ;  /* 0x000000100c079819 */ /* 0x000fe200000006ff */
[C---:B------:R-:W-:Y:S02]  /*6b50*/  @!P1 FMUL.FTZ R10, R2.reuse, R25 ;  /* 0x00000019020a9220 */ /* 0x040fe40000410000 */
[----:B------:R-:W-:Y:S02]  /*6b60*/  @!P1 FMUL.FTZ R5, R2, R3 ;  /* 0x0000000302059220 */ /* 0x000fe40000410000 */
[C---:B------:R-:W-:Y:S02]  /*6b70*/  @!P1 FMUL.FTZ R16, R7.reuse, R17 ;  /* 0x0000001107109220 */ /* 0x040fe40000410000 */
[----:B------:R-:W-:Y:S01]  /*6b80*/  @!P1 FFMA.FTZ R53, R26, R3, -R10 ;  /* 0x000000031a359223 */ /* 0x000fe2000001080a */
[----:B------:R-:W-:Y:S01]  /*6b90*/  @!P1 LOP3.LUT R3, R12, 0xffff0000, RZ, 0xc0, !PT ;  /* 0xffff00000c039812 */ /* 0x000fe200078ec0ff */
[-C--:B------:R-:W-:Y:S01]  /*6ba0*/  @!P1 FMUL.FTZ R2, R7, R6.reuse ;  /* 0x0000000607029220 */ /* 0x080fe20000410000 */
[----:B------:R-:W-:Y:S01]  /*6bb0*/  @!P1 SHF.L.U32 R7, R14, 0x10, RZ ;  /* 0x000000100e079819 */ /* 0x000fe200000006ff */
[----:B------:R-:W-:Y:S01]  /*6bc0*/  @!P1 FFMA.FTZ R52, R20, R6, -R16 ;  /* 0x0000000614349223 */ /* 0x000fe20000010810 */
[----:B------:R-:W-:Y:S01]  /*6bd0*/  @!P1 LOP3.LUT R6, R8, 0xffff0000, RZ, 0xc0, !PT ;  /* 0xffff000008069812 */ /* 0x000fe200078ec0ff */
[C---:B------:R-:W-:Y:S01]  /*6be0*/  @!P1 IMAD.U32 R8, R9.reuse, 0x10000, RZ ;  /* 0x0001000009089824 */ /* 0x040fe200078e00ff */
[----:B------:R-:W-:Y:S01]  /*6bf0*/  @!P1 LOP3.LUT R9, R9, 0xffff0000, RZ, 0xc0, !PT ;  /* 0xffff000009099812 */ /* 0x000fe200078ec0ff */
[----:B------:R-:W-:Y:S02]  /*6c00*/  @!P1 FMUL.FTZ R10, R3, R21 ;  /* 0x00000015030a9220 */ /* 0x000fe40000410000 */
[----:B------:R-:W-:Y:S02]  /*6c10*/  @!P1 FMUL.FTZ R16, R7, R27 ;  /* 0x0000001b07109220 */ /* 0x000fe40000410000 */
[-C--:B------:R-:W-:Y:S02]  /*6c20*/  @!P1 FMUL.FTZ R3, R3, R6.reuse ;  /* 0x0000000603039220 */ /* 0x080fe40000410000 */
[----:B------:R-:W-:Y:S02]  /*6c30*/  @!P1 FFMA.FTZ R51, R22, R6, -R10 ;  /* 0x0000000616339223 */ /* 0x000fe4000001080a */
[-C--:B------:R-:W-:Y:S01]  /*6c40*/  @!P1 FMUL.FTZ R6, R7, R8.reuse ;  /* 0x0000000807069220 */ /* 0x080fe20000410000 */
[----:B------:R-:W-:Y:S01]  /*6c50*/  @!P1 LOP3.LUT R7, R14, 0xffff0000, RZ, 0xc0, !PT ;  /* 0xffff00000e079812 */ /* 0x000fe200078ec0ff */
[----:B------:R-:W-:Y:S01]  /*6c60*/  @!P1 FFMA.FTZ R50, R28, R8, -R16 ;  /* 0x000000081c329223 */ /* 0x000fe20000010810 */
[C---:B------:R-:W-:Y:S01]  /*6c70*/  @!P1 LOP3.LUT R16, R15.reuse, 0xffff0000, RZ, 0xc0, !PT ;  /* 0xffff00000f109812 */ /* 0x040fe200078ec0ff */
[----:B------:R-:W-:Y:S02]  /*6c80*/  @!P1 IMAD.U32 R10, R15, 0x10000, RZ ;  /* 0x000100000f0a9824 */ /* 0x000fe400078e00ff */
[C---:B------:R-:W-:Y:S01]  /*6c90*/  @!P1 IMAD.U32 R8, R11.reuse, 0x10000, RZ ;  /* 0x000100000b089824 */ /* 0x040fe200078e00ff */
[----:B------:R-:W-:Y:S01]  /*6ca0*/  @!P1 LOP3.LUT R11, R11, 0xffff0000, RZ, 0xc0, !PT ;  /* 0xffff00000b0b9812 */ /* 0x000fe200078ec0ff */
[----:B------:R-:W-:Y:S02]  /*6cb0*/  @!P1 FMUL.FTZ R44, R10, R31 ;  /* 0x0000001f0a2c9220 */ /* 0x000fe40000410000 */
[----:B------:R-:W-:Y:S02]  /*6cc0*/  @!P1 FMUL.FTZ R39, R16, R37 ;  /* 0x0000002510279220 */ /* 0x000fe40000410000 */
[C---:B------:R-:W-:Y:S02]  /*6cd0*/  @!P1 FMUL.FTZ R45, R7.reuse, R29 ;  /* 0x0000001d072d9220 */ /* 0x040fe40000410000 */
[----:B------:R-:W-:Y:S02]  /*6ce0*/  @!P1 FMUL.FTZ R7, R7, R9 ;  /* 0x0000000907079220 */ /* 0x000fe40000410000 */
[----:B------:R-:W-:Y:S01]  /*6cf0*/  @!P1 FFMA.FTZ R49, R36, R8, -R44 ;  /* 0x0000000824319223 */ /* 0x000fe2000001082c */
[----:B------:R-:W-:Y:S01]  /*6d00*/  @!P1 F2FP.BF16.PACK_AB R44, R51, R52 ;  /* 0x00000034332c923e */ /* 0x000fe200000010ff */
[----:B------:R-:W-:Y:S02]  /*6d10*/  @!P1 FFMA.FTZ R39, R38, R11, -R39 ;  /* 0x0000000b26279223 */ /* 0x000fe40000010827 */
[----:B------:R-:W-:Y:S01]  /*6d20*/  @!P1 FFMA.FTZ R9, R30, R9, -R45 ;  /* 0x000000091e099223 */ /* 0x000fe2000001082d */
[----:B------:R-:W-:Y:S01]  /*6d30*/  @!P1 F2FP.BF16.PACK_AB R45, R53, R56 ;  /* 0x00000038352d923e */ /* 0x000fe200000010ff */
[----:B------:R-:W-:Y:S01]  /*6d40*/  @!P1 FMUL.FTZ R8, R10, R8 ;  /* 0x000000080a089220 */ /* 0x000fe20000410000 */
[----:B------:R-:W-:Y:S01]  /*6d50*/  @!P1 F2FP.BF16.PACK_AB R39, R39, R49 ;  /* 0x000000312727923e */ /* 0x000fe200000010ff */
[----:B------:R-:W-:Y:S01]  /*6d60*/  @!P1 IMAD.MOV.U32 R40, RZ, RZ, R44 ;  /* 0x000000ffff289224 */ /* 0x000fe200078e002c */
[----:B------:R-:W-:Y:S01]  /*6d70*/  @!P1 F2FP.BF16.PACK_AB R10, R9, R50 ;  /* 0x00000032090a923e */ /* 0x000fe200000010ff */
[----:B------:R-:W-:Y:S01]  /*6d80*/  @!P1 FFMA.FTZ R2, R17, R20, R2 ;  /* 0x0000001411029223 */ /* 0x000fe20000010002 */
[----:B------:R-:W-:Y:S01]  /*6d90*/  @!P1 MOV R41, R45 ;  /* 0x0000002d00299202 */ /* 0x000fe20000000f00 */
[----:B------:R-:W-:Y:S02]  /*6da0*/  @!P1 IMAD.MOV.U32 R43, RZ, RZ, R39 ;  /* 0x000000ffff2b9224 */ /* 0x000fe400078e0027 */
[----:B------:R-:W-:Y:S02]  /*6db0*/  @!P1 IMAD.MOV.U32 R42, RZ, RZ, R10 ;  /* 0x000000ffff2a9224 */ /* 0x000fe400078e000a */
[----:B------:R-:W-:Y:S02]  /*6dc0*/  @!P1 FFMA.FTZ R3, R21, R22, R3 ;  /* 0x0000001615039223 */ /* 0x000fe40000010003 */
[----:B------:R-:W-:Y:S01]  /*6dd0*/  @!P1 FFMA.FTZ R4, R23, R24, R4 ;  /* 0x0000001817049223 */ /* 0x000fe20000010004 */
[----:B------:R1:W-:Y:S01]  /*6de0*/  ST.E.128 [R54.64], R40 ;  /* 0x0000002836007985 */ /* 0x0003e2000c101d16 */
[----:B------:R-:W-:Y:S01]  /*6df0*/  @!P1 FFMA.FTZ R5, R25, R26, R5 ;  /* 0x0000001a19059223 */ /* 0x000fe20000010005 */
[----:B------:R-:W-:Y:S01]  /*6e00*/  @!P1 F2FP.BF16.PACK_AB R2, R3, R2 ;  /* 0x000000020302923e */ /* 0x000fe200000010ff */
[----:B------:R-:W-:Y:S02]  /*6e10*/  @!P1 FFMA.FTZ R6, R27, R28, R6 ;  /* 0x0000001c1b069223 */ /* 0x000fe40000010006 */
[----:B------:R-:W-:Y:S01]  /*6e20*/  @!P1 FMUL.FTZ R9, R16, R11 ;  /* 0x0000000b10099220 */ /* 0x000fe20000410000 */
[----:B------:R-:W-:Y:S01]  /*6e30*/  @!P1 F2FP.BF16.PACK_AB R4, R5, R4 ;  /* 0x000000040504923e */ /* 0x000fe200000010ff */
[----:B------:R-:W-:Y:S02]  /*6e40*/  @!P1 FFMA.FTZ R7, R29, R30, R7 ;  /* 0x0000001e1d079223 */ /* 0x000fe40000010007 */
[----:B------:R-:W-:Y:S01]  /*6e50*/  @!P1 FFMA.FTZ R8, R31, R36, R8 ;  /* 0x000000241f089223 */ /* 0x000fe20000010008 */
[----:B------:R-:W-:Y:S01]  /*6e60*/  @!P1 MOV R13, R4 ;  /* 0x00000004000d9202 */ /* 0x000fe20000000f00 */
[----:B------:R-:W-:Y:S01]  /*6e70*/  @!P1 FFMA.FTZ R9, R37, R38, R9 ;  /* 0x0000002625099223 */ /* 0x000fe20000010009 */
[----:B------:R-:W-:Y:S01]  /*6e80*/  @!P1 F2FP.BF16.PACK_AB R6, R7, R6 ;  /* 0x000000060706923e */ /* 0x000fe200000010ff */
[----:B------:R-:W-:Y:S03]  /*6e90*/  @!P1 IMAD.MOV.U32 R12, RZ, RZ, R2 ;  /* 0x000000ffff0c9224 */ /* 0x000fe600078e0002 */
[----:B------:R-:W-:Y:S01]  /*6ea0*/  @!P1 F2FP.BF16.PACK_AB R8, R9, R8 ;  /* 0x000000080908923e */ /* 0x000fe200000010ff */
[----:B------:R-:W-:Y:S04]  /*6eb0*/  @!P1 IMAD.MOV.U32 R14, RZ, RZ, R6 ;  /* 0x000000ffff0e9224 */ /* 0x000fe800078e0006 */
[----:B------:R-:W-:Y:S01]  /*6ec0*/  @!P1 IMAD.MOV.U32 R15, RZ, RZ, R8 ;  /* 0x000000ffff0f9224 */ /* 0x000fe200078e0008 */
[----:B------:R-:W-:-:S05]  /*6ed0*/  @P0 BRA `(.L_x_79) ;  /* 0x000004f000000947 */ /* 0x000fca0003800000 */
[C---:B------:R-:W-:Y:S04]  /*6ee0*/  LEA R2, P0, R48.reuse, R46, 0x1 ;  /* 0x0000002e30027211 */ /* 0x040fe800078008ff */
[----:B------:R-:W-:Y:S05]  /*6ef0*/  LEA.HI.X.SX32 R3, R48, R47, 0x1, P0 ;  /* 0x0000002f30037211 */ /* 0x000fea00000f0eff */
[----:B------:R2:W-:Y:S01]  /*6f00*/  ST.E.128 [R2.64], R12 ;  /* 0x0000000c02007985 */ /* 0x0005e2000c101d16 */
[----:B------:R-:W-:-:S05]  /*6f10*/  BRA `(.L_x_79) ;  /* 0x000004b000007947 */ /* 0x000fca0003800000 */
.L_x_57:
[----:B------:R1:W2:Y:S01]  /*6f20*/  SHFL.IDX PT, R3, R89, RZ, 0x1c1f ;  /* 0x001c1fff59037589 */ /* 0x0002a200000e0000 */
[----:B------:R-:W-:Y:S01]  /*6f30*/  UIMAD UR5, UR6, -0x70, UR4 ;  /* 0xffffff90060578a4 */ /* 0x000fe2000f8e0204 */
[----:B------:R-:W-:Y:S02]  /*6f40*/  BSSY B0, `(.L_x_88) ;  /* 0x0000014000007945 */ /* 0x000fe40003800000 */
[----:B------:R1:W3:Y:S01]  /*6f50*/  SHFL.IDX PT, R2, R90, RZ, 0x1c1f ;  /* 0x001c1fff5a027589 */ /* 0x0002e200000e0000 */
[----:B------:R-:W-:Y:S04]  /*6f60*/  UISETP.LT.AND UP0, UPT, UR5, 0x70, UPT ;  /* 0x000000700500788c */ /* 0x000fe8000bf01270 */
[----:B------:R-:W-:Y:S06]  /*6f70*/  USEL UR9, UR5, 0x70, UP0 ;  /* 0x0000007005097887 */ /* 0x000fec0008000000 */
[----:B------:R-:W-:Y:S04]  /*6f80*/  IADD3 R12, -R35, UR9, RZ ;  /* 0x00000009230c7c10 */ /* 0x000fe8000fffe1ff */
[----:B------:R-:W-:Y:S11]  /*6f90*/  ISETP.GE.AND P0, PT, R12, 0x1, PT ;  /* 0x000000010c00780c */ /* 0x000ff60003f06270 */
[----:B------:R-:W-:Y:S02]  /*6fa0*/  @!UPT UIADD3 URZ, URZ, URZ, URZ ;  /* 0x0000003f3f3ff290 */ /* 0x000fe4000fffe03f */
[----:B------:R-:W-:-:S05]  /*6fb0*/  @!P0 BRA `(.L_x_89) ;  /* 0x000000c000008947 */ /* 0x000fca0003800000 */
[C---:B-123--:R-:W-:Y:S11]  /*6fc0*/  ISETP.GE.AND P1, PT, R18.reuse, c[0x0][0x1d4], PT ;  /* 0x0000750012007a0c */ /* 0x04eff60003f26270 */
[----:B------:R-:W-:Y:S02]  /*6fd0*/  @!UPT UIADD3 URZ, URZ, URZ, URZ ;  /* 0x0000003f3f3ff290 */ /* 0x000fe4000fffe03f */
[----:B------:R-:W1:Y:S01]  /*6fe0*/  @!P1 LDS.128 R8, [R92+0x3800] ;  /* 0x003800005c089984 */ /* 0x000e620000000c00 */
[CC--:B------:R-:W-:Y:S04]  /*6ff0*/  @!P1 LEA R4, P0, R18.reuse, R2.reuse, 0x1 ;  /* 0x0000000212049211 */ /* 0x0c0fe800078008ff */
[-C--:B------:R-:W-:Y:S02]  /*7000*/  @!P1 LEA.HI.X R5, R18, R3.reuse, R19, 0x1, P0 ;  /* 0x0000000312059211 */ /* 0x080fe400000f0c13 */
[----:B------:R-:W-:Y:S11]  /*7010*/  ISETP.GE.AND P0, PT, R95, c[0x0][0x1d4], PT ;  /* 0x000075005f007a0c */ /* 0x000ff60003f06270 */
[----:B------:R-:W-:Y:S02]  /*7020*/  @!UPT UIADD3 URZ, URZ, URZ, URZ ;  /* 0x0000003f3f3ff290 */ /* 0x000fe4000fffe03f */
[C---:B------:R-:W-:Y:S04]  /*7030*/  @!P0 LEA R2, P2, R83.reuse, R2, 0x1 ;  /* 0x0000000253028211 */ /* 0x040fe800078408ff */
[----:B------:R-:W-:Y:S01]  /*7040*/  @!P0 LEA.HI.X R3, R83, R3, R94, 0x1, P2 ;  /* 0x0000000353038211 */ /* 0x000fe200010f0c5e */
[----:B-1----:R-:W-:Y:S04]  /*7050*/  @!P1 ST.E.128 [R4.64], R8 ;  /* 0x0000000804009985 */ /* 0x002fe8000c101d16 */
[----:B------:R-:W1:Y:S04]  /*7060*/  @!P0 LDS.128 R4, [R93+0x3800] ;  /* 0x003800005d048984 */ /* 0x000e680000000c00 */
[----:B-1----:R1:W-:Y:S02]  /*7070*/  @!P0 ST.E.128 [R2.64], R4 ;  /* 0x0000000402008985 */ /* 0x0023e4000c101d16 */
.L_x_89:
[----:B-123--:R-:W-:Y:S05]  /*7080*/  BSYNC B0 ;  /* 0x0000000000007941 */ /* 0x00efea0003800000 */
.L_x_88:
[----:B------:R1:W2:Y:S01]  /*7090*/  SHFL.IDX PT, R3, R89, 0x1, 0x1c1f ;  /* 0x003c1f0059037f89 */ /* 0x0002a200000e0000 */
[----:B------:R-:W-:Y:S01]  /*70a0*/  ISETP.GE.AND P0, PT, R12, 0x21, PT ;  /* 0x000000210c00780c */ /* 0x000fe20003f06270 */
[----:B------:R-:W-:Y:S02]  /*70b0*/  BSSY B0, `(.L_x_90) ;  /* 0x000000f000007945 */ /* 0x000fe40003800000 */
[----:B------:R1:W3:Y:S10]  /*70c0*/  SHFL.IDX PT, R2, R90, 0x1, 0x1c1f ;  /* 0x003c1f005a027f89 */ /* 0x0002f400000e0000 */
[----:B------:R-:W-:-:S05]  /*70d0*/  @!P0 BRA `(.L_x_91) ;  /* 0x000000c000008947 */ /* 0x000fca0003800000 */
[C---:B------:R-:W-:Y:S11]  /*70e0*/  ISETP.GE.AND P1, PT, R18.reuse, c[0x0][0x1d4], PT ;  /* 0x0000750012007a0c */ /* 0x040ff60003f26270 */
[----:B------:R-:W-:Y:S02]  /*70f0*/  @!UPT UIADD3 URZ, URZ, URZ, URZ ;  /* 0x0000003f3f3ff290 */ /* 0x000fe4000fffe03f */
[----:B------:R-:W4:Y:S01]  /*7100*/  @!P1 LDS.128 R8, [R92+0x4800] ;  /* 0x004800005c089984 */ /* 0x000f220000000c00 */
[CC--:B---3--:R-:W-:Y:S04]  /*7110*/  @!P1 LEA R4, P0, R18.reuse, R2.reuse, 0x1 ;  /* 0x0000000212049211 */ /* 0x0c8fe800078008ff */
[-C--:B--2---:R-:W-:Y:S02]  /*7120*/  @!P1 LEA.HI.X R5, R18, R3.reuse, R19, 0x1, P0 ;  /* 0x0000000312059211 */ /* 0x084fe400000f0c13 */
[----:B------:R-:W-:Y:S11]  /*7130*/  ISETP.GE.AND P0, PT, R95, c[0x0][0x1d4], PT ;  /* 0x000075005f007a0c */ /* 0x000ff60003f06270 */
[----:B------:R-:W-:Y:S02]  /*7140*/  @!UPT UIADD3 URZ, URZ, URZ, URZ ;  /* 0x0000003f3f3ff290 */ /* 0x000fe4000fffe03f */
[C---:B------:R-:W-:Y:S04]  /*7150*/  @!P0 LEA R2, P2, R83.reuse, R2, 0x1 ;  /* 0x0000000253028211 */ /* 0x040fe800078408ff */
[----:B------:R-:W-:Y:S01]  /*7160*/  @!P0 LEA.HI.X R3, R83, R3, R94, 0x1, P2 ;  /* 0x0000000353038211 */ /* 0x000fe200010f0c5e */
[----:B----4-:R-:W-:Y:S04]  /*7170*/  @!P1 ST.E.128 [R4.64], R8 ;  /* 0x0000000804009985 */ /* 0x010fe8000c101d16 */
[----:B------:R-:W2:Y:S04]  /*7180*/  @!P0 LDS.128 R4, [R93+0x4800] ;  /* 0x004800005d048984 */ /* 0x000ea80000000c00 */
[----:B--2---:R2:W-:Y:S02]  /*7190*/  @!P0 ST.E.128 [R2.64], R4 ;  /* 0x0000000402008985 */ /* 0x0045e4000c101d16 */
.L_x_91:
[----:B------:R-:W-:Y:S05]  /*71a0*/  BSYNC B0 ;  /* 0x0000000000007941 */ /* 0x000fea0003800000 */
.L_x_90:
[----:B--2---:R2:W4:Y:S01]  /*71b0*/  SHFL.IDX PT, R3, R89, 0x2, 0x1c1f ;  /* 0x005c1f0059037f89 */ /* 0x00452200000e0000 */
[----:B------:R-:W-:Y:S01]  /*71c0*/  ISETP.GE.AND P0, PT, R12, 0x41, PT ;  /* 0x000000410c00780c */ /* 0x000fe20003f06270 */
[----:B------:R-:W-:Y:S02]  /*71d0*/  BSSY B0, `(.L_x_92) ;  /* 0x000000f000007945 */ /* 0x000fe40003800000 */
[----:B---3--:R2:W3:Y:S10]  /*71e0*/  SHFL.IDX PT, R2, R90, 0x2, 0x1c1f ;  /* 0x005c1f005a027f89 */ /* 0x0084f400000e0000 */
[----:B------:R-:W-:-:S05]  /*71f0*/  @!P0 BRA `(.L_x_93) ;  /* 0x000000c000008947 */ /* 0x000fca0003800000 */
[C---:B------:R-:W-:Y:S11]  /*7200*/  ISETP.GE.AND P1, PT, R18.reuse, c[0x0][0x1d4], PT ;  /* 0x0000750012007a0c */ /* 0x040ff60003f26270 */
[----:B------:R-:W-:Y:S02]  /*7210*/  @!UPT UIADD3 URZ, URZ, URZ, URZ ;  /* 0x0000003f3f3ff290 */ /* 0x000fe4000fffe03f */
[----:B------:R-:W5:Y:S01]  /*7220*/  @!P1 LDS.128 R8, [R92+0x5800] ;  /* 0x005800005c089984 */ /* 0x000f620000000c00 */
[CC--:B---3--:R-:W-:Y:S04]  /*7230*/  @!P1 LEA R4, P0, R18.reuse, R2.reuse, 0x1 ;  /* 0x0000000212049211 */ /* 0x0c8fe800078008ff */
[-C--:B----4-:R-:W-:Y:S02]  /*7240*/  @!P1 LEA.HI.X R5, R18, R3.reuse, R19, 0x1, P0 ;  /* 0x0000000312059211 */ /* 0x090fe400000f0c13 */
[----:B------:R-:W-:Y:S11]  /*7250*/  ISETP.GE.AND P0, PT, R95, c[0x0][0x1d4], PT ;  /* 0x000075005f007a0c */ /* 0x000ff60003f06270 */
[----:B------:R-:W-:Y:S02]  /*7260*/  @!UPT UIADD3 URZ, URZ, URZ, URZ ;  /* 0x0000003f3f3ff290 */ /* 0x000fe4000fffe03f */
[C---:B------:R-:W-:Y:S04]  /*7270*/  @!P0 LEA R2, P2, R83.reuse, R2, 0x1 ;  /* 0x0000000253028211 */ /* 0x040fe800078408ff */
[----:B------:R-:W-:Y:S01]  /*7280*/  @!P0 LEA.HI.X R3, R83, R3, R94, 0x1, P2 ;  /* 0x0000000353038211 */ /* 0x000fe200010f0c5e */
[----:B-----5:R-:W-:Y:S04]  /*7290*/  @!P1 ST.E.128 [R4.64], R8 ;  /* 0x0000000804009985 */ /* 0x020fe8000c101d16 */
[----:B------:R-:W3:Y:S04]  /*72a0*/  @!P0 LDS.128 R4, [R93+0x5800] ;  /* 0x005800005d048984 */ /* 0x000ee80000000c00 */
[----:B---3--:R3:W-:Y:S02]  /*72b0*/  @!P0 ST.E.128 [R2.64], R4 ;  /* 0x0000000402008985 */ /* 0x0087e4000c101d16 */
.L_x_93:
[----:B------:R-:W-:Y:S05]  /*72c0*/  BSYNC B0 ;  /* 0x0000000000007941 */ /* 0x000fea0003800000 */
.L_x_92:
[----:B---34-:R3:W4:Y:S01]  /*72d0*/  SHFL.IDX PT, R3, R89, 0x3, 0x1c1f ;  /* 0x007c1f0059037f89 */ /* 0x01872200000e0000 */
[----:B------:R-:W-:Y:S03]  /*72e0*/  ISETP.GE.AND P0, PT, R12, 0x61, PT ;  /* 0x000000610c00780c */ /* 0x000fe60003f06270 */
[----:B------:R3:W1:Y:S10]  /*72f0*/  SHFL.IDX PT, R2, R90, 0x3, 0x1c1f ;  /* 0x007c1f005a027f89 */ /* 0x00067400000e0000 */
[----:B------:R-:W-:-:S05]  /*7300*/  @!P0 BRA `(.L_x_79) ;  /* 0x000000c000008947 */ /* 0x000fca0003800000 */
[C---:B------:R-:W-:Y:S11]  /*7310*/  ISETP.GE.AND P1, PT, R18.reuse, c[0x0][0x1d4], PT ;  /* 0x0000750012007a0c */ /* 0x040ff60003f26270 */
[----:B------:R-:W-:Y:S02]  /*7320*/  @!UPT UIADD3 URZ, URZ, URZ, URZ ;  /* 0x0000003f3f3ff290 */ /* 0x000fe4000fffe03f */
[----:B------:R-:W5:Y:S01]  /*7330*/  @!P1 LDS.128 R8, [R92+0x6800] ;  /* 0x006800005c089984 */ /* 0x000f620000000c00 */
[CC--:B-1----:R-:W-:Y:S04]  /*7340*/  @!P1 LEA R4, P0, R18.reuse, R2.reuse, 0x1 ;  /* 0x0000000212049211 */ /* 0x0c2fe800078008ff */
[-C--:B----4-:R-:W-:Y:S02]  /*7350*/  @!P1 LEA.HI.X R5, R18, R3.reuse, R19, 0x1, P0 ;  /* 0x0000000312059211 */ /* 0x090fe400000f0c13 */
[----:B------:R-:W-:Y:S11]  /*7360*/  ISETP.GE.AND P0, PT, R95, c[0x0][0x1d4], PT ;  /* 0x000075005f007a0c */ /* 0x000ff60003f06270 */
[----:B------:R-:W-:Y:S02]  /*7370*/  @!UPT UIADD3 URZ, URZ, URZ, URZ ;  /* 0x0000003f3f3ff290 */ /* 0x000fe4000fffe03f */
[C---:B------:R-:W-:Y:S04]  /*7380*/  @!P0 LEA R2, P2, R83.reuse, R2, 0x1 ;  /* 0x0000000253028211 */ /* 0x040fe800078408ff */
[----:B------:R-:W-:Y:S01]  /*7390*/  @!P0 LEA.HI.X R3, R83, R3, R94, 0x1, P2 ;  /* 0x0000000353038211 */ /* 0x000fe200010f0c5e */
[----:B-----5:R-:W-:Y:S04]  /*73a0*/  @!P1 ST.E.128 [R4.64], R8 ;  /* 0x0000000804009985 */ /* 0x020fe8000c101d16 */
[----:B------:R-:W1:Y:S04]  /*73b0*/  @!P0 LDS.128 R4, [R93+0x6800] ;  /* 0x006800005d048984 */ /* 0x000e680000000c00 */
[----:B-1----:R1:W-:Y:S02]  /*73c0*/  @!P0 ST.E.128 [R2.64], R4 ;  /* 0x0000000402008985 */ /* 0x0023e4000c101d16 */
.L_x_79:
[----:B------:R-:W-:Y:S05]  /*73d0*/  BSYNC B2 ;  /* 0x0000000000027941 */ /* 0x000fea0003800000 */
.L_x_56:
[----:B-12---:R-:W-:Y:S01]  /*73e0*/  IMAD.U32 R2, RZ, RZ, UR6 ;  /* 0x00000006ff027e24 */ /* 0x006fe2000f8e00ff */
[----:B------:R-:W-:Y:S01]  /*73f0*/  UIMAD UR5, UR6, -0x70, URZ ;  /* 0xffffff90060578a4 */ /* 0x000fe2000f8e023f */
[----:B------:R-:W-:Y:S02]  /*7400*/  BSSY B0, `(.L_x_94) ;  /* 0x0000085000007945 */ /* 0x000fe40003800000 */
[----:B----4-:R-:W-:Y:S03]  /*7410*/  IMAD.WIDE R2, R2, 0x70, R128 ;  /* 0x0000007002027825 */ /* 0x010fe600078e0280 */
[----:B-----5:R-:W-:Y:S01]  /*7420*/  IADD3 R4, R132, UR5, RZ ;  /* 0x0000000584047c10 */ /* 0x020fe2000fffe0ff */
[----:B------:R-:W-:Y:S03]  /*7430*/  UIADD3 UR5, UR5, UR4, URZ ;  /* 0x0000000405057290 */ /* 0x000fe6000fffe03f */
[C---:B------:R-:W-:Y:S01]  /*7440*/  ISETP.GE.AND P5, PT, R4.reuse, 0x11, PT ;  /* 0x000000110400780c */ /* 0x040fe20003fa6270 */
[----:B------:R-:W-:Y:S01]  /*7450*/  UISETP.LT.AND UP0, UPT, UR5, 0x70, UPT ;  /* 0x000000700500788c */ /* 0x000fe2000bf01270 */
[C---:B------:R-:W-:Y:S02]  /*7460*/  ISETP.GE.AND P4, PT, R4.reuse, 0x21, PT ;  /* 0x000000210400780c */ /* 0x040fe40003f86270 */
[C---:B------:R-:W-:Y:S01]  /*7470*/  ISETP.GE.AND P3, PT, R4.reuse, 0x31, PT ;  /* 0x000000310400780c */ /* 0x040fe20003f66270 */
[----:B------:R-:W-:Y:S01]  /*7480*/  USEL UR5, UR5, 0x70, UP0 ;  /* 0x0000007005057887 */ /* 0x000fe20008000000 */
[C---:B------:R-:W-:Y:S02]  /*7490*/  ISETP.GE.AND P2, PT, R4.reuse, 0x41, PT ;  /* 0x000000410400780c */ /* 0x040fe40003f46270 */
[----:B------:R-:W-:Y:S02]  /*74a0*/  ISETP.GE.AND P1, PT, R4, 0x51, PT ;  /* 0x000000510400780c */ /* 0x000fe40003f26270 */
[----:B------:R-:W-:Y:S03]  /*74b0*/  P2R R8, PR, RZ, 0x20 ;  /* 0x00000020ff087803 */ /* 0x000fe60000000000 */
[C---:B------:R-:W-:Y:S05]  /*74c0*/  @P5 IADD3 R6, P0, R2.reuse, 0x10, RZ ;  /* 0x0000001002065810 */ /* 0x040fea0007f1e0ff */
[--C-:B------:R-:W-:Y:S01]  /*74d0*/  @P5 IMAD.X R7, RZ, RZ, R3.reuse, P0 ;  /* 0x000000ffff075224 */ /* 0x100fe200000e0603 */
[C---:B------:R-:W-:Y:S05]  /*74e0*/  @P4 IADD3 R9, P0, R2.reuse, 0x20, RZ ;  /* 0x0000002002094810 */ /* 0x040fea0007f1e0ff */
[--C-:B------:R-:W-:Y:S01]  /*74f0*/  @P4 IMAD.X R11, RZ, RZ, R3.reuse, P0 ;  /* 0x000000ffff0b4224 */ /* 0x100fe200000e0603 */
[C---:B------:R-:W-:Y:S04]  /*7500*/  @P3 IADD3 R10, P0, R2.reuse, 0x30, RZ ;  /* 0x00000030020a3810 */ /* 0x040fe80007f1e0ff */
[-C--:B------:R-:W-:Y:S02]  /*7510*/  @P3 IADD3.X R21, RZ, R3.reuse, RZ, P0, !PT ;  /* 0x00000003ff153210 */ /* 0x080fe400007fe4ff */
[C---:B------:R-:W-:Y:S05]  /*7520*/  @P2 IADD3 R20, P0, R2.reuse, 0x40, RZ ;  /* 0x0000004002142810 */ /* 0x040fea0007f1e0ff */
[--C-:B------:R-:W-:Y:S01]  /*7530*/  @P2 IMAD.X R24, RZ, RZ, R3.reuse, P0 ;  /* 0x000000ffff182224 */ /* 0x100fe200000e0603 */
[----:B------:R-:W-:Y:S05]  /*7540*/  @P1 IADD3 R22, P0, R2, 0x50, RZ ;  /* 0x0000005002161810 */ /* 0x000fea0007f1e0ff */
[----:B------:R-:W-:Y:S01]  /*7550*/  @P1 IMAD.X R26, RZ, RZ, R3, P0 ;  /* 0x000000ffff1a1224 */ /* 0x000fe200000e0603 */
[----:B------:R-:W-:Y:S11]  /*7560*/  ISETP.GE.AND P0, PT, R4, 0x61, PT ;  /* 0x000000610400780c */ /* 0x000ff60003f06270 */
[----:B------:R-:W-:Y:S02]  /*7570*/  @!UPT UIADD3 URZ, URZ, URZ, URZ ;  /* 0x0000003f3f3ff290 */ /* 0x000fe4000fffe03f */
[----:B------:R-:W-:Y:S04]  /*7580*/  @P0 IADD3 R23, P6, R2, 0x60, RZ ;  /* 0x0000006002170810 */ /* 0x000fe80007fde0ff */
[----:B------:R-:W-:Y:S02]  /*7590*/  @P0 IADD3.X R28, RZ, R3, RZ, P6, !PT ;  /* 0x00000003ff1c0210 */ /* 0x000fe400037fe4ff */
[----:B------:R-:W-:Y:S04]  /*75a0*/  ISETP.GE.AND P6, PT, R4, 0x1, PT ;  /* 0x000000010400780c */ /* 0x000fe80003fc6270 */
[----:B------:R-:W-:Y:S09]  /*75b0*/  P2R R27, PR, RZ, 0x40 ;  /* 0x00000040ff1b7803 */ /* 0x000ff20000000000 */
[----:B------:R-:W-:Y:S02]  /*75c0*/  @P6 IMAD R3, R3, c[0x0][0x258], RZ ;  /* 0x0000960003036a24 */ /* 0x000fe400078e02ff */
[----:B------:R-:W-:Y:S02]  /*75d0*/  @P6 IMAD.MOV.U32 R4, RZ, RZ, R96 ;  /* 0x000000ffff046224 */ /* 0x000fe400078e0060 */
[----:B------:R-:W-:Y:S04]  /*75e0*/  @P6 IMAD.MOV.U32 R5, RZ, RZ, R99 ;  /* 0x000000ffff056224 */ /* 0x000fe800078e0063 */
[C---:B------:R-:W-:Y:S04]  /*75f0*/  @P6 IMAD.WIDE.U32 R4, R2.reuse, c[0x0][0x258], R4 ;  /* 0x0000960002046a25 */ /* 0x040fe800078e0004 */
[----:B------:R-:W-:Y:S01]  /*7600*/  @P6 IMAD R2, R2, c[0x0][0x25c], R3 ;  /* 0x0000970002026a24 */ /* 0x000fe200078e0203 */
[C---:B------:R-:W-:Y:S04]  /*7610*/  @P6 LEA R16, P5, R4.reuse, c[0x0][0x250], 0x1 ;  /* 0x0000940004106a11 */ /* 0x040fe800078a08ff */
[----:B------:R-:W-:Y:S04]  /*7620*/  @P6 IADD3 R2, R5, R2, RZ ;  /* 0x0000000205026210 */ /* 0x000fe80007ffe0ff */
[----:B------:R-:W-:Y:S02]  /*7630*/  @P6 LEA.HI.X R17, R4, c[0x0][0x254], R2, 0x1, P5 ;  /* 0x0000950004116a11 */ /* 0x000fe400028f0c02 */
[----:B------:R-:W-:Y:S04]  /*7640*/  ISETP.NE.AND P5, PT, R8, RZ, PT ;  /* 0x000000ff0800720c */ /* 0x000fe80003fa5270 */
[----:B------:R-:W-:Y:S09]  /*7650*/  P2R R25, PR, RZ, 0x20 ;  /* 0x00000020ff197803 */ /* 0x000ff20000000000 */
[----:B------:R-:W-:Y:S02]  /*7660*/  @P5 IMAD R4, R7, c[0x0][0x258], RZ ;  /* 0x0000960007045a24 */ /* 0x000fe400078e02ff */
[----:B------:R-:W-:Y:S02]  /*7670*/  @P5 IMAD.MOV.U32 R2, RZ, RZ, R96 ;  /* 0x000000ffff025224 */ /* 0x000fe400078e0060 */
[----:B------:R-:W-:Y:S02]  /*7680*/  @P5 IMAD.MOV.U32 R3, RZ, RZ, R99 ;  /* 0x000000ffff035224 */ /* 0x000fe400078e0063 */
[C---:B------:R-:W-:Y:S02]  /*7690*/  @P5 IMAD R4, R6.reuse, c[0x0][0x25c], R4 ;  /* 0x0000970006045a24 */ /* 0x040fe400078e0204 */
[----:B------:R-:W-:Y:S04]  /*76a0*/  @P5 IMAD.WIDE.U32 R2, R6, c[0x0][0x258], R2 ;  /* 0x0000960006025a25 */ /* 0x000fe800078e0002 */
[----:B------:R-:W-:Y:S01]  /*76b0*/  @P0 IMAD R6, R28, c[0x0][0x258], RZ ;  /* 0x000096001c060a24 */ /* 0x000fe200078e02ff */
[C---:B------:R-:W-:Y:S02]  /*76c0*/  @P5 LEA R14, P6, R2.reuse, c[0x0][0x250], 0x1 ;  /* 0x00009400020e5a11 */ /* 0x040fe400078c08ff */
[----:B------:R-:W-:Y:S01]  /*76d0*/  @P5 IADD3 R4, R3, R4, RZ ;  /* 0x0000000403045210 */ /* 0x000fe20007ffe0ff */
[----:B------:R-:W-:Y:S02]  /*76e0*/  @P4 IMAD.MOV.U32 R3, RZ, RZ, R99 ;  /* 0x000000ffff034224 */ /* 0x000fe400078e0063 */
[----:B------:R-:W-:Y:S01]  /*76f0*/  @P0 IMAD R6, R23, c[0x0][0x25c], R6 ;  /* 0x0000970017060a24 */ /* 0x000fe200078e0206 */
[----:B------:R-:W-:Y:S01]  /*7700*/  @P5 LEA.HI.X R15, R2, c[0x0][0x254], R4, 0x1, P6 ;  /* 0x00009500020f5a11 */ /* 0x000fe200030f0c04 */
[----:B------:R-:W-:Y:S02]  /*7710*/  @P4 IMAD R4, R11, c[0x0][0x258], RZ ;  /* 0x000096000b044a24 */ /* 0x000fe400078e02ff */
[----:B------:R-:W-:Y:S02]  /*7720*/  @P4 IMAD.MOV.U32 R2, RZ, RZ, R96 ;  /* 0x000000ffff024224 */ /* 0x000fe400078e0060 */
[C---:B------:R-:W-:Y:S02]  /*7730*/  @P4 IMAD R4, R9.reuse, c[0x0][0x25c], R4 ;  /* 0x0000970009044a24 */ /* 0x040fe400078e0204 */
[----:B------:R-:W-:Y:S05]  /*7740*/  @P4 IMAD.WIDE.U32 R2, R9, c[0x0][0x258], R2 ;  /* 0x0000960009024a25 */ /* 0x000fea00078e0002 */
[C---:B------:R-:W-:Y:S02]  /*7750*/  @P4 LEA R12, P6, R2.reuse, c[0x0][0x250], 0x1 ;  /* 0x00009400020c4a11 */ /* 0x040fe400078c08ff */
[----:B------:R-:W-:Y:S01]  /*7760*/  @P4 IADD3 R4, R3, R4, RZ ;  /* 0x0000000403044210 */ /* 0x000fe20007ffe0ff */
[----:B------:R-:W-:Y:S03]  /*7770*/  @P3 IMAD.MOV.U32 R3, RZ, RZ, R99 ;  /* 0x000000ffff033224 */ /* 0x000fe600078e0063 */
        /* <DEDUP_REMOVED lines=9> */
[----:B------:R-:W-:Y:S01]  /*7810*/  @P2 IMAD.MOV.U32 R2, RZ, RZ, R96 ;  /* 0x000000ffff022224 */ /* 0x000fe200078e0060 */
[----:B------:R-:W-:Y:S01]  /*7820*/  ISETP.NE.AND P5, PT, R122, RZ, PT ;  /* 0x000000ff7a00720c */ /* 0x000fe20003fa5270 */
[----:B------:R-:W-:Y:S02]  /*7830*/  @P2 IMAD R4, R24, c[0x0][0x258], RZ ;  /* 0x0000960018042a24 */ /* 0x000fe400078e02ff */
[C---:B------:R-:W-:Y:S04]  /*7840*/  @P2 IMAD.WIDE.U32 R2, R20.reuse, c[0x0][0x258], R2 ;  /* 0x0000960014022a25 */ /* 0x040fe800078e0002 */
[----:B------:R-:W-:Y:S01]  /*7850*/  @P2 IMAD R4, R20, c[0x0][0x25c], R4 ;  /* 0x0000970014042a24 */ /* 0x000fe200078e0204 */
[C---:B------:R-:W-:Y:S04]  /*7860*/  @P2 LEA R8, P6, R2.reuse, c[0x0][0x250], 0x1 ;  /* 0x0000940002082a11 */ /* 0x040fe800078c08ff */
[----:B------:R-:W-:Y:S01]  /*7870*/  @P2 IADD3 R4, R3, R4, RZ ;  /* 0x0000000403042210 */ /* 0x000fe20007ffe0ff */
[----:B------:R-:W-:Y:S03]  /*7880*/  @P1 IMAD.MOV.U32 R3, RZ, RZ, R99 ;  /* 0x000000ffff031224 */ /* 0x000fe600078e0063 */
[----:B------:R-:W-:Y:S01]  /*7890*/  @P2 LEA.HI.X R9, R2, c[0x0][0x254], R4, 0x1, P6 ;  /* 0x0000950002092a11 */ /* 0x000fe200030f0c04 */
[----:B------:R-:W-:Y:S02]  /*78a0*/  @P1 IMAD R4, R26, c[0x0][0x258], RZ ;  /* 0x000096001a041a24 */ /* 0x000fe400078e02ff */
[----:B------:R-:W-:Y:S02]  /*78b0*/  @P1 IMAD.MOV.U32 R2, RZ, RZ, R96 ;  /* 0x000000ffff021224 */ /* 0x000fe400078e0060 */
[C---:B------:R-:W-:Y:S02]  /*78c0*/  @P1 IMAD R4, R22.reuse, c[0x0][0x25c], R4 ;  /* 0x0000970016041a24 */ /* 0x040fe400078e0204 */
[----:B------:R-:W-:Y:S05]  /*78d0*/  @P1 IMAD.WIDE.U32 R2, R22, c[0x0][0x258], R2 ;  /* 0x0000960016021a25 */ /* 0x000fea00078e0002 */
[----:B------:R-:W-:Y:S02]  /*78e0*/  @P1 IADD3 R3, R3, R4, RZ ;  /* 0x0000000403031210 */ /* 0x000fe40007ffe0ff */
[C---:B------:R-:W-:Y:S04]  /*78f0*/  @P1 LEA R4, P6, R2.reuse, c[0x0][0x250], 0x1 ;  /* 0x0000940002041a11 */ /* 0x040fe800078c08ff */
[----:B------:R-:W-:Y:S01]  /*7900*/  @P1 LEA.HI.X R5, R2, c[0x0][0x254], R3, 0x1, P6 ;  /* 0x0000950002051a11 */ /* 0x000fe200030f0c03 */
[----:B------:R-:W-:Y:S02]  /*7910*/  @P0 IMAD.MOV.U32 R2, RZ, RZ, R96 ;  /* 0x000000ffff020224 */ /* 0x000fe400078e0060 */
[----:B------:R-:W-:Y:S04]  /*7920*/  @P0 IMAD.MOV.U32 R3, RZ, RZ, R99 ;  /* 0x000000ffff030224 */ /* 0x000fe800078e0063 */
[----:B------:R-:W-:Y:S05]  /*7930*/  @P0 IMAD.WIDE.U32 R2, R23, c[0x0][0x258], R2 ;  /* 0x0000960017020a25 */ /* 0x000fea00078e0002 */
[----:B------:R-:W-:Y:S02]  /*7940*/  @P0 IADD3 R3, R3, R6, RZ ;  /* 0x0000000603030210 */ /* 0x000fe40007ffe0ff */
[C---:B------:R-:W-:Y:S04]  /*7950*/  @P0 LEA R6, P6, R2.reuse, c[0x0][0x250], 0x1 ;  /* 0x0000940002060a11 */ /* 0x040fe800078c08ff */
[----:B------:R-:W-:Y:S01]  /*7960*/  @P0 LEA.HI.X R7, R2, c[0x0][0x254], R3, 0x1, P6 ;  /* 0x0000950002070a11 */ /* 0x000fe200030f0c03 */
[----:B------:R-:W-:Y:S01]  /*7970*/  IMAD R2, R118, c[0x0][0x208], RZ ;  /* 0x0000820076027a24 */ /* 0x000fe200078e02ff */
[----:B------:R-:W-:Y:S11]  /*7980*/  ISETP.NE.AND P6, PT, R27, RZ, PT ;  /* 0x000000ff1b00720c */ /* 0x000ff60003fc5270 */
[----:B------:R-:W-:Y:S02]  /*7990*/  @!UPT UIADD3 URZ, URZ, URZ, URZ ;  /* 0x0000003f3f3ff290 */ /* 0x000fe4000fffe03f */
[----:B------:R-:W-:Y:S01]  /*79a0*/  @!PT LDS RZ, [RZ] ;  /* 0x00000000fffff984 */ /* 0x000fe20000000800 */
[----:B------:R-:W-:Y:S01]  /*79b0*/  @!PT LDS RZ, [RZ] ;  /* 0x00000000fffff984 */ /* 0x000fe20000000800 */
[----:B------:R-:W-:Y:S01]  /*79c0*/  @!PT LDS RZ, [RZ] ;  /* 0x00000000fffff984 */ /* 0x000fe20000000800 */
[----:B------:R1:W-:Y:S01]  /*79d0*/  @P6 LDGSTS.E.BYPASS.LTC128B.128 [R91+0x100], [R16.64], !P5 ;  /* 0x00100000105b6fae */ /* 0x0003e2000e901d56 */
[----:B------:R-:W-:Y:S02]  /*79e0*/  ISETP.NE.AND P5, PT, R25, RZ, PT ;  /* 0x000000ff1900720c */ /* 0x000fe40003fa5270 */
[----:B------:R-:W-:Y:S11]  /*79f0*/  ISETP.NE.AND P6, PT, R122, RZ, PT ;  /* 0x000000ff7a00720c */ /* 0x000ff60003fc5270 */
[----:B------:R-:W-:Y:S02]  /*7a00*/  @!UPT UIADD3 URZ, URZ, URZ, URZ ;  /* 0x0000003f3f3ff290 */ /* 0x000fe4000fffe03f */
[----:B------:R2:W-:Y:S08]  /*7a10*/  @P5 LDGSTS.E.BYPASS.LTC128B.128 [R91+0x900], [R14.64], !P6 ;  /* 0x009000000e5b5fae */ /* 0x0005f0000f101d56 */
[----:B------:R4:W-:Y:S08]  /*7a20*/  @P4 LDGSTS.E.BYPASS.LTC128B.128 [R91+0x1100], [R12.64], !P6 ;  /* 0x011000000c5b4fae */ /* 0x0009f0000f101d56 */
[----:B------:R1:W-:Y:S08]  /*7a30*/  @P3 LDGSTS.E.BYPASS.LTC128B.128 [R91+0x1900], [R10.64], !P6 ;  /* 0x019000000a5b3fae */ /* 0x0003f0000f101d56 */
[----:B------:R1:W-:Y:S08]  /*7a40*/  @P2 LDGSTS.E.BYPASS.LTC128B.128 [R91+0x2100], [R8.64], !P6 ;  /* 0x02100000085b2fae */ /* 0x0003f0000f101d56 */
[----:B------:R3:W-:Y:S01]  /*7a50*/  @P1 LDGSTS.E.BYPASS.LTC128B.128 [R91+0x2900], [R4.64], !P6 ;  /* 0x02900000045b1fae */ /* 0x0007e2000f101d56 */
[----:B----4-:R-:W-:Y:S07]  /*7a60*/  IADD3 R12, -R35, UR5, RZ ;  /* 0x00000005230c7c10 */ /* 0x010fee000fffe1ff */
[----:B------:R1:W-:Y:S08]  /*7a70*/  @P0 LDGSTS.E.BYPASS.LTC128B.128 [R91+0x3100], [R6.64], !P6 ;  /* 0x03100000065b0fae */ /* 0x0003f0000f101d56 */
[----:B------:R-:W0:Y:S01]  /*7a80*/  LDGDEPBAR ;  /* 0x00000000000079af */ /* 0x000e220000000000 */
[C---:B---3--:R-:W-:Y:S02]  /*7a90*/  IMAD R4, R101.reuse, c[0x0][0x20c], R2 ;  /* 0x0000830065047a24 */ /* 0x048fe400078e0202 */
[----:B------:R-:W-:Y:S04]  /*7aa0*/  IMAD.WIDE.U32 R2, R101, c[0x0][0x208], RZ ;  /* 0x0000820065027a25 */ /* 0x000fe800078e00ff */
[----:B------:R-:W-:Y:S02]  /*7ab0*/  IMAD.IADD R3, R3, 0x1, R4 ;  /* 0x0000000103037824 */ /* 0x000fe400078e0204 */
[----:B------:R-:W-:Y:S02]  /*7ac0*/  IMAD R4, R119, c[0x0][0x218], RZ ;  /* 0x0000860077047a24 */ /* 0x000fe400078e02ff */
[C---:B------:R-:W-:Y:S01]  /*7ad0*/  IMAD.WIDE.U32 R2, R100.reuse, c[0x0][0x218], R2 ;  /* 0x0000860064027a25 */ /* 0x040fe200078e0002 */
[----:B------:R-:W-:Y:S04]  /*7ae0*/  DEPBAR.LE SB0, 0x0 ;  /* 0x000080000000791a */ /* 0x000fe80000000000 */
[----:B------:R-:W-:Y:S01]  /*7af0*/  BAR.SYNC.DEFER_BLOCKING 0x0 ;  /* 0x0000000000007b1d */ /* 0x000fe20000010000 */
[----:B------:R-:W-:Y:S01]  /*7b00*/  IMAD R4, R100, c[0x0][0x21c], R4 ;  /* 0x0000870064047a24 */ /* 0x000fe200078e0204 */
[----:B------:R-:W-:Y:S04]  /*7b10*/  IADD3 R2, P0, R2, UR30, RZ ;  /* 0x0000001e02027c10 */ /* 0x000fe8000ff1e0ff */
[----:B------:R-:W-:Y:S02]  /*7b20*/  IADD3.X R3, R3, UR29, R4, P0, !PT ;  /* 0x0000001d03037c10 */ /* 0x000fe400087fe404 */
[C---:B--2---:R-:W-:Y:S04]  /*7b30*/  LEA R14, P0, R2.reuse, c[0x0][0x1f8], 0x1 ;  /* 0x00007e00020e7a11 */ /* 0x044fe800078008ff */
[----:B------:R-:W-:Y:S02]  /*7b40*/  LEA.HI.X R13, R2, c[0x0][0x1fc], R3, 0x1, P0 ;  /* 0x00007f00020d7a11 */ /* 0x000fe400000f0c03 */
[----:B------:R1:W2:Y:S01]  /*7b50*/  SHFL.IDX PT, R2, R14, RZ, 0x1c1f ;  /* 0x001c1fff0e027589 */ /* 0x0002a200000e0000 */
[----:B------:R-:W-:Y:S07]  /*7b60*/  ISETP.GE.AND P0, PT, R12, 0x1, PT ;  /* 0x000000010c00780c */ /* 0x000fee0003f06270 */
[----:B------:R1:W3:Y:S06]  /*7b70*/  SHFL.IDX PT, R3, R13, RZ, 0x1c1f ;  /* 0x001c1fff0d037589 */ /* 0x0002ec00000e0000 */
[----:B------:R-:W-:-:S05]  /*7b80*/  @!P0 BRA `(.L_x_95) ;  /* 0x000000c000008947 */ /* 0x000fca0003800000 */
[C---:B------:R-:W-:Y:S11]  /*7b90*/  ISETP.GE.AND P1, PT, R18.reuse, c[0x0][0x1d4], PT ;  /* 0x0000750012007a0c */ /* 0x040ff60003f26270 */
[----:B------:R-:W-:Y:S02]  /*7ba0*/  @!UPT UIADD3 URZ, URZ, URZ, URZ ;  /* 0x0000003f3f3ff290 */ /* 0x000fe4000fffe03f */
[----:B-1----:R-:W1:Y:S01]  /*7bb0*/  @!P1 LDS.128 R8, [R92] ;  /* 0x000000005c089984 */ /* 0x002e620000000c00 */
[CC--:B--2---:R-:W-:Y:S04]  /*7bc0*/  @!P1 LEA R4, P0, R18.reuse, R2.reuse, 0x1 ;  /* 0x0000000212049211 */ /* 0x0c4fe800078008ff */
[-C--:B---3--:R-:W-:Y:S02]  /*7bd0*/  @!P1 LEA.HI.X R5, R18, R3.reuse, R19, 0x1, P0 ;  /* 0x0000000312059211 */ /* 0x088fe400000f0c13 */
[----:B------:R-:W-:Y:S11]  /*7be0*/  ISETP.GE.AND P0, PT, R95, c[0x0][0x1d4], PT ;  /* 0x000075005f007a0c */ /* 0x000ff60003f06270 */
[----:B------:R-:W-:Y:S02]  /*7bf0*/  @!UPT UIADD3 URZ, URZ, URZ, URZ ;  /* 0x0000003f3f3ff290 */ /* 0x000fe4000fffe03f */
[C---:B------:R-:W-:Y:S04]  /*7c00*/  @!P0 LEA R2, P2, R83.reuse, R2, 0x1 ;  /* 0x0000000253028211 */ /* 0x040fe800078408ff */
[----:B------:R-:W-:Y:S01]  /*7c10*/  @!P0 LEA.HI.X R3, R83, R3, R94, 0x1, P2 ;  /* 0x0000000353038211 */ /* 0x000fe200010f0c5e */
[----:B-1----:R-:W-:Y:S04]  /*7c20*/  @!P1 ST.E.128 [R4.64], R8 ;  /* 0x0000000804009985 */ /* 0x002fe8000c101d16 */
[----:B------:R-:W1:Y:S04]  /*7c30*/  @!P0 LDS.128 R4, [R93] ;  /* 0x000000005d048984 */ /* 0x000e680000000c00 */
[----:B-1----:R1:W-:Y:S02]  /*7c40*/  @!P0 ST.E.128 [R2.64], R4 ;  /* 0x0000000402008985 */ /* 0x0023e4000c101d16 */
.L_x_95:
[----:B------:R-:W-:Y:S05]  /*7c50*/  BSYNC B0 ;  /* 0x0000000000007941 */ /* 0x000fea0003800000 */
.L_x_94:
[----:B-1-3--:R1:W3:Y:S01]  /*7c60*/  SHFL.IDX PT, R3, R13, 0x1, 0x1c1f ;  /* 0x003c1f000d037f89 */ /* 0x00a2e200000e0000 */
[----:B------:R-:W-:Y:S01]  /*7c70*/  ISETP.GE.AND P0, PT, R12, 0x21, PT ;  /* 0x000000210c00780c */ /* 0x000fe20003f06270 */
[----:B------:R-:W-:Y:S02]  /*7c80*/  BSSY B0, `(.L_x_96) ;  /* 0x000000f000007945 */ /* 0x000fe40003800000 */
[----:B--2---:R1:W2:Y:S10]  /*7c90*/  SHFL.IDX PT, R2, R14, 0x1, 0x1c1f ;  /* 0x003c1f000e027f89 */ /* 0x0042b400000e0000 */
[----:B------:R-:W-:-:S05]  /*7ca0*/  @!P0 BRA `(.L_x_97) ;  /* 0x000000c000008947 */ /* 0x000fca0003800000 */
[C---:B------:R-:W-:Y:S11]  /*7cb0*/  ISETP.GE.AND P1, PT, R18.reuse, c[0x0][0x1d4], PT ;  /* 0x0000750012007a0c */ /* 0x040ff60003f26270 */
[----:B------:R-:W-:Y:S02]  /*7cc0*/  @!UPT UIADD3 URZ, URZ, URZ, URZ ;  /* 0x0000003f3f3ff290 */ /* 0x000fe4000fffe03f */
[----:B------:R-:W4:Y:S01]  /*7cd0*/  @!P1 LDS.128 R8, [R92+0x1000] ;  /* 0x001000005c089984 */ /* 0x000f220000000c00 */
[CC--:B--2---:R-:W-:Y:S04]  /*7ce0*/  @!P1 LEA R4, P0, R18.reuse, R2.reuse, 0x1 ;  /* 0x0000000212049211 */ /* 0x0c4fe800078008ff */
[-C--:B---3--:R-:W-:Y:S02]  /*7cf0*/  @!P1 LEA.HI.X R5, R18, R3.reuse, R19, 0x1, P0 ;  /* 0x0000000312059211 */ /* 0x088fe400000f0c13 */
[----:B------:R-:W-:Y:S11]  /*7d00*/  ISETP.GE.AND P0, PT, R95, c[0x0][0x1d4], PT ;  /* 0x000075005f007a0c */ /* 0x000ff60003f06270 */
[----:B------:R-:W-:Y:S02]  /*7d10*/  @!UPT UIADD3 URZ, URZ, URZ, URZ ;  /* 0x0000003f3f3ff290 */ /* 0x000fe4000fffe03f */
[C---:B------:R-:W-:Y:S04]  /*7d20*/  @!P0 LEA R2, P2, R83.reuse, R2, 0x1 ;  /* 0x0000000253028211 */ /* 0x040fe800078408ff */
[----:B------:R-:W-:Y:S01]  /*7d30*/  @!P0 LEA.HI.X R3, R83, R3, R94, 0x1, P2 ;  /* 0x0000000353038211 */ /* 0x000fe200010f0c5e */
[----:B----4-:R-:W-:Y:S04]  /*7d40*/  @!P1 ST.E.128 [R4.64], R8 ;  /* 0x0000000804009985 */ /* 0x010fe8000c101d16 */
[----:B------:R-:W2:Y:S04]  /*7d50*/  @!P0 LDS.128 R4, [R93+0x1000] ;  /* 0x001000005d048984 */ /* 0x000ea80000000c00 */
[----:B--2---:R2:W-:Y:S02]  /*7d60*/  @!P0 ST.E.128 [R2.64], R4 ;  /* 0x0000000402008985 */ /* 0x0045e4000c101d16 */
.L_x_97:
[----:B------:R-:W-:Y:S05]  /*7d70*/  BSYNC B0 ;  /* 0x0000000000007941 */ /* 0x000fea0003800000 */
.L_x_96:
[----:B--23--:R2:W3:Y:S01]  /*7d80*/  SHFL.IDX PT, R3, R13, 0x2, 0x1c1f ;  /* 0x005c1f000d037f89 */ /* 0x00c4e200000e0000 */
[----:B------:R-:W-:Y:S01]  /*7d90*/  ISETP.GE.AND P0, PT, R12, 0x41, PT ;  /* 0x000000410c00780c */ /* 0x000fe20003f06270 */
[----:B------:R-:W-:Y:S02]  /*7da0*/  BSSY B0, `(.L_x_98) ;  /* 0x000000f000007945 */ /* 0x000fe40003800000 */
[----:B------:R2:W4:Y:S10]  /*7db0*/  SHFL.IDX PT, R2, R14, 0x2, 0x1c1f ;  /* 0x005c1f000e027f89 */ /* 0x00053400000e0000 */
[----:B------:R-:W-:-:S05]  /*7dc0*/  @!P0 BRA `(.L_x_99) ;  /* 0x000000c000008947 */ /* 0x000fca0003800000 */
[C---:B------:R-:W-:Y:S11]  /*7dd0*/  ISETP.GE.AND P1, PT, R18.reuse, c[0x0][0x1d4], PT ;  /* 0x0000750012007a0c */ /* 0x040ff60003f26270 */
[----:B------:R-:W-:Y:S02]  /*7de0*/  @!UPT UIADD3 URZ, URZ, URZ, URZ ;  /* 0x0000003f3f3ff290 */ /* 0x000fe4000fffe03f */
[----:B------:R-:W5:Y:S01]  /*7df0*/  @!P1 LDS.128 R8, [R92+0x2000] ;  /* 0x002000005c089984 */ /* 0x000f620000000c00 */
[CC--:B----4-:R-:W-:Y:S04]  /*7e00*/  @!P1 LEA R4, P0, R18.reuse, R2.reuse, 0x1 ;  /* 0x0000000212049211 */ /* 0x0d0fe800078008ff */
[-C--:B---3--:R-:W-:Y:S02]  /*7e10*/  @!P1 LEA.HI.X R5, R18, R3.reuse, R19, 0x1, P0 ;  /* 0x0000000312059211 */ /* 0x088fe400000f0c13 */
[----:B------:R-:W-:Y:S11]  /*7e20*/  ISETP.GE.AND P0, PT, R95, c[0x0][0x1d4], PT ;  /* 0x000075005f007a0c */ /* 0x000ff60003f06270 */
[----:B------:R-:W-:Y:S02]  /*7e30*/  @!UPT UIADD3 URZ, URZ, URZ, URZ ;  /* 0x0000003f3f3ff290 */ /* 0x000fe4000fffe03f */
[C---:B------:R-:W-:Y:S04]  /*7e40*/  @!P0 LEA R2, P2, R83.reuse, R2, 0x1 ;  /* 0x0000000253028211 */ /* 0x040fe800078408ff */
[----:B------:R-:W-:Y:S01]  /*7e50*/  @!P0 LEA.HI.X R3, R83, R3, R94, 0x1, P2 ;  /* 0x0000000353038211 */ /* 0x000fe200010f0c5e */
[----:B-----5:R-:W-:Y:S04]  /*7e60*/  @!P1 ST.E.128 [R4.64], R8 ;  /* 0x0000000804009985 */ /* 0x020fe8000c101d16 */
[----:B------:R-:W3:Y:S04]  /*7e70*/  @!P0 LDS.128 R4, [R93+0x2000] ;  /* 0x002000005d048984 */ /* 0x000ee80000000c00 */
[----:B---3--:R3:W-:Y:S02]  /*7e80*/  @!P0 ST.E.128 [R2.64], R4 ;  /* 0x0000000402008985 */ /* 0x0087e4000c101d16 */
.L_x_99:
[----:B------:R-:W-:Y:S05]  /*7e90*/  BSYNC B0 ;  /* 0x0000000000007941 */ /* 0x000fea0003800000 */
.L_x_98:
[----:B---3--:R3:W1:Y:S01]  /*7ea0*/  SHFL.IDX PT, R3, R13, 0x3, 0x1c1f ;  /* 0x007c1f000d037f89 */ /* 0x00866200000e0000 */
[----:B------:R-:W-:Y:S01]  /*7eb0*/  ISETP.GE.AND P0, PT, R12, 0x61, PT ;  /* 0x000000610c00780c */ /* 0x000fe20003f06270 */
[----:B------:R-:W-:Y:S02]  /*7ec0*/  BSSY B0, `(.L_x_100) ;  /* 0x000000f000007945 */ /* 0x000fe40003800000 */
[----:B----4-:R3:W4:Y:S10]  /*7ed0*/  SHFL.IDX PT, R2, R14, 0x3, 0x1c1f ;  /* 0x007c1f000e027f89 */ /* 0x01073400000e0000 */
[----:B------:R-:W-:-:S05]  /*7ee0*/  @!P0 BRA `(.L_x_101) ;  /* 0x000000c000008947 */ /* 0x000fca0003800000 */
[C---:B------:R-:W-:Y:S11]  /*7ef0*/  ISETP.GE.AND P1, PT, R18.reuse, c[0x0][0x1d4], PT ;  /* 0x0000750012007a0c */ /* 0x040ff60003f26270 */
[----:B------:R-:W-:Y:S02]  /*7f00*/  @!UPT UIADD3 URZ, URZ, URZ, URZ ;  /* 0x0000003f3f3ff290 */ /* 0x000fe4000fffe03f */
[----:B------:R-:W5:Y:S01]  /*7f10*/  @!P1 LDS.128 R8, [R92+0x3000] ;  /* 0x003000005c089984 */ /* 0x000f620000000c00 */
[CC--:B----4-:R-:W-:Y:S04]  /*7f20*/  @!P1 LEA R4, P0, R18.reuse, R2.reuse, 0x1 ;  /* 0x0000000212049211 */ /* 0x0d0fe800078008ff */
[-C--:B-1----:R-:W-:Y:S02]  /*7f30*/  @!P1 LEA.HI.X R5, R18, R3.reuse, R19, 0x1, P0 ;  /* 0x0000000312059211 */ /* 0x082fe400000f0c13 */
[----:B------:R-:W-:Y:S11]  /*7f40*/  ISETP.GE.AND P0, PT, R95, c[0x0][0x1d4], PT ;  /* 0x000075005f007a0c */ /* 0x000ff60003f06270 */
[----:B------:R-:W-:Y:S02]  /*7f50*/  @!UPT UIADD3 URZ, URZ, URZ, URZ ;  /* 0x0000003f3f3ff290 */ /* 0x000fe4000fffe03f */
[C---:B------:R-:W-:Y:S04]  /*7f60*/  @!P0 LEA R2, P2, R83.reuse, R2, 0x1 ;  /* 0x0000000253028211 */ /* 0x040fe800078408ff */
[----:B------:R-:W-:Y:S01]  /*7f70*/  @!P0 LEA.HI.X R3, R83, R3, R94, 0x1, P2 ;  /* 0x0000000353038211 */ /* 0x000fe200010f0c5e */
[----:B-----5:R-:W-:Y:S04]  /*7f80*/  @!P1 ST.E.128 [R4.64], R8 ;  /* 0x0000000804009985 */ /* 0x020fe8000c101d16 */
[----:B------:R-:W1:Y:S04]  /*7f90*/  @!P0 LDS.128 R4, [R93+0x3000] ;  /* 0x003000005d048984 */ /* 0x000e680000000c00 */
[----:B-1----:R1:W-:Y:S02]  /*7fa0*/  @!P0 ST.E.128 [R2.64], R4 ;  /* 0x0000000402008985 */ /* 0x0023e4000c101d16 */
.L_x_101:
[----:B------:R-:W-:Y:S05]  /*7fb0*/  BSYNC B0 ;  /* 0x0000000000007941 */ /* 0x000fea0003800000 */
.L_x_100:
[----:B------:R-:W-:Y:S02]  /*7fc0*/  UISETP.GT.AND UP0, UPT, UR6, UR7, UPT ;  /* 0x000000070600728c */ /* 0x000fe4000bf04270 */
[----:B------:R-:W-:Y:S04]  /*7fd0*/  UIADD3 UR6, UR6, -0x1, URZ ;  /* 0xffffffff06067890 */ /* 0x000fe8000fffe03f */
[----:B------:R-:W-:Y:S05]  /*7fe0*/  PLOP3.LUT P0, PT, PT, PT, UP0, 0x80, 0x0 ;  /* 0x000000000000781c */ /* 0x000fea0003f0f008 */
[----:B------:R-:W-:Y:S02]  /*7ff0*/  @UP0 USHF.R.S32.HI UR9, URZ, 0x1f, UR6 ;  /* 0x0000001f3f090899 */ /* 0x000fe40008011406 */
[----:B------:R-:W-:Y:S04]  /*8000*/  @UP0 UIMAD UR5, UR11, UR6, URZ ;  /* 0x000000060b0502a4 */ /* 0x000fe8000f8e023f */
[----:B------:R-:W-:Y:S02]  /*8010*/  @UP0 UIMAD UR5, UR9, UR24, UR5 ;  /* 0x00000018090502a4 */ /* 0x000fe4000f8e0205 */
[----:B-1--4-:R-:W-:Y:S02]  /*8020*/  @P0 IMAD.MOV.U32 R2, RZ, RZ, R130 ;  /* 0x000000ffff020224 */ /* 0x012fe400078e0082 */
[----:B------:R-:W-:Y:S04]  /*8030*/  @P0 IMAD.MOV.U32 R3, RZ, RZ, R127 ;  /* 0x000000ffff030224 */ /* 0x000fe800078e007f */
[----:B------:R-:W-:Y:S05]  /*8040*/  @P0 IMAD.WIDE.U32 R2, R146, UR6, R2 ;  /* 0x0000000692020c25 */ /* 0x000fea000f8e0002 */
[C---:B------:R-:W-:Y:S02]  /*8050*/  @P0 LEA R12, P1, R2.reuse, c[0x0][0x220], 0x1 ;  /* 0x00008800020c0a11 */ /* 0x040fe400078208ff */
[----:B------:R-:W-:Y:S04]  /*8060*/  @P0 IADD3 R3, R3, UR5, RZ ;  /* 0x0000000503030c10 */ /* 0x000fe8000fffe0ff */
[----:B--23--:R-:W-:Y:S02]  /*8070*/  @P0 LEA.HI.X R13, R2, c[0x0][0x224], R3, 0x1, P1 ;  /* 0x00008900020d0a11 */ /* 0x00cfe400008f0c03 */
[-C--:B------:R-:W-:Y:S03]  /*8080*/  @P0 IADD3 R10, P1, R12, R151.reuse, RZ ;  /* 0x000000970c0a0210 */ /* 0x080fe60007f3e0ff */
[----:B------:R-:W-:Y:S01]  /*8090*/  @!PT LDS RZ, [RZ] ;  /* 0x00000000fffff984 */ /* 0x000fe20000000800 */
[----:B------:R-:W-:Y:S01]  /*80a0*/  @!PT LDS RZ, [RZ] ;  /* 0x00000000fffff984 */ /* 0x000fe20000000800 */
[----:B------:R-:W-:Y:S01]  /*80b0*/  @!PT LDS RZ, [RZ] ;  /* 0x00000000fffff984 */ /* 0x000fe20000000800 */
[----:B------:R1:W-:Y:S02]  /*80c0*/  @P0 LDGSTS.E.BYPASS.LTC128B.128 [R91+0x3900], [R12.64], !P6 ;  /* 0x039000000c5b0fae */ /* 0x0003e4000f101d56 */
[--C-:B------:R-:W-:Y:S01]  /*80d0*/  @P0 IMAD.X R11, R13, 0x1, R150.reuse, P1 ;  /* 0x000000010d0b0824 */ /* 0x100fe200008e0696 */
[-C--:B------:R-:W-:Y:S04]  /*80e0*/  @P0 IADD3 R8, P1, R10, R151.reuse, RZ ;  /* 0x000000970a080210 */ /* 0x080fe80007f3e0ff */
[----:B------:R1:W-:Y:S01]  /*80f0*/  @P0 LDGSTS.E.BYPASS.LTC128B.128 [R91+0x4100], [R10.64], !P6 ;  /* 0x041000000a5b0fae */ /* 0x0003e2000f101d56 */
        /* <DEDUP_REMOVED lines=10> */
[----:B------:R-:W-:Y:S04]  /*81a0*/  @P0 IADD3 R14, P1, R2, R151, RZ ;  /* 0x00000097020e0210 */ /* 0x000fe80007f3e0ff */
[----:B------:R1:W-:Y:S01]  /*81b0*/  @P0 LDGSTS.E.BYPASS.LTC128B.128 [R91+0x6100], [R2.64], !P6 ;  /* 0x06100000025b0fae */ /* 0x0003e2000f101d56 */
[----:B------:R-:W-:Y:S05]  /*81c0*/  @P0 IMAD.X R15, R3, 0x1, R150, P1 ;  /* 0x00000001030f0824 */ /* 0x000fea00008e0696 */
[----:B------:R1:W-:Y:S04]  /*81d0*/  @P0 LDGSTS.E.BYPASS.LTC128B.128 [R91+0x6900], [R14.64], !P6 ;  /* 0x069000000e5b0fae */ /* 0x0003e8000f101d56 */
[----:B------:R-:W0:Y:S01]  /*81e0*/  LDGDEPBAR ;  /* 0x00000000000079af */ /* 0x000e220000000000 */
[----:B------:R-:W-:-:S05]  /*81f0*/  @P0 BRA `(.L_x_102) ;  /* 0xffff9cf000000947 */ /* 0x000fca000383ffff */
[----:B------:R-:W-:Y:S06]  /*8200*/  BAR.SYNC.DEFER_BLOCKING 0x0 ;  /* 0x0000000000007b1d */ /* 0x000fec0000010000 */
.L_x_55:
[----:B------:R-:W-:Y:S01]  /*8210*/  UISETP.GE.AND UP0, UPT, UR13, 0x1, UPT ;  /* 0x000000010d00788c */ /* 0x000fe2000bf06270 */
[----:B------:R-:W-:Y:S01]  /*8220*/  PLOP3.LUT P4, PT, PT, PT, PT, 0x80, 0x0 ;  /* 0x000000000000781c */ /* 0x000fe20003f8f070 */
[----:B------:R-:W-:Y:S01]  /*8230*/  CS2R R186, SRZ ;  /* 0x0000000000ba7805 */ /* 0x000fe2000001ff00 */
[----:B------:R-:W-:Y:S01]  /*8240*/  CS2R R184, SRZ ;  /* 0x0000000000b87805 */ /* 0x000fe2000001ff00 */
[----:B------:R-:W-:Y:S01]  /*8250*/  CS2R R130, SRZ ;  /* 0x0000000000827805 */ /* 0x000fe2000001ff00 */
[----:B------:R-:W-:Y:S01]  /*8260*/  CS2R R128, SRZ ;  /* 0x0000000000807805 */ /* 0x000fe2000001ff00 */
[----:B------:R-:W-:Y:S01]  /*8270*/  PLOP3.LUT P0, PT, PT, PT, UP0, 0x80, 0x0 ;  /* 0x000000000000781c */ /* 0x000fe20003f0f008 */
[----:B-1----:R-:W-:Y:S01]  /*8280*/  IMAD.MOV.U32 R15, RZ, RZ, RZ ;  /* 0x000000ffff0f7224 */ /* 0x002fe200078e00ff */
[----:B------:R-:W-:Y:S01]  /*8290*/  CS2R R124, SRZ ;  /* 0x00000000007c7805 */ /* 0x000fe2000001ff00 */
[----:B------:R-:W-:Y:S01]  /*82a0*/  IMAD.MOV.U32 R126, RZ, RZ, RZ ;  /* 0x000000ffff7e7224 */ /* 0x000fe200078e00ff */
        /* <DEDUP_REMOVED lines=30> */
[----:B-----5:R-:W-:Y:S01]  /*8490*/  CS2R R26, SRZ ;  /* 0x00000000001a7805 */ /* 0x020fe2000001ff00 */
        /* <DEDUP_REMOVED lines=9> */
[----:B------:R-:W-:-:S02]  /*8530*/  UISETP.NE.U32.AND UP1, UPT, URZ, UR4, UPT ;  /* 0x000000043f00728c */ /* 0x000fc4000bf25070 */
[----:B------:R-:W-:Y:S02]  /*8540*/  ULDC.64 UR6, c[0x0][0x340] ;  /* 0x0000d00000067ab9 */ /* 0x000fe40000000a00 */
[----:B------:R-:W-:-:S06]  /*8550*/  UISETP.NE.AND.EX UP1, UPT, URZ, UR5, UPT, UP1 ;  /* 0x000000053f00728c */ /* 0x000fcc000bf25310 */
[----:B------:R-:W-:-:S05]  /*8560*/  PLOP3.LUT P6, PT, PT, PT, UP1, 0x80, 0x0 ;  /* 0x000000000000781c */ /* 0x000fca0003fcf018 */
[----:B------:R-:W-:Y:S02]  /*8570*/  @UP1 UMOV UR4, 0x4 ;  /* 0x0000000400041882 */ /* 0x000fe40000000000 */
[----:B------:R-:W-:-:S06]  /*8580*/  @UP1 UIMAD.WIDE UR4, UR20, UR4, UR6 ;  /* 0x00000004140412a5 */ /* 0x000fcc000f8e0206 */
[----:B------:R-:W-:Y:S02]  /*8590*/  IMAD.U32 R2, RZ, RZ, UR4 ;  /* 0x00000004ff027e24 */ /* 0x000fe4000f8e00ff */
[----:B------:R-:W-:Y:S01]  /*85a0*/  IMAD.U32 R3, RZ, RZ, UR5 ;  /* 0x00000005ff037e24 */ /* 0x000fe2000f8e00ff */
[----:B------:R-:W1:Y:S01]  /*85b0*/  S2R R20, SR_CTAID.X ;  /* 0x0000000000147919 */ /* 0x000e620000002500 */
[----:B------:R-:W-:Y:S01]  /*85c0*/  SHF.R.S32.HI R17, RZ, 0x1f, R247 ;  /* 0x0000001fff117819 */ /* 0x000fe200000114f7 */
[----:B------:R-:W-:Y:S02]  /*85d0*/  USHF.R.S32.HI UR6, URZ, 0x1f, UR18 ;  /* 0x0000001f3f067899 */ /* 0x000fe40008011412 */
[----:B------:R3:W4:Y:S01]  /*85e0*/  @P6 LDG.E R16, [R2.64] ;  /* 0x0000001602106981 */ /* 0x000722000c1e1900 */
[----:B------:R-:W-:Y:S01]  /*85f0*/  ULDC.64 UR4, c[0x0][0x178] ;  /* 0x00005e0000047ab9 */ /* 0x000fe20000000a00 */
[----:B------:R-:W-:Y:S01]  /*8600*/  LEA.HI R9, R17, R247, RZ, 0x6 ;  /* 0x000000f711097211 */ /* 0x000fe200078f30ff */
[----:B------:R-:W-:Y:S01]  /*8610*/  UIMAD UR6, UR6, UR4, URZ ;  /* 0x00000004060672a4 */ /* 0x000fe2000f8e023f */
[----:B------:R-:W-:Y:S01]  /*8620*/  IMAD.MOV.U32 R252, RZ, RZ, c[0x0][0x2b8] ;  /* 0x0000ae00fffc7624 */ /* 0x000fe200078e00ff */
[----:B------:R-:W-:Y:S01]  /*8630*/  UIMAD.WIDE.U32 UR8, UR18, UR4, URZ ;  /* 0x00000004120872a5 */ /* 0x000fe2000f8e003f */
[----:B------:R-:W-:Y:S01]  /*8640*/  IMAD.MOV.U32 R249, RZ, RZ, RZ ;  /* 0x000000fffff97224 */ /* 0x000fe200078e00ff */
[----:B------:R-:W-:-:S03]  /*8650*/  UIMAD UR18, UR18, UR5, UR6 ;  /* 0x00000005121272a4 */ /* 0x000fc6000f8e0206 */
[----:B------:R-:W-:Y:S02]  /*8660*/  ULDC.64 UR6, c[0x0][0x348] ;  /* 0x0000d20000067ab9 */ /* 0x000fe40000000a00 */
[----:B------:R-:W-:Y:S02]  /*8670*/  UISETP.NE.U32.AND UP0, UPT, URZ, UR6, UPT ;  /* 0x000000063f00728c */ /* 0x000fe4000bf05070 */
[----:B------:R-:W-:Y:S02]  /*8680*/  ULDC.64 UR4, c[0x0][0x1b8] ;  /* 0x00006e0000047ab9 */ /* 0x000fe40000000a00 */
[----:B------:R-:W-:Y:S02]  /*8690*/  UISETP.NE.AND.EX UP0, UPT, URZ, UR7, UPT, UP0 ;  /* 0x000000073f00728c */ /* 0x000fe4000bf05300 */
[----:B------:R-:W-:Y:S02]  /*86a0*/  USHF.R.S32.HI UR7, URZ, 0x1f, UR20 ;  /* 0x0000001f3f077899 */ /* 0x000fe40008011414 */
[----:B------:R-:W-:-:S02]  /*86b0*/  UIMAD UR6, UR14, UR4, URZ ;  /* 0x000000040e0672a4 */ /* 0x000fc4000f8e023f */
[----:B------:R-:W-:Y:S02]  /*86c0*/  UIADD3 UR9, UR9, UR18, URZ ;  /* 0x0000001209097290 */ /* 0x000fe4000fffe03f */
[----:B------:R-:W-:Y:S01]  /*86d0*/  USEL UR7, UR7, URZ, !UP0 ;  /* 0x0000003f07077287 */ /* 0x000fe2000c000000 */
[----:B---3--:R-:W-:Y:S01]  /*86e0*/  LEA.HI R2, R17, R247, RZ, 0x3 ;  /* 0x000000f711027211 */ /* 0x008fe200078f18ff */
[----:B------:R-:W-:Y:S01]  /*86f0*/  IMAD.MOV.U32 R3, RZ, RZ, c[0x0][0x2c4] ;  /* 0x0000b100ff037624 */ /* 0x000fe200078e00ff */
[----:B------:R-:W-:Y:S02]  /*8700*/  UIMAD UR6, UR15, UR5, UR6 ;  /* 0x000000050f0672a4 */ /* 0x000fe4000f8e0206 */
[----:B------:R-:W-:Y:S01]  /*8710*/  LOP3.LUT R0, R2, 0xfffffff8, RZ, 0xc0, !PT ;  /* 0xfffffff802007812 */ /* 0x000fe200078ec0ff */
[----:B------:R-:W-:Y:S01]  /*8720*/  UIMAD.WIDE.U32 UR10, UR15, UR4, UR8 ;  /* 0x000000040f0a72a5 */ /* 0x000fe2000f8e0008 */
[----:B------:R-:W-:Y:S01]  /*8730*/  ISETP.NE.AND P0, PT, R3, 0x1, PT ;  /* 0x000000010300780c */ /* 0x000fe20003f05270 */
[----:B------:R-:W-:Y:S01]  /*8740*/  USEL UR8, UR20, URZ, !UP0 ;  /* 0x0000003f14087287 */ /* 0x000fe2000c000000 */
[----:B------:R-:W-:Y:S01]  /*8750*/  SHF.R.S32.HI R46, RZ, 0x3, R2 ;  /* 0x00000003ff2e7819 */ /* 0x000fe20000011402 */
[----:B------:R-:W-:Y:S01]  /*8760*/  IMAD.IADD R70, R247, 0x1, -R0 ;  /* 0x00000001f7467824 */ /* 0x000fe200078e0a00 */
[----:B------:R-:W-:-:S02]  /*8770*/  ULDC.64 UR4, c[0x0][0x1c0] ;  /* 0x0000700000047ab9 */ /* 0x000fc40000000a00 */
[----:B------:R-:W-:Y:S01]  /*8780*/  UIMAD UR7, UR7, UR4, URZ ;  /* 0x00000004070772a4 */ /* 0x000fe2000f8e023f */
[--C-:B------:R-:W-:Y:S01]  /*8790*/  IMAD R251, R70, 0x10, R46.reuse ;  /* 0x0000001046fb7824 */ /* 0x100fe200078e022e */
[----:B------:R-:W-:Y:S01]  /*87a0*/  UIADD3 UR11, UR11, UR6, URZ ;  /* 0x000000060b0b7290 */ /* 0x000fe2000fffe03f */
[C---:B-1----:R-:W-:Y:S01]  /*87b0*/  IMAD R15, R20.reuse, 0x80, R46 ;  /* 0x00000080140f7824 */ /* 0x042fe200078e022e */
[----:B------:R-:W-:Y:S01]  /*87c0*/  UIMAD UR5, UR8, UR5, UR7 ;  /* 0x00000005080572a4 */ /* 0x000fe2000f8e0207 */
[----:B------:R-:W-:Y:S01]  /*87d0*/  IMAD R4, R20, 0x80, R251 ;  /* 0x0000008014047824 */ /* 0x000fe200078e02fb */
[----:B------:R-:W-:Y:S01]  /*87e0*/  UIMAD.WIDE.U32 UR8, UR8, UR4, UR10 ;  /* 0x00000004080872a5 */ /* 0x000fe2000f8e000a */
[----:B------:R-:W-:Y:S01]  /*87f0*/  IMAD.SHL.U32 R44, R70, 0x8, RZ ;  /* 0x00000008462c7824 */ /* 0x000fe200078e00ff */
[----:B------:R-:W-:Y:S01]  /*8800*/  UMOV UR6, 0x70 ;  /* 0x0000007000067882 */ /* 0x000fe20000000000 */
[----:B------:R-:W-:Y:S01]  /*8810*/  @P0 IMAD.HI.U32 R2, R4, c[0x0][0x2c8], RZ ;  /* 0x0000b20004020a27 */ /* 0x000fe200078e00ff */
[----:B------:R-:W-:Y:S01]  /*8820*/  UIADD3 UR5, UR9, UR5, URZ ;  /* 0x0000000509057290 */ /* 0x000fe2000fffe03f */
[----:B------:R-:W-:Y:S01]  /*8830*/  LEA.HI R51, R17, R247, RZ, 0x4 ;  /* 0x000000f711337211 */ /* 0x000fe200078f20ff */
[----:B------:R-:W-:Y:S01]  /*8840*/  ULDC UR4, c[0x0][0x2c4] ;  /* 0x0000b10000047ab9 */ /* 0x000fe20000000800 */
[----:B------:R-:W-:Y:S01]  /*8850*/  IMAD.MOV.U32 R0, RZ, RZ, R4 ;  /* 0x000000ffff007224 */ /* 0x000fe200078e0004 */
[----:B------:R-:W-:Y:S01]  /*8860*/  @P0 SHF.R.U32.HI R0, RZ, c[0x0][0x2cc], R2 ;  /* 0x0000b300ff000a19 */ /* 0x000fe20000011602 */
[----:B------:R-:W-:Y:S01]  /*8870*/  IMAD.U32 R3, RZ, RZ, UR9 ;  /* 0x00000009ff037e24 */ /* 0x000fe2000f8e00ff */
[----:B--2---:R-:W-:Y:S01]  /*8880*/  UIMAD UR19, UR19, UR4, URZ ;  /* 0x00000004131372a4 */ /* 0x004fe2000f8e023f */
[----:B------:R-:W-:Y:S01]  /*8890*/  IMAD.U32 R2, RZ, RZ, UR8 ;  /* 0x00000008ff027e24 */ /* 0x000fe2000f8e00ff */
[--C-:B------:R-:W-:Y:S01]  /*88a0*/  SHF.R.S32.HI R6, RZ, 0x1f, R0.reuse ;  /* 0x0000001fff067819 */ /* 0x100fe20000011400 */
[----:B------:R-:W-:Y:S01]  /*88b0*/  IMAD.MOV R5, RZ, RZ, -R0 ;  /* 0x000000ffff057224 */ /* 0x000fe200078e0a00 */
[----:B------:R-:W-:Y:S01]  /*88c0*/  ISETP.GE.AND P4, PT, R44, c[0x0][0x198], PT ;  /* 0x000066002c007a0c */ /* 0x000fe20003f86270 */
[----:B------:R-:W-:Y:S01]  /*88d0*/  IMAD.U32 R3, RZ, RZ, UR5 ;  /* 0x00000005ff037e24 */ /* 0x000fe2000f8e00ff */
[----:B------:R-:W-:Y:S01]  /*88e0*/  ISETP.GE.AND P2, PT, R15, UR19, PT ;  /* 0x000000130f007c0c */ /* 0x000fe2000bf46270 */
[----:B------:R-:W-:Y:S01]  /*88f0*/  IMAD R4, R5, c[0x0][0x2c4], R4 ;  /* 0x0000b10005047a24 */ /* 0x000fe200078e0204 */
[----:B------:R-:W-:Y:S01]  /*8900*/  SHF.R.S32.HI R245, RZ, 0x1f, R44 ;  /* 0x0000001ffff57819 */ /* 0x000fe2000001142c */
[----:B------:R-:W-:Y:S01]  /*8910*/  IMAD R5, R6, c[0x0][0x1b0], RZ ;  /* 0x00006c0006057a24 */ /* 0x000fe200078e02ff */
[----:B------:R-:W-:Y:S01]  /*8920*/  UIMAD UR6, UR12, UR6, -0x70 ;  /* 0xffffff900c0674a4 */ /* 0x000fe2000f8e0206 */
[C---:B------:R-:W-:Y:S01]  /*8930*/  IMAD.WIDE.U32 R2, R0.reuse, c[0x0][0x1b0], R2 ;  /* 0x00006c0000027a25 */ /* 0x040fe200078e0002 */
[----:B------:R-:W-:Y:S01]  /*8940*/  ULDC.64 UR4, c[0x0][0x2b0] ;  /* 0x0000ac0000047ab9 */ /* 0x000fe20000000a00 */
[----:B------:R-:W-:Y:S02]  /*8950*/  STL [R1+0x8], R251 ;  /* 0x000008fb01007387 */ /* 0x000fe40000100800 */
[----:B------:R-:W-:Y:S01]  /*8960*/  IMAD R6, R0, c[0x0][0x1b4], R5 ;  /* 0x00006d0000067a24 */ /* 0x000fe200078e0205 */
[----:B------:R-:W-:-:S03]  /*8970*/  SHF.R.S32.HI R5, RZ, 0x1f, R4 ;  /* 0x0000001fff057819 */ /* 0x000fc60000011404 */
[----:B------:R-:W-:Y:S02]  /*8980*/  IMAD.IADD R3, R3, 0x1, R6 ;  /* 0x0000000103037824 */ /* 0x000fe400078e0206 */
[----:B------:R-:W-:Y:S02]  /*8990*/  IMAD R0, R5, c[0x0][0x1a8], RZ ;  /* 0x00006a0005007a24 */ /* 0x000fe400078e02ff */
[----:B------:R-:W-:-:S04]  /*89a0*/  IMAD.WIDE.U32 R2, R4, c[0x0][0x1a8], R2 ;  /* 0x00006a0004027a25 */ /* 0x000fc800078e0002 */
[----:B------:R-:W-:Y:S01]  /*89b0*/  IMAD R0, R4, c[0x0][0x1ac], R0 ;  /* 0x00006b0004007a24 */ /* 0x000fe200078e0200 */
[----:B------:R-:W-:-:S03]  /*89c0*/  LEA R7, P0, R2, c[0x0][0x160], 0x1 ;  /* 0x0000580002077a11 */ /* 0x000fc600078008ff */
[----:B------:R-:W-:Y:S01]  /*89d0*/  IMAD.IADD R6, R3, 0x1, R0 ;  /* 0x0000000103067824 */ /* 0x000fe200078e0200 */
[----:B------:R-:W-:Y:S01]  /*89e0*/  IADD3 R3, R15, 0x10, RZ ;  /* 0x000000100f037810 */ /* 0x000fe20007ffe0ff */
[----:B------:R-:W1:Y:S01]  /*89f0*/  SHFL.IDX PT, R4, R7, RZ, 0x181f ;  /* 0x00181fff07047589 */ /* 0x000e6200000e0000 */
[----:B------:R-:W-:Y:S02]  /*8a00*/  IMAD.SHL.U32 R0, R46, 0x40, RZ ;  /* 0x000000402e007824 */ /* 0x000fe400078e00ff */
[----:B------:R-:W-:Y:S01]  /*8a10*/  LEA.HI.X R6, R2, c[0x0][0x164], R6, 0x1, P0 ;  /* 0x0000590002067a11 */ /* 0x000fe200000f0c06 */
[----:B------:R-:W-:Y:S01]  /*8a20*/  SHFL.IDX PT, R5, R7, 0x1, 0x181f ;  /* 0x00381f0007057f89 */ /* 0x000fe200000e0000 */
[----:B------:R-:W-:Y:S02]  /*8a30*/  ISETP.GE.AND P1, PT, R3, UR19, PT ;  /* 0x0000001303007c0c */ /* 0x000fe4000bf26270 */
[----:B------:R-:W-:Y:S01]  /*8a40*/  LOP3.LUT R0, R0, 0x1c0, RZ, 0xc0, !PT ;  /* 0x000001c000007812 */ /* 0x000fe200078ec0ff */
[----:B------:R-:W2:Y:S03]  /*8a50*/  SHFL.IDX PT, R8, R6, RZ, 0x181f ;  /* 0x00181fff06087589 */ /* 0x000ea600000e0000 */
[----:B------:R-:W-:Y:S01]  /*8a60*/  SHF.R.U32.HI R2, RZ, 0x3, R0 ;  /* 0x00000003ff027819 */ /* 0x000fe20000011600 */
[----:B------:R-:W3:Y:S01]  /*8a70*/  SHFL.IDX PT, R11, R6, 0x1, 0x181f ;  /* 0x00381f00060b7f89 */ /* 0x000ee200000e0000 */
[----:B------:R-:W-:-:S03]  /*8a80*/  LOP3.LUT R0, R0, 0x38, R44, 0xf8, !PT ;  /* 0x0000003800007812 */ /* 0x000fc600078ef82c */
[----:B------:R-:W5:Y:S01]  /*8a90*/  SHFL.IDX PT, R12, R7, 0x2, 0x181f ;  /* 0x00581f00070c7f89 */ /* 0x000f6200000e0000 */
[----:B------:R-:W-:Y:S01]  /*8aa0*/  LOP3.LUT R3, R0, R2, RZ, 0x3c, !PT ;  /* 0x0000000200037212 */ /* 0x000fe200078e3cff */
[----:B------:R-:W-:Y:S01]  /*8ab0*/  IMAD.SHL.U32 R0, R9, 0x8, RZ ;  /* 0x0000000809007824 */ /* 0x000fe200078e00ff */
[----:B------:R-:W-:Y:S01]  /*8ac0*/  IADD3 R9, R15, 0x20, RZ ;  /* 0x000000200f097810 */ /* 0x000fe20007ffe0ff */
[----:B------:R-:W3:Y:S03]  /*8ad0*/  SHFL.IDX PT, R13, R6, 0x2, 0x181f ;  /* 0x00581f00060d7f89 */ /* 0x000ee600000e0000 */
[----:B------:R-:W-:Y:S01]  /*8ae0*/  LOP3.LUT R69, R3, 0xfffffe00, R0, 0xf8, !PT ;  /* 0xfffffe0003457812 */ /* 0x000fe200078ef800 */
[----:B------:R-:W5:Y:S01]  /*8af0*/  SHFL.IDX PT, R10, R7, 0x3, 0x181f ;  /* 0x00781f00070a7f89 */ /* 0x000f6200000e0000 */
[----:B-1----:R-:W-:Y:S02]  /*8b00*/  @!P2 LEA R2, P0, R44, R4, 0x1 ;  /* 0x000000042c02a211 */ /* 0x002fe400078008ff */
[----:B------:R-:W-:Y:S01]  /*8b10*/  IADD3 R4, R15, 0x30, RZ ;  /* 0x000000300f047810 */ /* 0x000fe20007ffe0ff */
[----:B------:R-:W-:Y:S01]  /*8b20*/  @!P2 IMAD.SHL.U32 R0, R69, 0x2, RZ ;  /* 0x000000024500a824 */ /* 0x000fe200078e00ff */
[----:B------:R-:W-:Y:S02]  /*8b30*/  SHFL.IDX PT, R14, R6, 0x5, 0x181f ;  /* 0x00b81f00060e7f89 */ /* 0x000fe400000e0000 */
[----:B------:R-:W-:-:S02]  /*8b40*/  ISETP.GE.AND P3, PT, R4, UR19, PT ;  /* 0x0000001304007c0c */ /* 0x000fc4000bf66270 */
[C---:B--2---:R-:W-:Y:S02]  /*8b50*/  @!P2 LEA.HI.X R3, R44.reuse, R8, R245, 0x1, P0 ;  /* 0x000000082c03a211 */ /* 0x044fe400000f0cf5 */
[----:B------:R-:W-:Y:S01]  /*8b60*/  ISETP.GE.AND P0, PT, R9, UR19, PT ;  /* 0x0000001309007c0c */ /* 0x000fe2000bf06270 */
[----:B------:R-:W-:Y:S04]  /*8b70*/  SHFL.IDX PT, R8, R7, 0x4, 0x181f ;  /* 0x00981f0007087f89 */ /* 0x000fe800000e0000 */
[----:B------:R1:W-:Y:S01]  /*8b80*/  @!P2 LDGSTS.E.BYPASS.LTC128B.128 [R0+0x7100], [R2.64], !P4 ;  /* 0x071000000200afae */ /* 0x0003e2000e101d56 */
[----:B------:R-:W-:-:S03]  /*8b90*/  @!P1 LEA R4, P2, R44, R5, 0x1 ;  /* 0x000000052c049211 */ /* 0x000fc600078408ff */
[----:B------:R-:W2:Y:S01]  /*8ba0*/  SHFL.IDX PT, R9, R6, 0x3, 0x181f ;  /* 0x00781f0006097f89 */ /* 0x000ea200000e0000 */
[----:B---3--:R-:W-:-:S03]  /*8bb0*/  @!P1 LEA.HI.X R5, R44, R11, R245, 0x1, P2 ;  /* 0x0000000b2c059211 */ /* 0x008fc600010f0cf5 */
[----:B------:R-:W-:Y:S01]  /*8bc0*/  SHFL.IDX PT, R11, R6, 0x4, 0x181f ;  /* 0x00981f00060b7f89 */ /* 0x000fe200000e0000 */
[----:B-1----:R-:W-:Y:S01]  /*8bd0*/  IADD3 R2, R15, 0x40, RZ ;  /* 0x000000400f027810 */ /* 0x002fe20007ffe0ff */
[----:B------:R-:W-:-:S03]  /*8be0*/  @!P1 IMAD.SHL.U32 R0, R69, 0x2, RZ ;  /* 0x0000000245009824 */ /* 0x000fc600078e00ff */
[----:B------:R-:W-:Y:S02]  /*8bf0*/  ISETP.GE.AND P2, PT, R2, UR19, PT ;  /* 0x0000001302007c0c */ /* 0x000fe4000bf46270 */
[----:B-----5:R-:W-:Y:S01]  /*8c00*/  @!P0 LEA R2, P5, R44, R12, 0x1 ;  /* 0x0000000c2c028211 */ /* 0x020fe200078a08ff */
[----:B------:R1:W-:Y:S01]  /*8c10*/  @!P1 LDGSTS.E.BYPASS.LTC128B.128 [R0+0x7900], [R4.64], !P4 ;  /* 0x0790000004009fae */ /* 0x0003e2000e101d56 */
[----:B------:R-:W-:Y:S02]  /*8c20*/  ISETP.NE.AND P1, PT, R252, 0x1, PT ;  /* 0x00000001fc00780c */ /* 0x000fe40003f25270 */
[----:B------:R-:W-:Y:S01]  /*8c30*/  @!P0 LEA.HI.X R3, R44, R13, R245, 0x1, P5 ;  /* 0x0000000d2c038211 */ /* 0x000fe200028f0cf5 */
[----:B------:R-:W-:Y:S04]  /*8c40*/  SHFL.IDX PT, R12, R7, 0x7, 0x181f ;  /* 0x00f81f00070c7f89 */ /* 0x000fe800000e0000 */
[----:B------:R-:W3:Y:S01]  /*8c50*/  SHFL.IDX PT, R13, R7, 0x5, 0x181f ;  /* 0x00b81f00070d7f89 */ /* 0x000ee200000e0000 */
[----:B-1----:R-:W-:Y:S01]  /*8c60*/  @!P0 IMAD.SHL.U32 R0, R69, 0x2, RZ ;  /* 0x0000000245008824 */ /* 0x002fe200078e00ff */
[----:B------:R-:W-:-:S04]  /*8c70*/  IADD3 R4, R15, 0x50, RZ ;  /* 0x000000500f047810 */ /* 0x000fc80007ffe0ff */
[----:B------:R1:W-:Y:S01]  /*8c80*/  @!P0 LDGSTS.E.BYPASS.LTC128B.128 [R0+0x8100], [R2.64], !P4 ;  /* 0x0810000002008fae */ /* 0x0003e2000e101d56 */
[----:B------:R-:W-:Y:S02]  /*8c90*/  ISETP.GE.AND P5, PT, R4, UR19, PT ;  /* 0x0000001304007c0c */ /* 0x000fe4000bfa6270 */
[----:B------:R-:W-:Y:S02]  /*8ca0*/  IADD3 R4, R15, 0x60, RZ ;  /* 0x000000600f047810 */ /* 0x000fe40007ffe0ff */
[C---:B-1----:R-:W-:Y:S01]  /*8cb0*/  @!P3 LEA R2, P0, R44.reuse, R10, 0x1 ;  /* 0x0000000a2c02b211 */ /* 0x042fe200078008ff */
[----:B------:R-:W-:Y:S01]  /*8cc0*/  @!P3 IMAD.SHL.U32 R0, R69, 0x2, RZ ;  /* 0x000000024500b824 */ /* 0x000fe200078e00ff */
[----:B------:R-:W1:Y:S02]  /*8cd0*/  SHFL.IDX PT, R10, R7, 0x6, 0x181f ;  /* 0x00d81f00070a7f89 */ /* 0x000e6400000e0000 */
[----:B--2---:R-:W-:-:S05]  /*8ce0*/  @!P3 LEA.HI.X R3, R44, R9, R245, 0x1, P0 ;  /* 0x000000092c03b211 */ /* 0x004fca00000f0cf5 */
[----:B------:R2:W-:Y:S01]  /*8cf0*/  @!P3 LDGSTS.E.BYPASS.LTC128B.128 [R0+0x8900], [R2.64], !P4 ;  /* 0x089000000200bfae */ /* 0x0005e2000e101d56 */
[----:B------:R-:W-:Y:S02]  /*8d00*/  ISETP.NE.AND P3, PT, R252, 0x1, PT ;  /* 0x00000001fc00780c */ /* 0x000fe40003f65270 */
[----:B--2---:R-:W-:Y:S02]  /*8d10*/  IADD3 R0, R251, UR6, RZ ;  /* 0x00000006fb007c10 */ /* 0x004fe4000fffe0ff */
[----:B---3--:R-:W-:Y:S02]  /*8d20*/  @!P5 LEA R2, P1, R44, R13, 0x1 ;  /* 0x0000000d2c02d211 */ /* 0x008fe400078208ff */
[----:B------:R-:W-:Y:S01]  /*8d30*/  SHFL.IDX PT, R13, R6, 0x7, 0x181f ;  /* 0x00f81f00060d7f89 */ /* 0x000fe200000e0000 */
[----:B------:R-:W-:Y:S02]  /*8d40*/  IADD3 R9, R0, UR17, RZ ;  /* 0x0000001100097c10 */ /* 0x000fe4000fffe0ff */
[----:B------:R-:W-:Y:S01]  /*8d50*/  @!P5 LEA.HI.X R3, R44, R14, R245, 0x1, P1 ;  /* 0x0000000e2c03d211 */ /* 0x000fe200008f0cf5 */
[----:B----4-:R2:W3:Y:S01]  /*8d60*/  @P6 R2UR UR10, R16 ;  /* 0x00000000100a63c2 */ /* 0x0104e200000e0000 */
[----:B------:R-:W-:Y:S01]  /*8d70*/  ISETP.GE.AND P6, PT, R4, UR19, PT ;  /* 0x0000001304007c0c */ /* 0x000fe2000bfc6270 */
[----:B---3--:R-:W-:Y:S01]  /*8d80*/  @!UP1 UMOV UR10, UR20 ;  /* 0x00000014000a9c82 */ /* 0x008fe20008000000 */
[----:B------:R-:W-:Y:S01]  /*8d90*/  @!P2 LEA R4, P0, R44, R8, 0x1 ;  /* 0x000000082c04a211 */ /* 0x000fe200078008ff */
[----:B------:R-:W-:Y:S01]  /*8da0*/  @!P2 IMAD.SHL.U32 R8, R69, 0x2, RZ ;  /* 0x000000024508a824 */ /* 0x000fe200078e00ff */
[----:B------:R-:W-:-:S02]  /*8db0*/  USHF.R.S32.HI UR7, URZ, 0x1f, UR10 ;  /* 0x0000001f3f077899 */ /* 0x000fc4000801140a */
[----:B------:R-:W-:Y:S01]  /*8dc0*/  @!P2 LEA.HI.X R5, R44, R11, R245, 0x1, P0 ;  /* 0x0000000b2c05a211 */ /* 0x000fe200000f0cf5 */
[----:B------:R-:W-:Y:S01]  /*8dd0*/  UIMAD.WIDE.U32 UR8, UR10, UR4, URZ ;  /* 0x000000040a0872a5 */ /* 0x000fe2000f8e003f */
[----:B------:R1:W3:Y:S01]  /*8de0*/  SHFL.IDX PT, R11, R6, 0x6, 0x181f ;  /* 0x00d81f00060b7f89 */ /* 0x0002e200000e0000 */
[----:B------:R-:W-:Y:S01]  /*8df0*/  ISETP.GE.AND P0, PT, R0, UR13, PT ;  /* 0x0000000d00007c0c */ /* 0x000fe2000bf06270 */
[----:B------:R-:W-:Y:S01]  /*8e00*/  UIMAD UR7, UR7, UR4, URZ ;  /* 0x00000004070772a4 */ /* 0x000fe2000f8e023f */
[----:B------:R-:W-:Y:S01]  /*8e10*/  @!P5 IMAD.SHL.U32 R0, R69, 0x2, RZ ;  /* 0x000000024500d824 */ /* 0x000fe200078e00ff */
[----:B------:R4:W-:Y:S01]  /*8e20*/  @!P2 LDGSTS.E.BYPASS.LTC128B.128 [R8+0x9100], [R4.64], !P4 ;  /* 0x091000000408afae */ /* 0x0009e2000e101d56 */
[----:B------:R-:W-:Y:S01]  /*8e30*/  ISETP.GT.OR P0, PT, R251, 0x6f, P0 ;  /* 0x0000006ffb00780c */ /* 0x000fe20000704670 */
[----:B------:R-:W-:Y:S02]  /*8e40*/  UIMAD UR7, UR10, UR5, UR7 ;  /* 0x000000050a0772a4 */ /* 0x000fe4000f8e0207 */
[----:B------:R5:W-:Y:S01]  /*8e50*/  @!P5 LDGSTS.E.BYPASS.LTC128B.128 [R0+0x9900], [R2.64], !P4 ;  /* 0x099000000200dfae */ /* 0x000be2000e101d56 */
[----:B------:R-:W-:-:S02]  /*8e60*/  ULDC.64 UR4, c[0x0][0x1e8] ;  /* 0x00007a0000047ab9 */ /* 0x000fc40000000a00 */
[----:B------:R-:W-:Y:S01]  /*8e70*/  UIADD3 UR7, UR9, UR7, URZ ;  /* 0x0000000709077290 */ /* 0x000fe2000fffe03f */
[----:B-1----:R-:W-:Y:S01]  /*8e80*/  @!P6 LEA R6, P2, R44, R10, 0x1 ;  /* 0x0000000a2c06e211 */ /* 0x002fe200078408ff */
[----:B------:R-:W-:-:S03]  /*8e90*/  @!P6 IMAD.SHL.U32 R10, R69, 0x2, RZ ;  /* 0x00000002450ae824 */ /* 0x000fc600078e00ff */
[----:B---3--:R-:W-:Y:S02]  /*8ea0*/  @!P6 LEA.HI.X R7, R44, R11, R245, 0x1, P2 ;  /* 0x0000000b2c07e211 */ /* 0x008fe400010f0cf5 */
[----:B----4-:R-:W-:Y:S01]  /*8eb0*/  IADD3 R5, R15, 0x70, RZ ;  /* 0x000000700f057810 */ /* 0x010fe20007ffe0ff */
[----:B------:R-:W-:Y:S02]  /*8ec0*/  @P3 IMAD.HI.U32 R4, R9, c[0x0][0x2bc], RZ ;  /* 0x0000af0009043a27 */ /* 0x000fe400078e00ff */
[----:B------:R1:W-:Y:S01]  /*8ed0*/  @!P6 LDGSTS.E.BYPASS.LTC128B.128 [R10+0xa100], [R6.64], !P4 ;  /* 0x0a100000060aefae */ /* 0x0003e2000e101d56 */
[----:B------:R-:W-:Y:S01]  /*8ee0*/  ISETP.GE.AND P1, PT, R5, UR19, PT ;  /* 0x0000001305007c0c */ /* 0x000fe2000bf26270 */
[----:B------:R-:W-:Y:S01]  /*8ef0*/  IMAD.MOV.U32 R8, RZ, RZ, R9 ;  /* 0x000000ffff087224 */ /* 0x000fe200078e0009 */
[----:B------:R-:W-:-:S04]  /*8f00*/  @P3 SHF.R.U32.HI R8, RZ, c[0x0][0x2c0], R4 ;  /* 0x0000b000ff083a19 */ /* 0x000fc80000011604 */
[----:B-----5:R-:W-:-:S04]  /*8f10*/  @!P0 IADD3 R0, P3, R8, UR8, RZ ;  /* 0x0000000808008c10 */ /* 0x020fc8000ff7e0ff */
[----:B------:R-:W-:Y:S02]  /*8f20*/  @!P0 LEA R2, P2, R0, c[0x0][0x2a0], 0x2 ;  /* 0x0000a80000028a11 */ /* 0x000fe400078410ff */
[----:B------:R-:W-:Y:S02]  /*8f30*/  @!P0 LEA.HI.X.SX32 R3, R8, UR7, 0x1, P3 ;  /* 0x0000000708038c11 */ /* 0x000fe400098f0eff */
[----:B------:R-:W-:Y:S02]  /*8f40*/  @!P1 LEA R4, P3, R44, R12, 0x1 ;  /* 0x0000000c2c049211 */ /* 0x000fe400078608ff */
[----:B------:R-:W-:Y:S01]  /*8f50*/  @!P0 LEA.HI.X R3, R0, c[0x0][0x2a4], R3, 0x2, P2 ;  /* 0x0000a90000038a11 */ /* 0x000fe200010f1403 */
[----:B------:R-:W-:Y:S01]  /*8f60*/  @!P1 IMAD.SHL.U32 R0, R69, 0x2, RZ ;  /* 0x0000000245009824 */ /* 0x000fe200078e00ff */
[----:B------:R-:W-:-:S05]  /*8f70*/  @!P1 LEA.HI.X R5, R44, R13, R245, 0x1, P3 ;  /* 0x0000000d2c059211 */ /* 0x000fca00018f0cf5 */
[----:B------:R3:W-:Y:S04]  /*8f80*/  @!P1 LDGSTS.E.BYPASS.LTC128B.128 [R0+0xa900], [R4.64], !P4 ;  /* 0x0a90000004009fae */ /* 0x0007e8000e101d56 */
[----:B------:R-:W0:Y:S04]  /*8f90*/  LDGDEPBAR ;  /* 0x00000000000079af */ /* 0x000e280000000000 */
[----:B------:R-:W-:Y:S06]  /*8fa0*/  BAR.SYNC.DEFER_BLOCKING 0x0 ;  /* 0x0000000000007b1d */ /* 0x000fec0000010000 */
[----:B------:R4:W5:Y:S01]  /*8fb0*/  @!P0 LDG.E R249, [R2.64] ;  /* 0x0000001602f98981 */ /* 0x000962000c1e1900 */
[----:B---3--:R-:W-:Y:S01]  /*8fc0*/  IMAD.MOV R0, RZ, RZ, -R8 ;  /* 0x000000ffff007224 */ /* 0x008fe200078e0a08 */
[----:B------:R-:W-:Y:S01]  /*8fd0*/  UIMAD UR10, UR14, UR4, URZ ;  /* 0x000000040e0a72a4 */ /* 0x000fe2000f8e023f */
[----:B------:R-:W-:Y:S01]  /*8fe0*/  ISETP.GE.AND P3, PT, R44, c[0x0][0x1d4], PT ;  /* 0x000075002c007a0c */ /* 0x000fe20003f66270 */
[----:B------:R-:W-:Y:S01]  /*8ff0*/  UIMAD.WIDE.U32 UR24, UR15, UR4, URZ ;  /* 0x000000040f1872a5 */ /* 0x000fe2000f8e003f */
[----:B------:R-:W-:Y:S01]  /*9000*/  IMAD R250, R0, c[0x0][0x2b8], R9 ;  /* 0x0000ae0000fa7a24 */ /* 0x000fe200078e0209 */
[----:B------:R-:W-:Y:S01]  /*9010*/  UIMAD UR10, UR15, UR5, UR10 ;  /* 0x000000050f0a72a4 */ /* 0x000fe2000f8e020a */
[----:B------:R-:W-:Y:S01]  /*9020*/  IMAD.U32 R9, RZ, RZ, UR15 ;  /* 0x0000000fff097e24 */ /* 0x000fe2000f8e00ff */
[----:B------:R-:W-:Y:S01]  /*9030*/  UIADD3 UR11, UR12, -0x1, URZ ;  /* 0xffffffff0c0b7890 */ /* 0x000fe2000fffe03f */
[----:B------:R-:W-:Y:S01]  /*9040*/  LEA.HI R138, R17, R247, RZ, 0x5 ;  /* 0x000000f7118a7211 */ /* 0x000fe200078f28ff */
[----:B------:R-:W-:Y:S01]  /*9050*/  UIADD3 UR10, UR25, UR10, URZ ;  /* 0x0000000a190a7290 */ /* 0x000fe2000fffe03f */
[----:B------:R-:W-:Y:S01]  /*9060*/  SHF.R.S32.HI R49, RZ, 0x1f, R250 ;  /* 0x0000001fff317819 */ /* 0x000fe200000114fa */
[----:B------:R-:W-:Y:S01]  /*9070*/  UIMAD UR11, UR11, -0x70, UR13 ;  /* 0xffffff900b0b78a4 */ /* 0x000fe2000f8e020d */
[----:B------:R-:W-:Y:S01]  /*9080*/  SHF.R.S32.HI R52, RZ, 0x5, R138 ;  /* 0x00000005ff347819 */ /* 0x000fe2000001148a */
[----:B------:R-:W-:-:S02]  /*9090*/  ULDC.64 UR4, c[0x0][0x210] ;  /* 0x0000840000047ab9 */ /* 0x000fc40000000a00 */
[----:B------:R-:W-:Y:S01]  /*90a0*/  IMAD R0, R49, c[0x0][0x1e0], RZ ;  /* 0x0000780031007a24 */ /* 0x000fe200078e02ff */
[----:B------:R-:W-:Y:S01]  /*90b0*/  UIMAD UR14, UR14, UR4, URZ ;  /* 0x000000040e0e72a4 */ /* 0x000fe2000f8e023f */
[----:B------:R-:W-:Y:S01]  /*90c0*/  IADD3 R68, -R46, UR11, RZ ;  /* 0x0000000b2e447c10 */ /* 0x000fe2000fffe1ff */
[----:B------:R-:W-:Y:S01]  /*90d0*/  UIMAD.WIDE.U32 UR26, UR15, UR4, URZ ;  /* 0x000000040f1a72a5 */ /* 0x000fe2000f8e003f */
[----:B------:R-:W-:Y:S01]  /*90e0*/  IMAD R0, R250, c[0x0][0x1e4], R0 ;  /* 0x00007900fa007a24 */ /* 0x000fe200078e0200 */
[----:B------:R-:W-:Y:S01]  /*90f0*/  UIMAD UR5, UR15, UR5, UR14 ;  /* 0x000000050f0572a4 */ /* 0x000fe2000f8e020e */
[C---:B------:R-:W-:Y:S02]  /*9100*/  ISETP.GE.AND P4, PT, R68.reuse, 0x11, PT ;  /* 0x000000114400780c */ /* 0x040fe40003f86270 */
[----:B------:R-:W-:Y:S01]  /*9110*/  ISETP.GE.AND P2, PT, R68, 0x21, PT ;  /* 0x000000214400780c */ /* 0x000fe20003f46270 */
[----:B----4-:R-:W-:Y:S01]  /*9120*/  IMAD.WIDE.U32 R2, R250, c[0x0][0x1e0], RZ ;  /* 0x00007800fa027a25 */ /* 0x010fe200078e00ff */
[C---:B------:R-:W-:Y:S01]  /*9130*/  ISETP.GE.AND P5, PT, R68.reuse, 0x31, PT ;  /* 0x000000314400780c */ /* 0x040fe20003fa6270 */
[----:B------:R-:W-:Y:S01]  /*9140*/  UIADD3 UR5, UR27, UR5, URZ ;  /* 0x000000051b057290 */ /* 0x000fe2000fffe03f */
[----:B------:R-:W-:Y:S01]  /*9150*/  ISETP.GE.AND P6, PT, R68, 0x41, PT ;  /* 0x000000414400780c */ /* 0x000fe20003fc6270 */
[----:B------:R-:W-:Y:S01]  /*9160*/  IMAD.IADD R3, R3, 0x1, R0 ;  /* 0x0000000103037824 */ /* 0x000fe200078e0200 */
[----:B-----5:R-:W-:-:S03]  /*9170*/  SHF.R.S32.HI R50, RZ, 0x1f, R249 ;  /* 0x0000001fff327819 */ /* 0x020fc600000114f9 */
[----:B------:R-:W-:-:S04]  /*9180*/  IMAD.WIDE.U32 R2, R249, c[0x0][0x1f0], R2 ;  /* 0x00007c00f9027a25 */ /* 0x000fc800078e0002 */
[----:B------:R-:W-:Y:S01]  /*9190*/  IMAD R0, R50, c[0x0][0x1f0], RZ ;  /* 0x00007c0032007a24 */ /* 0x000fe200078e02ff */
[----:B------:R-:W-:-:S03]  /*91a0*/  IADD3 R4, P1, R2, UR24, RZ ;  /* 0x0000001802047c10 */ /* 0x000fc6000ff3e0ff */
[----:B------:R-:W-:Y:S01]  /*91b0*/  IMAD R0, R249, c[0x0][0x1f4], R0 ;  /* 0x00007d00f9007a24 */ /* 0x000fe200078e0200 */
[----:B------:R-:W-:-:S04]  /*91c0*/  LEA R2, P0, R4, c[0x0][0x1c8], 0x1 ;  /* 0x0000720004027a11 */ /* 0x000fc800078008ff */
[----:B------:R-:W-:Y:S01]  /*91d0*/  IADD3.X R0, R3, UR10, R0, P1, !PT ;  /* 0x0000000a03007c10 */ /* 0x000fe20008ffe400 */
[----:B------:R-:W3:Y:S01]  /*91e0*/  SHFL.IDX PT, R5, R2, RZ, 0x181f ;  /* 0x00181fff02057589 */ /* 0x000ee200000e0000 */
[----:B------:R-:W-:Y:S02]  /*91f0*/  IMAD R3, R250, c[0x0][0x1e0], RZ ;  /* 0x00007800fa037a24 */ /* 0x000fe400078e02ff */
[----:B------:R-:W-:Y:S01]  /*9200*/  LEA.HI.X R0, R4, c[0x0][0x1cc], R0, 0x1, P0 ;  /* 0x0000730004007a11 */ /* 0x000fe200000f0c00 */
[----:B-1----:R-:W-:Y:S01]  /*9210*/  SHFL.IDX PT, R7, R2, 0x1, 0x181f ;  /* 0x00381f0002077f89 */ /* 0x002fe200000e0000 */
[----:B------:R-:W-:Y:S01]  /*9220*/  ISETP.GE.AND P0, PT, R68, 0x1, PT ;  /* 0x000000014400780c */ /* 0x000fe20003f06270 */
[----:B------:R-:W-:Y:S02]  /*9230*/  IMAD R3, R249, c[0x0][0x1f0], R3 ;  /* 0x00007c00f9037a24 */ /* 0x000fe400078e0203 */
[----:B------:R-:W1:Y:S02]  /*9240*/  SHFL.IDX PT, R6, R0, RZ, 0x181f ;  /* 0x00181fff00067589 */ /* 0x000e6400000e0000 */
[----:B------:R-:W-:-:S02]  /*9250*/  IMAD R12, R9, c[0x0][0x1e8], R3 ;  /* 0x00007a00090c7a24 */ /* 0x000fc400078e0203 */
[----:B------:R-:W4:Y:S04]  /*9260*/  SHFL.IDX PT, R8, R0, 0x1, 0x181f ;  /* 0x00381f0000087f89 */ /* 0x000f2800000e0000 */
[----:B------:R-:W5:Y:S02]  /*9270*/  SHFL.IDX PT, R10, R2, 0x2, 0x181f ;  /* 0x00581f00020a7f89 */ /* 0x000f6400000e0000 */
[----:B------:R-:W-:Y:S02]  /*9280*/  @P0 IMAD.SHL.U32 R3, R69, 0x2, RZ ;  /* 0x0000000245030824 */ /* 0x000fe400078e00ff */
[----:B------:R-:W2:Y:S04]  /*9290*/  SHFL.IDX PT, R11, R0, 0x2, 0x181f ;  /* 0x00581f00000b7f89 */ /* 0x000ea800000e0000 */
[----:B------:R-:W5:Y:S01]  /*92a0*/  SHFL.IDX PT, R9, R2, 0x3, 0x181f ;  /* 0x00781f0002097f89 */ /* 0x000f6200000e0000 */
[----:B---3--:R-:W-:-:S03]  /*92b0*/  @P0 LEA R4, P1, R44, R5, 0x1 ;  /* 0x000000052c040211 */ /* 0x008fc600078208ff */
[----:B------:R-:W-:Y:S04]  /*92c0*/  SHFL.IDX PT, R15, R0, 0x3, 0x181f ;  /* 0x00781f00000f7f89 */ /* 0x000fe800000e0000 */
[----:B------:R-:W3:Y:S01]  /*92d0*/  SHFL.IDX PT, R13, R2, 0x4, 0x181f ;  /* 0x00981f00020d7f89 */ /* 0x000ee200000e0000 */
[----:B-1----:R-:W-:Y:S02]  /*92e0*/  @P0 LEA.HI.X R5, R44, R6, R245, 0x1, P1 ;  /* 0x000000062c050211 */ /* 0x002fe400008f0cf5 */
[----:B------:R-:W-:Y:S01]  /*92f0*/  ISETP.GE.AND P1, PT, R68, 0x51, PT ;  /* 0x000000514400780c */ /* 0x000fe20003f26270 */
[----:B------:R-:W1:Y:S04]  /*9300*/  SHFL.IDX PT, R14, R0, 0x4, 0x181f ;  /* 0x00981f00000e7f89 */ /* 0x000e6800000e0000 */
[----:B------:R1:W-:Y:S01]  /*9310*/  @P0 LDGSTS.E.BYPASS.LTC128B.128 [R3+0x3900], [R4.64], !P3 ;  /* 0x0390000004030fae */ /* 0x0003e2000d901d56 */
[----:B------:R-:W-:-:S03]  /*9320*/  @P4 LEA R6, P0, R44, R7, 0x1 ;  /* 0x000000072c064211 */ /* 0x000fc600078008ff */
[----:B--2---:R-:W-:Y:S01]  /*9330*/  SHFL.IDX PT, R16, R0, 0x5, 0x181f ;  /* 0x00b81f0000107f89 */ /* 0x004fe200000e0000 */
[----:B----4-:R-:W-:Y:S02]  /*9340*/  @P4 LEA.HI.X R7, R44, R8, R245, 0x1, P0 ;  /* 0x000000082c074211 */ /* 0x010fe400000f0cf5 */
[----:B-1----:R-:W-:Y:S02]  /*9350*/  LEA R3, R12, c[0x0][0x1c8], 0x1 ;  /* 0x000072000c037a11 */ /* 0x002fe400078e08ff */
[----:B------:R1:W2:Y:S01]  /*9360*/  SHFL.IDX PT, R12, R2, 0x5, 0x181f ;  /* 0x00b81f00020c7f89 */ /* 0x0002a200000e0000 */
[----:B-----5:R-:W-:-:S03]  /*9370*/  @P2 LEA R4, P0, R44, R10, 0x1 ;  /* 0x0000000a2c042211 */ /* 0x020fc600078008ff */
[----:B------:R4:W5:Y:S01]  /*9380*/  SHFL.IDX PT, R8, R3, 0x6, 0x181f ;  /* 0x00d81f0003087f89 */ /* 0x00096200000e0000 */
[----:B------:R-:W-:Y:S02]  /*9390*/  @P2 LEA.HI.X R5, R44, R11, R245, 0x1, P0 ;  /* 0x0000000b2c052211 */ /* 0x000fe400000f0cf5 */
[----:B------:R-:W-:Y:S01]  /*93a0*/  ISETP.GE.AND P0, PT, R68, 0x61, PT ;  /* 0x000000614400780c */ /* 0x000fe20003f06270 */
[----:B------:R2:W3:Y:S01]  /*93b0*/  SHFL.IDX PT, R10, R0, 0x6, 0x181f ;  /* 0x00d81f00000a7f89 */ /* 0x0004e200000e0000 */
[C---:B-1----:R-:W-:Y:S02]  /*93c0*/  @P4 IMAD.SHL.U32 R2, R69.reuse, 0x2, RZ ;  /* 0x0000000245024824 */ /* 0x042fe400078e00ff */
[----:B----4-:R-:W-:-:S03]  /*93d0*/  @P2 IMAD.SHL.U32 R3, R69, 0x2, RZ ;  /* 0x0000000245032824 */ /* 0x010fc600078e00ff */
[----:B------:R1:W-:Y:S01]  /*93e0*/  @P4 LDGSTS.E.BYPASS.LTC128B.128 [R2+0x4100], [R6.64], !P3 ;  /* 0x0410000006024fae */ /* 0x0003e2000d901d56 */
[----:B--2---:R-:W-:-:S03]  /*93f0*/  @P5 IMAD.SHL.U32 R0, R69, 0x2, RZ ;  /* 0x0000000245005824 */ /* 0x004fc600078e00ff */
[----:B------:R2:W-:Y:S01]  /*9400*/  @P2 LDGSTS.E.BYPASS.LTC128B.128 [R3+0x4900], [R4.64], !P3 ;  /* 0x0490000004032fae */ /* 0x0005e2000d901d56 */
[C---:B-1----:R-:W-:Y:S02]  /*9410*/  @P5 LEA R2, P4, R44.reuse, R9, 0x1 ;  /* 0x000000092c025211 */ /* 0x042fe400078808ff */
[C---:B---3--:R-:W-:Y:S02]  /*9420*/  @P6 LEA R6, P2, R44.reuse, R13, 0x1 ;  /* 0x0000000d2c066211 */ /* 0x048fe400078408ff */
[C-C-:B--2---:R-:W-:Y:S01]  /*9430*/  @P5 LEA.HI.X R3, R44.reuse, R15, R245.reuse, 0x1, P4 ;  /* 0x0000000f2c035211 */ /* 0x144fe200020f0cf5 */
[----:B------:R-:W-:Y:S01]  /*9440*/  @P6 IMAD.SHL.U32 R5, R69, 0x2, RZ ;  /* 0x0000000245056824 */ /* 0x000fe200078e00ff */
[C---:B------:R-:W-:Y:S02]  /*9450*/  @P6 LEA.HI.X R7, R44.reuse, R14, R245, 0x1, P2 ;  /* 0x0000000e2c076211 */ /* 0x040fe400010f0cf5 */
[----:B------:R-:W-:Y:S01]  /*9460*/  @P1 LEA R4, P4, R44, R12, 0x1 ;  /* 0x0000000c2c041211 */ /* 0x000fe200078808ff */
[----:B------:R1:W-:Y:S01]  /*9470*/  @P5 LDGSTS.E.BYPASS.LTC128B.128 [R0+0x5100], [R2.64], !P3 ;  /* 0x0510000002005fae */ /* 0x0003e2000d901d56 */
[----:B------:R-:W-:-:S03]  /*9480*/  ISETP.GT.AND P5, PT, R251, 0x6f, PT ;  /* 0x0000006ffb00780c */ /* 0x000fc60003fa4270 */
[----:B------:R2:W-:Y:S01]  /*9490*/  @P6 LDGSTS.E.BYPASS.LTC128B.128 [R5+0x5900], [R6.64], !P3 ;  /* 0x0590000006056fae */ /* 0x0005e2000d901d56 */
[----:B-1----:R-:W-:Y:S02]  /*94a0*/  LOP3.LUT R0, R51, 0xfffffff0, RZ, 0xc0, !PT ;  /* 0xfffffff033007812 */ /* 0x002fe400078ec0ff */
[C---:B-----5:R-:W-:Y:S02]  /*94b0*/  @P0 LEA R2, P2, R44.reuse, R8, 0x1 ;  /* 0x000000082c020211 */ /* 0x060fe400078408ff */
[C-C-:B--2---:R-:W-:Y:S01]  /*94c0*/  @P1 LEA.HI.X R5, R44.reuse, R16, R245.reuse, 0x1, P4 ;  /* 0x000000102c051211 */ /* 0x144fe200020f0cf5 */
[----:B------:R-:W-:Y:S01]  /*94d0*/  IMAD.IADD R6, R247, 0x1, -R0 ;  /* 0x00000001f7067824 */ /* 0x000fe200078e0a00 */
[----:B------:R-:W-:Y:S01]  /*94e0*/  @P0 LEA.HI.X R3, R44, R10, R245, 0x1, P2 ;  /* 0x0000000a2c030211 */ /* 0x000fe200010f0cf5 */
[C---:B------:R-:W-:Y:S02]  /*94f0*/  @P1 IMAD.SHL.U32 R7, R69.reuse, 0x2, RZ ;  /* 0x0000000245071824 */ /* 0x040fe400078e00ff */
[----:B------:R-:W-:Y:S01]  /*9500*/  @P0 IMAD.SHL.U32 R0, R69, 0x2, RZ ;  /* 0x0000000245000824 */ /* 0x000fe200078e00ff */
[----:B------:R-:W-:-:S02]  /*9510*/  SHF.R.S32.HI R8, RZ, 0x1f, R6 ;  /* 0x0000001fff087819 */ /* 0x000fc40000011406 */
[----:B------:R1:W-:Y:S02]  /*9520*/  @P1 LDGSTS.E.BYPASS.LTC128B.128 [R7+0x6100], [R4.64], !P3 ;  /* 0x0610000004071fae */ /* 0x0003e4000d901d56 */
[----:B------:R-:W-:Y:S02]  /*9530*/  LEA.HI R48, R8, R6, RZ, 0x3 ;  /* 0x0000000608307211 */ /* 0x000fe400078f18ff */
[----:B------:R2:W-:Y:S01]  /*9540*/  @P0 LDGSTS.E.BYPASS.LTC128B.128 [R0+0x6900], [R2.64], !P3 ;  /* 0x0690000002000fae */ /* 0x0005e2000d901d56 */
[----:B------:R-:W-:-:S03]  /*9550*/  ISETP.LT.AND P0, PT, RZ, c[0x0][0x27c], PT ;  /* 0x00009f00ff007a0c */ /* 0x000fc60003f01270 */
[----:B------:R-:W0:Y:S01]  /*9560*/  LDGDEPBAR ;  /* 0x00000000000079af */ /* 0x000e220000000000 */
[----:B-1----:R-:W-:Y:S01]  /*9570*/  IMAD.MOV.U32 R4, RZ, RZ, 0x20 ;  /* 0x00000020ff047424 */ /* 0x002fe200078e00ff */
[----:B--2---:R-:W-:Y:S01]  /*9580*/  LOP3.LUT R0, R48, 0xfffffff8, RZ, 0xc0, !PT ;  /* 0xfffffff830007812 */ /* 0x004fe200078ec0ff */
[----:B------:R-:W-:-:S04]  /*9590*/  IMAD.MOV.U32 R3, RZ, RZ, 0x10 ;  /* 0x00000010ff037424 */ /* 0x000fc800078e00ff */
[----:B------:R-:W-:-:S05]  /*95a0*/  IMAD.IADD R47, R6, 0x1, -R0 ;  /* 0x00000001062f7824 */ /* 0x000fca00078e0a00 */
[----:B------:R-:W-:-:S05]  /*95b0*/  R2P PR, R47, 0x6 ;  /* 0x000000062f007804 */ /* 0x000fca0000000000 */
[----:B------:R-:W-:Y:S02]  /*95c0*/  SEL R3, R3, 0xfffffff0, !P1 ;  /* 0xfffffff003037807 */ /* 0x000fe40004800000 */
[----:B------:R-:W-:Y:S01]  /*95d0*/  SEL R4, R4, 0xffffffe0, !P2 ;  /* 0xffffffe004047807 */ /* 0x000fe20005000000 */
[----:B------:R-:W-:Y:S05]  /*95e0*/  @P0 BRA `(.L_x_104) ;  /* 0x0000002000000947 */ /* 0x000fea0003800000 */
[----:B------:R-:W-:-:S04]  /*95f0*/  DEPBAR.LE SB0, 0x1 ;  /* 0x000080400000791a */ /* 0x000fc80000000000 */
[----:B------:R-:W-:Y:S05]  /*9600*/  BRA `(.L_x_105) ;  /* 0x000035e000007947 */ /* 0x000fea0003800000 */
.L_x_104:
[----:B------:R-:W-:Y:S01]  /*9610*/  SHF.R.S32.HI R0, RZ, 0x1f, R149 ;  /* 0x0000001fff007819 */ /* 0x000fe20000011495 */
[----:B------:R-:W-:Y:S01]  /*9620*/  ULDC.U8 UR4, c[0x0][0x298] ;  /* 0x0000a60000047ab9 */ /* 0x000fe20000000000 */
[----:B------:R-:W-:Y:S01]  /*9630*/  LEA.HI R10, R17, R247, RZ, 0x2 ;  /* 0x000000f7110a7211 */ /* 0x000fe200078f10ff */
[C---:B------:R-:W-:Y:S01]  /*9640*/  IMAD.WIDE.U32 R6, R149.reuse, c[0x0][0x290], RZ ;  /* 0x0000a40095067a25 */ /* 0x040fe200078e00ff */
[----:B------:R-:W-:Y:S01]  /*9650*/  ISETP.NE.AND P2, PT, RZ, UR4, PT ;  /* 0x00000004ff007c0c */ /* 0x000fe2000bf45270 */
[----:B------:R-:W-:Y:S01]  /*9660*/  BSSY B2, `(.L_x_105) ;  /* 0x0000358000027945 */ /* 0x000fe20003800000 */
[----:B------:R-:W-:Y:S01]  /*9670*/  SHF.R.S32.HI R39, RZ, 0x2, R10 ;  /* 0x00000002ff277819 */ /* 0x000fe2000001140a */
[----:B------:R-:W-:Y:S01]  /*9680*/  IMAD R2, R0, c[0x0][0x280], RZ ;  /* 0x0000a00000027a24 */ /* 0x000fe200078e02ff */
[----:B------:R-:W-:Y:S01]  /*9690*/  LEA R16, P0, R6, c[0x0][0x288], 0x1 ;  /* 0x0000a20006107a11 */ /* 0x000fe200078008ff */
[----:B------:R-:W-:Y:S02]  /*96a0*/  IMAD R0, R0, c[0x0][0x290], RZ ;  /* 0x0000a40000007a24 */ /* 0x000fe400078e02ff */
[----:B------:R-:W-:-:S02]  /*96b0*/  IMAD R5, R149, c[0x0][0x284], R2 ;  /* 0x0000a10095057a24 */ /* 0x000fc400078e0202 */
[C---:B------:R-:W-:Y:S01]  /*96c0*/  IMAD R2, R149.reuse, c[0x0][0x294], R0 ;  /* 0x0000a50095027a24 */ /* 0x040fe200078e0200 */
[----:B------:R-:W-:Y:S01]  /*96d0*/  LOP3.LUT R0, R10, 0xfffffffc, RZ, 0xc0, !PT ;  /* 0xfffffffc0a007812 */ /* 0x000fe200078ec0ff */
[----:B------:R-:W-:-:S03]  /*96e0*/  IMAD.WIDE.U32 R8, R149, c[0x0][0x280], RZ ;  /* 0x0000a00095087a25 */ /* 0x000fc600078e00ff */
[----:B------:R-:W-:Y:S01]  /*96f0*/  IADD3 R0, -R0, R247, RZ ;  /* 0x000000f700007210 */ /* 0x000fe20007ffe1ff */
[----:B------:R-:W-:Y:S01]  /*9700*/  IMAD.IADD R2, R2, 0x1, R7 ;  /* 0x0000000102027824 */ /* 0x000fe200078e0207 */
[----:B------:R-:W-:Y:S01]  /*9710*/  LEA R18, P1, R8, c[0x0][0x270], 0x1 ;  /* 0x00009c0008127a11 */ /* 0x000fe200078208ff */
[----:B------:R-:W-:Y:S01]  /*9720*/  IMAD.IADD R5, R5, 0x1, R9 ;  /* 0x0000000105057824 */ /* 0x000fe200078e0209 */
[----:B------:R-:W-:Y:S02]  /*9730*/  SHF.L.U32 R25, R0, 0x3, RZ ;  /* 0x0000000300197819 */ /* 0x000fe400000006ff */
[----:B------:R-:W-:Y:S01]  /*9740*/  LEA.HI.X R17, R6, c[0x0][0x28c], R2, 0x1, P0 ;  /* 0x0000a30006117a11 */ /* 0x000fe200000f0c02 */
[----:B------:R-:W-:Y:S01]  /*9750*/  IMAD R2, R20, 0x80, R39 ;  /* 0x0000008014027824 */ /* 0x000fe200078e0227 */
[----:B------:R-:W-:Y:S01]  /*9760*/  LEA.HI.X R19, R8, c[0x0][0x274], R5, 0x1, P1 ;  /* 0x00009d0008137a11 */ /* 0x000fe200008f0c05 */
[----:B------:R-:W-:Y:S05]  /*9770*/  @!P2 BRA `(.L_x_106) ;  /* 0x00001a300000a947 */ /* 0x000fea0003800000 */
[----:B------:R-:W-:Y:S01]  /*9780*/  ISETP.GE.AND P0, PT, R2, UR19, PT ;  /* 0x0000001302007c0c */ /* 0x000fe2000bf06270 */
[----:B------:R-:W-:Y:S01]  /*9790*/  BSSY B0, `(.L_x_107) ;  /* 0x0000017000007945 */ /* 0x000fe20003800000 */
[----:B------:R-:W-:Y:S01]  /*97a0*/  SHF.L.U32 R24, R0, 0x2, RZ ;  /* 0x0000000200187819 */ /* 0x000fe200000006ff */
[----:B------:R-:W-:Y:S01]  /*97b0*/  CS2R R8, SRZ ;  /* 0x0000000000087805 */ /* 0x000fe2000001ff00 */
[----:B------:R-:W-:Y:S01]  /*97c0*/  CS2R R12, SRZ ;  /* 0x00000000000c7805 */ /* 0x000fe2000001ff00 */
[----:B------:R-:W-:Y:S01]  /*97d0*/  CS2R R6, SRZ ;  /* 0x0000000000067805 */ /* 0x000fe2000001ff00 */
[----:B------:R-:W-:-:S07]  /*97e0*/  CS2R R10, SRZ ;  /* 0x00000000000a7805 */ /* 0x000fce000001ff00 */
[----:B------:R-:W-:Y:S05]  /*97f0*/  @P0 BRA `(.L_x_108) ;  /* 0x0000010000000947 */ /* 0x000fea0003800000 */
[C---:B------:R-:W-:Y:S01]  /*9800*/  IADD3 R2, R24.reuse, 0x10, RZ ;  /* 0x0000001018027810 */ /* 0x040fe20007ffe0ff */
[----:B------:R-:W-:Y:S01]  /*9810*/  CS2R R8, SRZ ;  /* 0x0000000000087805 */ /* 0x000fe2000001ff00 */
[----:B------:R-:W-:Y:S01]  /*9820*/  ISETP.GE.AND P1, PT, R24, c[0x0][0x27c], PT ;  /* 0x00009f0018007a0c */ /* 0x000fe20003f26270 */
[----:B------:R-:W-:Y:S01]  /*9830*/  CS2R R6, SRZ ;  /* 0x0000000000067805 */ /* 0x000fe2000001ff00 */
[----:B------:R-:W-:-:S11]  /*9840*/  ISETP.GE.AND P0, PT, R2, c[0x0][0x27c], PT ;  /* 0x00009f0002007a0c */ /* 0x000fd60003f06270 */
[----:B------:R-:W-:Y:S02]  /*9850*/  @!P1 IMAD.WIDE R20, R24, 0x2, R18 ;  /* 0x0000000218149825 */ /* 0x000fe400078e0212 */
[----:B------:R-:W-:-:S03]  /*9860*/  @!P0 SHF.R.S32.HI R0, RZ, 0x1f, R2 ;  /* 0x0000001fff008819 */ /* 0x000fc60000011402 */
[----:B------:R1:W5:Y:S01]  /*9870*/  @!P1 LD.E.64 R12, [R20.64] ;  /* 0x00000016140c9980 */ /* 0x000362000c101b00 */
[----:B------:R-:W-:-:S04]  /*9880*/  @!P0 LEA.HI R0, R0, R2, RZ, 0x2 ;  /* 0x0000000200008211 */ /* 0x000fc800078f10ff */
[----:B------:R-:W-:-:S05]  /*9890*/  @!P0 LOP3.LUT R0, R0, 0xfffffffc, RZ, 0xc0, !PT ;  /* 0xfffffffc00008812 */ /* 0x000fca00078ec0ff */
[----:B------:R-:W-:-:S04]  /*98a0*/  @!P0 IMAD.WIDE R14, R0, 0x2, R16 ;  /* 0x00000002000e8825 */ /* 0x000fc800078e0210 */
[----:B------:R-:W-:Y:S01]  /*98b0*/  @!P0 IMAD.WIDE R18, R0, 0x2, R18 ;  /* 0x0000000200128825 */ /* 0x000fe200078e0212 */
[----:B------:R1:W5:Y:S03]  /*98c0*/  @!P0 LD.E.64 R6, [R14.64] ;  /* 0x000000160e068980 */ /* 0x000366000c101b00 */
[----:B------:R-:W-:Y:S01]  /*98d0*/  @!P1 IMAD.WIDE R16, R24, 0x2, R16 ;  /* 0x0000000218109825 */ /* 0x000fe200078e0210 */
[----:B------:R1:W5:Y:S04]  /*98e0*/  @!P0 LD.E.64 R8, [R18.64] ;  /* 0x0000001612088980 */ /* 0x000368000c101b00 */
[----:B------:R1:W5:Y:S02]  /*98f0*/  @!P1 LD.E.64 R10, [R16.64] ;  /* 0x00000016100a9980 */ /* 0x000364000c101b00 */
.L_x_108:
[----:B------:R-:W-:Y:S05]  /*9900*/  BSYNC B0 ;  /* 0x0000000000007941 */ /* 0x000fea0003800000 */
.L_x_107:
[----:B-1----:R-:W-:Y:S01]  /*9910*/  SHF.R.S32.HI R14, RZ, 0x1f, R39 ;  /* 0x0000001fff0e7819 */ /* 0x002fe20000011427 */
[----:B------:R-:W-:Y:S01]  /*9920*/  UIMAD UR4, UR16, -0x80, UR19 ;  /* 0xffffff80100478a4 */ /* 0x000fe2000f8e0213 */
[--C-:B-----5:R-:W-:Y:S01]  /*9930*/  SHF.R.U64 R21, R12, 0x10, R13.reuse ;  /* 0x000000100c157819 */ /* 0x120fe2000000120d */
[--C-:B------:R-:W-:Y:S01]  /*9940*/  IMAD.MOV.U32 R22, RZ, RZ, R13.reuse ;  /* 0x000000ffff167224 */ /* 0x100fe200078e000d */
[----:B------:R-:W-:Y:S01]  /*9950*/  LEA.HI R14, R14, R39, RZ, 0x3 ;  /* 0x000000270e0e7211 */ /* 0x000fe200078f18ff */
[----:B------:R-:W-:Y:S01]  /*9960*/  UISETP.LT.AND UP0, UPT, UR4, 0x80, UPT ;  /* 0x000000800400788c */ /* 0x000fe2000bf01270 */
[----:B------:R-:W-:Y:S01]  /*9970*/  SHF.R.U32.HI R17, RZ, 0x10, R13 ;  /* 0x00000010ff117819 */ /* 0x000fe2000001160d */
[----:B------:R-:W-:Y:S01]  /*9980*/  IMAD.MOV.U32 R23, RZ, RZ, R12 ;  /* 0x000000ffff177224 */ /* 0x000fe200078e000c */
[----:B------:R-:W-:Y:S01]  /*9990*/  LOP3.LUT R14, R14, 0xfffffff8, RZ, 0xc0, !PT ;  /* 0xfffffff80e0e7812 */ /* 0x000fe200078ec0ff */
[----:B------:R-:W-:Y:S01]  /*99a0*/  USEL UR4, UR4, 0x80, UP0 ;  /* 0x0000008004047887 */ /* 0x000fe20008000000 */
[----:B------:R-:W-:Y:S01]  /*99b0*/  IMAD.MOV.U32 R20, RZ, RZ, R8 ;  /* 0x000000ffff147224 */ /* 0x000fe200078e0008 */
[--C-:B------:R-:W-:Y:S01]  /*99c0*/  SHF.R.U64 R18, R8, 0x10, R9.reuse ;  /* 0x0000001008127819 */ /* 0x100fe20000001209 */
[--C-:B------:R-:W-:Y:S01]  /*99d0*/  IMAD.MOV.U32 R19, RZ, RZ, R9.reuse ;  /* 0x000000ffff137224 */ /* 0x100fe200078e0009 */
[----:B------:R-:W-:Y:S01]  /*99e0*/  SHF.R.U32.HI R13, RZ, 0x10, R9 ;  /* 0x00000010ff0d7819 */ /* 0x000fe20000011609 */
[C---:B------:R-:W-:Y:S01]  /*99f0*/  IMAD.IADD R14, R39.reuse, 0x1, -R14 ;  /* 0x00000001270e7824 */ /* 0x040fe200078e0a0e */
[----:B------:R-:W-:Y:S01]  /*9a00*/  ISETP.GE.AND P0, PT, R39, UR4, PT ;  /* 0x0000000427007c0c */ /* 0x000fe2000bf06270 */
[----:B------:R-:W-:Y:S01]  /*9a10*/  IMAD.MOV.U32 R16, RZ, RZ, R10 ;  /* 0x000000ffff107224 */ /* 0x000fe200078e000a */
[--C-:B------:R-:W-:Y:S01]  /*9a20*/  SHF.R.U64 R15, R10, 0x10, R11.reuse ;  /* 0x000000100a0f7819 */ /* 0x100fe2000000120b */
[C---:B------:R-:W-:Y:S01]  /*9a30*/  IMAD.SHL.U32 R0, R14.reuse, 0x40, RZ ;  /* 0x000000400e007824 */ /* 0x040fe200078e00ff */
[----:B------:R-:W-:Y:S01]  /*9a40*/  LOP3.LUT P1, RZ, R14, 0x4, RZ, 0xc0, !PT ;  /* 0x000000040eff7812 */ /* 0x000fe2000782c0ff */
[--C-:B------:R-:W-:Y:S01]  /*9a50*/  IMAD.MOV.U32 R12, RZ, RZ, R11.reuse ;  /* 0x000000ffff0c7224 */ /* 0x100fe200078e000b */
[----:B------:R-:W-:Y:S01]  /*9a60*/  SHF.R.U32.HI R10, RZ, 0x10, R11 ;  /* 0x00000010ff0a7819 */ /* 0x000fe2000001160b */
[----:B------:R-:W-:Y:S01]  /*9a70*/  IMAD.MOV.U32 R9, RZ, RZ, R6 ;  /* 0x000000ffff097224 */ /* 0x000fe200078e0006 */
[----:B------:R-:W-:Y:S01]  /*9a80*/  LOP3.LUT R0, R0, 0x1c0, RZ, 0xc0, !PT ;  /* 0x000001c000007812 */ /* 0x000fe200078ec0ff */
[----:B------:R-:W-:Y:S01]  /*9a90*/  IMAD.MOV.U32 R8, RZ, RZ, R7 ;  /* 0x000000ffff087224 */ /* 0x000fe200078e0007 */
[----:B------:R-:W-:-:S04]  /*9aa0*/  DEPBAR.LE SB0, 0x1 ;  /* 0x000080400000791a */ /* 0x000fc80000000000 */
[----:B------:R-:W-:Y:S01]  /*9ab0*/  LOP3.LUT R5, R0, 0x18, R25, 0xf8, !PT ;  /* 0x0000001800057812 */ /* 0x000fe200078ef819 */
[----:B------:R-:W-:Y:S01]  /*9ac0*/  BSSY B1, `(.L_x_109) ;  /* 0x0000067000017945 */ /* 0x000fe20003800000 */
[----:B------:R-:W-:Y:S02]  /*9ad0*/  SHF.R.U32.HI R2, RZ, 0x3, R0 ;  /* 0x00000003ff027819 */ /* 0x000fe40000011600 */
[--C-:B------:R-:W-:Y:S02]  /*9ae0*/  SHF.R.U64 R6, R6, 0x10, R7.reuse ;  /* 0x0000001006067819 */ /* 0x100fe40000001207 */
[----:B------:R-:W-:Y:S02]  /*9af0*/  LOP3.LUT R2, R5, R2, RZ, 0x3c, !PT ;  /* 0x0000000205027212 */ /* 0x000fe400078e3cff */
[----:B------:R-:W-:Y:S02]  /*9b00*/  SHF.R.U32.HI R5, RZ, 0x10, R7 ;  /* 0x00000010ff057819 */ /* 0x000fe40000011607 */
[----:B------:R-:W-:Y:S01]  /*9b10*/  PRMT R21, R23, 0x5410, R21 ;  /* 0x0000541017157816 */ /* 0x000fe20000000015 */
[----:B------:R-:W-:Y:S01]  /*9b20*/  IMAD R2, R52, 0x200, R2 ;  /* 0x0000020034027824 */ /* 0x000fe200078e0202 */
[----:B------:R-:W-:-:S02]  /*9b30*/  PRMT R25, R20, 0x5410, R18 ;  /* 0x0000541014197816 */ /* 0x000fc40000000012 */
[----:B------:R-:W-:Y:S02]  /*9b40*/  PRMT R28, R19, 0x5410, R13 ;  /* 0x00005410131c7816 */ /* 0x000fe4000000000d */
[C---:B------:R-:W-:Y:S02]  /*9b50*/  IADD3 R0, R2.reuse, 0x20, RZ ;  /* 0x0000002002007810 */ /* 0x040fe40007ffe0ff */
[----:B------:R-:W-:Y:S02]  /*9b60*/  @P1 IADD3 R0, R2, -0x20, RZ ;  /* 0xffffffe002001810 */ /* 0x000fe40007ffe0ff */
[----:B------:R-:W-:Y:S02]  /*9b70*/  PRMT R22, R22, 0x5410, R17 ;  /* 0x0000541016167816 */ /* 0x000fe40000000011 */
[----:B------:R-:W-:Y:S02]  /*9b80*/  PRMT R19, R16, 0x5410, R15 ;  /* 0x0000541010137816 */ /* 0x000fe4000000000f */
[----:B------:R-:W-:-:S02]  /*9b90*/  PRMT R20, R12, 0x5410, R10 ;  /* 0x000054100c147816 */ /* 0x000fc4000000000a */
[----:B------:R-:W-:Y:S02]  /*9ba0*/  LEA R26, R2, 0x7100, 0x1 ;  /* 0x00007100021a7811 */ /* 0x000fe400078e08ff */
[----:B------:R-:W-:Y:S02]  /*9bb0*/  LEA R29, R0, 0x7100, 0x1 ;  /* 0x00007100001d7811 */ /* 0x000fe400078e08ff */
[----:B------:R-:W-:Y:S02]  /*9bc0*/  PRMT R23, R9, 0x5410, R6 ;  /* 0x0000541009177816 */ /* 0x000fe40000000006 */
[----:B------:R-:W-:Y:S01]  /*9bd0*/  PRMT R27, R8, 0x5410, R5 ;  /* 0x00005410081b7816 */ /* 0x000fe20000000005 */
[----:B------:R-:W-:Y:S06]  /*9be0*/  BAR.SYNC.DEFER_BLOCKING 0x0 ;  /* 0x0000000000007b1d */ /* 0x000fec0000010000 */
[----:B------:R-:W-:Y:S05]  /*9bf0*/  @P0 BRA `(.L_x_110) ;  /* 0x0000053000000947 */ /* 0x000fea0003800000 */
[----:B------:R-:W-:Y:S01]  /*9c00*/  ISETP.GE.AND P0, PT, R24, c[0x0][0x27c], PT ;  /* 0x00009f0018007a0c */ /* 0x000fe20003f06270 */
[----:B------:R-:W-:-:S12]  /*9c10*/  BSSY B0, `(.L_x_111) ;  /* 0x0000028000007945 */ /* 0x000fd80003800000 */
[----:B------:R-:W-:Y:S05]  /*9c20*/  @P0 BRA `(.L_x_112) ;  /* 0x0000026000000947 */ /* 0x000fea0003800000 */
[----:B------:R-:W1:Y:S01]  /*9c30*/  LDS.128 R8, [R26] ;  /* 0x000000001a087984 */ /* 0x000e620000000c00 */
[----:B------:R-:W-:Y:S01]  /*9c40*/  SHF.L.U32 R5, R21, 0x10, RZ ;  /* 0x0000001015057819 */ /* 0x000fe200000006ff */
[----:B------:R-:W-:Y:S01]  /*9c50*/  IMAD.U32 R0, R19, 0x10000, RZ ;  /* 0x0001000013007824 */ /* 0x000fe200078e00ff */
[----:B------:R-:W-:Y:S02]  /*9c60*/  LOP3.LUT R2, R21, 0xffff0000, RZ, 0xc0, !PT ;  /* 0xffff000015027812 */ /* 0x000fe400078ec0ff */
[C---:B-1----:R-:W-:Y:S01]  /*9c70*/  SHF.L.U32 R7, R8.reuse, 0x10, RZ ;  /* 0x0000001008077819 */ /* 0x042fe200000006ff */
[----:B------:R-:W-:Y:S01]  /*9c80*/  IMAD.U32 R16, R11, 0x10000, RZ ;  /* 0x000100000b107824 */ /* 0x000fe200078e00ff */
[----:B------:R-:W-:Y:S02]  /*9c90*/  LOP3.LUT R6, R8, 0xffff0000, RZ, 0xc0, !PT ;  /* 0xffff000008067812 */ /* 0x000fe400078ec0ff */
[C---:B------:R-:W-:Y:S02]  /*9ca0*/  SHF.L.U32 R13, R9.reuse, 0x10, RZ ;  /* 0x00000010090d7819 */ /* 0x040fe400000006ff */
[----:B------:R-:W-:Y:S01]  /*9cb0*/  LOP3.LUT R8, R9, 0xffff0000, RZ, 0xc0, !PT ;  /* 0xffff000009087812 */ /* 0x000fe200078ec0ff */
[----:B------:R-:W-:Y:S01]  /*9cc0*/  FMUL.FTZ R14, R6, R0 ;  /* 0x00000000060e7220 */ /* 0x000fe20000410000 */
[----:B------:R-:W-:-:S02]  /*9cd0*/  LOP3.LUT R9, R19, 0xffff0000, RZ, 0xc0, !PT ;  /* 0xffff000013097812 */ /* 0x000fc400078ec0ff */
[C---:B------:R-:W-:Y:S01]  /*9ce0*/  SHF.L.U32 R15, R10.reuse, 0x10, RZ ;  /* 0x000000100a0f7819 */ /* 0x040fe200000006ff */
[-C--:B------:R-:W-:Y:S01]  /*9cf0*/  FFMA.FTZ R18, R7, R5.reuse, -R14 ;  /* 0x0000000507127223 */ /* 0x080fe2000001080e */
[----:B------:R-:W-:Y:S01]  /*9d00*/  LOP3.LUT R12, R10, 0xffff0000, RZ, 0xc0, !PT ;  /* 0xffff00000a0c7812 */ /* 0x000fe200078ec0ff */
[----:B------:R-:W-:Y:S01]  /*9d10*/  FMUL.FTZ R10, R6, R5 ;  /* 0x00000005060a7220 */ /* 0x000fe20000410000 */
[----:B------:R-:W-:Y:S01]  /*9d20*/  LOP3.LUT R11, R11, 0xffff0000, RZ, 0xc0, !PT ;  /* 0xffff00000b0b7812 */ /* 0x000fe200078ec0ff */
[-C--:B------:R-:W-:Y:S01]  /*9d30*/  FMUL.FTZ R6, R8, R9.reuse ;  /* 0x0000000908067220 */ /* 0x080fe20000410000 */
[----:B------:R-:W-:Y:S01]  /*9d40*/  LOP3.LUT R5, R22, 0xffff0000, RZ, 0xc0, !PT ;  /* 0xffff000016057812 */ /* 0x000fe200078ec0ff */
[----:B------:R-:W-:Y:S01]  /*9d50*/  FFMA.FTZ R17, R7, R0, R10 ;  /* 0x0000000007117223 */ /* 0x000fe2000001000a */
[----:B------:R-:W-:Y:S01]  /*9d60*/  LOP3.LUT R0, R20, 0xffff0000, RZ, 0xc0, !PT ;  /* 0xffff000014007812 */ /* 0x000fe200078ec0ff */
[-C--:B------:R-:W-:Y:S02]  /*9d70*/  FMUL.FTZ R8, R8, R2.reuse ;  /* 0x0000000208087220 */ /* 0x080fe40000410000 */
[C---:B------:R-:W-:Y:S01]  /*9d80*/  FFMA.FTZ R14, R13.reuse, R2, -R6 ;  /* 0x000000020d0e7223 */ /* 0x040fe20000010806 */
[----:B------:R-:W-:Y:S01]  /*9d90*/  SHF.L.U32 R2, R20, 0x10, RZ ;  /* 0x0000001014027819 */ /* 0x000fe200000006ff */
[----:B------:R-:W-:Y:S01]  /*9da0*/  FFMA.FTZ R13, R13, R9, R8 ;  /* 0x000000090d0d7223 */ /* 0x000fe20000010008 */
[----:B------:R-:W-:Y:S01]  /*9db0*/  SHF.L.U32 R6, R22, 0x10, RZ ;  /* 0x0000001016067819 */ /* 0x000fe200000006ff */
[----:B------:R-:W-:-:S02]  /*9dc0*/  FMUL.FTZ R7, R11, R0 ;  /* 0x000000000b077220 */ /* 0x000fc40000410000 */
[C---:B------:R-:W-:Y:S02]  /*9dd0*/  FMUL.FTZ R9, R12.reuse, R2 ;  /* 0x000000020c097220 */ /* 0x040fe40000410000 */
[-C--:B------:R-:W-:Y:S02]  /*9de0*/  FMUL.FTZ R8, R12, R6.reuse ;  /* 0x000000060c087220 */ /* 0x080fe40000410000 */
[-C--:B------:R-:W-:Y:S02]  /*9df0*/  FMUL.FTZ R11, R11, R5.reuse ;  /* 0x000000050b0b7220 */ /* 0x080fe40000410000 */
[----:B------:R-:W-:Y:S01]  /*9e00*/  FFMA.FTZ R6, R15, R6, -R9 ;  /* 0x000000060f067223 */ /* 0x000fe20000010809 */
[----:B------:R-:W-:Y:S01]  /*9e10*/  F2FP.BF16.PACK_AB R9, R13, R14 ;  /* 0x0000000e0d09723e */ /* 0x000fe200000010ff */
[----:B------:R-:W-:Y:S01]  /*9e20*/  FFMA.FTZ R10, R15, R2, R8 ;  /* 0x000000020f0a7223 */ /* 0x000fe20000010008 */
[----:B------:R-:W-:Y:S01]  /*9e30*/  F2FP.BF16.PACK_AB R8, R17, R18 ;  /* 0x000000121108723e */ /* 0x000fe200000010ff */
[----:B------:R-:W-:-:S02]  /*9e40*/  FFMA.FTZ R7, R16, R5, -R7 ;  /* 0x0000000510077223 */ /* 0x000fc40000010807 */
[----:B------:R-:W-:Y:S01]  /*9e50*/  FFMA.FTZ R11, R16, R0, R11 ;  /* 0x00000000100b7223 */ /* 0x000fe2000001000b */
[----:B------:R-:W-:-:S04]  /*9e60*/  F2FP.BF16.PACK_AB R10, R10, R6 ;  /* 0x000000060a0a723e */ /* 0x000fc800000010ff */
[----:B------:R-:W-:-:S05]  /*9e70*/  F2FP.BF16.PACK_AB R11, R11, R7 ;  /* 0x000000070b0b723e */ /* 0x000fca00000010ff */
[----:B------:R1:W-:Y:S02]  /*9e80*/  STS.128 [R26], R8 ;  /* 0x000000081a007388 */ /* 0x0003e40000000c00 */
.L_x_112:
[----:B------:R-:W-:Y:S05]  /*9e90*/  BSYNC B0 ;  /* 0x0000000000007941 */ /* 0x000fea0003800000 */
.L_x_111:
[----:B------:R-:W-:-:S04]  /*9ea0*/  IADD3 R0, R24, 0x10, RZ ;  /* 0x0000001018007810 */ /* 0x000fc80007ffe0ff */
[----:B------:R-:W-:-:S13]  /*9eb0*/  ISETP.GE.AND P0, PT, R0, c[0x0][0x27c], PT ;  /* 0x00009f0000007a0c */ /* 0x000fda0003f06270 */
[----:B------:R-:W-:Y:S05]  /*9ec0*/  @P0 BRA `(.L_x_110) ;  /* 0x0000026000000947 */ /* 0x000fea0003800000 */
[----:B-1----:R-:W1:Y:S01]  /*9ed0*/  LDS.128 R8, [R29] ;  /* 0x000000001d087984 */ /* 0x002e620000000c00 */
        /* <DEDUP_REMOVED lines=20> */
[----:B------:R-:W-:Y:S01]  /*a020*/  FFMA.FTZ R14, R13, R2, -R6 ;  /* 0x000000020d0e7223 */ /* 0x000fe20000010806 */
        /* <DEDUP_REMOVED lines=16> */
.L_x_110:
[----:B------:R-:W-:Y:S05]  /*a130*/  BSYNC B1 ;  /* 0x0000000000017941 */ /* 0x000fea0003800000 */
.L_x_109:
[----:B------:R-:W-:Y:S01]  /*a140*/  IADD3 R0, R39, 0x20, RZ ;  /* 0x0000002027007810 */ /* 0x000fe20007ffe0ff */
[----:B------:R-:W-:Y:S03]  /*a150*/  BSSY B1, `(.L_x_113) ;  /* 0x0000056000017945 */ /* 0x000fe60003800000 */
[----:B------:R-:W-:-:S13]  /*a160*/  ISETP.GE.AND P0, PT, R0, UR4, PT ;  /* 0x0000000400007c0c */ /* 0x000fda000bf06270 */
[----:B------:R-:W-:Y:S05]  /*a170*/  @P0 BRA `(.L_x_114) ;  /* 0x0000053000000947 */ /* 0x000fea0003800000 */
[----:B------:R-:W-:Y:S01]  /*a180*/  ISETP.GE.AND P0, PT, R24, c[0x0][0x27c], PT ;  /* 0x00009f0018007a0c */ /* 0x000fe20003f06270 */
[----:B------:R-:W-:-:S12]  /*a190*/  BSSY B0, `(.L_x_115) ;  /* 0x0000028000007945 */ /* 0x000fd80003800000 */
[----:B------:R-:W-:Y:S05]  /*a1a0*/  @P0 BRA `(.L_x_116) ;  /* 0x0000026000000947 */ /* 0x000fea0003800000 */
[----:B-1----:R-:W1:Y:S01]  /*a1b0*/  LDS.128 R8, [R26+0x1000] ;  /* 0x001000001a087984 */ /* 0x002e620000000c00 */
        /* <DEDUP_REMOVED lines=11> */
[CC--:B------:R-:W-:Y:S01]  /*a270*/  FFMA.FTZ R18, R5.reuse, R7.reuse, -R14 ;  /* 0x0000000705127223 */ /* 0x0c0fe2000001080e */
[----:B------:R-:W-:Y:S01]  /*a280*/  LOP3.LUT R12, R10, 0xffff0000, RZ, 0xc0, !PT ;  /* 0xffff00000a0c7812 */ /* 0x000fe200078ec0ff */
[----:B------:R-:W-:Y:S01]  /*a290*/  FMUL.FTZ R10, R5, R6 ;  /* 0x00000006050a7220 */ /* 0x000fe20000410000 */
[----:B------:R-:W-:Y:S01]  /*a2a0*/  LOP3.LUT R11, R11, 0xffff0000, RZ, 0xc0, !PT ;  /* 0xffff00000b0b7812 */ /* 0x000fe200078ec0ff */
[CC--:B------:R-:W-:Y:S01]  /*a2b0*/  FMUL.FTZ R6, R9.reuse, R8.reuse ;  /* 0x0000000809067220 */ /* 0x0c0fe20000410000 */
[----:B------:R-:W-:Y:S01]  /*a2c0*/  LOP3.LUT R5, R22, 0xffff0000, RZ, 0xc0, !PT ;  /* 0xffff000016057812 */ /* 0x000fe200078ec0ff */
[----:B------:R-:W-:Y:S01]  /*a2d0*/  FFMA.FTZ R17, R0, R7, R10 ;  /* 0x0000000700117223 */ /* 0x000fe2000001000a */
[----:B------:R-:W-:Y:S01]  /*a2e0*/  LOP3.LUT R0, R20, 0xffff0000, RZ, 0xc0, !PT ;  /* 0xffff000014007812 */ /* 0x000fe200078ec0ff */
[C---:B------:R-:W-:Y:S02]  /*a2f0*/  FMUL.FTZ R8, R2.reuse, R8 ;  /* 0x0000000802087220 */ /* 0x040fe40000410000 */
[-C--:B------:R-:W-:Y:S01]  /*a300*/  FFMA.FTZ R14, R2, R13.reuse, -R6 ;  /* 0x0000000d020e7223 */ /* 0x080fe20000010806 */
[----:B------:R-:W-:Y:S01]  /*a310*/  SHF.L.U32 R2, R20, 0x10, RZ ;  /* 0x0000001014027819 */ /* 0x000fe200000006ff */
[----:B------:R-:W-:Y:S01]  /*a320*/  FFMA.FTZ R13, R9, R13, R8 ;  /* 0x0000000d090d7223 */ /* 0x000fe20000010008 */
[----:B------:R-:W-:Y:S01]  /*a330*/  SHF.L.U32 R6, R22, 0x10, RZ ;  /* 0x0000001016067819 */ /* 0x000fe200000006ff */
[----:B------:R-:W-:-:S02]  /*a340*/  FMUL.FTZ R7, R0, R11 ;  /* 0x0000000b00077220 */ /* 0x000fc40000410000 */
[-C--:B------:R-:W-:Y:S02]  /*a350*/  FMUL.FTZ R9, R2, R12.reuse ;  /* 0x0000000c02097220 */ /* 0x080fe40000410000 */
[C---:B------:R-:W-:Y:S02]  /*a360*/  FMUL.FTZ R8, R6.reuse, R12 ;  /* 0x0000000c06087220 */ /* 0x040fe40000410000 */
[----:B------:R-:W-:Y:S02]  /*a370*/  FMUL.FTZ R11, R5, R11 ;  /* 0x0000000b050b7220 */ /* 0x000fe40000410000 */
[-C--:B------:R-:W-:Y:S01]  /*a380*/  FFMA.FTZ R6, R6, R15.reuse, -R9 ;  /* 0x0000000f06067223 */ /* 0x080fe20000010809 */
[----:B------:R-:W-:Y:S01]  /*a390*/  F2FP.BF16.PACK_AB R9, R13, R14 ;  /* 0x0000000e0d09723e */ /* 0x000fe200000010ff */
[----:B------:R-:W-:Y:S01]  /*a3a0*/  FFMA.FTZ R10, R2, R15, R8 ;  /* 0x0000000f020a7223 */ /* 0x000fe20000010008 */
[----:B------:R-:W-:Y:S01]  /*a3b0*/  F2FP.BF16.PACK_AB R8, R17, R18 ;  /* 0x000000121108723e */ /* 0x000fe200000010ff */
[----:B------:R-:W-:-:S02]  /*a3c0*/  FFMA.FTZ R7, R5, R16, -R7 ;  /* 0x0000001005077223 */ /* 0x000fc40000010807 */
[----:B------:R-:W-:Y:S01]  /*a3d0*/  FFMA.FTZ R11, R0, R16, R11 ;  /* 0x00000010000b7223 */ /* 0x000fe2000001000b */
[----:B------:R-:W-:-:S04]  /*a3e0*/  F2FP.BF16.PACK_AB R10, R10, R6 ;  /* 0x000000060a0a723e */ /* 0x000fc800000010ff */
[----:B------:R-:W-:-:S05]  /*a3f0*/  F2FP.BF16.PACK_AB R11, R11, R7 ;  /* 0x000000070b0b723e */ /* 0x000fca00000010ff */
[----:B------:R1:W-:Y:S02]  /*a400*/  STS.128 [R26+0x1000], R8 ;  /* 0x001000081a007388 */ /* 0x0003e40000000c00 */
.L_x_116:
[----:B------:R-:W-:Y:S05]  /*a410*/  BSYNC B0 ;  /* 0x0000000000007941 */ /* 0x000fea0003800000 */
.L_x_115:
[----:B------:R-:W-:-:S04]  /*a420*/  IADD3 R0, R24, 0x10, RZ ;  /* 0x0000001018007810 */ /* 0x000fc80007ffe0ff */
[----:B------:R-:W-:-:S13]  /*a430*/  ISETP.GE.AND P0, PT, R0, c[0x0][0x27c], PT ;  /* 0x00009f0000007a0c */ /* 0x000fda0003f06270 */
        /* <DEDUP_REMOVED lines=17> */
[-C--:B------:R-:W-:Y:S01]  /*a550*/  FMUL.FTZ R6, R9, R8.reuse ;  /* 0x0000000809067220 */ /* 0x080fe20000410000 */
[----:B------:R-:W-:Y:S01]  /*a560*/  LOP3.LUT R5, R28, 0xffff0000, RZ, 0xc0, !PT ;  /* 0xffff00001c057812 */ /* 0x000fe200078ec0ff */
[----:B------:R-:W-:Y:S01]  /*a570*/  FFMA.FTZ R17, R0, R7, R10 ;  /* 0x0000000700117223 */ /* 0x000fe2000001000a */
[C---:B------:R-:W-:Y:S01]  /*a580*/  LOP3.LUT R0, R27.reuse, 0xffff0000, RZ, 0xc0, !PT ;  /* 0xffff00001b007812 */ /* 0x040fe200078ec0ff */
        /* <DEDUP_REMOVED lines=18> */
.L_x_114:
[----:B------:R-:W-:Y:S05]  /*a6b0*/  BSYNC B1 ;  /* 0x0000000000017941 */ /* 0x000fea0003800000 */
.L_x_113:
        /* <DEDUP_REMOVED lines=45> */
.L_x_120:
[----:B------:R-:W-:Y:S05]  /*a990*/  BSYNC B0 ;  /* 0x0000000000007941 */ /* 0x000fea0003800000 */
.L_x_119:
        /* <DEDUP_REMOVED lines=41> */
.L_x_118:
[----:B------:R-:W-:Y:S05]  /*ac30*/  BSYNC B1 ;  /* 0x0000000000017941 */ /* 0x000fea0003800000 */
.L_x_117:
[----:B------:R-:W-:-:S04]  /*ac40*/  IADD3 R0, R39, 0x60, RZ ;  /* 0x0000006027007810 */ /* 0x000fc80007ffe0ff */
        /* <DEDUP_REMOVED lines=43> */
.L_x_123:
[----:B------:R-:W-:Y:S05]  /*af00*/  BSYNC B0 ;  /* 0x0000000000007941 */ /* 0x000fea0003800000 */
.L_x_122:
        /* <DEDUP_REMOVED lines=40> */
[----:B------:R1:W-:Y:S01]  /*b190*/  STS.128 [R29+0x3000], R8 ;  /* 0x003000081d007388 */ /* 0x0003e20000000c00 */
[----:B------:R-:W-:Y:S05]  /*b1a0*/  BRA `(.L_x_121) ;  /* 0x00001a3000007947 */ /* 0x000fea0003800000 */
.L_x_106:
[----:B------:R-:W-:Y:S01]  /*b1b0*/  ISETP.GE.AND P0, PT, R2, UR19, PT ;  /* 0x0000001302007c0c */ /* 0x000fe2000bf06270 */
[----:B------:R-:W-:Y:S01]  /*b1c0*/  BSSY B0, `(.L_x_124) ;  /* 0x000000d000007945 */ /* 0x000fe20003800000 */
[----:B------:R-:W-:Y:S01]  /*b1d0*/  CS2R R10, SRZ ;  /* 0x00000000000a7805 */ /* 0x000fe2000001ff00 */
[----:B------:R-:W-:Y:S01]  /*b1e0*/  CS2R R8, SRZ ;  /* 0x0000000000087805 */ /* 0x000fe2000001ff00 */
[----:B------:R-:W-:Y:S01]  /*b1f0*/  CS2R R14, SRZ ;  /* 0x00000000000e7805 */ /* 0x000fe2000001ff00 */
[----:B------:R-:W-:-:S08]  /*b200*/  CS2R R12, SRZ ;  /* 0x00000000000c7805 */ /* 0x000fd0000001ff00 */
[----:B------:R-:W-:Y:S05]  /*b210*/  @P0 BRA `(.L_x_125) ;  /* 0x0000007000000947 */ /* 0x000fea0003800000 */
[----:B------:R-:W-:Y:S01]  /*b220*/  ISETP.GE.AND P0, PT, R25, c[0x0][0x27c], PT ;  /* 0x00009f0019007a0c */ /* 0x000fe20003f06270 */
[----:B------:R-:W-:-:S12]  /*b230*/  CS2R R10, SRZ ;  /* 0x00000000000a7805 */ /* 0x000fd8000001ff00 */
[----:B------:R-:W-:Y:S05]  /*b240*/  @P0 BRA `(.L_x_125) ;  /* 0x0000004000000947 */ /* 0x000fea0003800000 */
[----:B------:R-:W-:-:S04]  /*b250*/  IMAD.WIDE R12, R25, 0x2, R18 ;  /* 0x00000002190c7825 */ /* 0x000fc800078e0212 */
[----:B------:R-:W-:Y:S02]  /*b260*/  IMAD.WIDE R8, R25, 0x2, R16 ;  /* 0x0000000219087825 */ /* 0x000fe400078e0210 */
[----:B------:R-:W5:Y:S04]  /*b270*/  LD.E.128 R12, [R12.64] ;  /* 0x000000160c0c7980 */ /* 0x000f68000c101d00 */
[----:B------:R-:W5:Y:S02]  /*b280*/  LD.E.128 R8, [R8.64] ;  /* 0x0000001608087980 */ /* 0x000f64000c101d00 */
.L_x_125:
[----:B------:R-:W-:Y:S05]  /*b290*/  BSYNC B0 ;  /* 0x0000000000007941 */ /* 0x000fea0003800000 */
.L_x_124:
[----:B------:R-:W-:Y:S01]  /*b2a0*/  UIMAD UR4, UR16, -0x80, UR19 ;  /* 0xffffff80100478a4 */ /* 0x000fe2000f8e0213 */
[----:B------:R-:W-:Y:S01]  /*b2b0*/  ISETP.GE.AND P0, PT, R25, c[0x0][0x27c], PT ;  /* 0x00009f0019007a0c */ /* 0x000fe20003f06270 */
[--C-:B-----5:R-:W-:Y:S01]  /*b2c0*/  IMAD.MOV.U32 R21, RZ, RZ, R13.reuse ;  /* 0x000000ffff157224 */ /* 0x120fe200078e000d */
[--C-:B------:R-:W-:Y:S01]  /*b2d0*/  SHF.R.U64 R20, R12, 0x10, R13.reuse ;  /* 0x000000100c147819 */ /* 0x100fe2000000120d */
[----:B------:R-:W-:Y:S01]  /*b2e0*/  UISETP.LT.AND UP0, UPT, UR4, 0x80, UPT ;  /* 0x000000800400788c */ /* 0x000fe2000bf01270 */
[----:B------:R-:W-:Y:S01]  /*b2f0*/  SHF.R.U32.HI R16, RZ, 0x10, R13 ;  /* 0x00000010ff107819 */ /* 0x000fe2000001160d */
[----:B------:R-:W-:Y:S01]  /*b300*/  IMAD.MOV.U32 R19, RZ, RZ, R14 ;  /* 0x000000ffff137224 */ /* 0x000fe200078e000e */
[--C-:B------:R-:W-:Y:S01]  /*b310*/  SHF.R.U64 R17, R14, 0x10, R15.reuse ;  /* 0x000000100e117819 */ /* 0x100fe2000000120f */
[----:B------:R-:W-:Y:S01]  /*b320*/  USEL UR4, UR4, 0x80, UP0 ;  /* 0x0000008004047887 */ /* 0x000fe20008000000 */
[----:B------:R-:W-:Y:S01]  /*b330*/  IMAD.MOV.U32 R22, RZ, RZ, R12 ;  /* 0x000000ffff167224 */ /* 0x000fe200078e000c */
[--C-:B------:R-:W-:Y:S01]  /*b340*/  SHF.R.U32.HI R12, RZ, 0x10, R15.reuse ;  /* 0x00000010ff0c7819 */ /* 0x100fe2000001160f */
[----:B------:R-:W-:Y:S01]  /*b350*/  IMAD.MOV.U32 R18, RZ, RZ, R15 ;  /* 0x000000ffff127224 */ /* 0x000fe200078e000f */
[----:B------:R-:W-:-:S04]  /*b360*/  DEPBAR.LE SB0, 0x1 ;  /* 0x000080400000791a */ /* 0x000fc80000000000 */
[----:B------:R-:W-:Y:S01]  /*b370*/  ISETP.GE.OR P1, PT, R39, UR4, P0 ;  /* 0x0000000427007c0c */ /* 0x000fe20008726670 */
[----:B------:R-:W-:Y:S01]  /*b380*/  IMAD.MOV.U32 R14, RZ, RZ, R8 ;  /* 0x000000ffff0e7224 */ /* 0x000fe200078e0008 */
[--C-:B------:R-:W-:Y:S01]  /*b390*/  SHF.R.U64 R8, R8, 0x10, R9.reuse ;  /* 0x0000001008087819 */ /* 0x100fe20000001209 */
[--C-:B------:R-:W-:Y:S01]  /*b3a0*/  IMAD.MOV.U32 R13, RZ, RZ, R9.reuse ;  /* 0x000000ffff0d7224 */ /* 0x100fe200078e0009 */
[----:B------:R-:W-:Y:S01]  /*b3b0*/  SHF.R.U32.HI R2, RZ, 0x10, R9 ;  /* 0x00000010ff027819 */ /* 0x000fe20000011609 */
[----:B------:R-:W-:Y:S01]  /*b3c0*/  IMAD.MOV.U32 R7, RZ, RZ, R10 ;  /* 0x000000ffff077224 */ /* 0x000fe200078e000a */
[--C-:B------:R-:W-:Y:S01]  /*b3d0*/  SHF.R.U64 R5, R10, 0x10, R11.reuse ;  /* 0x000000100a057819 */ /* 0x100fe2000000120b */
[--C-:B------:R-:W-:Y:S01]  /*b3e0*/  IMAD.MOV.U32 R6, RZ, RZ, R11.reuse ;  /* 0x000000ffff067224 */ /* 0x100fe200078e000b */
[----:B------:R-:W-:Y:S01]  /*b3f0*/  SHF.R.U32.HI R0, RZ, 0x10, R11 ;  /* 0x00000010ff007819 */ /* 0x000fe2000001160b */
[----:B------:R-:W-:Y:S01]  /*b400*/  BSSY B0, `(.L_x_126) ;  /* 0x0000062000007945 */ /* 0x000fe20003800000 */
[----:B------:R-:W-:-:S02]  /*b410*/  PRMT R40, R22, 0x5410, R20 ;  /* 0x0000541016287816 */ /* 0x000fc40000000014 */
[----:B------:R-:W-:Y:S02]  /*b420*/  PRMT R45, R21, 0x5410, R16 ;  /* 0x00005410152d7816 */ /* 0x000fe40000000010 */
[----:B------:R-:W-:Y:S02]  /*b430*/  PRMT R36, R19, 0x5410, R17 ;  /* 0x0000541013247816 */ /* 0x000fe40000000011 */
[----:B------:R-:W-:Y:S02]  /*b440*/  PRMT R43, R18, 0x5410, R12 ;  /* 0x00005410122b7816 */ /* 0x000fe4000000000c */
[----:B------:R-:W-:Y:S02]  /*b450*/  PRMT R38, R14, 0x5410, R8 ;  /* 0x000054100e267816 */ /* 0x000fe40000000008 */
[----:B------:R-:W-:Y:S02]  /*b460*/  PRMT R41, R13, 0x5410, R2 ;  /* 0x000054100d297816 */ /* 0x000fe40000000002 */
[----:B------:R-:W-:-:S02]  /*b470*/  PRMT R35, R7, 0x5410, R5 ;  /* 0x0000541007237816 */ /* 0x000fc40000000005 */
[----:B------:R-:W-:Y:S01]  /*b480*/  PRMT R42, R6, 0x5410, R0 ;  /* 0x00005410062a7816 */ /* 0x000fe20000000000 */
[----:B------:R-:W-:Y:S06]  /*b490*/  BAR.SYNC.DEFER_BLOCKING 0x0 ;  /* 0x0000000000007b1d */ /* 0x000fec0000010000 */
[----:B------:R-:W-:Y:S05]  /*b4a0*/  @P1 BRA `(.L_x_127) ;  /* 0x0000057000001947 */ /* 0x000fea0003800000 */
[----:B------:R-:W-:Y:S01]  /*b4b0*/  SHF.L.U32 R0, R39, 0x6, RZ ;  /* 0x0000000627007819 */ /* 0x000fe200000006ff */
[----:B------:R-:W-:Y:S01]  /*b4c0*/  IMAD.SHL.U32 R7, R52, 0x200, RZ ;  /* 0x0000020034077824 */ /* 0x000fe200078e00ff */
[----:B------:R-:W-:Y:S02]  /*b4d0*/  IADD3 R6, R25, c[0x0][0x27c], RZ ;  /* 0x00009f0019067a10 */ /* 0x000fe40007ffe0ff */
[----:B------:R-:W-:-:S04]  /*b4e0*/  LOP3.LUT R0, R0, 0x1c0, RZ, 0xc0, !PT ;  /* 0x000001c000007812 */ /* 0x000fc800078ec0ff */
[C---:B------:R-:W-:Y:S02]  /*b4f0*/  LOP3.LUT R2, R0.reuse, 0x38, R25, 0xf8, !PT ;  /* 0x0000003800027812 */ /* 0x040fe400078ef819 */
[----:B------:R-:W-:Y:S02]  /*b500*/  SHF.R.U32.HI R5, RZ, 0x3, R0 ;  /* 0x00000003ff057819 */ /* 0x000fe40000011600 */
[----:B------:R-:W-:Y:S02]  /*b510*/  LOP3.LUT R0, R0, 0x38, R6, 0xf8, !PT ;  /* 0x0000003800007812 */ /* 0x000fe400078ef806 */
[C-C-:B------:R-:W-:Y:S02]  /*b520*/  LOP3.LUT R2, R7.reuse, R2, R5.reuse, 0xf6, !PT ;  /* 0x0000000207027212 */ /* 0x140fe400078ef605 */
[----:B------:R-:W-:Y:S02]  /*b530*/  LOP3.LUT R0, R7, R0, R5, 0xf6, !PT ;  /* 0x0000000007007212 */ /* 0x000fe400078ef605 */
[----:B------:R-:W-:-:S02]  /*b540*/  SHF.L.U32 R32, R2, 0x1, RZ ;  /* 0x0000000102207819 */ /* 0x000fc400000006ff */
[----:B------:R-:W-:Y:S01]  /*b550*/  SHF.L.U32 R6, R38, 0x10, RZ ;  /* 0x0000001026067819 */ /* 0x000fe200000006ff */
[----:B------:R-:W-:Y:S02]  /*b560*/  IMAD.SHL.U32 R30, R0, 0x2, RZ ;  /* 0x00000002001e7824 */ /* 0x000fe400078e00ff */
[----:B------:R-:W1:Y:S01]  /*b570*/  LDS.128 R12, [R32+0x7100] ;  /* 0x00710000200c7984 */ /* 0x000e620000000c00 */
[----:B------:R-:W-:-:S03]  /*b580*/  IMAD.U32 R0, R40, 0x10000, RZ ;  /* 0x0001000028007824 */ /* 0x000fc600078e00ff */
[----:B------:R-:W2:Y:S01]  /*b590*/  LDS.128 R8, [R30+0x7100] ;  /* 0x007100001e087984 */ /* 0x000ea20000000c00 */
[C---:B-1----:R-:W-:Y:S01]  /*b5a0*/  SHF.L.U32 R16, R12.reuse, 0x10, RZ ;  /* 0x000000100c107819 */ /* 0x042fe200000006ff */
[----:B------:R-:W-:Y:S01]  /*b5b0*/  IMAD.U32 R21, R13, 0x10000, RZ ;  /* 0x000100000d157824 */ /* 0x000fe200078e00ff */
[----:B------:R-:W-:Y:S01]  /*b5c0*/  LOP3.LUT R18, R12, 0xffff0000, RZ, 0xc0, !PT ;  /* 0xffff00000c127812 */ /* 0x000fe200078ec0ff */
[----:B------:R-:W-:Y:S01]  /*b5d0*/  IMAD.U32 R24, R15, 0x10000, RZ ;  /* 0x000100000f187824 */ /* 0x000fe200078e00ff */
[C---:B--2---:R-:W-:Y:S01]  /*b5e0*/  SHF.L.U32 R2, R8.reuse, 0x10, RZ ;  /* 0x0000001008027819 */ /* 0x044fe200000006ff */
[C---:B------:R-:W-:Y:S01]  /*b5f0*/  IMAD.U32 R19, R9.reuse, 0x10000, RZ ;  /* 0x0001000009137824 */ /* 0x040fe200078e00ff */
[----:B------:R-:W-:Y:S02]  /*b600*/  LOP3.LUT R23, R9, 0xffff0000, RZ, 0xc0, !PT ;  /* 0xffff000009177812 */ /* 0x000fe400078ec0ff */
[----:B------:R-:W-:Y:S01]  /*b610*/  LOP3.LUT R12, R8, 0xffff0000, RZ, 0xc0, !PT ;  /* 0xffff0000080c7812 */ /* 0x000fe200078ec0ff */
[----:B------:R-:W-:Y:S01]  /*b620*/  FMUL.FTZ R5, R2, R6 ;  /* 0x0000000602057220 */ /* 0x000fe20000410000 */
[----:B------:R-:W-:Y:S01]  /*b630*/  LOP3.LUT R9, R38, 0xffff0000, RZ, 0xc0, !PT ;  /* 0xffff000026097812 */ /* 0x000fe200078ec0ff */
[-C--:B------:R-:W-:Y:S01]  /*b640*/  FMUL.FTZ R7, R2, R0.reuse ;  /* 0x0000000002077220 */ /* 0x080fe20000410000 */
[----:B------:R-:W-:Y:S01]  /*b650*/  LOP3.LUT R2, R40, 0xffff0000, RZ, 0xc0, !PT ;  /* 0xffff000028027812 */ /* 0x000fe200078ec0ff */
[----:B------:R-:W-:Y:S01]  /*b660*/  FFMA.FTZ R34, R16, R0, -R5 ;  /* 0x0000000010227223 */ /* 0x000fe20000010805 */
[----:B------:R-:W-:Y:S01]  /*b670*/  LOP3.LUT R27, R13, 0xffff0000, RZ, 0xc0, !PT ;  /* 0xffff00000d1b7812 */ /* 0x000fe200078ec0ff */
[----:B------:R-:W-:Y:S01]  /*b680*/  FMUL.FTZ R8, R12, R9 ;  /* 0x000000090c087220 */ /* 0x000fe20000410000 */
[----:B------:R-:W-:Y:S01]  /*b690*/  SHF.L.U32 R13, R10, 0x10, RZ ;  /* 0x000000100a0d7819 */ /* 0x000fe200000006ff */
[----:B------:R-:W-:Y:S01]  /*b6a0*/  FFMA.FTZ R33, R16, R6, R7 ;  /* 0x0000000610217223 */ /* 0x000fe20000010007 */
[----:B------:R-:W-:Y:S01]  /*b6b0*/  SHF.L.U32 R5, R35, 0x10, RZ ;  /* 0x0000001023057819 */ /* 0x000fe200000006ff */
[-C--:B------:R-:W-:Y:S01]  /*b6c0*/  FMUL.FTZ R7, R12, R2.reuse ;  /* 0x000000020c077220 */ /* 0x080fe20000410000 */
[----:B------:R-:W-:Y:S01]  /*b6d0*/  SHF.L.U32 R17, R14, 0x10, RZ ;  /* 0x000000100e117819 */ /* 0x000fe200000006ff */
[----:B------:R-:W-:Y:S01]  /*b6e0*/  FFMA.FTZ R12, R18, R2, -R8 ;  /* 0x00000002120c7223 */ /* 0x000fe20000010808 */
[----:B------:R-:W-:Y:S01]  /*b6f0*/  LOP3.LUT R20, R14, 0xffff0000, RZ, 0xc0, !PT ;  /* 0xffff00000e147812 */ /* 0x000fe200078ec0ff */
[----:B------:R-:W-:Y:S01]  /*b700*/  IMAD.U32 R0, R36, 0x10000, RZ ;  /* 0x0001000024007824 */ /* 0x000fe200078e00ff */
[----:B------:R-:W-:Y:S01]  /*b710*/  LOP3.LUT R14, R10, 0xffff0000, RZ, 0xc0, !PT ;  /* 0xffff00000a0e7812 */ /* 0x000fe200078ec0ff */
[-C--:B------:R-:W-:Y:S01]  /*b720*/  FMUL.FTZ R2, R13, R5.reuse ;  /* 0x000000050d027220 */ /* 0x080fe20000410000 */
[----:B------:R-:W-:Y:S01]  /*b730*/  LOP3.LUT R10, R35, 0xffff0000, RZ, 0xc0, !PT ;  /* 0xffff0000230a7812 */ /* 0x000fe200078ec0ff */
[-C--:B------:R-:W-:Y:S01]  /*b740*/  FMUL.FTZ R6, R13, R0.reuse ;  /* 0x000000000d067220 */ /* 0x080fe20000410000 */
[----:B------:R-:W-:Y:S01]  /*b750*/  LOP3.LUT R26, R15, 0xffff0000, RZ, 0xc0, !PT ;  /* 0xffff00000f1a7812 */ /* 0x000fe200078ec0ff */
[C---:B------:R-:W-:Y:S01]  /*b760*/  FFMA.FTZ R29, R17.reuse, R0, -R2 ;  /* 0x00000000111d7223 */ /* 0x040fe20000010802 */
[----:B------:R-:W-:Y:S01]  /*b770*/  LOP3.LUT R0, R36, 0xffff0000, RZ, 0xc0, !PT ;  /* 0xffff000024007812 */ /* 0x000fe200078ec0ff */
[----:B------:R-:W-:Y:S01]  /*b780*/  FFMA.FTZ R28, R17, R5, R6 ;  /* 0x00000005111c7223 */ /* 0x000fe20000010006 */
[----:B------:R-:W-:Y:S01]  /*b790*/  SHF.L.U32 R5, R45, 0x10, RZ ;  /* 0x000000102d057819 */ /* 0x000fe200000006ff */
[----:B------:R-:W-:Y:S01]  /*b7a0*/  FFMA.FTZ R31, R18, R9, R7 ;  /* 0x00000009121f7223 */ /* 0x000fe20000010007 */
[----:B------:R-:W-:Y:S01]  /*b7b0*/  SHF.L.U32 R8, R42, 0x10, RZ ;  /* 0x000000102a087819 */ /* 0x000fe200000006ff */
[----:B------:R-:W-:Y:S01]  /*b7c0*/  FMUL.FTZ R6, R14, R10 ;  /* 0x0000000a0e067220 */ /* 0x000fe20000410000 */
[----:B------:R-:W-:Y:S01]  /*b7d0*/  LOP3.LUT R22, R11, 0xffff0000, RZ, 0xc0, !PT ;  /* 0xffff00000b167812 */ /* 0x000fe200078ec0ff */
[----:B------:R-:W-:Y:S01]  /*b7e0*/  IMAD.U32 R2, R41, 0x10000, RZ ;  /* 0x0001000029027824 */ /* 0x000fe200078e00ff */
[----:B------:R-:W-:Y:S01]  /*b7f0*/  F2FP.BF16.PACK_AB R12, R12, R34 ;  /* 0x000000220c0c723e */ /* 0x000fe200000010ff */
[----:B------:R-:W-:-:S02]  /*b800*/  FMUL.FTZ R9, R14, R0 ;  /* 0x000000000e097220 */ /* 0x000fc40000410000 */
[----:B------:R-:W-:Y:S02]  /*b810*/  IMAD.U32 R15, R11, 0x10000, RZ ;  /* 0x000100000b0f7824 */ /* 0x000fe400078e00ff */
[C---:B------:R-:W-:Y:S01]  /*b820*/  FFMA.FTZ R14, R20.reuse, R0, -R6 ;  /* 0x00000000140e7223 */ /* 0x040fe20000010806 */
[----:B------:R-:W-:Y:S01]  /*b830*/  SHF.L.U32 R0, R43, 0x10, RZ ;  /* 0x000000102b007819 */ /* 0x000fe200000006ff */
[C---:B------:R-:W-:Y:S02]  /*b840*/  FMUL.FTZ R7, R19.reuse, R2 ;  /* 0x0000000213077220 */ /* 0x040fe40000410000 */
[----:B------:R-:W-:Y:S01]  /*b850*/  FFMA.FTZ R20, R20, R10, R9 ;  /* 0x0000000a14147223 */ /* 0x000fe20000010009 */
[----:B------:R-:W-:Y:S01]  /*b860*/  F2FP.BF16.PACK_AB R14, R14, R29 ;  /* 0x0000001d0e0e723e */ /* 0x000fe200000010ff */
[----:B------:R-:W-:Y:S02]  /*b870*/  FMUL.FTZ R6, R19, R5 ;  /* 0x0000000513067220 */ /* 0x000fe40000410000 */
[----:B------:R-:W-:-:S02]  /*b880*/  FMUL.FTZ R9, R15, R8 ;  /* 0x000000080f097220 */ /* 0x000fc40000410000 */
[----:B------:R-:W-:Y:S01]  /*b890*/  FFMA.FTZ R18, R21, R5, -R7 ;  /* 0x0000000515127223 */ /* 0x000fe20000010807 */
[----:B------:R-:W-:Y:S01]  /*b8a0*/  LOP3.LUT R5, R43, 0xffff0000, RZ, 0xc0, !PT ;  /* 0xffff00002b057812 */ /* 0x000fe200078ec0ff */
[----:B------:R-:W-:Y:S01]  /*b8b0*/  FFMA.FTZ R17, R21, R2, R6 ;  /* 0x0000000215117223 */ /* 0x000fe20000010006 */
[----:B------:R-:W-:Y:S01]  /*b8c0*/  LOP3.LUT R2, R41, 0xffff0000, RZ, 0xc0, !PT ;  /* 0xffff000029027812 */ /* 0x000fe200078ec0ff */
[-C--:B------:R-:W-:Y:S01]  /*b8d0*/  FMUL.FTZ R7, R15, R0.reuse ;  /* 0x000000000f077220 */ /* 0x080fe20000410000 */
[----:B------:R-:W-:Y:S01]  /*b8e0*/  LOP3.LUT R6, R45, 0xffff0000, RZ, 0xc0, !PT ;  /* 0xffff00002d067812 */ /* 0x000fe200078ec0ff */
[----:B------:R-:W-:Y:S01]  /*b8f0*/  FFMA.FTZ R16, R24, R0, -R9 ;  /* 0x0000000018107223 */ /* 0x000fe20000010809 */
[----:B------:R-:W-:Y:S01]  /*b900*/  LOP3.LUT R0, R42, 0xffff0000, RZ, 0xc0, !PT ;  /* 0xffff00002a007812 */ /* 0x000fe200078ec0ff */
[----:B------:R-:W-:Y:S02]  /*b910*/  FFMA.FTZ R11, R24, R8, R7 ;  /* 0x00000008180b7223 */ /* 0x000fe40000010007 */
[----:B------:R-:W-:-:S02]  /*b920*/  FMUL.FTZ R10, R23, R2 ;  /* 0x00000002170a7220 */ /* 0x000fc40000410000 */
[C---:B------:R-:W-:Y:S02]  /*b930*/  FMUL.FTZ R8, R22.reuse, R0 ;  /* 0x0000000016087220 */ /* 0x040fe40000410000 */
[-C--:B------:R-:W-:Y:S02]  /*b940*/  FMUL.FTZ R9, R23, R6.reuse ;  /* 0x0000000617097220 */ /* 0x080fe40000410000 */
[-C--:B------:R-:W-:Y:S02]  /*b950*/  FMUL.FTZ R7, R22, R5.reuse ;  /* 0x0000000516077220 */ /* 0x080fe40000410000 */
[----:B------:R-:W-:Y:S01]  /*b960*/  FFMA.FTZ R13, R27, R6, -R10 ;  /* 0x000000061b0d7223 */ /* 0x000fe2000001080a */
[----:B------:R-:W-:Y:S01]  /*b970*/  F2FP.BF16.PACK_AB R10, R20, R28 ;  /* 0x0000001c140a723e */ /* 0x000fe200000010ff */
[C---:B------:R-:W-:Y:S01]  /*b980*/  FFMA.FTZ R15, R26.reuse, R5, -R8 ;  /* 0x000000051a0f7223 */ /* 0x040fe20000010808 */
[----:B------:R-:W-:Y:S01]  /*b990*/  F2FP.BF16.PACK_AB R8, R31, R33 ;  /* 0x000000211f08723e */ /* 0x000fe200000010ff */
[----:B------:R-:W-:Y:S01]  /*b9a0*/  FFMA.FTZ R9, R27, R2, R9 ;  /* 0x000000021b097223 */ /* 0x000fe20000010009 */
[----:B------:R-:W-:Y:S01]  /*b9b0*/  F2FP.BF16.PACK_AB R13, R13, R18 ;  /* 0x000000120d0d723e */ /* 0x000fe200000010ff */
[----:B------:R-:W-:Y:S01]  /*b9c0*/  FFMA.FTZ R7, R26, R0, R7 ;  /* 0x000000001a077223 */ /* 0x000fe20000010007 */
[----:B------:R-:W-:-:S02]  /*b9d0*/  F2FP.BF16.PACK_AB R15, R15, R16 ;  /* 0x000000100f0f723e */ /* 0x000fc400000010ff */
[----:B------:R-:W-:Y:S02]  /*b9e0*/  F2FP.BF16.PACK_AB R9, R9, R17 ;  /* 0x000000110909723e */ /* 0x000fe400000010ff */
[----:B------:R-:W-:Y:S01]  /*b9f0*/  F2FP.BF16.PACK_AB R11, R7, R11 ;  /* 0x0000000b070b723e */ /* 0x000fe200000010ff */
[----:B------:R1:W-:Y:S04]  /*ba00*/  STS.128 [R32+0x7100], R12 ;  /* 0x0071000c20007388 */ /* 0x0003e80000000c00 */
[----:B------:R1:W-:Y:S02]  /*ba10*/  STS.128 [R30+0x7100], R8 ;  /* 0x007100081e007388 */ /* 0x0003e40000000c00 */
.L_x_127:
[----:B------:R-:W-:Y:S05]  /*ba20*/  BSYNC B0 ;  /* 0x0000000000007941 */ /* 0x000fea0003800000 */
.L_x_126:
[----:B------:R-:W-:Y:S01]  /*ba30*/  IADD3 R0, R39, 0x20, RZ ;  /* 0x0000002027007810 */ /* 0x000fe20007ffe0ff */
[----:B------:R-:W-:Y:S03]  /*ba40*/  BSSY B0, `(.L_x_128) ;  /* 0x000005d000007945 */ /* 0x000fe60003800000 */
[----:B------:R-:W-:-:S13]  /*ba50*/  ISETP.GE.OR P1, PT, R0, UR4, P0 ;  /* 0x0000000400007c0c */ /* 0x000fda0008726670 */
[----:B------:R-:W-:Y:S05]  /*ba60*/  @P1 BRA `(.L_x_129) ;  /* 0x000005a000001947 */ /* 0x000fea0003800000 */
[----:B------:R-:W-:Y:S01]  /*ba70*/  SHF.R.S32.HI R2, RZ, 0x1f, R0 ;  /* 0x0000001fff027819 */ /* 0x000fe20000011400 */
[----:B------:R-:W-:Y:S01]  /*ba80*/  IMAD.SHL.U32 R5, R0, 0x40, RZ ;  /* 0x0000004000057824 */ /* 0x000fe200078e00ff */
[----:B------:R-:W-:Y:S02]  /*ba90*/  IADD3 R7, R25, c[0x0][0x27c], RZ ;  /* 0x00009f0019077a10 */ /* 0x000fe40007ffe0ff */
[----:B------:R-:W-:Y:S02]  /*baa0*/  LEA.HI R2, R2, R0, RZ, 0x3 ;  /* 0x0000000002027211 */ /* 0x000fe400078f18ff */
[----:B------:R-:W-:-:S03]  /*bab0*/  LOP3.LUT R0, R5, 0x1c0, RZ, 0xc0, !PT ;  /* 0x000001c005007812 */ /* 0x000fc600078ec0ff */
[----:B------:R-:W-:Y:S01]  /*bac0*/  IMAD.SHL.U32 R2, R2, 0x40, RZ ;  /* 0x0000004002027824 */ /* 0x000fe200078e00ff */
[----:B------:R-:W-:Y:S02]  /*bad0*/  LOP3.LUT R5, R0, 0x38, R25, 0xf8, !PT ;  /* 0x0000003800057812 */ /* 0x000fe400078ef819 */
[----:B------:R-:W-:Y:S02]  /*bae0*/  SHF.R.U32.HI R6, RZ, 0x3, R0 ;  /* 0x00000003ff067819 */ /* 0x000fe40000011600 */
[----:B------:R-:W-:Y:S02]  /*baf0*/  LOP3.LUT R2, R2, 0xfffffe00, RZ, 0xc0, !PT ;  /* 0xfffffe0002027812 */ /* 0x000fe400078ec0ff */
[----:B------:R-:W-:Y:S02]  /*bb00*/  LOP3.LUT R0, R0, 0x38, R7, 0xf8, !PT ;  /* 0x0000003800007812 */ /* 0x000fe400078ef807 */
[C-C-:B------:R-:W-:Y:S02]  /*bb10*/  LOP3.LUT R5, R2.reuse, R5, R6.reuse, 0xf6, !PT ;  /* 0x0000000502057212 */ /* 0x140fe400078ef606 */
[----:B------:R-:W-:-:S02]  /*bb20*/  LOP3.LUT R0, R2, R0, R6, 0xf6, !PT ;  /* 0x0000000002007212 */ /* 0x000fc400078ef606 */
[----:B-1----:R-:W-:Y:S02]  /*bb30*/  SHF.L.U32 R32, R5, 0x1, RZ ;  /* 0x0000000105207819 */ /* 0x002fe400000006ff */
[----:B------:R-:W-:Y:S01]  /*bb40*/  SHF.L.U32 R2, R36, 0x10, RZ ;  /* 0x0000001024027819 */ /* 0x000fe200000006ff */
[----:B------:R-:W-:Y:S01]  /*bb50*/  IMAD.SHL.U32 R30, R0, 0x2, RZ ;  /* 0x00000002001e7824 */ /* 0x000fe200078e00ff */
[----:B------:R-:W-:Y:S01]  /*bb60*/  LOP3.LUT R0, R35, 0xffff0000, RZ, 0xc0, !PT ;  /* 0xffff000023007812 */ /* 0x000fe200078ec0ff */
[----:B------:R-:W1:Y:S04]  /*bb70*/  LDS.128 R12, [R32+0x7100] ;  /* 0x00710000200c7984 */ /* 0x000e680000000c00 */
[----:B------:R-:W2:Y:S01]  /*bb80*/  LDS.128 R8, [R30+0x7100] ;  /* 0x007100001e087984 */ /* 0x000ea20000000c00 */
[C---:B-1----:R-:W-:Y:S01]  /*bb90*/  SHF.L.U32 R17, R12.reuse, 0x10, RZ ;  /* 0x000000100c117819 */ /* 0x042fe200000006ff */
[----:B------:R-:W-:Y:S01]  /*bba0*/  IMAD.U32 R21, R13, 0x10000, RZ ;  /* 0x000100000d157824 */ /* 0x000fe200078e00ff */
[----:B------:R-:W-:Y:S01]  /*bbb0*/  LOP3.LUT R20, R12, 0xffff0000, RZ, 0xc0, !PT ;  /* 0xffff00000c147812 */ /* 0x000fe200078ec0ff */
[----:B------:R-:W-:Y:S01]  /*bbc0*/  IMAD.U32 R24, R15, 0x10000, RZ ;  /* 0x000100000f187824 */ /* 0x000fe200078e00ff */
[----:B------:R-:W-:Y:S01]  /*bbd0*/  SHF.L.U32 R12, R35, 0x10, RZ ;  /* 0x00000010230c7819 */ /* 0x000fe200000006ff */
[----:B--2---:R-:W-:Y:S01]  /*bbe0*/  IMAD.U32 R5, R10, 0x10000, RZ ;  /* 0x000100000a057824 */ /* 0x004fe200078e00ff */
[----:B------:R-:W-:Y:S01]  /*bbf0*/  LOP3.LUT R27, R13, 0xffff0000, RZ, 0xc0, !PT ;  /* 0xffff00000d1b7812 */ /* 0x000fe200078ec0ff */
[----:B------:R-:W-:Y:S01]  /*bc00*/  IMAD.U32 R19, R9, 0x10000, RZ ;  /* 0x0001000009137824 */ /* 0x000fe200078e00ff */
[----:B------:R-:W-:Y:S01]  /*bc10*/  SHF.L.U32 R13, R14, 0x10, RZ ;  /* 0x000000100e0d7819 */ /* 0x000fe200000006ff */
[-C--:B------:R-:W-:Y:S01]  /*bc20*/  FMUL.FTZ R6, R12, R5.reuse ;  /* 0x000000050c067220 */ /* 0x080fe20000410000 */
[----:B------:R-:W-:Y:S01]  /*bc30*/  LOP3.LUT R7, R10, 0xffff0000, RZ, 0xc0, !PT ;  /* 0xffff00000a077812 */ /* 0x000fe200078ec0ff */
[----:B------:R-:W-:Y:S01]  /*bc40*/  FMUL.FTZ R5, R2, R5 ;  /* 0x0000000502057220 */ /* 0x000fe20000410000 */
[----:B------:R-:W-:Y:S01]  /*bc50*/  LOP3.LUT R16, R14, 0xffff0000, RZ, 0xc0, !PT ;  /* 0xffff00000e107812 */ /* 0x000fe200078ec0ff */
[-C--:B------:R-:W-:Y:S01]  /*bc60*/  FFMA.FTZ R37, R2, R13.reuse, -R6 ;  /* 0x0000000d02257223 */ /* 0x080fe20000010806 */
[----:B------:R-:W-:Y:S01]  /*bc70*/  LOP3.LUT R2, R36, 0xffff0000, RZ, 0xc0, !PT ;  /* 0xffff000024027812 */ /* 0x000fe200078ec0ff */
[----:B------:R-:W-:Y:S01]  /*bc80*/  FFMA.FTZ R34, R12, R13, R5 ;  /* 0x0000000d0c227223 */ /* 0x000fe20000010005 */
[----:B------:R-:W-:Y:S01]  /*bc90*/  LOP3.LUT R26, R15, 0xffff0000, RZ, 0xc0, !PT ;  /* 0xffff00000f1a7812 */ /* 0x000fe200078ec0ff */
[----:B------:R-:W-:Y:S01]  /*bca0*/  IMAD.U32 R5, R40, 0x10000, RZ ;  /* 0x0001000028057824 */ /* 0x000fe200078e00ff */
[C---:B------:R-:W-:Y:S01]  /*bcb0*/  SHF.L.U32 R14, R8.reuse, 0x10, RZ ;  /* 0x00000010080e7819 */ /* 0x040fe200000006ff */
[----:B------:R-:W-:Y:S01]  /*bcc0*/  IMAD.U32 R18, R11, 0x10000, RZ ;  /* 0x000100000b127824 */ /* 0x000fe200078e00ff */
[----:B------:R-:W-:Y:S01]  /*bcd0*/  LOP3.LUT R15, R8, 0xffff0000, RZ, 0xc0, !PT ;  /* 0xffff0000080f7812 */ /* 0x000fe200078ec0ff */
[-C--:B------:R-:W-:Y:S01]  /*bce0*/  FMUL.FTZ R8, R0, R7.reuse ;  /* 0x0000000700087220 */ /* 0x080fe20000410000 */
[----:B------:R-:W-:Y:S01]  /*bcf0*/  SHF.L.U32 R6, R38, 0x10, RZ ;  /* 0x0000001026067819 */ /* 0x000fe200000006ff */
[C---:B------:R-:W-:Y:S01]  /*bd00*/  FMUL.FTZ R7, R2.reuse, R7 ;  /* 0x0000000702077220 */ /* 0x040fe20000410000 */
[----:B------:R-:W-:Y:S01]  /*bd10*/  LOP3.LUT R23, R9, 0xffff0000, RZ, 0xc0, !PT ;  /* 0xffff000009177812 */ /* 0x000fe200078ec0ff */
[----:B------:R-:W-:Y:S01]  /*bd20*/  FFMA.FTZ R33, R2, R16, -R8 ;  /* 0x0000001002217223 */ /* 0x000fe20000010808 */
[----:B------:R-:W-:Y:S01]  /*bd30*/  LOP3.LUT R9, R38, 0xffff0000, RZ, 0xc0, !PT ;  /* 0xffff000026097812 */ /* 0x000fe200078ec0ff */
[----:B------:R-:W-:Y:S01]  /*bd40*/  FMUL.FTZ R8, R5, R14 ;  /* 0x0000000e05087220 */ /* 0x000fe20000410000 */
[----:B------:R-:W-:Y:S01]  /*bd50*/  LOP3.LUT R22, R11, 0xffff0000, RZ, 0xc0, !PT ;  /* 0xffff00000b167812 */ /* 0x000fe200078ec0ff */
[----:B------:R-:W-:Y:S01]  /*bd60*/  FFMA.FTZ R31, R0, R16, R7 ;  /* 0x00000010001f7223 */ /* 0x000fe20000010007 */
[----:B------:R-:W-:Y:S01]  /*bd70*/  LOP3.LUT R0, R40, 0xffff0000, RZ, 0xc0, !PT ;  /* 0xffff000028007812 */ /* 0x000fe200078ec0ff */
[----:B------:R-:W-:Y:S01]  /*bd80*/  FMUL.FTZ R2, R6, R14 ;  /* 0x0000000e06027220 */ /* 0x000fe20000410000 */
[----:B------:R-:W-:Y:S01]  /*bd90*/  SHF.L.U32 R7, R42, 0x10, RZ ;  /* 0x000000102a077819 */ /* 0x000fe200000006ff */
[----:B------:R-:W-:Y:S01]  /*bda0*/  FFMA.FTZ R28, R6, R17, R8 ;  /* 0x00000011061c7223 */ /* 0x000fe20000010008 */
[----:B------:R-:W-:Y:S01]  /*bdb0*/  F2FP.BF16.PACK_AB R14, R33, R37 ;  /* 0x00000025210e723e */ /* 0x000fe200000010ff */
[----:B------:R-:W-:Y:S01]  /*bdc0*/  FFMA.FTZ R29, R5, R17, -R2 ;  /* 0x00000011051d7223 */ /* 0x000fe20000010802 */
[----:B------:R-:W-:Y:S01]  /*bdd0*/  SHF.L.U32 R5, R45, 0x10, RZ ;  /* 0x000000102d057819 */ /* 0x000fe200000006ff */
[----:B------:R-:W-:-:S02]  /*bde0*/  FMUL.FTZ R6, R9, R15 ;  /* 0x0000000f09067220 */ /* 0x000fc40000410000 */
[----:B------:R-:W-:Y:S02]  /*bdf0*/  IMAD.U32 R2, R41, 0x10000, RZ ;  /* 0x0001000029027824 */ /* 0x000fe400078e00ff */
[C---:B------:R-:W-:Y:S02]  /*be00*/  FMUL.FTZ R10, R0.reuse, R15 ;  /* 0x0000000f000a7220 */ /* 0x040fe40000410000 */
[-C--:B------:R-:W-:Y:S02]  /*be10*/  FFMA.FTZ R12, R0, R20.reuse, -R6 ;  /* 0x00000014000c7223 */ /* 0x080fe40000010806 */
[----:B------:R-:W-:Y:S02]  /*be20*/  FMUL.FTZ R8, R2, R19 ;  /* 0x0000001302087220 */ /* 0x000fe40000410000 */
[----:B------:R-:W-:Y:S01]  /*be30*/  FFMA.FTZ R20, R9, R20, R10 ;  /* 0x0000001409147223 */ /* 0x000fe2000001000a */
[----:B------:R-:W-:Y:S01]  /*be40*/  F2FP.BF16.PACK_AB R12, R12, R29 ;  /* 0x0000001d0c0c723e */ /* 0x000fe200000010ff */
[----:B------:R-:W-:-:S02]  /*be50*/  IMAD.U32 R0, R43, 0x10000, RZ ;  /* 0x000100002b007824 */ /* 0x000fc400078e00ff */
[----:B------:R-:W-:Y:S02]  /*be60*/  FMUL.FTZ R6, R5, R19 ;  /* 0x0000001305067220 */ /* 0x000fe40000410000 */
[-C--:B------:R-:W-:Y:S02]  /*be70*/  FMUL.FTZ R9, R7, R18.reuse ;  /* 0x0000001207097220 */ /* 0x080fe40000410000 */
[-C--:B------:R-:W-:Y:S01]  /*be80*/  FFMA.FTZ R19, R5, R21.reuse, -R8 ;  /* 0x0000001505137223 */ /* 0x080fe20000010808 */
[----:B------:R-:W-:Y:S01]  /*be90*/  LOP3.LUT R5, R43, 0xffff0000, RZ, 0xc0, !PT ;  /* 0xffff00002b057812 */ /* 0x000fe200078ec0ff */
[----:B------:R-:W-:Y:S01]  /*bea0*/  FFMA.FTZ R17, R2, R21, R6 ;  /* 0x0000001502117223 */ /* 0x000fe20000010006 */
[----:B------:R-:W-:Y:S01]  /*beb0*/  LOP3.LUT R2, R41, 0xffff0000, RZ, 0xc0, !PT ;  /* 0xffff000029027812 */ /* 0x000fe200078ec0ff */
[C---:B------:R-:W-:Y:S01]  /*bec0*/  FMUL.FTZ R8, R0.reuse, R18 ;  /* 0x0000001200087220 */ /* 0x040fe20000410000 */
[----:B------:R-:W-:Y:S01]  /*bed0*/  LOP3.LUT R6, R45, 0xffff0000, RZ, 0xc0, !PT ;  /* 0xffff00002d067812 */ /* 0x000fe200078ec0ff */
[-C--:B------:R-:W-:Y:S01]  /*bee0*/  FFMA.FTZ R16, R0, R24.reuse, -R9 ;  /* 0x0000001800107223 */ /* 0x080fe20000010809 */
[----:B------:R-:W-:Y:S01]  /*bef0*/  LOP3.LUT R0, R42, 0xffff0000, RZ, 0xc0, !PT ;  /* 0xffff00002a007812 */ /* 0x000fe200078ec0ff */
[----:B------:R-:W-:-:S02]  /*bf00*/  FFMA.FTZ R11, R7, R24, R8 ;  /* 0x00000018070b7223 */ /* 0x000fc40000010008 */
[-C--:B------:R-:W-:Y:S02]  /*bf10*/  FMUL.FTZ R10, R2, R23.reuse ;  /* 0x00000017020a7220 */ /* 0x080fe40000410000 */
[-C--:B------:R-:W-:Y:S02]  /*bf20*/  FMUL.FTZ R8, R0, R22.reuse ;  /* 0x0000001600087220 */ /* 0x080fe40000410000 */
[C---:B------:R-:W-:Y:S02]  /*bf30*/  FMUL.FTZ R9, R6.reuse, R23 ;  /* 0x0000001706097220 */ /* 0x040fe40000410000 */
[----:B------:R-:W-:Y:S02]  /*bf40*/  FMUL.FTZ R7, R5, R22 ;  /* 0x0000001605077220 */ /* 0x000fe40000410000 */
[-C--:B------:R-:W-:Y:S01]  /*bf50*/  FFMA.FTZ R13, R6, R27.reuse, -R10 ;  /* 0x0000001b060d7223 */ /* 0x080fe2000001080a */
[----:B------:R-:W-:Y:S01]  /*bf60*/  F2FP.BF16.PACK_AB R10, R31, R34 ;  /* 0x000000221f0a723e */ /* 0x000fe200000010ff */
[----:B------:R-:W-:Y:S01]  /*bf70*/  FFMA.FTZ R15, R5, R26, -R8 ;  /* 0x0000001a050f7223 */ /* 0x000fe20000010808 */
        /* <DEDUP_REMOVED lines=9> */
.L_x_129:
[----:B------:R-:W-:Y:S05]  /*c010*/  BSYNC B0 ;  /* 0x0000000000007941 */ /* 0x000fea0003800000 */
.L_x_128:
        /* <DEDUP_REMOVED lines=94> */
.L_x_131:
[----:B------:R-:W-:Y:S05]  /*c600*/  BSYNC B0 ;  /* 0x0000000000007941 */ /* 0x000fea0003800000 */
.L_x_130:
[----:B------:R-:W-:-:S04]  /*c610*/  IADD3 R0, R39, 0x60, RZ ;  /* 0x0000006027007810 */ /* 0x000fc80007ffe0ff */
        /* <DEDUP_REMOVED lines=14> */
[----:B------:R-:W-:Y:S02]  /*c700*/  SHF.L.U32 R31, R5, 0x1, RZ ;  /* 0x00000001051f7819 */ /* 0x000fe400000006ff */
[----:B------:R-:W-:Y:S01]  /*c710*/  SHF.L.U32 R2, R36, 0x10, RZ ;  /* 0x0000001024027819 */ /* 0x000fe200000006ff */
[----:B-1----:R-:W-:Y:S01]  /*c720*/  IMAD.SHL.U32 R30, R0, 0x2, RZ ;  /* 0x00000002001e7824 */ /* 0x002fe200078e00ff */
        /* <DEDUP_REMOVED lines=36> */
[-C--:B------:R-:W-:Y:S01]  /*c970*/  FFMA.FTZ R27, R6, R17.reuse, R8 ;  /* 0x00000011061b7223 */ /* 0x080fe20000010008 */
        /* <DEDUP_REMOVED lines=38> */
.L_x_121:
[----:B------:R-:W-:Y:S05]  /*cbe0*/  BSYNC B2 ;  /* 0x0000000000027941 */ /* 0x000fea0003800000 */
.L_x_105:
[----:B------:R-:W-:Y:S01]  /*cbf0*/  SHF.R.S32.HI R7, RZ, 0x4, R51 ;  /* 0x00000004ff077819 */ /* 0x000fe20000011433 */
[----:B------:R-:W-:Y:S01]  /*cc00*/  IMAD.SHL.U32 R6, R70, 0x40, RZ ;  /* 0x0000004046067824 */ /* 0x000fe200078e00ff */
[----:B------:R-:W-:-:S04]  /*cc10*/  DEPBAR.LE SB0, 0x0 ;  /* 0x000080000000791a */ /* 0x000fc80000000000 */
[----:B------:R-:W-:Y:S01]  /*cc20*/  LEA.HI R0, R51, R7, RZ, 0x1 ;  /* 0x0000000733007211 */ /* 0x000fe200078f08ff */
[----:B------:R-:W-:Y:S01]  /*cc30*/  IMAD.SHL.U32 R2, R47, 0x40, RZ ;  /* 0x000000402f027824 */ /* 0x000fe200078e00ff */
[----:B------:R-:W-:Y:S01]  /*cc40*/  LOP3.LUT P0, RZ, R70, 0x2, RZ, 0xc0, !PT ;  /* 0x0000000246ff7812 */ /* 0x000fe2000780c0ff */
[----:B------:R-:W-:Y:S01]  /*cc50*/  IMAD.SHL.U32 R5, R48, 0x40, RZ ;  /* 0x0000004030057824 */ /* 0x000fe200078e00ff */
[----:B------:R-:W-:Y:S01]  /*cc60*/  LOP3.LUT R0, R0, 0xfffffffe, RZ, 0xc0, !PT ;  /* 0xfffffffe00007812 */ /* 0x000fe200078ec0ff */
[----:B-1----:R-:W-:Y:S01]  /*cc70*/  IMAD.SHL.U32 R8, R46, 0x8, RZ ;  /* 0x000000082e087824 */ /* 0x002fe200078e00ff */
[----:B------:R-:W-:Y:S01]  /*cc80*/  LOP3.LUT R2, R2, 0x1c0, RZ, 0xc0, !PT ;  /* 0x000001c002027812 */ /* 0x000fe200078ec0ff */
[----:B------:R-:W-:Y:S01]  /*cc90*/  IMAD.SHL.U32 R246, R44, 0x2, RZ ;  /* 0x000000022cf67824 */ /* 0x000fe200078e00ff */
[----:B------:R-:W-:Y:S01]  /*cca0*/  LOP3.LUT R137, R5, 0xfffffe00, RZ, 0xc0, !PT ;  /* 0xfffffe0005897812 */ /* 0x000fe200078ec0ff */
[----:B------:R-:W-:Y:S01]  /*ccb0*/  IMAD.IADD R7, R7, 0x1, -R0 ;  /* 0x0000000107077824 */ /* 0x000fe200078e0a00 */
[----:B------:R-:W-:Y:S01]  /*ccc0*/  LOP3.LUT R0, R6, 0x1c0, RZ, 0xc0, !PT ;  /* 0x000001c006007812 */ /* 0x000fe200078ec0ff */
[----:B------:R-:W-:Y:S01]  /*ccd0*/  IMAD.SHL.U32 R248, R69, 0x2, RZ ;  /* 0x0000000245f87824 */ /* 0x000fe200078e00ff */
[----:B------:R-:W-:Y:S01]  /*cce0*/  SHF.L.U64.HI R245, R44, 0x1, R245 ;  /* 0x000000012cf57819 */ /* 0x000fe200000102f5 */
[----:B------:R-:W-:Y:S01]  /*ccf0*/  IMAD.SHL.U32 R6, R7, 0x8, RZ ;  /* 0x0000000807067824 */ /* 0x000fe200078e00ff */
[----:B------:R-:W-:Y:S01]  /*cd00*/  LOP3.LUT R5, R0, 0x8, R8, 0xf8, !PT ;  /* 0x0000000800057812 */ /* 0x000fe200078ef808 */
[----:B------:R-:W-:Y:S01]  /*cd10*/  UISETP.GE.AND UP0, UPT, UR13, 0x71, UPT ;  /* 0x000000710d00788c */ /* 0x000fe2000bf06270 */
[----:B------:R-:W-:-:S02]  /*cd20*/  SHF.R.U32.HI R0, RZ, 0x3, R0 ;  /* 0x00000003ff007819 */ /* 0x000fc40000011600 */
[----:B------:R-:W-:Y:S02]  /*cd30*/  LOP3.LUT R8, R2, 0x8, R6, 0xf8, !PT ;  /* 0x0000000802087812 */ /* 0x000fe400078ef806 */
[----:B------:R-:W-:Y:S01]  /*cd40*/  SHF.R.U32.HI R6, RZ, 0x3, R2 ;  /* 0x00000003ff067819 */ /* 0x000fe20000011602 */
[----:B------:R-:W-:Y:S01]  /*cd50*/  IMAD R2, R52, 0x400, R137 ;  /* 0x0000040034027824 */ /* 0x000fe200078e0289 */
[----:B------:R-:W-:Y:S02]  /*cd60*/  LOP3.LUT R0, R5, R0, RZ, 0x3c, !PT ;  /* 0x0000000005007212 */ /* 0x000fe400078e3cff */
[----:B------:R-:W-:-:S03]  /*cd70*/  LOP3.LUT R136, R8, R6, RZ, 0x3c, !PT ;  /* 0x0000000608887212 */ /* 0x000fc600078e3cff */
[----:B------:R-:W-:Y:S02]  /*cd80*/  IMAD R0, R7, 0x200, R0 ;  /* 0x0000020007007824 */ /* 0x000fe400078e0200 */
[----:B------:R-:W-:Y:S02]  /*cd90*/  IMAD.IADD R2, R136, 0x1, R2 ;  /* 0x0000000188027824 */ /* 0x000fe400078e0202 */
[----:B------:R-:W-:Y:S01]  /*cda0*/  IMAD.SHL.U32 R139, R0, 0x2, RZ ;  /* 0x00000002008b7824 */ /* 0x000fe200078e00ff */
[----:B------:R-:W-:Y:S01]  /*cdb0*/  BAR.SYNC.DEFER_BLOCKING 0x0 ;  /* 0x0000000000007b1d */ /* 0x000fe20000010000 */
[----:B------:R-:W-:Y:S02]  /*cdc0*/  IMAD.SHL.U32 R234, R2, 0x2, RZ ;  /* 0x0000000202ea7824 */ /* 0x000fe400078e00ff */
[----:B------:R-:W-:Y:S01]  /*cdd0*/  IMAD.WIDE.U32 R6, R250, c[0x0][0x208], RZ ;  /* 0x00008200fa067a25 */ /* 0x000fe200078e00ff */
[C---:B------:R-:W-:Y:S02]  /*cde0*/  IADD3 R0, R139.reuse, 0x3900, RZ ;  /* 0x000039008b007810 */ /* 0x040fe40007ffe0ff */
[----:B------:R-:W-:Y:S01]  /*cdf0*/  IADD3 R238, R139, 0x3920, RZ ;  /* 0x000039208bee7810 */ /* 0x000fe20007ffe0ff */
[----:B------:R-:W-:Y:S01]  /*ce00*/  IMAD R2, R50, c[0x0][0x218], RZ ;  /* 0x0000860032027a24 */ /* 0x000fe200078e02ff */
[----:B------:R-:W-:Y:S01]  /*ce10*/  @P0 IADD3 R238, R0, -0x20, RZ ;  /* 0xffffffe000ee0810 */ /* 0x000fe20007ffe0ff */
[----:B------:R-:W-:-:S02]  /*ce20*/  IMAD R0, R49, c[0x0][0x208], RZ ;  /* 0x0000820031007a24 */ /* 0x000fc400078e02ff */
[----:B------:R-:W-:Y:S01]  /*ce30*/  IMAD R2, R249, c[0x0][0x21c], R2 ;  /* 0x00008700f9027a24 */ /* 0x000fe200078e0202 */
[----:B------:R-:W-:Y:S01]  /*ce40*/  IADD3 R244, R238, 0x800, RZ ;  /* 0x00000800eef47810 */ /* 0x000fe20007ffe0ff */
[----:B------:R-:W-:Y:S01]  /*ce50*/  IMAD R0, R250, c[0x0][0x20c], R0 ;  /* 0x00008300fa007a24 */ /* 0x000fe200078e0200 */
[C---:B------:R-:W-:Y:S01]  /*ce60*/  IADD3 R243, R238.reuse, 0x1000, RZ ;  /* 0x00001000eef37810 */ /* 0x040fe20007ffe0ff */
[----:B------:R-:W-:Y:S01]  /*ce70*/  IMAD R237, R3, 0x2, R234 ;  /* 0x0000000203ed7824 */ /* 0x000fe200078e02ea */
[C---:B------:R-:W-:Y:S01]  /*ce80*/  IADD3 R242, R238.reuse, 0x1800, RZ ;  /* 0x00001800eef27810 */ /* 0x040fe20007ffe0ff */
[----:B------:R-:W-:Y:S01]  /*ce90*/  IMAD.IADD R7, R7, 0x1, R0 ;  /* 0x0000000107077824 */ /* 0x000fe200078e0200 */
[----:B------:R-:W-:Y:S01]  /*cea0*/  IADD3 R241, R238, 0x2000, RZ ;  /* 0x00002000eef17810 */ /* 0x000fe20007ffe0ff */
[----:B------:R-:W-:Y:S01]  /*ceb0*/  IMAD R235, R4, 0x2, R234 ;  /* 0x0000000204eb7824 */ /* 0x000fe200078e02ea */
[C---:B------:R-:W-:Y:S01]  /*cec0*/  IADD3 R240, R238.reuse, 0x2800, RZ ;  /* 0x00002800eef07810 */ /* 0x040fe20007ffe0ff */
[----:B------:R-:W-:Y:S01]  /*ced0*/  IMAD.WIDE.U32 R6, R249, c[0x0][0x218], R6 ;  /* 0x00008600f9067a25 */ /* 0x000fe200078e0006 */
[----:B------:R-:W-:Y:S01]  /*cee0*/  IADD3 R239, R238, 0x3000, RZ ;  /* 0x00003000eeef7810 */ /* 0x000fe20007ffe0ff */
[----:B------:R-:W-:Y:S02]  /*cef0*/  LDSM.16.M88.4 R24, [R139+0x3900] ;  /* 0x003900008b18783b */ /* 0x000fe40000000200 */
[----:B------:R-:W-:Y:S01]  /*cf00*/  IMAD R236, R3, 0x2, R235 ;  /* 0x0000000203ec7824 */ /* 0x000fe200078e02eb */
[----:B------:R-:W-:Y:S01]  /*cf10*/  IADD3 R0, P0, R6, UR26, RZ ;  /* 0x0000001a06007c10 */ /* 0x000fe2000ff1e0ff */
[----:B------:R-:W1:Y:S03]  /*cf20*/  LDSM.16.M88.4 R8, [R234+0x9100] ;  /* 0x00910000ea08783b */ /* 0x000e660000000200 */
[----:B------:R-:W-:Y:S01]  /*cf30*/  IADD3.X R6, R7, UR5, R2, P0, !PT ;  /* 0x0000000507067c10 */ /* 0x000fe200087fe402 */
[----:B------:R-:W2:Y:S01]  /*cf40*/  LDSM.16.M88.4 R20, [R139+0x4100] ;  /* 0x004100008b14783b */ /* 0x000ea20000000200 */
[----:B------:R-:W-:-:S03]  /*cf50*/  LEA R2, P0, R0, c[0x0][0x1f8], 0x1 ;  /* 0x00007e0000027a11 */ /* 0x000fc600078008ff */
[----:B------:R-:W3:Y:S01]  /*cf60*/  LDSM.16.M88.4 R16, [R139+0x4900] ;  /* 0x004900008b10783b */ /* 0x000ee20000000200 */
[----:B------:R-:W-:Y:S02]  /*cf70*/  LEA.HI.X R0, R0, c[0x0][0x1fc], R6, 0x1, P0 ;  /* 0x00007f0000007a11 */ /* 0x000fe400000f0c06 */
[----:B------:R-:W-:Y:S01]  /*cf80*/  ISETP.GE.AND P0, PT, R44, c[0x0][0x1d4], PT ;  /* 0x000075002c007a0c */ /* 0x000fe20003f06270 */
[----:B------:R-:W-:Y:S03]  /*cf90*/  LDSM.16.M88.4 R28, [R139+0x5100] ;  /* 0x005100008b1c783b */ /* 0x000fe60000000200 */
[C---:B------:R-:W-:Y:S01]  /*cfa0*/  ISETP.LT.OR P6, PT, R68.reuse, 0x1, P0 ;  /* 0x000000014400780c */ /* 0x040fe200007c1670 */
[----:B------:R-:W-:Y:S01]  /*cfb0*/  LDSM.16.M88.4 R32, [R139+0x5900] ;  /* 0x005900008b20783b */ /* 0x000fe20000000200 */
[----:B------:R-:W-:-:S03]  /*cfc0*/  ISETP.LT.OR P4, PT, R68, 0x21, P0 ;  /* 0x000000214400780c */ /* 0x000fc60000781670 */
[----:B------:R-:W-:Y:S04]  /*cfd0*/  LDSM.16.M88.4 R36, [R139+0x6100] ;  /* 0x006100008b24783b */ /* 0x000fe80000000200 */
[----:B------:R-:W-:Y:S04]  /*cfe0*/  LDSM.16.M88.4 R40, [R139+0x6900] ;  /* 0x006900008b28783b */ /* 0x000fe80000000200 */
[----:B------:R-:W-:Y:S04]  /*cff0*/  LDSM.16.M88.4 R12, [R234+0x7100] ;  /* 0x00710000ea0c783b */ /* 0x000fe80000000200 */
[----:B------:R-:W-:Y:S04]  /*d000*/  SHFL.IDX PT, R5, R2, RZ, 0x181f ;  /* 0x00181fff02057589 */ /* 0x000fe800000e0000 */
[----:B------:R-:W4:Y:S01]  /*d010*/  SHFL.IDX PT, R6, R2, 0x1, 0x181f ;  /* 0x00381f0002067f89 */ /* 0x000f2200000e0000 */
[C---:B-1----:R-:W-:Y:S03]  /*d020*/  HMMA.16816.F32.BF16 R52, R8.reuse, R24, RZ ;  /* 0x000000180834723c */ /* 0x042fe600000418ff */
[----:B------:R-:W1:Y:S04]  /*d030*/  SHFL.IDX PT, R7, R0, 0x1, 0x181f ;  /* 0x00381f0000077f89 */ /* 0x000e6800000e0000 */
[----:B------:R-:W-:Y:S01]  /*d040*/  LDSM.16.M88.4 R80, [R238+0x800] ;  /* 0x00080000ee50783b */ /* 0x000fe20000000200 */
[C---:B--2---:R-:W-:Y:S03]  /*d050*/  HMMA.16816.F32.BF16 R56, R8.reuse, R20, RZ ;  /* 0x000000140838723c */ /* 0x044fe600000418ff */
[----:B------:R-:W-:Y:S04]  /*d060*/  LDSM.16.M88.4 R84, [R238] ;  /* 0x00000000ee54783b */ /* 0x000fe80000000200 */
[----:B------:R-:W-:Y:S01]  /*d070*/  LDSM.16.M88.4 R76, [R238+0x1000] ;  /* 0x00100000ee4c783b */ /* 0x000fe20000000200 */
[----:B---3--:R-:W-:Y:S03]  /*d080*/  HMMA.16816.F32.BF16 R60, R8, R16, RZ ;  /* 0x00000010083c723c */ /* 0x008fe600000418ff */
[----:B------:R-:W-:Y:S01]  /*d090*/  LDSM.16.M88.4 R48, [R238+0x1800] ;  /* 0x00180000ee30783b */ /* 0x000fe20000000200 */
[----:B----4-:R-:W-:-:S04]  /*d0a0*/  IADD3 R6, P1, R6, R246, RZ ;  /* 0x000000f606067210 */ /* 0x010fc80007f3e0ff */
[----:B------:R-:W-:Y:S01]  /*d0b0*/  HMMA.16816.F32.BF16 R64, R8, R28, RZ ;  /* 0x0000001c0840723c */ /* 0x000fe200000418ff */
[----:B-1----:R-:W-:-:S07]  /*d0c0*/  IMAD.X R7, R7, 0x1, R245, P1 ;  /* 0x0000000107077824 */ /* 0x002fce00008e06f5 */
        /* <DEDUP_REMOVED lines=10> */
[----:B------:R-:W-:Y:S04]  /*d170*/  SHFL.IDX PT, R9, R0, RZ, 0x181f ;  /* 0x00181fff00097589 */ /* 0x000fe800000e0000 */
[----:B------:R-:W1:Y:S03]  /*d180*/  SHFL.IDX PT, R8, R2, 0x2, 0x181f ;  /* 0x00581f0002087f89 */ /* 0x000e6600000e0000 */
[C---:B------:R-:W-:Y:S01]  /*d190*/  HMMA.16816.F32.BF16 R184, R12.reuse, R24, RZ ;  /* 0x000000180cb8723c */ /* 0x040fe200000418ff */
[----:B------:R-:W2:Y:S07]  /*d1a0*/  SHFL.IDX PT, R10, R0, 0x2, 0x181f ;  /* 0x00581f00000a7f89 */ /* 0x000eae00000e0000 */
[C---:B------:R-:W-:Y:S01]  /*d1b0*/  HMMA.16816.F32.BF16 R228, R12.reuse, R26, RZ ;  /* 0x0000001a0ce4723c */ /* 0x040fe200000418ff */
[----:B------:R-:W-:Y:S07]  /*d1c0*/  LDSM.16.M88.4 R24, [R238+0x3000] ;  /* 0x00300000ee18783b */ /* 0x000fee0000000200 */
[C---:B------:R-:W-:Y:S07]  /*d1d0*/  HMMA.16816.F32.BF16 R188, R12.reuse, R20, RZ ;  /* 0x000000140cbc723c */ /* 0x040fee00000418ff */
[-C--:B-1----:R-:W-:Y:S01]  /*d1e0*/  IADD3 R20, P1, R8, R246.reuse, RZ ;  /* 0x000000f608147210 */ /* 0x082fe20007f3e0ff */
[C---:B------:R-:W-:Y:S01]  /*d1f0*/  HMMA.16816.F32.BF16 R224, R12.reuse, R22, RZ ;  /* 0x000000160ce0723c */ /* 0x040fe200000418ff */
[----:B------:R-:W-:Y:S03]  /*d200*/  SHFL.IDX PT, R22, R2, 0x5, 0x181f ;  /* 0x00b81f0002167f89 */ /* 0x000fe600000e0000 */
[--C-:B--2---:R-:W-:Y:S01]  /*d210*/  IMAD.X R21, R10, 0x1, R245.reuse, P1 ;  /* 0x000000010a157824 */ /* 0x104fe200008e06f5 */
[----:B------:R-:W-:Y:S03]  /*d220*/  SHFL.IDX PT, R23, R0, 0x5, 0x181f ;  /* 0x00b81f0000177f89 */ /* 0x000fe600000e0000 */
[C---:B------:R-:W-:Y:S08]  /*d230*/  HMMA.16816.F32.BF16 R152, R12.reuse, R16, RZ ;  /* 0x000000100c98723c */ /* 0x040ff000000418ff */
[C---:B------:R-:W-:Y:S01]  /*d240*/  HMMA.16816.F32.BF16 R172, R12.reuse, R18, RZ ;  /* 0x000000120cac723c */ /* 0x040fe200000418ff */
[----:B------:R-:W1:Y:S07]  /*d250*/  LDSM.16.M88.4 R16, [R237+0x9100] ;  /* 0x00910000ed10783b */ /* 0x000e6e0000000200 */
[C---:B------:R-:W-:Y:S08]  /*d260*/  HMMA.16816.F32.BF16 R148, R12.reuse, R28, RZ ;  /* 0x0000001c0c94723c */ /* 0x040ff000000418ff */
[C---:B------:R-:W-:Y:S01]  /*d270*/  HMMA.16816.F32.BF16 R168, R12.reuse, R30, RZ ;  /* 0x0000001e0ca8723c */ /* 0x040fe200000418ff */
[----:B------:R-:W-:Y:S07]  /*d280*/  LDSM.16.M88.4 R28, [R238+0x2800] ;  /* 0x00280000ee1c783b */ /* 0x000fee0000000200 */
[C---:B------:R-:W-:Y:S08]  /*d290*/  HMMA.16816.F32.BF16 R144, R12.reuse, R32, RZ ;  /* 0x000000200c90723c */ /* 0x040ff000000418ff */
[C---:B------:R-:W-:Y:S01]  /*d2a0*/  HMMA.16816.F32.BF16 R164, R12.reuse, R34, RZ ;  /* 0x000000220ca4723c */ /* 0x040fe200000418ff */
[----:B------:R-:W2:Y:S07]  /*d2b0*/  LDSM.16.M88.4 R32, [R238+0x2000] ;  /* 0x00200000ee20783b */ /* 0x000eae0000000200 */
[C---:B------:R-:W-:Y:S01]  /*d2c0*/  HMMA.16816.F32.BF16 R140, R12.reuse, R36, RZ ;  /* 0x000000240c8c723c */ /* 0x040fe200000418ff */
[----:B------:R-:W-:Y:S04]  /*d2d0*/  SHFL.IDX PT, R36, R2, 0x4, 0x181f ;  /* 0x00981f0002247f89 */ /* 0x000fe800000e0000 */
[----:B------:R-:W-:Y:S03]  /*d2e0*/  SHFL.IDX PT, R37, R0, 0x4, 0x181f ;  /* 0x00981f0000257f89 */ /* 0x000fe600000e0000 */
[C---:B------:R-:W-:Y:S08]  /*d2f0*/  HMMA.16816.F32.BF16 R180, R12.reuse, R38, RZ ;  /* 0x000000260cb4723c */ /* 0x040ff000000418ff */
[C---:B------:R-:W-:Y:S08]  /*d300*/  HMMA.16816.F32.BF16 R120, R12.reuse, R40, RZ ;  /* 0x000000280c78723c */ /* 0x040ff000000418ff */
[----:B------:R-:W-:Y:S01]  /*d310*/  HMMA.16816.F32.BF16 R116, R12, R42, RZ ;  /* 0x0000002a0c74723c */ /* 0x000fe200000418ff */
[----:B------:R-:W3:Y:S04]  /*d320*/  SHFL.IDX PT, R14, R2, 0x3, 0x181f ;  /* 0x00781f00020e7f89 */ /* 0x000ee800000e0000 */
[----:B------:R-:W4:Y:S02]  /*d330*/  SHFL.IDX PT, R15, R0, 0x3, 0x181f ;  /* 0x00781f00000f7f89 */ /* 0x000f2400000e0000 */
[----:B------:R-:W-:Y:S01]  /*d340*/  IADD3 R12, P2, R5, R246, RZ ;  /* 0x000000f6050c7210 */ /* 0x000fe20007f5e0ff */
[C---:B-1----:R-:W-:Y:S01]  /*d350*/  HMMA.16816.F32.BF16 R104, R16.reuse, R80, R56 ;  /* 0x000000501068723c */ /* 0x042fe20000041838 */
[----:B------:R-:W1:Y:S03]  /*d360*/  SHFL.IDX PT, R2, R2, 0x6, 0x181f ;  /* 0x00d81f0002027f89 */ /* 0x000e6600000e0000 */
[----:B------:R-:W-:Y:S01]  /*d370*/  IMAD.X R13, R9, 0x1, R245, P2 ;  /* 0x00000001090d7824 */ /* 0x000fe200010e06f5 */
[C---:B------:R-:W-:Y:S01]  /*d380*/  ISETP.LT.OR P2, PT, R68.reuse, 0x11, P0 ;  /* 0x000000114400780c */ /* 0x040fe20000741670 */
[----:B------:R-:W-:Y:S02]  /*d390*/  LDSM.16.M88.4 R8, [R237+0x7100] ;  /* 0x00710000ed08783b */ /* 0x000fe40000000200 */
[----:B--2---:R-:W-:Y:S02]  /*d3a0*/  HMMA.16816.F32.BF16 R44, R16, R32, R72 ;  /* 0x00000020102c723c */ /* 0x004fe40000041848 */
[----:B------:R-:W-:Y:S01]  /*d3b0*/  @!PT LDS RZ, [RZ] ;  /* 0x00000000fffff984 */ /* 0x000fe20000000800 */
[----:B------:R-:W-:Y:S01]  /*d3c0*/  @!PT LDS RZ, [RZ] ;  /* 0x00000000fffff984 */ /* 0x000fe20000000800 */
[----:B------:R-:W-:Y:S01]  /*d3d0*/  @!PT LDS RZ, [RZ] ;  /* 0x00000000fffff984 */ /* 0x000fe20000000800 */
[----:B------:R2:W-:Y:S01]  /*d3e0*/  LDGSTS.E.BYPASS.LTC128B.128 [R248+0x100], [R12.64], !P6 ;  /* 0x001000000cf87fae */ /* 0x0005e2000f101d56 */
[----:B------:R-:W-:-:S03]  /*d3f0*/  ISETP.LT.OR P6, PT, R68, 0x41, P0 ;  /* 0x000000414400780c */ /* 0x000fc600007c1670 */
[----:B------:R5:W1:Y:S02]  /*d400*/  SHFL.IDX PT, R5, R0, 0x6, 0x181f ;  /* 0x00d81f0000057f89 */ /* 0x000a6400000e0000 */
[----:B------:R-:W-:Y:S01]  /*d410*/  HMMA.16816.F32.BF16 R40, R16, R24, R88 ;  /* 0x000000181028723c */ /* 0x000fe20000041858 */
[----:B---3--:R-:W-:Y:S01]  /*d420*/  IADD3 R14, P1, R14, R246, RZ ;  /* 0x000000f60e0e7210 */ /* 0x008fe20007f3e0ff */
[----:B------:R3:W-:Y:S01]  /*d430*/  LDGSTS.E.BYPASS.LTC128B.128 [R248+0x900], [R6.64], !P2 ;  /* 0x0090000006f87fae */ /* 0x0007e2000d101d56 */
[----:B------:R-:W-:-:S03]  /*d440*/  ISETP.LT.OR P2, PT, R68, 0x31, P0 ;  /* 0x000000314400780c */ /* 0x000fc60000741670 */
[----:B----4-:R-:W-:Y:S01]  /*d450*/  IMAD.X R15, R15, 0x1, R245, P1 ;  /* 0x000000010f0f7824 */ /* 0x010fe200008e06f5 */
[----:B------:R4:W-:Y:S01]  /*d460*/  LDGSTS.E.BYPASS.LTC128B.128 [R248+0x1100], [R20.64], !P4 ;  /* 0x0110000014f87fae */ /* 0x0009e2000e101d56 */
[----:B------:R-:W-:Y:S01]  /*d470*/  ISETP.LT.OR P4, PT, R68, 0x51, P0 ;  /* 0x000000514400780c */ /* 0x000fe20000781670 */
[C---:B------:R-:W-:Y:S07]  /*d480*/  HMMA.16816.F32.BF16 R100, R16.reuse, R76, R60 ;  /* 0x0000004c1064723c */ /* 0x040fee000004183c */
[----:B------:R1:W-:Y:S01]  /*d490*/  LDGSTS.E.BYPASS.LTC128B.128 [R248+0x1900], [R14.64], !P2 ;  /* 0x019000000ef87fae */ /* 0x0003e2000d101d56 */
[----:B------:R-:W-:Y:S01]  /*d4a0*/  LOP3.LUT P2, RZ, R70, 0x4, RZ, 0xc0, !PT ;  /* 0x0000000446ff7812 */ /* 0x000fe2000784c0ff */
[----:B------:R-:W-:Y:S01]  /*d4b0*/  HMMA.16816.F32.BF16 R108, R16, R84, R52 ;  /* 0x00000054106c723c */ /* 0x000fe20000041834 */
[----:B-----5:R-:W-:-:S05]  /*d4c0*/  IMAD.MOV.U32 R0, RZ, RZ, 0x40 ;  /* 0x00000040ff007424 */ /* 0x020fca00078e00ff */
[----:B------:R-:W-:Y:S02]  /*d4d0*/  SEL R0, R0, 0xffffffc0, !P2 ;  /* 0xffffffc000007807 */ /* 0x000fe40005000000 */
[C---:B------:R-:W-:Y:S01]  /*d4e0*/  HMMA.16816.F32.BF16 R96, R16.reuse, R48, R64 ;  /* 0x000000301060723c */ /* 0x040fe20000041840 */
[-C--:B---3--:R-:W-:Y:S02]  /*d4f0*/  IADD3 R6, P1, R36, R246.reuse, RZ ;  /* 0x000000f624067210 */ /* 0x088fe40007f3e0ff */
[----:B------:R-:W-:Y:S02]  /*d500*/  IMAD.IADD R233, R139, 0x1, R0 ;  /* 0x000000018be97824 */ /* 0x000fe400078e0200 */
[----:B------:R-:W-:Y:S01]  /*d510*/  IMAD.IADD R232, R0, 0x1, R238 ;  /* 0x0000000100e87824 */ /* 0x000fe200078e02ee */
[----:B------:R-:W-:Y:S01]  /*d520*/  LOP3.LUT R0, R136, R137, RZ, 0xfc, !PT ;  /* 0x0000008988007212 */ /* 0x000fe200078efcff */
[--C-:B------:R-:W-:Y:S01]  /*d530*/  IMAD.X R7, R37, 0x1, R245.reuse, P1 ;  /* 0x0000000125077824 */ /* 0x100fe200008e06f5 */
[----:B--2---:R-:W-:Y:S01]  /*d540*/  IADD3 R12, P1, R22, R246, RZ ;  /* 0x000000f6160c7210 */ /* 0x004fe20007f3e0ff */
[----:B------:R-:W-:Y:S03]  /*d550*/  HMMA.16816.F32.BF16 R36, R16, R86, R112 ;  /* 0x000000561024723c */ /* 0x000fe60000041870 */
[----:B------:R1:W-:Y:S01]  /*d560*/  LDGSTS.E.BYPASS.LTC128B.128 [R248+0x2100], [R6.64], !P6 ;  /* 0x0210000006f87fae */ /* 0x0003e2000f101d56 */
[----:B------:R-:W-:Y:S01]  /*d570*/  IMAD.X R13, R23, 0x1, R245, P1 ;  /* 0x00000001170d7824 */ /* 0x000fe200008e06f5 */
[----:B------:R-:W-:-:S02]  /*d580*/  ISETP.LT.OR P1, PT, R68, 0x61, P0 ;  /* 0x000000614400780c */ /* 0x000fc40000721670 */
[----:B------:R-:W-:Y:S01]  /*d590*/  PLOP3.LUT P6, PT, PT, PT, UP0, 0x80, 0x0 ;  /* 0x000000000000781c */ /* 0x000fe20003fcf008 */
[C---:B------:R-:W-:Y:S01]  /*d5a0*/  HMMA.16816.F32.BF16 R92, R16.reuse, R28, R92 ;  /* 0x0000001c105c723c */ /* 0x040fe2000004185c */
[----:B------:R2:W-:Y:S07]  /*d5b0*/  LDGSTS.E.BYPASS.LTC128B.128 [R248+0x2900], [R12.64], !P4 ;  /* 0x029000000cf87fae */ /* 0x0005ee000e101d56 */
[C---:B------:R-:W-:Y:S08]  /*d5c0*/  HMMA.16816.F32.BF16 R124, R16.reuse, R82, R124 ;  /* 0x00000052107c723c */ /* 0x040ff0000004187c */
[----:B------:R-:W-:Y:S01]  /*d5d0*/  HMMA.16816.F32.BF16 R216, R16, R78, R128 ;  /* 0x0000004e10d8723c */ /* 0x000fe20000041880 */
[----:B-1----:R-:W-:-:S07]  /*d5e0*/  IADD3 R6, P0, R2, R246, RZ ;  /* 0x000000f602067210 */ /* 0x002fce0007f1e0ff */
[----:B------:R-:W-:Y:S01]  /*d5f0*/  HMMA.16816.F32.BF16 R200, R16, R50, R132 ;  /* 0x0000003210c8723c */ /* 0x000fe20000041884 */
[----:B------:R-:W-:-:S05]  /*d600*/  IMAD.X R7, R5, 0x1, R245, P0 ;  /* 0x0000000105077824 */ /* 0x000fca00000e06f5 */
[----:B------:R1:W-:Y:S02]  /*d610*/  LDGSTS.E.BYPASS.LTC128B.128 [R248+0x3100], [R6.64], !P1 ;  /* 0x0310000006f87fae */ /* 0x0003e4000c901d56 */
[C---:B------:R-:W-:Y:S02]  /*d620*/  HMMA.16816.F32.BF16 R112, R16.reuse, R34, R156 ;  /* 0x000000221070723c */ /* 0x040fe4000004189c */
[----:B----4-:R-:W-:Y:S04]  /*d630*/  LDSM.16.M88.4 R20, [R235+0x9100] ;  /* 0x00910000eb14783b */ /* 0x010fe80000000200 */
[----:B------:R-:W3:Y:S02]  /*d640*/  LDSM.16.M88.4 R72, [R233+0x3900] ;  /* 0x00390000e948783b */ /* 0x000ee40000000200 */
[C---:B------:R-:W-:Y:S02]  /*d650*/  HMMA.16816.F32.BF16 R196, R16.reuse, R30, R160 ;  /* 0x0000001e10c4723c */ /* 0x040fe400000418a0 */
[----:B------:R-:W4:Y:S04]  /*d660*/  LDSM.16.M88.4 R56, [R233+0x5900] ;  /* 0x00590000e938783b */ /* 0x000f280000000200 */
[----:B------:R-:W5:Y:S02]  /*d670*/  LDSM.16.M88.4 R88, [R233+0x6900] ;  /* 0x00690000e958783b */ /* 0x000f640000000200 */
[----:B------:R-:W-:Y:S02]  /*d680*/  HMMA.16816.F32.BF16 R176, R16, R26, R176 ;  /* 0x0000001a10b0723c */ /* 0x000fe400000418b0 */
[----:B------:R-:W1:Y:S04]  /*d690*/  LDSM.16.M88.4 R60, [R233+0x5100] ;  /* 0x00510000e93c783b */ /* 0x000e680000000200 */
[----:B------:R-:W1:Y:S02]  /*d6a0*/  LDSM.16.M88.4 R64, [R233+0x4900] ;  /* 0x00490000e940783b */ /* 0x000e640000000200 */
[C---:B------:R-:W-:Y:S02]  /*d6b0*/  HMMA.16816.F32.BF16 R184, R8.reuse, R84, R184 ;  /* 0x0000005408b8723c */ /* 0x040fe400000418b8 */
[----:B------:R-:W1:Y:S04]  /*d6c0*/  LDSM.16.M88.4 R52, [R233+0x6100] ;  /* 0x00610000e934783b */ /* 0x000e680000000200 */
[----:B------:R-:W1:Y:S02]  /*d6d0*/  LDSM.16.M88.4 R16, [R235+0x7100] ;  /* 0x00710000eb10783b */ /* 0x000e640000000200 */
[C---:B------:R-:W-:Y:S02]  /*d6e0*/  HMMA.16816.F32.BF16 R188, R8.reuse, R80, R188 ;  /* 0x0000005008bc723c */ /* 0x040fe400000418bc */
[----:B------:R-:W1:Y:S04]  /*d6f0*/  LDSM.16.M88.4 R68, [R233+0x4100] ;  /* 0x00410000e944783b */ /* 0x000e680000000200 */
[----:B--2---:R-:W-:Y:S02]  /*d700*/  LDSM.16.M88.4 R12, [R236+0x7100] ;  /* 0x00710000ec0c783b */ /* 0x004fe40000000200 */
[C---:B------:R-:W-:Y:S02]  /*d710*/  HMMA.16816.F32.BF16 R84, R8.reuse, R86, R228 ;  /* 0x000000560854723c */ /* 0x040fe400000418e4 */
[----:B------:R-:W0:Y:S06]  /*d720*/  LDGDEPBAR ;  /* 0x00000000000079af */ /* 0x000e2c0000000000 */
[C---:B------:R-:W-:Y:S08]  /*d730*/  HMMA.16816.F32.BF16 R192, R8.reuse, R76, R152 ;  /* 0x0000004c08c0723c */ /* 0x040ff00000041898 */
[C---:B------:R-:W-:Y:S08]  /*d740*/  HMMA.16816.F32.BF16 R80, R8.reuse, R82, R224 ;  /* 0x000000520850723c */ /* 0x040ff000000418e0 */
[C---:B------:R-:W-:Y:S08]  /*d750*/  HMMA.16816.F32.BF16 R204, R8.reuse, R48, R148 ;  /* 0x0000003008cc723c */ /* 0x040ff00000041894 */
[C---:B------:R-:W-:Y:S08]  /*d760*/  HMMA.16816.F32.BF16 R76, R8.reuse, R78, R172 ;  /* 0x0000004e084c723c */ /* 0x040ff000000418ac */
[C---:B------:R-:W-:Y:S01]  /*d770*/  HMMA.16816.F32.BF16 R152, R8.reuse, R50, R168 ;  /* 0x000000320898723c */ /* 0x040fe200000418a8 */
[----:B------:R-:W-:Y:S07]  /*d780*/  LDSM.16.M88.4 R48, [R232] ;  /* 0x00000000e830783b */ /* 0x000fee0000000200 */
[C---:B------:R-:W-:Y:S08]  /*d790*/  HMMA.16816.F32.BF16 R208, R8.reuse, R32, R144 ;  /* 0x0000002008d0723c */ /* 0x040ff00000041890 */
[C---:B------:R-:W-:Y:S01]  /*d7a0*/  HMMA.16816.F32.BF16 R164, R8.reuse, R34, R164 ;  /* 0x0000002208a4723c */ /* 0x040fe200000418a4 */
[----:B------:R-:W-:Y:S07]  /*d7b0*/  LDSM.16.M88.4 R32, [R232+0x2000] ;  /* 0x00200000e820783b */ /* 0x000fee0000000200 */
[C---:B------:R-:W-:Y:S08]  /*d7c0*/  HMMA.16816.F32.BF16 R212, R8.reuse, R28, R140 ;  /* 0x0000001c08d4723c */ /* 0x040ff0000004188c */
[C---:B------:R-:W-:Y:S08]  /*d7d0*/  HMMA.16816.F32.BF16 R220, R8.reuse, R24, R120 ;  /* 0x0000001808dc723c */ /* 0x040ff00000041878 */
[C---:B------:R-:W-:Y:S01]  /*d7e0*/  HMMA.16816.F32.BF16 R180, R8.reuse, R30, R180 ;  /* 0x0000001e08b4723c */ /* 0x040fe200000418b4 */
[----:B------:R-:W-:Y:S07]  /*d7f0*/  LDSM.16.M88.4 R28, [R232+0x2800] ;  /* 0x00280000e81c783b */ /* 0x000fee0000000200 */
[----:B------:R-:W-:Y:S01]  /*d800*/  HMMA.16816.F32.BF16 R172, R8, R26, R116 ;  /* 0x0000001a08ac723c */ /* 0x000fe20000041874 */
[----:B------:R-:W-:Y:S04]  /*d810*/  LDSM.16.M88.4 R8, [R236+0x9100] ;  /* 0x00910000ec08783b */ /* 0x000fe80000000200 */
[----:B------:R-:W-:Y:S03]  /*d820*/  LDSM.16.M88.4 R24, [R232+0x3000] ;  /* 0x00300000e818783b */ /* 0x000fe60000000200 */
[C---:B---3--:R-:W-:Y:S01]  /*d830*/  HMMA.16816.F32.BF16 R128, R20.reuse, R74, R36 ;  /* 0x0000004a1480723c */ /* 0x048fe20000041824 */
[----:B------:R-:W2:Y:S07]  /*d840*/  LDSM.16.M88.4 R36, [R232+0x1800] ;  /* 0x00180000e824783b */ /* 0x000eae0000000200 */
[C---:B----4-:R-:W-:Y:S01]  /*d850*/  HMMA.16816.F32.BF16 R144, R20.reuse, R56, R44 ;  /* 0x000000381490723c */ /* 0x050fe2000004182c */
[----:B------:R-:W3:Y:S07]  /*d860*/  LDSM.16.M88.4 R44, [R232+0x800] ;  /* 0x00080000e82c783b */ /* 0x000eee0000000200 */
[----:B-----5:R-:W-:Y:S01]  /*d870*/  HMMA.16816.F32.BF16 R132, R20, R88, R40 ;  /* 0x000000581484723c */ /* 0x020fe20000041828 */
[----:B------:R-:W4:Y:S01]  /*d880*/  LDSM.16.M88.4 R40, [R232+0x1000] ;  /* 0x00100000e828783b */ /* 0x000f220000000200 */
[----:B------:R-:W-:-:S06]  /*d890*/  DEPBAR.LE SB0, 0x0 ;  /* 0x000080000000791a */ /* 0x000fcc0000000000 */
[C---:B-1----:R-:W-:Y:S08]  /*d8a0*/  HMMA.16816.F32.BF16 R148, R20.reuse, R60, R96 ;  /* 0x0000003c1494723c */ /* 0x042ff00000041860 */
[C---:B------:R-:W-:Y:S08]  /*d8b0*/  HMMA.16816.F32.BF16 R156, R20.reuse, R64, R100 ;  /* 0x00000040149c723c */ /* 0x040ff00000041864 */
[----:B------:R-:W-:Y:S08]  /*d8c0*/  HMMA.16816.F32.BF16 R140, R20, R52, R92 ;  /* 0x00000034148c723c */ /* 0x000ff0000004185c */
[----:B------:R-:W-:Y:S08]  /*d8d0*/  HMMA.16816.F32.BF16 R96, R16, R74, R84 ;  /* 0x0000004a1060723c */ /* 0x000ff00000041854 */
[C---:B------:R-:W-:Y:S08]  /*d8e0*/  HMMA.16816.F32.BF16 R168, R20.reuse, R72, R108 ;  /* 0x0000004814a8723c */ /* 0x040ff0000004186c */
[C---:B------:R-:W-:Y:S08]  /*d8f0*/  HMMA.16816.F32.BF16 R160, R20.reuse, R68, R104 ;  /* 0x0000004414a0723c */ /* 0x040ff00000041868 */
        /* <DEDUP_REMOVED lines=19> */
[C---:B--2---:R-:W-:Y:S08]  /*da30*/  HMMA.16816.F32.BF16 R164, R8.reuse, R36, R148 ;  /* 0x0000002408a4723c */ /* 0x044ff00000041894 */
[C---:B------:R-:W-:Y:S08]  /*da40*/  HMMA.16816.F32.BF16 R168, R8.reuse, R48, R168 ;  /* 0x0000003008a8723c */ /* 0x040ff000000418a8 */
[C---:B------:R-:W-:Y:S08]  /*da50*/  HMMA.16816.F32.BF16 R128, R8.reuse, R50, R128 ;  /* 0x000000320880723c */ /* 0x040ff00000041880 */
[----:B------:R-:W-:Y:S08]  /*da60*/  HMMA.16816.F32.BF16 R148, R8, R38, R116 ;  /* 0x000000260894723c */ /* 0x000ff00000041874 */
[C---:B------:R-:W-:Y:S08]  /*da70*/  HMMA.16816.F32.BF16 R100, R12.reuse, R48, R100 ;  /* 0x000000300c64723c */ /* 0x040ff00000041864 */
[C---:B------:R-:W-:Y:S08]  /*da80*/  HMMA.16816.F32.BF16 R96, R12.reuse, R50, R96 ;  /* 0x000000320c60723c */ /* 0x040ff00000041860 */
[C---:B------:R-:W-:Y:S08]  /*da90*/  HMMA.16816.F32.BF16 R72, R12.reuse, R36, R72 ;  /* 0x000000240c48723c */ /* 0x040ff00000041848 */
[----:B------:R-:W-:Y:S08]  /*daa0*/  HMMA.16816.F32.BF16 R68, R12, R38, R68 ;  /* 0x000000260c44723c */ /* 0x000ff00000041844 */
[C---:B---3--:R-:W-:Y:S08]  /*dab0*/  HMMA.16816.F32.BF16 R160, R8.reuse, R44, R160 ;  /* 0x0000002c08a0723c */ /* 0x048ff000000418a0 */
[C---:B------:R-:W-:Y:S08]  /*dac0*/  HMMA.16816.F32.BF16 R124, R8.reuse, R46, R124 ;  /* 0x0000002e087c723c */ /* 0x040ff0000004187c */
[C---:B------:R-:W-:Y:S08]  /*dad0*/  HMMA.16816.F32.BF16 R172, R8.reuse, R24, R132 ;  /* 0x0000001808ac723c */ /* 0x040ff00000041884 */
[----:B------:R-:W-:Y:S08]  /*dae0*/  HMMA.16816.F32.BF16 R104, R8, R26, R104 ;  /* 0x0000001a0868723c */ /* 0x000ff00000041868 */
[C---:B------:R-:W-:Y:S08]  /*daf0*/  HMMA.16816.F32.BF16 R92, R12.reuse, R44, R92 ;  /* 0x0000002c0c5c723c */ /* 0x040ff0000004185c */
[C---:B------:R-:W-:Y:S08]  /*db00*/  HMMA.16816.F32.BF16 R48, R12.reuse, R46, R84 ;  /* 0x0000002e0c30723c */ /* 0x040ff00000041854 */
[----:B------:R-:W-:Y:S07]  /*db10*/  HMMA.16816.F32.BF16 R36, R12, R24, R20 ;  /* 0x000000180c24723c */ /* 0x000fee0000041814 */
[----:B------:R-:W-:Y:S01]  /*db20*/  P2R R20, PR, RZ, 0x40 ;  /* 0x00000040ff147803 */ /* 0x000fe20000000000 */
[C---:B----4-:R-:W-:Y:S08]  /*db30*/  HMMA.16816.F32.BF16 R156, R8.reuse, R40, R156 ;  /* 0x00000028089c723c */ /* 0x050ff0000004189c */
        /* <DEDUP_REMOVED lines=14> */
[----:B------:R-:W-:Y:S01]  /*dc20*/  IMAD.U32 R2, RZ, RZ, UR17 ;  /* 0x00000011ff027e24 */ /* 0x000fe2000f8e00ff */
[----:B------:R-:W-:Y:S01]  /*dc30*/  ISETP.NE.AND P6, PT, R252, 0x1, PT ;  /* 0x00000001fc00780c */ /* 0x000fe20003fc5270 */
        /* <DEDUP_REMOVED lines=37> */
[----:B------:R-:W-:Y:S01]  /*de90*/  SHFL.IDX PT, R5, R5, 0x6, 0x181f ;  /* 0x00d81f0005057f89 */ /* 0x000fe200000e0000 */
[----:B---3--:R-:W-:-:S03]  /*dea0*/  IMAD.X R9, R9, 0x1, R245, P1 ;  /* 0x0000000109097824 */ /* 0x008fc600008e06f5 */
[----:B------:R-:W1:Y:S01]  /*deb0*/  SHFL.IDX PT, R19, R2, 0x3, 0x181f ;  /* 0x00781f0002137f89 */ /* 0x000e6200000e0000 */
[----:B----4-:R-:W-:Y:S01]  /*dec0*/  IMAD.X R7, R11, 0x1, R245, P0 ;  /* 0x000000010b077824 */ /* 0x010fe200000e06f5 */
[-C--:B------:R-:W-:Y:S02]  /*ded0*/  IADD3 R14, P0, R10, R246.reuse, RZ ;  /* 0x000000f60a0e7210 */ /* 0x080fe40007f1e0ff */
[----:B------:R-:W2:Y:S01]  /*dee0*/  SHFL.IDX PT, R18, R2, 0x4, 0x181f ;  /* 0x00981f0002127f89 */ /* 0x000ea200000e0000 */
[----:B-----5:R-:W-:-:S03]  /*def0*/  IADD3 R12, P4, R12, R246, RZ ;  /* 0x000000f60c0c7210 */ /* 0x020fc60007f9e0ff */
[----:B------:R-:W3:Y:S01]  /*df00*/  SHFL.IDX PT, R17, R2, 0x5, 0x181f ;  /* 0x00b81f0002117f89 */ /* 0x000ee200000e0000 */
[----:B------:R-:W-:-:S03]  /*df10*/  IADD3 R10, P2, R13, R246, RZ ;  /* 0x000000f60d0a7210 */ /* 0x000fc60007f5e0ff */
[----:B------:R-:W4:Y:S01]  /*df20*/  SHFL.IDX PT, R2, R2, 0x6, 0x181f ;  /* 0x00d81f0002027f89 */ /* 0x000f2200000e0000 */
[----:B------:R-:W-:-:S03]  /*df30*/  IMAD.X R15, R15, 0x1, R245, P0 ;  /* 0x000000010f0f7824 */ /* 0x000fc600000e06f5 */
        /* <DEDUP_REMOVED lines=13> */
.L_x_132:
[----:B------:R-:W-:Y:S01]  /*e010*/  LOP3.LUT R2, R138, 0xffffffe0, RZ, 0xc0, !PT ;  /* 0xffffffe08a027812 */ /* 0x000fe200078ec0ff */
[----:B-1----:R-:W-:Y:S01]  /*e020*/  IMAD.MOV.U32 R6, RZ, RZ, -0x2 ;  /* 0xfffffffeff067424 */ /* 0x002fe200078e00ff */
[----:B------:R-:W-:Y:S01]  /*e030*/  STL [R1+0x34], R241 ;  /* 0x000034f101007387 */ /* 0x000fe20000100800 */
[----:B------:R-:W-:Y:S02]  /*e040*/  SHF.L.U32 R228, R0, 0x1, RZ ;  /* 0x0000000100e47819 */ /* 0x000fe400000006ff */
[----:B------:R-:W-:Y:S01]  /*e050*/  IMAD.IADD R2, R247, 0x1, -R2 ;  /* 0x00000001f7027824 */ /* 0x000fe200078e0a02 */
[----:B------:R-:W-:Y:S02]  /*e060*/  STL [R1+0x30], R240 ;  /* 0x000030f001007387 */ /* 0x000fe40000100800 */
[----:B------:R-:W-:-:S02]  /*e070*/  IMAD R229, R4, 0x2, R228 ;  /* 0x0000000204e57824 */ /* 0x000fc400078e02e4 */
[----:B------:R-:W-:Y:S01]  /*e080*/  SHF.R.S32.HI R5, RZ, 0x1f, R2 ;  /* 0x0000001fff057819 */ /* 0x000fe20000011402 */
[----:B------:R-:W-:Y:S01]  /*e090*/  STL [R1+0x2c], R239 ;  /* 0x00002cef01007387 */ /* 0x000fe20000100800 */
[----:B------:R-:W-:Y:S02]  /*e0a0*/  IMAD R231, R3, 0x2, R228 ;  /* 0x0000000203e77824 */ /* 0x000fe400078e02e4 */
[----:B------:R-:W-:Y:S01]  /*e0b0*/  LEA.HI R5, R5, R2, RZ, 0x2 ;  /* 0x0000000205057211 */ /* 0x000fe200078f10ff */
[----:B------:R1:W-:Y:S01]  /*e0c0*/  STL [R1+0x28], R238 ;  /* 0x000028ee01007387 */ /* 0x0003e20000100800 */
[----:B------:R-:W-:Y:S02]  /*e0d0*/  IMAD R230, R3, 0x2, R229 ;  /* 0x0000000203e67824 */ /* 0x000fe400078e02e5 */
[----:B------:R-:W-:Y:S01]  /*e0e0*/  LOP3.LUT R5, R5, 0x7ffffffc, RZ, 0xc0, !PT ;  /* 0x7ffffffc05057812 */ /* 0x000fe200078ec0ff */
[----:B------:R-:W-:Y:S04]  /*e0f0*/  STL [R1+0x24], R237 ;  /* 0x000024ed01007387 */ /* 0x000fe80000100800 */
[----:B------:R-:W-:Y:S01]  /*e100*/  IMAD.IADD R2, R2, 0x1, -R5 ;  /* 0x0000000102027824 */ /* 0x000fe200078e0a05 */
[----:B------:R-:W-:Y:S03]  /*e110*/  STL [R1+0x20], R236 ;  /* 0x000020ec01007387 */ /* 0x000fe60000100800 */
[----:B------:R-:W-:Y:S01]  /*e120*/  IMAD R2, R2, R6, UR11 ;  /* 0x0000000b02027e24 */ /* 0x000fe2000f8e0206 */
[----:B------:R-:W-:Y:S04]  /*e130*/  STL [R1+0x1c], R235 ;  /* 0x00001ceb01007387 */ /* 0x000fe80000100800 */
[C---:B------:R-:W-:Y:S01]  /*e140*/  ISETP.GT.AND P0, PT, R2.reuse, RZ, PT ;  /* 0x000000ff0200720c */ /* 0x040fe20003f04270 */
[----:B------:R-:W-:Y:S01]  /*e150*/  STL [R1+0x18], R234 ;  /* 0x000018ea01007387 */ /* 0x000fe20000100800 */
[----:B------:R-:W-:-:S02]  /*e160*/  ISETP.GT.AND P1, PT, R2, 0x1, PT ;  /* 0x000000010200780c */ /* 0x000fc40003f24270 */
[----:B------:R-:W-:Y:S01]  /*e170*/  ISETP.GT.AND P2, PT, R2, 0x8, PT ;  /* 0x000000080200780c */ /* 0x000fe20003f44270 */
[----:B------:R-:W-:Y:S01]  /*e180*/  STL [R1+0x14], R233 ;  /* 0x000014e901007387 */ /* 0x000fe20000100800 */
[----:B------:R-:W-:Y:S02]  /*e190*/  FSEL R10, R100, -INF , P0 ;  /* 0xff800000640a7808 */ /* 0x000fe40000000000 */
[----:B------:R-:W-:Y:S01]  /*e1a0*/  FSEL R29, R101, -INF , P1 ;  /* 0xff800000651d7808 */ /* 0x000fe20000800000 */
[----:B------:R2:W-:Y:S01]  /*e1b0*/  STL [R1+0x10], R232 ;  /* 0x000010e801007387 */ /* 0x0005e20000100800 */
[----:B------:R-:W-:Y:S02]  /*e1c0*/  FSEL R16, R170, -INF , P0 ;  /* 0xff800000aa107808 */ /* 0x000fe40000000000 */
[----:B------:R-:W-:Y:S01]  /*e1d0*/  FSEL R12, R168, -INF , P0 ;  /* 0xff800000a80c7808 */ /* 0x000fe20000000000 */
[----:B------:R-:W-:Y:S01]  /*e1e0*/  STL [R1+0xc], R139 ;  /* 0x00000c8b01007387 */ /* 0x000fe20000100800 */
[----:B------:R-:W-:-:S02]  /*e1f0*/  FSEL R32, R102, -INF , P0 ;  /* 0xff80000066207808 */ /* 0x000fc40000000000 */
[----:B------:R-:W-:Y:S01]  /*e200*/  FSEL R13, R169, -INF , P1 ;  /* 0xff800000a90d7808 */ /* 0x000fe20000800000 */
[----:B------:R-:W0:Y:S01]  /*e210*/  LDGDEPBAR ;  /* 0x00000000000079af */ /* 0x000e220000000000 */
[----:B------:R-:W-:Y:S02]  /*e220*/  ISETP.GT.AND P0, PT, R2, 0x9, PT ;  /* 0x000000090200780c */ /* 0x000fe40003f04270 */
[----:B------:R-:W-:Y:S02]  /*e230*/  FSEL R30, R96, -INF , P2 ;  /* 0xff800000601e7808 */ /* 0x000fe40001000000 */
[----:B------:R-:W-:Y:S02]  /*e240*/  FMNMX.FTZ R5, R10, R29, !PT ;  /* 0x0000001d0a057209 */ /* 0x000fe40007810000 */
[----:B------:R-:W-:Y:S02]  /*e250*/  FSEL R17, R171, -INF , P1 ;  /* 0xff800000ab117808 */ /* 0x000fe40000800000 */
[----:B------:R-:W-:-:S02]  /*e260*/  FSEL R33, R103, -INF , P1 ;  /* 0xff80000067217808 */ /* 0x000fc40000800000 */
[----:B------:R-:W-:Y:S02]  /*e270*/  FSEL R14, R128, -INF , P2 ;  /* 0xff800000800e7808 */ /* 0x000fe40001000000 */
[----:B------:R-:W-:Y:S02]  /*e280*/  ISETP.GT.AND P1, PT, R2, 0x10, PT ;  /* 0x000000100200780c */ /* 0x000fe40003f24270 */
[----:B------:R-:W-:Y:S02]  /*e290*/  FSEL R31, R97, -INF , P0 ;  /* 0xff800000611f7808 */ /* 0x000fe40000000000 */
[----:B------:R-:W-:Y:S02]  /*e2a0*/  FMNMX.FTZ R6, R12, R13, !PT ;  /* 0x0000000d0c067209 */ /* 0x000fe40007810000 */
[----:B------:R-:W-:Y:S02]  /*e2b0*/  FMNMX.FTZ R5, R30, R5, !PT ;  /* 0x000000051e057209 */ /* 0x000fe40007810000 */
[----:B------:R-:W-:-:S02]  /*e2c0*/  FSEL R18, R130, -INF , P2 ;  /* 0xff80000082127808 */ /* 0x000fc40001000000 */
[----:B------:R-:W-:Y:S02]  /*e2d0*/  FSEL R34, R98, -INF , P2 ;  /* 0xff80000062227808 */ /* 0x000fe40001000000 */
[----:B------:R-:W-:Y:S02]  /*e2e0*/  FSEL R15, R129, -INF , P0 ;  /* 0xff800000810f7808 */ /* 0x000fe40000000000 */
[----:B------:R-:W-:Y:S02]  /*e2f0*/  ISETP.GT.AND P2, PT, R2, 0x11, PT ;  /* 0x000000110200780c */ /* 0x000fe40003f44270 */
[----:B------:R-:W-:Y:S02]  /*e300*/  FSEL R89, R92, -INF , P1 ;  /* 0xff8000005c597808 */ /* 0x000fe40000800000 */
[----:B------:R-:W-:Y:S02]  /*e310*/  FMNMX.FTZ R6, R14, R6, !PT ;  /* 0x000000060e067209 */ /* 0x000fe40007810000 */
[----:B------:R-:W-:-:S02]  /*e320*/  FMNMX.FTZ R5, R31, R5, !PT ;  /* 0x000000051f057209 */ /* 0x000fc40007810000 */
[----:B------:R-:W-:Y:S02]  /*e330*/  FSEL R28, R131, -INF , P0 ;  /* 0xff800000831c7808 */ /* 0x000fe40000000000 */
[----:B------:R-:W-:Y:S02]  /*e340*/  FSEL R35, R99, -INF , P0 ;  /* 0xff80000063237808 */ /* 0x000fe40000000000 */
[----:B------:R-:W-:Y:S02]  /*e350*/  ISETP.GT.AND P0, PT, R2, 0x18, PT ;  /* 0x000000180200780c */ /* 0x000fe40003f04270 */
[----:B------:R-:W-:Y:S02]  /*e360*/  FSEL R40, R160, -INF , P1 ;  /* 0xff800000a0287808 */ /* 0x000fe40000800000 */
[----:B------:R-:W-:Y:S02]  /*e370*/  FSEL R90, R93, -INF , P2 ;  /* 0xff8000005d5a7808 */ /* 0x000fe40001000000 */
[----:B------:R-:W-:-:S02]  /*e380*/  FMNMX.FTZ R6, R15, R6, !PT ;  /* 0x000000060f067209 */ /* 0x000fc40007810000 */
[----:B------:R-:W-:Y:S02]  /*e390*/  FMNMX.FTZ R5, R89, R5, !PT ;  /* 0x0000000559057209 */ /* 0x000fe40007810000 */
[----:B------:R-:W-:Y:S02]  /*e3a0*/  FSEL R85, R162, -INF , P1 ;  /* 0xff800000a2557808 */ /* 0x000fe40000800000 */
[----:B------:R-:W-:Y:S02]  /*e3b0*/  FSEL R97, R94, -INF , P1 ;  /* 0xff8000005e617808 */ /* 0x000fe40000800000 */
[----:B------:R-:W-:Y:S02]  /*e3c0*/  ISETP.GT.AND P1, PT, R2, 0x19, PT ;  /* 0x000000190200780c */ /* 0x000fe40003f24270 */
[----:B------:R-:W-:Y:S02]  /*e3d0*/  FSEL R87, R126, -INF , P0 ;  /* 0xff8000007e577808 */ /* 0x000fe40000000000 */
[----:B------:R-:W-:-:S02]  /*e3e0*/  FSEL R80, R124, -INF , P0 ;  /* 0xff8000007c507808 */ /* 0x000fc40000000000 */
[----:B------:R-:W-:Y:S02]  /*e3f0*/  FSEL R117, R50, -INF , P0 ;  /* 0xff80000032757808 */ /* 0x000fe40000000000 */
[----:B------:R-:W-:Y:S02]  /*e400*/  FSEL R91, R48, -INF , P0 ;  /* 0xff800000305b7808 */ /* 0x000fe40000000000 */
[----:B------:R-:W-:Y:S02]  /*e410*/  FSEL R41, R161, -INF , P2 ;  /* 0xff800000a1297808 */ /* 0x000fe40001000000 */
[----:B------:R-:W-:Y:S02]  /*e420*/  ISETP.GT.AND P0, PT, R2, 0x21, PT ;  /* 0x000000210200780c */ /* 0x000fe40003f04270 */
        /* <DEDUP_REMOVED lines=8> */
[C---:B------:R-:W-:Y:S02]  /*e4b0*/  ISETP.GT.AND P2, PT, R2.reuse, 0x20, PT ;  /* 0x000000200200780c */ /* 0x040fe40003f44270 */
[----:B------:R-:W-:Y:S02]  /*e4c0*/  FSEL R125, R159, -INF , P0 ;  /* 0xff8000009f7d7808 */ /* 0x000fe40000000000 */
[----:B------:R-:W-:Y:S02]  /*e4d0*/  FSEL R121, R157, -INF , P0 ;  /* 0xff8000009d797808 */ /* 0x000fe40000000000 */
[----:B------:R-:W-:Y:S02]  /*e4e0*/  ISETP.GT.AND P1, PT, R2, 0x28, PT ;  /* 0x000000280200780c */ /* 0x000fe40003f24270 */
[----:B------:R-:W-:Y:S02]  /*e4f0*/  FSEL R133, R47, -INF , P0 ;  /* 0xff8000002f857808 */ /* 0x000fe40000000000 */
[----:B------:R-:W-:-:S02]  /*e500*/  FSEL R129, R45, -INF , P0 ;  /* 0xff8000002d817808 */ /* 0x000fc40000000000 */
[----:B------:R-:W-:Y:S02]  /*e510*/  FMNMX.FTZ R6, R41, R6, !PT ;  /* 0x0000000629067209 */ /* 0x000fe40007810000 */
[----:B------:R-:W-:Y:S02]  /*e520*/  FMNMX.FTZ R5, R91, R5, !PT ;  /* 0x000000055b057209 */ /* 0x000fe40007810000 */
[----:B------:R-:W-:Y:S02]  /*e530*/  ISETP.GT.AND P0, PT, R2, 0x30, PT ;  /* 0x000000300200780c */ /* 0x000fe40003f04270 */
[----:B------:R-:W-:Y:S02]  /*e540*/  FSEL R120, R156, -INF , P2 ;  /* 0xff8000009c787808 */ /* 0x000fe40001000000 */
[----:B------:R-:W-:Y:S02]  /*e550*/  FSEL R119, R44, -INF , P2 ;  /* 0xff8000002c777808 */ /* 0x000fe40001000000 */
[----:B------:R-:W-:-:S02]  /*e560*/  FSEL R126, R154, -INF , P1 ;  /* 0xff8000009a7e7808 */ /* 0x000fc40000800000 */
[----:B------:R-:W-:Y:S02]  /*e570*/  FMNMX.FTZ R6, R80, R6, !PT ;  /* 0x0000000650067209 */ /* 0x000fe40007810000 */
[----:B------:R-:W-:Y:S02]  /*e580*/  FMNMX.FTZ R5, R96, R5, !PT ;  /* 0x0000000560057209 */ /* 0x000fe40007810000 */
[----:B------:R-:W-:Y:S02]  /*e590*/  FSEL R156, R166, -INF , P0 ;  /* 0xff800000a69c7808 */ /* 0x000fe40000000000 */
[----:B------:R-:W-:Y:S02]  /*e5a0*/  FSEL R154, R164, -INF , P0 ;  /* 0xff800000a49a7808 */ /* 0x000fe40000000000 */
[----:B------:R-:W-:Y:S02]  /*e5b0*/  FSEL R159, R74, -INF , P0 ;  /* 0xff8000004a9f7808 */ /* 0x000fe40000000000 */
[----:B------:R-:W-:-:S02]  /*e5c0*/  FSEL R131, R72, -INF , P0 ;  /* 0xff80000048837808 */ /* 0x000fc40000000000 */
[----:B------:R-:W-:Y:S02]  /*e5d0*/  ISETP.GT.AND P0, PT, R2, 0x40, PT ;  /* 0x000000400200780c */ /* 0x000fe40003f04270 */
[----:B------:R-:W-:Y:S02]  /*e5e0*/  FMNMX.FTZ R6, R84, R6, !PT ;  /* 0x0000000654067209 */ /* 0x000fe40007810000 */
        /* <DEDUP_REMOVED lines=9> */
[----:B------:R-:W-:-:S02]  /*e680*/  ISETP.GT.AND P4, PT, R2, 0x29, PT ;  /* 0x000000290200780c */ /* 0x000fc40003f84270 */
[C---:B------:R-:W-:Y:S02]  /*e690*/  ISETP.GT.AND P1, PT, R2.reuse, 0x39, PT ;  /* 0x000000390200780c */ /* 0x040fe40003f24270 */
        /* <DEDUP_REMOVED lines=17> */
[C---:B------:R-:W-:Y:S02]  /*e7b0*/  ISETP.GT.AND P2, PT, R2.reuse, 0x31, PT ;  /* 0x000000310200780c */ /* 0x040fe40003f44270 */
[C---:B------:R-:W-:Y:S02]  /*e7c0*/  ISETP.GT.AND P1, PT, R2.reuse, 0x50, PT ;  /* 0x000000500200780c */ /* 0x040fe40003f24270 */
[----:B------:R-:W-:Y:S02]  /*e7d0*/  ISETP.GT.AND P0, PT, R2, 0x59, PT ;  /* 0x000000590200780c */ /* 0x000fe40003f04270 */
[----:B------:R-:W-:Y:S02]  /*e7e0*/  FMNMX.FTZ R7, R28, R7, !PT ;  /* 0x000000071c077209 */ /* 0x000fe40007810000 */
        /* <DEDUP_REMOVED lines=8> */
[----:B------:R-:W-:Y:S02]  /*e870*/  FSEL R152, R73, -INF , P2 ;  /* 0xff80000049987808 */ /* 0x000fe40001000000 */
        /* <DEDUP_REMOVED lines=31> */
[----:B--2---:R-:W-:Y:S02]  /*ea70*/  FSEL R232, R38, -INF , P0 ;  /* 0xff80000026e87808 */ /* 0x004fe40000000000 */
[----:B------:R-:W-:Y:S02]  /*ea80*/  FSEL R234, R36, -INF , P0 ;  /* 0xff80000024ea7808 */ /* 0x000fe40000000000 */
[----:B------:R-:W-:Y:S02]  /*ea90*/  FMNMX.FTZ R7, R86, R7, !PT ;  /* 0x0000000756077209 */ /* 0x000fe40007810000 */
[----:B------:R-:W-:-:S02]  /*eaa0*/  ISETP.GT.AND P4, PT, R2, 0x48, PT ;  /* 0x000000480200780c */ /* 0x000fc40003f84270 */
[C---:B------:R-:W-:Y:S02]  /*eab0*/  ISETP.GT.AND P2, PT, R2.reuse, 0x61, PT ;  /* 0x000000610200780c */ /* 0x040fe40003f44270 */
[C---:B------:R-:W-:Y:S02]  /*eac0*/  ISETP.GT.AND P1, PT, R2.reuse, 0x68, PT ;  /* 0x000000680200780c */ /* 0x040fe40003f24270 */
[----:B------:R-:W-:Y:S02]  /*ead0*/  ISETP.GT.AND P0, PT, R2, 0x69, PT ;  /* 0x000000690200780c */ /* 0x000fe40003f04270 */
        /* <DEDUP_REMOVED lines=13> */
[----:B------:R-:W-:Y:S02]  /*ebb0*/  FSEL R180, R145, -INF , P6 ;  /* 0xff80000091b47808 */ /* 0x000fe40003000000 */
[----:B------:R-:W-:-:S02]  /*ebc0*/  FSEL R145, R60, -INF , P4 ;  /* 0xff8000003c917808 */ /* 0x000fc40002000000 */
[----:B------:R-:W-:Y:S02]  /*ebd0*/  FMNMX.FTZ R2, R170, R2, !PT ;  /* 0x00000002aa027209 */ /* 0x000fe40007810000 */
[----:B------:R-:W-:Y:S02]  /*ebe0*/  FMNMX.FTZ R5, R146, R5, !PT ;  /* 0x0000000592057209 */ /* 0x000fe40007810000 */
[----:B------:R-:W-:Y:S02]  /*ebf0*/  FMNMX.FTZ R6, R126, R6, !PT ;  /* 0x000000067e067209 */ /* 0x000fe40007810000 */
[----:B------:R-:W-:Y:S02]  /*ec00*/  FSEL R171, R112, -INF , P4 ;  /* 0xff80000070ab7808 */ /* 0x000fe40002000000 */
        /* <DEDUP_REMOVED lines=23> */
[----:B------:R-:W-:Y:S02]  /*ed80*/  FSEL R192, R37, -INF , P2 ;  /* 0xff80000025c07808 */ /* 0x000fe40001000000 */
[----:B------:R-:W-:Y:S02]  /*ed90*/  FMNMX.FTZ R2, R210, R2, !PT ;  /* 0x00000002d2027209 */ /* 0x000fe40007810000 */
[----:B------:R-:W-:-:S02]  /*eda0*/  FMNMX.FTZ R5, R234, R5, !PT ;  /* 0x00000005ea057209 */ /* 0x000fc40007810000 */
[----:B------:R-:W-:Y:S02]  /*edb0*/  FSEL R183, R114, -INF , P4 ;  /* 0xff80000072b77808 */ /* 0x000fe40002000000 */
[----:B------:R-:W-:Y:S02]  /*edc0*/  FMNMX.FTZ R6, R184, R6, !PT ;  /* 0x00000006b8067209 */ /* 0x000fe40007810000 */
[----:B------:R-:W-:Y:S02]  /*edd0*/  FMNMX.FTZ R7, R117, R7, !PT ;  /* 0x0000000775077209 */ /* 0x000fe40007810000 */
[----:B------:R-:W-:Y:S02]  /*ede0*/  FSEL R197, R173, -INF , P2 ;  /* 0xff800000adc57808 */ /* 0x000fe40001000000 */
[----:B------:R-:W-:Y:S02]  /*edf0*/  FSEL R233, R24, -INF , P1 ;  /* 0xff80000018e97808 */ /* 0x000fe40000800000 */
[----:B------:R-:W-:-:S02]  /*ee00*/  FMNMX.FTZ R2, R204, R2, !PT ;  /* 0x00000002cc027209 */ /* 0x000fc40007810000 */
[----:B------:R-:W-:Y:S02]  /*ee10*/  FMNMX.FTZ R5, R192, R5, !PT ;  /* 0x00000005c0057209 */ /* 0x000fe40007810000 */
        /* <DEDUP_REMOVED lines=9> */
[----:B------:R-:W-:Y:S02]  /*eeb0*/  FMNMX.FTZ R2, R166, R2, !PT ;  /* 0x00000002a6027209 */ /* 0x000fe40007810000 */
[----:B------:R-:W-:-:S02]  /*eec0*/  FMNMX.FTZ R5, R198, R5, !PT ;  /* 0x00000005c6057209 */ /* 0x000fc40007810000 */
[----:B------:R-:W-:Y:S02]  /*eed0*/  FMNMX.FTZ R6, R218, R6, !PT ;  /* 0x00000006da067209 */ /* 0x000fe40007810000 */
[----:B------:R-:W-:Y:S01]  /*eee0*/  FMNMX.FTZ R7, R133, R7, !PT ;  /* 0x0000000785077209 */ /* 0x000fe20007810000 */
[----:B------:R-:W1:Y:S01]  /*eef0*/  SHFL.BFLY PT, R9, R5, 0x2, 0x1f ;  /* 0x0c401f0005097f89 */ /* 0x000e6200000e0000 */
[----:B------:R-:W-:Y:S02]  /*ef00*/  FMNMX.FTZ R2, R160, R2, !PT ;  /* 0x00000002a0027209 */ /* 0x000fe40007810000 */
[----:B------:R-:W-:Y:S02]  /*ef10*/  FMNMX.FTZ R6, R221, R6, !PT ;  /* 0x00000006dd067209 */ /* 0x000fe40007810000 */
[----:B------:R-:W-:Y:S01]  /*ef20*/  FMNMX.FTZ R7, R134, R7, !PT ;  /* 0x0000000786077209 */ /* 0x000fe20007810000 */
[----:B------:R-:W2:Y:S01]  /*ef30*/  SHFL.BFLY PT, R8, R2, 0x2, 0x1f ;  /* 0x0c401f0002087f89 */ /* 0x000ea200000e0000 */
        /* <DEDUP_REMOVED lines=11> */
[----:B------:R-:W-:Y:S02]  /*eff0*/  FMNMX.FTZ R6, R173, R6, !PT ;  /* 0x00000006ad067209 */ /* 0x000fe40007810000 */
[----:B------:R-:W-:-:S02]  /*f000*/  FMNMX.FTZ R7, R169, R7, !PT ;  /* 0x00000007a9077209 */ /* 0x000fc40007810000 */
[----:B-1----:R-:W-:Y:S02]  /*f010*/  FMNMX.FTZ R5, R5, R9, !PT ;  /* 0x0000000905057209 */ /* 0x002fe40007810000 */
[----:B------:R-:W-:Y:S02]  /*f020*/  FMNMX.FTZ R6, R172, R6, !PT ;  /* 0x00000006ac067209 */ /* 0x000fe40007810000 */
[----:B------:R-:W-:Y:S01]  /*f030*/  FSEL R186, R67, -INF , P6 ;  /* 0xff80000043ba7808 */ /* 0x000fe20003000000 */
[----:B------:R-:W1:Y:S01]  /*f040*/  SHFL.BFLY PT, R137, R5, 0x1, 0x1f ;  /* 0x0c201f0005897f89 */ /* 0x000e6200000e0000 */
[----:B------:R-:W-:Y:S02]  /*f050*/  FMNMX.FTZ R7, R187, R7, !PT ;  /* 0x00000007bb077209 */ /* 0x000fe40007810000 */
[----:B--2---:R-:W-:Y:S01]  /*f060*/  FMNMX.FTZ R2, R2, R8, !PT ;  /* 0x0000000802027209 */ /* 0x004fe20007810000 */
[----:B------:R-:W2:Y:S01]  /*f070*/  SHFL.BFLY PT, R9, R6, 0x2, 0x1f ;  /* 0x0c401f0006097f89 */ /* 0x000ea200000e0000 */
[----:B------:R-:W-:-:S02]  /*f080*/  FSEL R201, R62, -INF , P4 ;  /* 0xff8000003ec97808 */ /* 0x000fc40002000000 */
[----:B------:R-:W-:Y:S01]  /*f090*/  FMNMX.FTZ R7, R186, R7, !PT ;  /* 0x00000007ba077209 */ /* 0x000fe20007810000 */
[----:B------:R-:W3:Y:S01]  /*f0a0*/  SHFL.BFLY PT, R135, R2, 0x1, 0x1f ;  /* 0x0c201f0002877f89 */ /* 0x000ee200000e0000 */
[----:B------:R-:W-:Y:S02]  /*f0b0*/  FSEL R203, R39, -INF , P2 ;  /* 0xff80000027cb7808 */ /* 0x000fe40001000000 */
[----:B------:R-:W-:Y:S01]  /*f0c0*/  FMNMX.FTZ R7, R201, R7, !PT ;  /* 0x00000007c9077209 */ /* 0x000fe20007810000 */
[----:B------:R-:W-:Y:S01]  /*f0d0*/  LDSM.16.MT88.4 R36, [R230+0x100] ;  /* 0x00010000e624783b */ /* 0x000fe20000004200 */
[----:B------:R-:W-:Y:S02]  /*f0e0*/  FSEL R161, R26, -INF , P1 ;  /* 0xff8000001aa17808 */ /* 0x000fe40000800000 */
[----:B------:R-:W-:Y:S02]  /*f0f0*/  FMNMX.FTZ R7, R202, R7, !PT ;  /* 0x00000007ca077209 */ /* 0x000fe40007810000 */
[----:B------:R-:W-:-:S02]  /*f100*/  FSEL R237, R27, -INF , P0 ;  /* 0xff8000001bed7808 */ /* 0x000fc40000000000 */
[----:B------:R-:W-:Y:S01]  /*f110*/  FMNMX.FTZ R7, R252, R7, !PT ;  /* 0x00000007fc077209 */ /* 0x000fe20007810000 */
[----:B------:R-:W-:Y:S01]  /*f120*/  LDSM.16.MT88.4 R24, [R229+0x100] ;  /* 0x00010000e518783b */ /* 0x000fe20000004200 */
[----:B------:R-:W-:Y:S02]  /*f130*/  ISETP.NE.AND P6, PT, R20, RZ, PT ;  /* 0x000000ff1400720c */ /* 0x000fe40003fc5270 */
[----:B------:R-:W-:Y:S01]  /*f140*/  FMNMX.FTZ R7, R191, R7, !PT ;  /* 0x00000007bf077209 */ /* 0x000fe20007810000 */
[----:B------:R-:W-:Y:S01]  /*f150*/  LDSM.16.MT88.4 R20, [R228+0x100] ;  /* 0x00010000e414783b */ /* 0x000fe20000004200 */
[----:B-1----:R-:W-:Y:S02]  /*f160*/  FMNMX.FTZ R137, R5, R137, !PT ;  /* 0x0000008905897209 */ /* 0x002fe40007810000 */
[----:B------:R-:W-:Y:S02]  /*f170*/  FMNMX.FTZ R7, R190, R7, !PT ;  /* 0x00000007be077209 */ /* 0x000fe40007810000 */
[----:B--2---:R-:W-:-:S02]  /*f180*/  FMNMX.FTZ R9, R6, R9, !PT ;  /* 0x0000000906097209 */ /* 0x004fc40007810000 */
[----:B------:R-:W-:Y:S01]  /*f190*/  FMNMX.FTZ R5, R193, R7, !PT ;  /* 0x00000007c1057209 */ /* 0x000fe20007810000 */
[C---:B------:R-:W-:Y:S01]  /*f1a0*/  FMUL.FTZ R7, R137.reuse, c[0x0][0x2d0] ;  /* 0x0000b40089077a20 */ /* 0x040fe20000410000 */
[----:B---3--:R-:W-:Y:S01]  /*f1b0*/  FMNMX.FTZ R135, R2, R135, !PT ;  /* 0x0000008702877209 */ /* 0x008fe20007810000 */
[----:B------:R-:W-:Y:S01]  /*f1c0*/  SHFL.BFLY PT, R11, R9, 0x1, 0x1f ;  /* 0x0c201f00090b7f89 */ /* 0x000fe200000e0000 */
[----:B------:R-:W-:Y:S02]  /*f1d0*/  FMNMX.FTZ R2, R232, R5, !PT ;  /* 0x00000005e8027209 */ /* 0x000fe40007810000 */
[----:B------:R-:W-:Y:S01]  /*f1e0*/  FSETP.NEU.FTZ.AND P2, PT, R137, -INF , PT ;  /* 0xff8000008900780b */ /* 0x000fe20003f5d000 */
[----:B------:R-:W-:Y:S01]  /*f1f0*/  FMUL.FTZ R6, R135, c[0x0][0x2d0] ;  /* 0x0000b40087067a20 */ /* 0x000fe20000410000 */
[----:B------:R-:W-:Y:S02]  /*f200*/  FMNMX.FTZ R2, R203, R2, !PT ;  /* 0x00000002cb027209 */ /* 0x000fe40007810000 */
[----:B------:R-:W-:-:S02]  /*f210*/  FSEL R7, R7, RZ, P2 ;  /* 0x000000ff07077208 */ /* 0x000fc40001000000 */
[----:B------:R-:W-:Y:S02]  /*f220*/  FMNMX.FTZ R8, R161, R2, !PT ;  /* 0x00000002a1087209 */ /* 0x000fe40007810000 */
[----:B------:R-:W-:Y:S01]  /*f230*/  FSETP.NEU.FTZ.AND P1, PT, R135, -INF , PT ;  /* 0xff8000008700780b */ /* 0x000fe20003f3d000 */
[----:B------:R-:W-:Y:S01]  /*f240*/  FFMA.FTZ R2, R10, c[0x0][0x2d0], -R7 ;  /* 0x0000b4000a027a23 */ /* 0x000fe20000010807 */
[----:B------:R-:W-:Y:S02]  /*f250*/  FMNMX.FTZ R8, R237, R8, !PT ;  /* 0x00000008ed087209 */ /* 0x000fe40007810000 */
[----:B------:R-:W-:Y:S01]  /*f260*/  FSEL R6, R6, RZ, P1 ;  /* 0x000000ff06067208 */ /* 0x000fe20000800000 */
[----:B------:R1:W-:Y:S02]  /*f270*/  MUFU.EX2 R165, R2 ;  /* 0x0000000200a57308 */ /* 0x0003e40000000800 */
[----:B------:R-:W2:Y:S02]  /*f280*/  SHFL.BFLY PT, R10, R8, 0x2, 0x1f ;  /* 0x0c401f00080a7f89 */ /* 0x000ea400000e0000 */
[----:B------:R-:W-:-:S04]  /*f290*/  FFMA.FTZ R5, R13, c[0x0][0x2d0], -R6 ;  /* 0x0000b4000d057a23 */ /* 0x000fc80000010806 */
[----:B------:R-:W-:Y:S01]  /*f2a0*/  MUFU.EX2 R194, R5 ;  /* 0x0000000500c27308 */ /* 0x000fe20000000800 */
[----:B-1----:R-:W-:-:S07]  /*f2b0*/  FFMA.FTZ R2, R12, c[0x0][0x2d0], -R6 ;  /* 0x0000b4000c027a23 */ /* 0x002fce0000010806 */
[----:B------:R1:W-:Y:S01]  /*f2c0*/  MUFU.EX2 R162, R2 ;  /* 0x0000000200a27308 */ /* 0x0003e20000000800 */
[----:B--2---:R-:W-:Y:S02]  /*f2d0*/  FMNMX.FTZ R8, R8, R10, !PT ;  /* 0x0000000a08087209 */ /* 0x004fe40007810000 */
[----:B-1----:R-:W-:Y:S01]  /*f2e0*/  FMNMX.FTZ R2, R11, R9, !PT ;  /* 0x000000090b027209 */ /* 0x002fe20007810000 */
[----:B------:R-:W-:-:S03]  /*f2f0*/  FFMA.FTZ R9, R14, c[0x0][0x2d0], -R6 ;  /* 0x0000b4000e097a23 */ /* 0x000fc60000010806 */
[C---:B------:R-:W-:Y:S01]  /*f300*/  FSETP.NEU.FTZ.AND P0, PT, R2.reuse, -INF , PT ;  /* 0xff8000000200780b */ /* 0x040fe20003f1d000 */
[----:B------:R-:W-:Y:S01]  /*f310*/  FMUL.FTZ R5, R2, c[0x0][0x2d0] ;  /* 0x0000b40002057a20 */ /* 0x000fe20000410000 */
[----:B------:R1:W-:Y:S04]  /*f320*/  MUFU.EX2 R189, R9 ;  /* 0x0000000900bd7308 */ /* 0x0003e80000000800 */
[----:B------:R-:W-:-:S05]  /*f330*/  FSEL R5, R5, RZ, P0 ;  /* 0x000000ff05057208 */ /* 0x000fca0000000000 */
[----:B------:R-:W-:-:S04]  /*f340*/  FFMA.FTZ R0, R17, c[0x0][0x2d0], -R5 ;  /* 0x0000b40011007a23 */ /* 0x000fc80000010805 */
[----:B------:R2:W-:Y:S01]  /*f350*/  MUFU.EX2 R206, R0 ;  /* 0x0000000000ce7308 */ /* 0x0005e20000000800 */
[----:B-1----:R-:W-:-:S07]  /*f360*/  FFMA.FTZ R9, R15, c[0x0][0x2d0], -R6 ;  /* 0x0000b4000f097a23 */ /* 0x002fce0000010806 */
[----:B------:R1:W3:Y:S01]  /*f370*/  MUFU.EX2 R241, R9 ;  /* 0x0000000900f17308 */ /* 0x0002e20000000800 */
[----:B--2---:R-:W-:-:S07]  /*f380*/  FFMA.FTZ R0, R18, c[0x0][0x2d0], -R5 ;  /* 0x0000b40012007a23 */ /* 0x004fce0000010805 */
[----:B------:R2:W-:Y:S01]  /*f390*/  MUFU.EX2 R177, R0 ;  /* 0x0000000000b17308 */ /* 0x0005e20000000800 */
[--C-:B-1----:R-:W-:Y:S01]  /*f3a0*/  FFMA.FTZ R9, R16, c[0x0][0x2d0], -R5.reuse ;  /* 0x0000b40010097a23 */ /* 0x102fe20000010805 */
[----:B---3--:R-:W-:Y:S01]  /*f3b0*/  F2FP.BF16.PACK_AB R10, R241, R189 ;  /* 0x000000bdf10a723e */ /* 0x008fe200000010ff */
[----:B------:R-:W-:Y:S05]  /*f3c0*/  LDSM.16.MT88.4 R16, [R231+0x100] ;  /* 0x00010000e710783b */ /* 0x000fea0000004200 */
[----:B------:R1:W-:Y:S01]  /*f3d0*/  MUFU.EX2 R167, R9 ;  /* 0x0000000900a77308 */ /* 0x0003e20000000800 */
[----:B--2---:R-:W-:-:S07]  /*f3e0*/  FFMA.FTZ R0, R28, c[0x0][0x2d0], -R5 ;  /* 0x0000b4001c007a23 */ /* 0x004fce0000010805 */
[----:B------:R2:W3:Y:S01]  /*f3f0*/  MUFU.EX2 R205, R0 ;  /* 0x0000000000cd7308 */ /* 0x0004e20000000800 */
[----:B-1----:R-:W1:Y:S01]  /*f400*/  SHFL.BFLY PT, R9, R8, 0x1, 0x1f ;  /* 0x0c201f0008097f89 */ /* 0x002e6200000e0000 */
[----:B--2---:R-:W-:Y:S01]  /*f410*/  FFMA.FTZ R0, R29, c[0x0][0x2d0], -R7 ;  /* 0x0000b4001d007a23 */ /* 0x004fe20000010807 */
[----:B---3--:R-:W-:-:S05]  /*f420*/  F2FP.BF16.PACK_AB R11, R205, R177 ;  /* 0x000000b1cd0b723e */ /* 0x008fca00000010ff */
[----:B------:R2:W3:Y:S01]  /*f430*/  MUFU.EX2 R139, R0 ;  /* 0x00000000008b7308 */ /* 0x0004e20000000800 */
[----:B-1----:R-:W-:Y:S02]  /*f440*/  FMNMX.FTZ R136, R8, R9, !PT ;  /* 0x0000000908887209 */ /* 0x002fe40007810000 */
[----:B------:R-:W-:Y:S02]  /*f450*/  F2FP.BF16.PACK_AB R8, R194, R162 ;  /* 0x000000a2c208723e */ /* 0x000fe400000010ff */
[C---:B------:R-:W-:Y:S01]  /*f460*/  FSETP.NEU.FTZ.AND P0, PT, R136.reuse, -INF , PT ;  /* 0xff8000008800780b */ /* 0x040fe20003f1d000 */
[----:B------:R-:W-:Y:S01]  /*f470*/  FMUL.FTZ R3, R136, c[0x0][0x2d0] ;  /* 0x0000b40088037a20 */ /* 0x000fe20000410000 */
[----:B------:R-:W-:Y:S01]  /*f480*/  F2FP.BF16.PACK_AB R9, R206, R167 ;  /* 0x000000a7ce09723e */ /* 0x000fe200000010ff */
[----:B--2---:R-:W-:Y:S01]  /*f490*/  FFMA.FTZ R0, R30, c[0x0][0x2d0], -R7 ;  /* 0x0000b4001e007a23 */ /* 0x004fe20000010807 */
[----:B---3--:R-:W-:-:S03]  /*f4a0*/  F2FP.BF16.PACK_AB R12, R139, R165 ;  /* 0x000000a58b0c723e */ /* 0x008fc600000010ff */
[----:B------:R1:W-:Y:S02]  /*f4b0*/  MUFU.EX2 R235, R0 ;  /* 0x0000000000eb7308 */ /* 0x0003e40000000800 */
[C---:B------:R-:W-:Y:S08]  /*f4c0*/  HMMA.16816.F32.BF16 R68, R8.reuse, R20, RZ ;  /* 0x000000140844723c */ /* 0x040ff000000418ff */
        /* <DEDUP_REMOVED lines=10> */
[----:B------:R1:W-:Y:S03]  /*f570*/  MUFU.EX2 R247, R3 ;  /* 0x0000000300f77308 */ /* 0x0003e60000000800 */
[C---:B------:R-:W-:Y:S08]  /*f580*/  HMMA.16816.F32.BF16 R52, R8.reuse, R24, RZ ;  /* 0x000000180834723c */ /* 0x040ff000000418ff */
[----:B------:R-:W-:Y:S01]  /*f590*/  HMMA.16816.F32.BF16 R48, R8, R26, RZ ;  /* 0x0000001a0830723c */ /* 0x000fe200000418ff */
[----:B-1----:R-:W-:-:S04]  /*f5a0*/  FFMA.FTZ R3, R33, c[0x0][0x2d0], -R0 ;  /* 0x0000b40021037a23 */ /* 0x002fc80000010800 */
        /* <DEDUP_REMOVED lines=12> */
[----:B-1----:R-:W-:-:S04]  /*f670*/  FFMA.FTZ R3, R41, c[0x0][0x2d0], -R6 ;  /* 0x0000b40029037a23 */ /* 0x002fc80000010806 */
[----:B------:R1:W2:Y:S03]  /*f680*/  MUFU.EX2 R196, R3 ;  /* 0x0000000300c47308 */ /* 0x0002a60000000800 */
[----:B------:R-:W-:Y:S01]  /*f690*/  HMMA.16816.F32.BF16 R104, R12, R18, RZ ;  /* 0x000000120c68723c */ /* 0x000fe200000418ff */
[----:B------:R-:W-:Y:S07]  /*f6a0*/  LDSM.16.MT88.4 R16, [R229+0x900] ;  /* 0x00090000e510783b */ /* 0x000fee0000004200 */
[----:B------:R-:W-:Y:S01]  /*f6b0*/  HMMA.16816.F32.BF16 R40, R8, R38, RZ ;  /* 0x000000260828723c */ /* 0x000fe200000418ff */
[----:B-1----:R-:W-:-:S07]  /*f6c0*/  FFMA.FTZ R3, R80, c[0x0][0x2d0], -R6 ;  /* 0x0000b40050037a23 */ /* 0x002fce0000010806 */
[C---:B------:R-:W-:Y:S01]  /*f6d0*/  HMMA.16816.F32.BF16 R72, R12.reuse, R24, RZ ;  /* 0x000000180c48723c */ /* 0x040fe200000418ff */
[----:B--2---:R-:W-:Y:S01]  /*f6e0*/  F2FP.BF16.PACK_AB R8, R196, R179 ;  /* 0x000000b3c408723e */ /* 0x004fe200000010ff */
[----:B------:R1:W-:Y:S06]  /*f6f0*/  MUFU.EX2 R236, R3 ;  /* 0x0000000300ec7308 */ /* 0x0003ec0000000800 */
[C---:B------:R-:W-:Y:S01]  /*f700*/  HMMA.16816.F32.BF16 R80, R12.reuse, R20, RZ ;  /* 0x000000140c50723c */ /* 0x040fe200000418ff */
[----:B------:R-:W2:Y:S07]  /*f710*/  LDSM.16.MT88.4 R20, [R228+0x900] ;  /* 0x00090000e414783b */ /* 0x000eae0000004200 */
[----:B------:R-:W-:Y:S01]  /*f720*/  HMMA.16816.F32.BF16 R112, R12, R26, RZ ;  /* 0x0000001a0c70723c */ /* 0x000fe200000418ff */
[----:B-1----:R-:W-:-:S04]  /*f730*/  FFMA.FTZ R3, R84, c[0x0][0x2d0], -R6 ;  /* 0x0000b40054037a23 */ /* 0x002fc80000010806 */
[----:B------:R1:W3:Y:S03]  /*f740*/  MUFU.EX2 R188, R3 ;  /* 0x0000000300bc7308 */ /* 0x0002e60000000800 */
[C---:B------:R-:W-:Y:S08]  /*f750*/  HMMA.16816.F32.BF16 R24, R12.reuse, R36, RZ ;  /* 0x000000240c18723c */ /* 0x040ff000000418ff */
[----:B------:R-:W-:Y:S01]  /*f760*/  HMMA.16816.F32.BF16 R100, R12, R38, RZ ;  /* 0x000000260c64723c */ /* 0x000fe200000418ff */
[----:B------:R-:W-:Y:S01]  /*f770*/  LDSM.16.MT88.4 R12, [R228+0x1100] ;  /* 0x00110000e40c783b */ /* 0x000fe20000004200 */
[----:B-1----:R-:W-:Y:S01]  /*f780*/  FFMA.FTZ R3, R85, c[0x0][0x2d0], -R5 ;  /* 0x0000b40055037a23 */ /* 0x002fe20000010805 */
[----:B---3--:R-:W-:-:S03]  /*f790*/  F2FP.BF16.PACK_AB R10, R188, R236 ;  /* 0x000000ecbc0a723e */ /* 0x008fc600000010ff */
        /* <DEDUP_REMOVED lines=18> */
[C---:B------:R-:W-:Y:S01]  /*f8c0*/  HMMA.16816.F32.BF16 R60, R8.reuse, R18, R48 ;  /* 0x00000012083c723c */ /* 0x040fe20000041830 */
[----:B------:R1:W-:Y:S07]  /*f8d0*/  MUFU.EX2 R223, R3 ;  /* 0x0000000300df7308 */ /* 0x0003ee0000000800 */
[C---:B------:R-:W-:Y:S08]  /*f8e0*/  HMMA.16816.F32.BF16 R88, R8.reuse, R28, R44 ;  /* 0x0000001c0858723c */ /* 0x040ff0000004182c */
[----:B------:R-:W-:Y:S01]  /*f8f0*/  HMMA.16816.F32.BF16 R44, R8, R30, R40 ;  /* 0x0000001e082c723c */ /* 0x000fe20000041828 */
[----:B-1----:R-:W-:-:S04]  /*f900*/  FFMA.FTZ R3, R96, c[0x0][0x2d0], -R7 ;  /* 0x0000b40060037a23 */ /* 0x002fc80000010807 */
[----:B------:R1:W3:Y:S02]  /*f910*/  MUFU.EX2 R224, R3 ;  /* 0x0000000300e07308 */ /* 0x0002e40000000800 */
[----:B-1----:R-:W-:Y:S02]  /*f920*/  FFMA.FTZ R3, R97, c[0x0][0x2d0], -R0 ;  /* 0x0000b40061037a23 */ /* 0x002fe40000010800 */
[----:B------:R-:W-:Y:S04]  /*f930*/  HMMA.16816.F32.BF16 R96, R8, R16, R52 ;  /* 0x000000100860723c */ /* 0x000fe80000041834 */
[----:B------:R1:W-:Y:S03]  /*f940*/  MUFU.EX2 R215, R3 ;  /* 0x0000000300d77308 */ /* 0x0003e60000000800 */
[----:B--2---:R-:W-:-:S02]  /*f950*/  F2FP.BF16.PACK_AB R8, R225, R226 ;  /* 0x000000e2e108723e */ /* 0x004fc400000010ff */
[----:B---3--:R-:W-:Y:S01]  /*f960*/  F2FP.BF16.PACK_AB R10, R224, R223 ;  /* 0x000000dfe00a723e */ /* 0x008fe200000010ff */
[----:B-1----:R-:W-:Y:S01]  /*f970*/  FFMA.FTZ R3, R116, c[0x0][0x2d0], -R0 ;  /* 0x0000b40074037a23 */ /* 0x002fe20000010800 */
[----:B------:R-:W-:-:S03]  /*f980*/  MOV R116, R211 ;  /* 0x000000d300747202 */ /* 0x000fc60000000f00 */
        /* <DEDUP_REMOVED lines=12> */
[C---:B------:R-:W-:Y:S07]  /*fa50*/  HMMA.16816.F32.BF16 R72, R8.reuse, R16, R72 ;  /* 0x000000100848723c */ /* 0x040fee0000041848 */
[----:B------:R-:W-:Y:S01]  /*fa60*/  IMAD.MOV.U32 R17, RZ, RZ, R116 ;  /* 0x000000ffff117224 */ /* 0x000fe200078e0074 */
[----:B------:R-:W-:Y:S01]  /*fa70*/  MOV R116, R203 ;  /* 0x000000cb00747202 */ /* 0x000fe20000000f00 */
[----:B------:R-:W-:Y:S01]  /*fa80*/  HMMA.16816.F32.BF16 R48, R8, R20, R80 ;  /* 0x000000140830723c */ /* 0x000fe20000041850 */
[----:B------:R-:W-:-:S02]  /*fa90*/  IMAD.MOV.U32 R16, RZ, RZ, R4 ;  /* 0x000000ffff107224 */ /* 0x000fc400078e0004 */
[----:B-1----:R-:W-:Y:S02]  /*faa0*/  FFMA.FTZ R3, R120, c[0x0][0x2d0], -R6 ;  /* 0x0000b40078037a23 */ /* 0x002fe40000010806 */
[----:B------:R-:W-:Y:S02]  /*fab0*/  IMAD.MOV.U32 R120, RZ, RZ, R195 ;  /* 0x000000ffff787224 */ /* 0x000fe400078e00c3 */
[----:B------:R1:W-:Y:S01]  /*fac0*/  MUFU.EX2 R213, R3 ;  /* 0x0000000300d57308 */ /* 0x0003e20000000800 */
[C---:B------:R-:W-:Y:S01]  /*fad0*/  HMMA.16816.F32.BF16 R80, R8.reuse, R28, R24 ;  /* 0x0000001c0850723c */ /* 0x040fe20000041818 */
[----:B------:R-:W-:Y:S01]  /*fae0*/  IMAD.MOV.U32 R4, RZ, RZ, R192 ;  /* 0x000000ffff047224 */ /* 0x000fe200078e00c0 */
[----:B------:R-:W-:Y:S05]  /*faf0*/  LDSM.16.MT88.4 R24, [R229+0x1100] ;  /* 0x00110000e518783b */ /* 0x000fea0000004200 */
[----:B------:R-:W-:Y:S01]  /*fb00*/  IMAD.MOV.U32 R29, RZ, RZ, R193 ;  /* 0x000000ffff1d7224 */ /* 0x000fe200078e00c1 */
[----:B------:R-:W-:Y:S01]  /*fb10*/  HMMA.16816.F32.BF16 R36, R8, R34, R104 ;  /* 0x000000220824723c */ /* 0x000fe20000041868 */
[----:B-1----:R-:W-:-:S07]  /*fb20*/  FFMA.FTZ R3, R121, c[0x0][0x2d0], -R6 ;  /* 0x0000b40079037a23 */ /* 0x002fce0000010806 */
[C---:B------:R-:W-:Y:S01]  /*fb30*/  HMMA.16816.F32.BF16 R56, R8.reuse, R18, R112 ;  /* 0x000000120838723c */ /* 0x040fe20000041870 */
[----:B------:R-:W-:Y:S01]  /*fb40*/  IMAD.MOV.U32 R121, RZ, RZ, R196 ;  /* 0x000000ffff797224 */ /* 0x000fe200078e00c4 */
[----:B------:R-:W-:Y:S01]  /*fb50*/  MOV R105, R188 ;  /* 0x000000bc00697202 */ /* 0x000fe20000000f00 */
[----:B------:R1:W2:Y:S01]  /*fb60*/  MUFU.EX2 R214, R3 ;  /* 0x0000000300d67308 */ /* 0x0002a20000000800 */
[----:B------:R-:W-:Y:S01]  /*fb70*/  IMAD.MOV.U32 R106, RZ, RZ, R191 ;  /* 0x000000ffff6a7224 */ /* 0x000fe200078e00bf */
[----:B------:R-:W-:Y:S01]  /*fb80*/  MOV R107, R17 ;  /* 0x00000011006b7202 */ /* 0x000fe20000000f00 */
[----:B------:R-:W-:Y:S02]  /*fb90*/  IMAD.MOV.U32 R104, RZ, RZ, R189 ;  /* 0x000000ffff687224 */ /* 0x000fe400078e00bd */
[----:B------:R-:W-:Y:S01]  /*fba0*/  IMAD.MOV.U32 R114, RZ, RZ, R190 ;  /* 0x000000ffff727224 */ /* 0x000fe200078e00be */
[C---:B------:R-:W-:Y:S01]  /*fbb0*/  HMMA.16816.F32.BF16 R40, R8.reuse, R22, R92 ;  /* 0x000000160828723c */ /* 0x040fe2000004185c */
[----:B------:R-:W3:Y:S07]  /*fbc0*/  LDSM.16.MT88.4 R20, [R231+0x1100] ;  /* 0x00110000e714783b */ /* 0x000eee0000004200 */
[----:B------:R-:W-:Y:S01]  /*fbd0*/  HMMA.16816.F32.BF16 R52, R8, R32, R76 ;  /* 0x000000200834723c */ /* 0x000fe2000004184c */
[----:B------:R-:W4:Y:S01]  /*fbe0*/  LDSM.16.MT88.4 R32, [R230+0x1100] ;  /* 0x00110000e620783b */ /* 0x000f220000004200 */
[----:B-1----:R-:W-:-:S02]  /*fbf0*/  FFMA.FTZ R3, R122, c[0x0][0x2d0], -R6 ;  /* 0x0000b4007a037a23 */ /* 0x002fc40000010806 */
[----:B------:R-:W-:Y:S02]  /*fc00*/  IMAD.MOV.U32 R122, RZ, RZ, R200 ;  /* 0x000000ffff7a7224 */ /* 0x000fe400078e00c8 */
[----:B------:R1:W-:Y:S02]  /*fc10*/  MUFU.EX2 R212, R3 ;  /* 0x0000000300d47308 */ /* 0x0003e40000000800 */
[----:B------:R-:W-:Y:S07]  /*fc20*/  HMMA.16816.F32.BF16 R64, R8, R30, R100 ;  /* 0x0000001e0840723c */ /* 0x000fee0000041864 */
[----:B--2---:R-:W-:Y:S01]  /*fc30*/  F2FP.BF16.PACK_AB R8, R214, R213 ;  /* 0x000000d5d608723e */ /* 0x004fe200000010ff */
[----:B-1----:R-:W-:-:S02]  /*fc40*/  FFMA.FTZ R3, R123, c[0x0][0x2d0], -R6 ;  /* 0x0000b4007b037a23 */ /* 0x002fc40000010806 */
        /* <DEDUP_REMOVED lines=8> */
[----:B------:R1:W2:Y:S01]  /*fcd0*/  MUFU.EX2 R205, R3 ;  /* 0x0000000300cd7308 */ /* 0x0002a20000000800 */
[----:B------:R-:W-:Y:S01]  /*fce0*/  LDSM.16.MT88.4 R16, [R228+0x1900] ;  /* 0x00190000e410783b */ /* 0x000fe20000004200 */
[----:B-1----:R-:W-:Y:S01]  /*fcf0*/  FFMA.FTZ R3, R126, c[0x0][0x2d0], -R5 ;  /* 0x0000b4007e037a23 */ /* 0x002fe20000010805 */
[----:B--2---:R-:W-:Y:S01]  /*fd00*/  F2FP.BF16.PACK_AB R9, R205, R206 ;  /* 0x000000cecd09723e */ /* 0x004fe200000010ff */
[----:B------:R-:W-:-:S04]  /*fd10*/  IMAD.MOV.U32 R126, RZ, RZ, R204 ;  /* 0x000000ffff7e7224 */ /* 0x000fc800078e00cc */
[----:B------:R1:W-:Y:S02]  /*fd20*/  MUFU.EX2 R204, R3 ;  /* 0x0000000300cc7308 */ /* 0x0003e40000000800 */
[----:B-1----:R-:W-:Y:S01]  /*fd30*/  FFMA.FTZ R3, R127, c[0x0][0x2d0], -R5 ;  /* 0x0000b4007f037a23 */ /* 0x002fe20000010805 */
[----:B------:R-:W-:Y:S02]  /*fd40*/  MOV R127, R117 ;  /* 0x00000075007f7202 */ /* 0x000fe40000000f00 */
[----:B------:R-:W-:-:S03]  /*fd50*/  MOV R117, R197 ;  /* 0x000000c500757202 */ /* 0x000fc60000000f00 */
[----:B------:R1:W2:Y:S02]  /*fd60*/  MUFU.EX2 R203, R3 ;  /* 0x0000000300cb7308 */ /* 0x0002a40000000800 */
[----:B-1----:R-:W-:Y:S01]  /*fd70*/  FFMA.FTZ R3, R129, c[0x0][0x2d0], -R7 ;  /* 0x0000b40081037a23 */ /* 0x002fe20000010807 */
[----:B--2---:R-:W-:Y:S01]  /*fd80*/  F2FP.BF16.PACK_AB R11, R203, R204 ;  /* 0x000000cccb0b723e */ /* 0x004fe200000010ff */
[----:B------:R-:W-:-:S04]  /*fd90*/  IMAD.MOV.U32 R129, RZ, RZ, R105 ;  /* 0x000000ffff817224 */ /* 0x000fc800078e0069 */
[----:B------:R1:W2:Y:S02]  /*fda0*/  MUFU.EX2 R200, R3 ;  /* 0x0000000300c87308 */ /* 0x0002a40000000800 */
[C---:B---3--:R-:W-:Y:S08]  /*fdb0*/  HMMA.16816.F32.BF16 R76, R8.reuse, R22, R68 ;  /* 0x00000016084c723c */ /* 0x048ff00000041844 */
[----:B------:R-:W-:Y:S01]  /*fdc0*/  HMMA.16816.F32.BF16 R68, R8, R26, R60 ;  /* 0x0000001a0844723c */ /* 0x000fe2000004183c */
[----:B-1----:R-:W-:-:S02]  /*fdd0*/  FFMA.FTZ R3, R128, c[0x0][0x2d0], -R7 ;  /* 0x0000b40080037a23 */ /* 0x002fc40000010807 */
[----:B------:R-:W-:Y:S02]  /*fde0*/  IMAD.MOV.U32 R128, RZ, RZ, R107 ;  /* 0x000000ffff807224 */ /* 0x000fe400078e006b */
[----:B------:R1:W-:Y:S03]  /*fdf0*/  MUFU.EX2 R199, R3 ;  /* 0x0000000300c77308 */ /* 0x0003e60000000800 */
[C---:B------:R-:W-:Y:S08]  /*fe00*/  HMMA.16816.F32.BF16 R140, R8.reuse, R12, R140 ;  /* 0x0000000c088c723c */ /* 0x040ff0000004188c */
[----:B------:R-:W-:Y:S01]  /*fe10*/  HMMA.16816.F32.BF16 R108, R8, R20, R108 ;  /* 0x00000014086c723c */ /* 0x000fe2000004186c */
[----:B-1----:R-:W-:-:S07]  /*fe20*/  FFMA.FTZ R3, R130, c[0x0][0x2d0], -R7 ;  /* 0x0000b40082037a23 */ /* 0x002fce0000010807 */
[----:B------:R-:W-:Y:S01]  /*fe30*/  HMMA.16816.F32.BF16 R96, R8, R24, R96 ;  /* 0x000000180860723c */ /* 0x000fe20000041860 */
[----:B------:R-:W-:Y:S01]  /*fe40*/  IMAD.MOV.U32 R130, RZ, RZ, R125 ;  /* 0x000000ffff827224 */ /* 0x000fe200078e007d */
[----:B------:R1:W3:Y:S01]  /*fe50*/  MUFU.EX2 R198, R3 ;  /* 0x0000000300c67308 */ /* 0x0002e20000000800 */
[----:B------:R-:W-:-:S05]  /*fe60*/  IMAD.MOV.U32 R125, RZ, RZ, R177 ;  /* 0x000000ffff7d7224 */ /* 0x000fca00078e00b1 */
[C---:B----4-:R-:W-:Y:S08]  /*fe70*/  HMMA.16816.F32.BF16 R92, R8.reuse, R32, R88 ;  /* 0x00000020085c723c */ /* 0x050ff00000041858 */
[----:B------:R-:W-:Y:S01]  /*fe80*/  HMMA.16816.F32.BF16 R84, R8, R14, R84 ;  /* 0x0000000e0854723c */ /* 0x000fe20000041854 */
[----:B-1----:R-:W-:Y:S02]  /*fe90*/  FFMA.FTZ R3, R131, c[0x0][0x2d0], -R7 ;  /* 0x0000b40083037a23 */ /* 0x002fe40000010807 */
[----:B------:R-:W-:-:S02]  /*fea0*/  IMAD.MOV.U32 R131, RZ, RZ, R161 ;  /* 0x000000ffff837224 */ /* 0x000fc400078e00a1 */
[----:B------:R1:W-:Y:S03]  /*feb0*/  MUFU.EX2 R197, R3 ;  /* 0x0000000300c57308 */ /* 0x0003e60000000800 */
[----:B------:R-:W-:Y:S07]  /*fec0*/  HMMA.16816.F32.BF16 R60, R8, R34, R44 ;  /* 0x00000022083c723c */ /* 0x000fee000004182c */
[----:B--2---:R-:W-:-:S02]  /*fed0*/  F2FP.BF16.PACK_AB R8, R200, R251 ;  /* 0x000000fbc808723e */ /* 0x004fc400000010ff */
[----:B---3--:R-:W-:Y:S01]  /*fee0*/  F2FP.BF16.PACK_AB R10, R198, R199 ;  /* 0x000000c7c60a723e */ /* 0x008fe200000010ff */
[----:B-1----:R-:W-:-:S04]  /*fef0*/  FFMA.FTZ R3, R132, c[0x0][0x2d0], -R0 ;  /* 0x0000b40084037a23 */ /* 0x002fc80000010800 */
[----:B------:R1:W-:Y:S02]  /*ff00*/  MUFU.EX2 R252, R3 ;  /* 0x0000000300fc7308 */ /* 0x0003e40000000800 */
[----:B-1----:R-:W-:-:S06]  /*ff10*/  FFMA.FTZ R3, R133, c[0x0][0x2d0], -R0 ;  /* 0x0000b40085037a23 */ /* 0x002fcc0000010800 */
[----:B------:R1:W2:Y:S02]  /*ff20*/  MUFU.EX2 R196, R3 ;  /* 0x0000000300c47308 */ /* 0x0002a40000000800 */
[----:B-1----:R-:W-:Y:S01]  /*ff30*/  FFMA.FTZ R3, R134, c[0x0][0x2d0], -R0 ;  /* 0x0000b40086037a23 */ /* 0x002fe20000010800 */
[----:B--2---:R-:W-:-:S05]  /*ff40*/  F2FP.BF16.PACK_AB R9, R196, R252 ;  /* 0x000000fcc409723e */ /* 0x004fca00000010ff */
[----:B------:R1:W-:Y:S02]  /*ff50*/  MUFU.EX2 R195, R3 ;  /* 0x0000000300c37308 */ /* 0x0003e40000000800 */
[----:B-1----:R-:W-:Y:S02]  /*ff60*/  FFMA.FTZ R3, R153, c[0x0][0x2d0], -R0 ;  /* 0x0000b40099037a23 */ /* 0x002fe40000010800 */
[----:B------:R-:W-:-:S04]  /*ff70*/  IMAD.MOV.U32 R153, RZ, RZ, R118 ;  /* 0x000000ffff997224 */ /* 0x000fc800078e0076 */
[----:B------:R1:W2:Y:S01]  /*ff80*/  MUFU.EX2 R193, R3 ;  /* 0x0000000300c17308 */ /* 0x0002a20000000800 */
[----:B------:R-:W-:Y:S02]  /*ff90*/  IMAD.MOV.U32 R118, RZ, RZ, R166 ;  /* 0x000000ffff767224 */ /* 0x000fe400078e00a6 */
[--C-:B-1----:R-:W-:Y:S01]  /*ffa0*/  FFMA.FTZ R3, R152, c[0x0][0x2d0], -R7.reuse ;  /* 0x0000b40098037a23 */ /* 0x102fe20000010807 */
[----:B------:R-:W-:Y:S02]  /*ffb0*/  MOV R152, R194 ;  /* 0x000000c200987202 */ /* 0x000fe40000000f00 */
[----:B--2---:R-:W-:Y:S02]  /*ffc0*/  F2FP.BF16.PACK_AB R11, R193, R195 ;  /* 0x000000c3c10b723e */ /* 0x004fe400000010ff */
[----:B------:R1:W-:Y:S05]  /*ffd0*/  MUFU.EX2 R194, R3 ;  /* 0x0000000300c27308 */ /* 0x0003ea0000000800 */
[C---:B------:R-:W-:Y:S08]  /*ffe0*/  HMMA.16816.F32.BF16 R48, R8.reuse, R12, R48 ;  /* 0x0000000c0830723c */ /* 0x040ff00000041830 */
[----:B------:R-:W-:Y:S01]  /*fff0*/  HMMA.16816.F32.BF16 R44, R8, R14, R40 ;  /* 0x0000000e082c723c */ /* 0x000fe20000041828 */
[----:B------:R-:W-:Y:S01]  /*10000*/  LDSM.16.MT88.4 R12, [R231+0x1900] ;  /* 0x00190000e70c783b */ /* 0x000fe20000004200 */
[----:B-1----:R-:W-:-:S04]  /*10010*/  FFMA.FTZ R3, R138, c[0x0][0x2d0], -R7 ;  /* 0x0000b4008a037a23 */ /* 0x002fc80000010807 */
[----:B------:R1:W-:Y:S02]  /*10020*/  MUFU.EX2 R192, R3 ;  /* 0x0000000300c07308 */ /* 0x0003e40000000800 */
[C---:B------:R-:W-:Y:S08]  /*10030*/  HMMA.16816.F32.BF16 R56, R8.reuse, R26, R56 ;  /* 0x0000001a0838723c */ /* 0x040ff00000041838 */
[----:B------:R-:W-:Y:S01]  /*10040*/  HMMA.16816.F32.BF16 R88, R8, R32, R80 ;  /* 0x000000200858723c */ /* 0x000fe20000041850 */
[----:B-1----:R-:W-:-:S02]  /*10050*/  FFMA.FTZ R3, R154, c[0x0][0x2d0], -R6 ;  /* 0x0000b4009a037a23 */ /* 0x002fc40000010806 */
[----:B------:R-:W-:-:S05]  /*10060*/  IMAD.MOV.U32 R154, RZ, RZ, R29 ;  /* 0x000000ffff9a7224 */ /* 0x000fca00078e001d */
[C---:B------:R-:W-:Y:S01]  /*10070*/  HMMA.16816.F32.BF16 R40, R8.reuse, R20, R52 ;  /* 0x000000140828723c */ /* 0x040fe20000041834 */
[----:B------:R1:W-:Y:S07]  /*10080*/  MUFU.EX2 R191, R3 ;  /* 0x0000000300bf7308 */ /* 0x0003ee0000000800 */
[C---:B------:R-:W-:Y:S01]  /*10090*/  HMMA.16816.F32.BF16 R28, R8.reuse, R24, R72 ;  /* 0x00000018081c723c */ /* 0x040fe20000041848 */
[----:B------:R-:W2:Y:S07]  /*100a0*/  LDSM.16.MT88.4 R24, [R229+0x1900] ;  /* 0x00190000e518783b */ /* 0x000eae0000004200 */
[----:B------:R-:W-:Y:S01]  /*100b0*/  HMMA.16816.F32.BF16 R72, R8, R34, R64 ;  /* 0x000000220848723c */ /* 0x000fe20000041840 */
[----:B-1----:R-:W-:Y:S01]  /*100c0*/  FFMA.FTZ R3, R155, c[0x0][0x2d0], -R6 ;  /* 0x0000b4009b037a23 */ /* 0x002fe20000010806 */
[----:B------:R-:W1:Y:S01]  /*100d0*/  LDSM.16.MT88.4 R32, [R230+0x1900] ;  /* 0x00190000e620783b */ /* 0x000e620000004200 */
[----:B------:R-:W-:-:S02]  /*100e0*/  IMAD.MOV.U32 R155, RZ, RZ, R104 ;  /* 0x000000ffff9b7224 */ /* 0x000fc400078e0068 */
[----:B------:R3:W4:Y:S03]  /*100f0*/  MUFU.EX2 R190, R3 ;  /* 0x0000000300be7308 */ /* 0x0007260000000800 */
[----:B------:R-:W-:Y:S01]  /*10100*/  HMMA.16816.F32.BF16 R36, R8, R22, R36 ;  /* 0x000000160824723c */ /* 0x000fe20000041824 */
[----:B------:R-:W1:Y:S01]  /*10110*/  LDSM.16.MT88.4 R20, [R228+0x2100] ;  /* 0x00210000e414783b */ /* 0x000e620000004200 */
[----:B---3--:R-:W-:-:S05]  /*10120*/  FFMA.FTZ R3, R148, c[0x0][0x2d0], -R6 ;  /* 0x0000b40094037a23 */ /* 0x008fca0000010806 */
[----:B----4-:R-:W-:Y:S01]  /*10130*/  F2FP.BF16.PACK_AB R8, R190, R191 ;  /* 0x000000bfbe08723e */ /* 0x010fe200000010ff */
[----:B------:R3:W-:Y:S02]  /*10140*/  MUFU.EX2 R189, R3 ;  /* 0x0000000300bd7308 */ /* 0x0007e40000000800 */
[----:B---3--:R-:W-:-:S06]  /*10150*/  FFMA.FTZ R3, R149, c[0x0][0x2d0], -R6 ;  /* 0x0000b40095037a23 */ /* 0x008fcc0000010806 */
[----:B------:R3:W4:Y:S02]  /*10160*/  MUFU.EX2 R188, R3 ;  /* 0x0000000300bc7308 */ /* 0x0007240000000800 */
[----:B---3--:R-:W-:Y:S01]  /*10170*/  FFMA.FTZ R3, R156, c[0x0][0x2d0], -R5 ;  /* 0x0000b4009c037a23 */ /* 0x008fe20000010805 */
[----:B----4-:R-:W-:Y:S02]  /*10180*/  F2FP.BF16.PACK_AB R10, R188, R189 ;  /* 0x000000bdbc0a723e */ /* 0x010fe400000010ff */
[----:B------:R-:W-:-:S03]  /*10190*/  MOV R156, R116 ;  /* 0x00000074009c7202 */ /* 0x000fc60000000f00 */
[----:B------:R3:W-:Y:S01]  /*101a0*/  MUFU.EX2 R138, R3 ;  /* 0x00000003008a7308 */ /* 0x0007e20000000800 */
[----:B------:R-:W-:Y:S01]  /*101b0*/  MOV R116, R162 ;  /* 0x000000a200747202 */ /* 0x000fe20000000f00 */
[----:B---3--:R-:W-:Y:S02]  /*101c0*/  FFMA.FTZ R3, R157, c[0x0][0x2d0], -R5 ;  /* 0x0000b4009d037a23 */ /* 0x008fe40000010805 */
[----:B------:R-:W-:-:S04]  /*101d0*/  IMAD.MOV.U32 R157, RZ, RZ, R160 ;  /* 0x000000ffff9d7224 */ /* 0x000fc800078e00a0 */
[----:B------:R3:W4:Y:S02]  /*101e0*/  MUFU.EX2 R134, R3 ;  /* 0x0000000300867308 */ /* 0x0007240000000800 */
[----:B---3--:R-:W-:Y:S01]  /*101f0*/  FFMA.FTZ R3, R150, c[0x0][0x2d0], -R5 ;  /* 0x0000b40096037a23 */ /* 0x008fe20000010805 */
[----:B----4-:R-:W-:-:S05]  /*10200*/  F2FP.BF16.PACK_AB R9, R134, R138 ;  /* 0x0000008a8609723e */ /* 0x010fca00000010ff */
        /* <DEDUP_REMOVED lines=8> */
[C---:B--2---:R-:W-:Y:S08]  /*10290*/  HMMA.16816.F32.BF16 R80, R8.reuse, R26, R68 ;  /* 0x0000001a0850723c */ /* 0x044ff00000041844 */
[----:B------:R-:W-:Y:S01]  /*102a0*/  HMMA.16816.F32.BF16 R140, R8, R16, R140 ;  /* 0x00000010088c723c */ /* 0x000fe2000004188c */
[----:B---3--:R-:W-:-:S02]  /*102b0*/  FFMA.FTZ R3, R144, c[0x0][0x2d0], -R7 ;  /* 0x0000b40090037a23 */ /* 0x008fc40000010807 */
[----:B------:R-:W-:Y:S02]  /*102c0*/  IMAD.MOV.U32 R144, RZ, RZ, R114 ;  /* 0x000000ffff907224 */ /* 0x000fe400078e0072 */
[----:B------:R2:W-:Y:S03]  /*102d0*/  MUFU.EX2 R114, R3 ;  /* 0x0000000300727308 */ /* 0x0005e60000000800 */
[C---:B------:R-:W-:Y:S08]  /*102e0*/  HMMA.16816.F32.BF16 R84, R8.reuse, R18, R84 ;  /* 0x000000120854723c */ /* 0x040ff00000041854 */
[----:B-1----:R-:W-:Y:S01]  /*102f0*/  HMMA.16816.F32.BF16 R68, R8, R34, R60 ;  /* 0x000000220844723c */ /* 0x002fe2000004183c */
[----:B--2---:R-:W-:Y:S01]  /*10300*/  FFMA.FTZ R3, R146, c[0x0][0x2d0], -R7 ;  /* 0x0000b40092037a23 */ /* 0x004fe20000010807 */
[----:B------:R-:W-:-:S03]  /*10310*/  MOV R146, R106 ;  /* 0x0000006a00927202 */ /* 0x000fc60000000f00 */
[----:B------:R1:W-:Y:S02]  /*10320*/  MUFU.EX2 R113, R3 ;  /* 0x0000000300717308 */ /* 0x0003e40000000800 */
[----:B-1----:R-:W-:Y:S02]  /*10330*/  FFMA.FTZ R3, R145, c[0x0][0x2d0], -R7 ;  /* 0x0000b40091037a23 */ /* 0x002fe40000010807 */
[----:B------:R-:W-:-:S04]  /*10340*/  IMAD.MOV.U32 R145, RZ, RZ, R124 ;  /* 0x000000ffff917224 */ /* 0x000fc800078e007c */
[----:B------:R1:W-:Y:S01]  /*10350*/  MUFU.EX2 R112, R3 ;  /* 0x0000000300707308 */ /* 0x0003e20000000800 */
[----:B------:R-:W-:Y:S02]  /*10360*/  IMAD.MOV.U32 R124, RZ, RZ, R119 ;  /* 0x000000ffff7c7224 */ /* 0x000fe400078e0077 */
[----:B------:R-:W-:Y:S02]  /*10370*/  IMAD.MOV.U32 R119, RZ, RZ, R165 ;  /* 0x000000ffff777224 */ /* 0x000fe400078e00a5 */
[----:B-1----:R-:W-:Y:S02]  /*10380*/  FFMA.FTZ R3, R159, c[0x0][0x2d0], -R0 ;  /* 0x0000b4009f037a23 */ /* 0x002fe40000010800 */
[----:B------:R-:W-:Y:S02]  /*10390*/  IMAD.MOV.U32 R159, RZ, RZ, R163 ;  /* 0x000000ffff9f7224 */ /* 0x000fe400078e00a3 */
[----:B------:R1:W-:Y:S01]  /*103a0*/  MUFU.EX2 R106, R3 ;  /* 0x00000003006a7308 */ /* 0x0003e20000000800 */
[----:B------:R-:W-:Y:S07]  /*103b0*/  HMMA.16816.F32.BF16 R160, R8, R12, R108 ;  /* 0x0000000c08a0723c */ /* 0x000fee000004186c */
[----:B------:R-:W-:-:S02]  /*103c0*/  IMAD.MOV.U32 R110, RZ, RZ, R178 ;  /* 0x000000ffff6e7224 */ /* 0x000fc400078e00b2 */
[----:B------:R-:W-:Y:S02]  /*103d0*/  IMAD.MOV.U32 R109, RZ, RZ, R176 ;  /* 0x000000ffff6d7224 */ /* 0x000fe400078e00b0 */
[----:B------:R-:W-:Y:S01]  /*103e0*/  HMMA.16816.F32.BF16 R176, R8, R24, R96 ;  /* 0x0000001808b0723c */ /* 0x000fe20000041860 */
[----:B------:R-:W-:Y:S02]  /*103f0*/  IMAD.MOV.U32 R111, RZ, RZ, R122 ;  /* 0x000000ffff6f7224 */ /* 0x000fe400078e007a */
[----:B------:R-:W-:Y:S02]  /*10400*/  IMAD.MOV.U32 R122, RZ, RZ, R167 ;  /* 0x000000ffff7a7224 */ /* 0x000fe400078e00a7 */
[----:B-1----:R-:W-:-:S03]  /*10410*/  FFMA.FTZ R3, R164, c[0x0][0x2d0], -R0 ;  /* 0x0000b400a4037a23 */ /* 0x002fc60000010800 */
[C---:B------:R-:W-:Y:S01]  /*10420*/  HMMA.16816.F32.BF16 R164, R8.reuse, R14, R76 ;  /* 0x0000000e08a4723c */ /* 0x040fe2000004184c */
[----:B------:R1:W2:Y:S07]  /*10430*/  MUFU.EX2 R105, R3 ;  /* 0x0000000300697308 */ /* 0x0002ae0000000800 */
[----:B------:R-:W-:Y:S07]  /*10440*/  HMMA.16816.F32.BF16 R76, R8, R32, R92 ;  /* 0x00000020084c723c */ /* 0x000fee000004185c */
[----:B------:R-:W-:Y:S01]  /*10450*/  F2FP.BF16.PACK_AB R8, R194, R197 ;  /* 0x000000c5c208723e */ /* 0x000fe200000010ff */
[----:B-1----:R-:W-:Y:S01]  /*10460*/  FFMA.FTZ R3, R168, c[0x0][0x2d0], -R0 ;  /* 0x0000b400a8037a23 */ /* 0x002fe20000010800 */
[----:B--2---:R-:W-:-:S02]  /*10470*/  F2FP.BF16.PACK_AB R9, R105, R106 ;  /* 0x0000006a6909723e */ /* 0x004fc400000010ff */
[----:B------:R-:W-:Y:S01]  /*10480*/  F2FP.BF16.PACK_AB R10, R115, R192 ;  /* 0x000000c0730a723e */ /* 0x000fe200000010ff */
        /* <DEDUP_REMOVED lines=8> */
[----:B-1----:R-:W-:-:S04]  /*10510*/  FFMA.FTZ R3, R170, c[0x0][0x2d0], -R6 ;  /* 0x0000b400aa037a23 */ /* 0x002fc80000010806 */
[----:B------:R1:W-:Y:S03]  /*10520*/  MUFU.EX2 R101, R3 ;  /* 0x0000000300657308 */ /* 0x0003e60000000800 */
[C---:B------:R-:W-:Y:S01]  /*10530*/  HMMA.16816.F32.BF16 R64, R8.reuse, R16, R48 ;  /* 0x000000100840723c */ /* 0x040fe20000041830 */
[----:B------:R-:W2:Y:S07]  /*10540*/  LDSM.16.MT88.4 R16, [R231+0x2100] ;  /* 0x00210000e710783b */ /* 0x000eae0000004200 */
[----:B------:R-:W-:Y:S01]  /*10550*/  HMMA.16816.F32.BF16 R52, R8, R12, R40 ;  /* 0x0000000c0834723c */ /* 0x000fe20000041828 */
[----:B-1----:R-:W-:-:S07]  /*10560*/  FFMA.FTZ R3, R180, c[0x0][0x2d0], -R6 ;  /* 0x0000b400b4037a23 */ /* 0x002fce0000010806 */
[C---:B------:R-:W-:Y:S01]  /*10570*/  HMMA.16816.F32.BF16 R48, R8.reuse, R14, R36 ;  /* 0x0000000e0830723c */ /* 0x040fe20000041824 */
[----:B------:R-:W1:Y:S01]  /*10580*/  LDSM.16.MT88.4 R12, [R229+0x2100] ;  /* 0x00210000e50c783b */ /* 0x000e620000004200 */
[----:B------:R3:W4:Y:S06]  /*10590*/  MUFU.EX2 R102, R3 ;  /* 0x0000000300667308 */ /* 0x00072c0000000800 */
[C---:B------:R-:W-:Y:S01]  /*105a0*/  HMMA.16816.F32.BF16 R36, R8.reuse, R24, R28 ;  /* 0x000000180824723c */ /* 0x040fe2000004181c */
[----:B------:R-:W1:Y:S07]  /*105b0*/  LDSM.16.MT88.4 R28, [R230+0x2100] ;  /* 0x00210000e61c783b */ /* 0x000e6e0000004200 */
[----:B------:R-:W-:Y:S01]  /*105c0*/  HMMA.16816.F32.BF16 R40, R8, R26, R56 ;  /* 0x0000001a0828723c */ /* 0x000fe20000041838 */
[----:B------:R-:W1:Y:S01]  /*105d0*/  LDSM.16.MT88.4 R24, [R228+0x2900] ;  /* 0x00290000e418783b */ /* 0x000e620000004200 */
[----:B---3--:R-:W-:-:S03]  /*105e0*/  FFMA.FTZ R3, R171, c[0x0][0x2d0], -R6 ;  /* 0x0000b400ab037a23 */ /* 0x008fc60000010806 */
[----:B------:R-:W-:Y:S01]  /*105f0*/  LDSM.16.MT88.4 R168, [R231+0x3100] ;  /* 0x00310000e7a8783b */ /* 0x000fe20000004200 */
[----:B------:R3:W-:Y:S02]  /*10600*/  MUFU.EX2 R100, R3 ;  /* 0x0000000300647308 */ /* 0x0007e40000000800 */
[----:B------:R-:W-:Y:S07]  /*10610*/  HMMA.16816.F32.BF16 R32, R8, R34, R72 ;  /* 0x000000220820723c */ /* 0x000fee0000041848 */
        /* <DEDUP_REMOVED lines=16> */
[C---:B------:R-:W-:Y:S08]  /*10720*/  HMMA.16816.F32.BF16 R148, R8.reuse, R22, R84 ;  /* 0x000000160894723c */ /* 0x040ff00000041854 */
[----:B------:R-:W-:Y:S01]  /*10730*/  HMMA.16816.F32.BF16 R140, R8, R20, R140 ;  /* 0x00000014088c723c */ /* 0x000fe2000004188c */
[----:B---3--:R-:W-:-:S04]  /*10740*/  FFMA.FTZ R3, R186, c[0x0][0x2d0], -R0 ;  /* 0x0000b400ba037a23 */ /* 0x008fc80000010800 */
[----:B------:R3:W4:Y:S03]  /*10750*/  MUFU.EX2 R93, R3 ;  /* 0x00000003005d7308 */ /* 0x0007260000000800 */
[C---:B--2---:R-:W-:Y:S08]  /*10760*/  HMMA.16816.F32.BF16 R160, R8.reuse, R16, R160 ;  /* 0x0000001008a0723c */ /* 0x044ff000000418a0 */
[----:B------:R-:W-:Y:S01]  /*10770*/  HMMA.16816.F32.BF16 R164, R8, R18, R164 ;  /* 0x0000001208a4723c */ /* 0x000fe200000418a4 */
[----:B---3--:R-:W-:-:S07]  /*10780*/  FFMA.FTZ R3, R201, c[0x0][0x2d0], -R0 ;  /* 0x0000b400c9037a23 */ /* 0x008fce0000010800 */
[C---:B-1----:R-:W-:Y:S01]  /*10790*/  HMMA.16816.F32.BF16 R176, R8.reuse, R12, R176 ;  /* 0x0000000c08b0723c */ /* 0x042fe200000418b0 */
[----:B------:R1:W-:Y:S07]  /*107a0*/  MUFU.EX2 R92, R3 ;  /* 0x00000003005c7308 */ /* 0x0003ee0000000800 */
[C---:B------:R-:W-:Y:S08]  /*107b0*/  HMMA.16816.F32.BF16 R80, R8.reuse, R14, R80 ;  /* 0x0000000e0850723c */ /* 0x040ff00000041850 */
[----:B------:R-:W-:Y:S01]  /*107c0*/  HMMA.16816.F32.BF16 R76, R8, R28, R76 ;  /* 0x0000001c084c723c */ /* 0x000fe2000004184c */
[----:B-1----:R-:W-:-:S04]  /*107d0*/  FFMA.FTZ R3, R202, c[0x0][0x2d0], -R0 ;  /* 0x0000b400ca037a23 */ /* 0x002fc80000010800 */
[----:B------:R1:W2:Y:S03]  /*107e0*/  MUFU.EX2 R91, R3 ;  /* 0x00000003005b7308 */ /* 0x0002a60000000800 */
[----:B------:R-:W-:Y:S07]  /*107f0*/  HMMA.16816.F32.BF16 R68, R8, R30, R68 ;  /* 0x0000001e0844723c */ /* 0x000fee0000041844 */
[----:B------:R-:W-:-:S02]  /*10800*/  F2FP.BF16.PACK_AB R8, R113, R114 ;  /* 0x000000727108723e */ /* 0x000fc400000010ff */
[----:B----4-:R-:W-:Y:S02]  /*10810*/  F2FP.BF16.PACK_AB R9, R93, R94 ;  /* 0x0000005e5d09723e */ /* 0x010fe400000010ff */
[----:B------:R-:W-:Y:S01]  /*10820*/  F2FP.BF16.PACK_AB R10, R107, R112 ;  /* 0x000000706b0a723e */ /* 0x000fe200000010ff */
[----:B-1----:R-:W-:Y:S01]  /*10830*/  FFMA.FTZ R3, R207, c[0x0][0x2d0], -R6 ;  /* 0x0000b400cf037a23 */ /* 0x002fe20000010806 */
[----:B--2---:R-:W-:-:S03]  /*10840*/  F2FP.BF16.PACK_AB R11, R91, R92 ;  /* 0x0000005c5b0b723e */ /* 0x004fc600000010ff */
        /* <DEDUP_REMOVED lines=16> */
[----:B------:R1:W-:Y:S03]  /*10950*/  MUFU.EX2 R87, R3 ;  /* 0x0000000300577308 */ /* 0x0003e60000000800 */
[----:B------:R-:W-:Y:S01]  /*10960*/  HMMA.16816.F32.BF16 R44, R8, R28, R44 ;  /* 0x0000001c082c723c */ /* 0x000fe2000004182c */
[----:B-1----:R-:W-:-:S04]  /*10970*/  FFMA.FTZ R3, R218, c[0x0][0x2d0], -R5 ;  /* 0x0000b400da037a23 */ /* 0x002fc80000010805 */
[----:B------:R1:W-:Y:S02]  /*10980*/  MUFU.EX2 R86, R3 ;  /* 0x0000000300567308 */ /* 0x0003e40000000800 */
[----:B-1----:R-:W-:-:S06]  /*10990*/  FFMA.FTZ R3, R221, c[0x0][0x2d0], -R5 ;  /* 0x0000b400dd037a23 */ /* 0x002fcc0000010805 */
[----:B------:R1:W1:Y:S02]  /*109a0*/  MUFU.EX2 R85, R3 ;  /* 0x0000000300557308 */ /* 0x0002640000000800 */
[----:B-1----:R-:W-:-:S06]  /*109b0*/  FFMA.FTZ R3, R220, c[0x0][0x2d0], -R5 ;  /* 0x0000b400dc037a23 */ /* 0x002fcc0000010805 */
[----:B------:R1:W-:Y:S02]  /*109c0*/  MUFU.EX2 R75, R3 ;  /* 0x00000003004b7308 */ /* 0x0003e40000000800 */
[----:B-1----:R-:W-:-:S06]  /*109d0*/  FFMA.FTZ R3, R222, c[0x0][0x2d0], -R5 ;  /* 0x0000b400de037a23 */ /* 0x002fcc0000010805 */
[----:B------:R1:W1:Y:S02]  /*109e0*/  MUFU.EX2 R84, R3 ;  /* 0x0000000300547308 */ /* 0x0002640000000800 */
[----:B-1----:R-:W-:Y:S01]  /*109f0*/  FFMA.FTZ R3, R109, c[0x0][0x2d0], -R7 ;  /* 0x0000b4006d037a23 */ /* 0x002fe20000010807 */
[----:B------:R-:W-:Y:S01]  /*10a00*/  MOV R109, R110 ;  /* 0x0000006e006d7202 */ /* 0x000fe20000000f00 */
[----:B------:R-:W-:Y:S02]  /*10a10*/  IMAD.MOV.U32 R110, RZ, RZ, R111 ;  /* 0x000000ffff6e7224 */ /* 0x000fe400078e006f */
[----:B------:R-:W-:Y:S02]  /*10a20*/  IMAD.MOV.U32 R111, RZ, RZ, R159 ;  /* 0x000000ffff6f7224 */ /* 0x000fe400078e009f */
[----:B------:R1:W-:Y:S01]  /*10a30*/  MUFU.EX2 R74, R3 ;  /* 0x00000003004a7308 */ /* 0x0003e20000000800 */
[----:B------:R-:W-:Y:S01]  /*10a40*/  IMAD.MOV.U32 R159, RZ, RZ, R145 ;  /* 0x000000ffff9f7224 */ /* 0x000fe200078e0091 */
[----:B------:R-:W-:Y:S01]  /*10a50*/  MOV R145, R146 ;  /* 0x0000009200917202 */ /* 0x000fe20000000f00 */
[----:B------:R-:W-:-:S02]  /*10a60*/  IMAD.MOV.U32 R146, RZ, RZ, R144 ;  /* 0x000000ffff927224 */ /* 0x000fc400078e0090 */
[----:B------:R-:W-:Y:S02]  /*10a70*/  IMAD.MOV.U32 R144, RZ, RZ, R154 ;  /* 0x000000ffff907224 */ /* 0x000fe400078e009a */
[----:B------:R-:W-:Y:S01]  /*10a80*/  IMAD.MOV.U32 R154, RZ, RZ, R127 ;  /* 0x000000ffff9a7224 */ /* 0x000fe200078e007f */
[----:B------:R-:W-:Y:S01]  /*10a90*/  MOV R127, R126 ;  /* 0x0000007e007f7202 */ /* 0x000fe20000000f00 */
[----:B------:R-:W-:Y:S01]  /*10aa0*/  IMAD.MOV.U32 R126, RZ, RZ, R241 ;  /* 0x000000ffff7e7224 */ /* 0x000fe200078e00f1 */
[----:B---3--:R-:W-:Y:S01]  /*10ab0*/  F2FP.BF16.PACK_AB R8, R89, R90 ;  /* 0x0000005a5908723e */ /* 0x008fe200000010ff */
[----:B------:R3:W5:Y:S01]  /*10ac0*/  LDL.LU R241, [R1+0x34] ;  /* 0x0000340001f17983 */ /* 0x0007620000300800 */
[----:B-1----:R-:W-:Y:S02]  /*10ad0*/  FFMA.FTZ R3, R109, c[0x0][0x2d0], -R7 ;  /* 0x0000b4006d037a23 */ /* 0x002fe40000010807 */
[----:B------:R-:W-:Y:S02]  /*10ae0*/  IMAD.MOV.U32 R109, RZ, RZ, R110 ;  /* 0x000000ffff6d7224 */ /* 0x000fe400078e006e */
[----:B------:R-:W-:Y:S01]  /*10af0*/  IMAD.MOV.U32 R110, RZ, RZ, R111 ;  /* 0x000000ffff6e7224 */ /* 0x000fe200078e006f */
[----:B------:R-:W-:Y:S01]  /*10b00*/  MOV R111, R159 ;  /* 0x0000009f006f7202 */ /* 0x000fe20000000f00 */
[----:B------:R-:W-:Y:S01]  /*10b10*/  IMAD.MOV.U32 R159, RZ, RZ, R145 ;  /* 0x000000ffff9f7224 */ /* 0x000fe200078e0091 */
[----:B------:R1:W1:Y:S01]  /*10b20*/  MUFU.EX2 R73, R3 ;  /* 0x0000000300497308 */ /* 0x0002620000000800 */
[----:B------:R-:W-:-:S02]  /*10b30*/  IMAD.MOV.U32 R145, RZ, RZ, R146 ;  /* 0x000000ffff917224 */ /* 0x000fc400078e0092 */
[----:B------:R-:W-:Y:S01]  /*10b40*/  IMAD.MOV.U32 R146, RZ, RZ, R144 ;  /* 0x000000ffff927224 */ /* 0x000fe200078e0090 */
[----:B------:R-:W-:Y:S01]  /*10b50*/  MOV R144, R127 ;  /* 0x0000007f00907202 */ /* 0x000fe20000000f00 */
[----:B------:R-:W-:Y:S01]  /*10b60*/  IMAD.MOV.U32 R127, RZ, RZ, R126 ;  /* 0x000000ffff7f7224 */ /* 0x000fe200078e007e */
[----:B------:R-:W-:Y:S01]  /*10b70*/  F2FP.BF16.PACK_AB R9, R85, R86 ;  /* 0x000000565509723e */ /* 0x000fe200000010ff */
[----:B------:R-:W-:Y:S01]  /*10b80*/  IMAD.MOV.U32 R126, RZ, RZ, R125 ;  /* 0x000000ffff7e7224 */ /* 0x000fe200078e007d */
[----:B------:R-:W-:Y:S01]  /*10b90*/  F2FP.BF16.PACK_AB R10, R87, R88 ;  /* 0x00000058570a723e */ /* 0x000fe200000010ff */
[----:B------:R-:W-:Y:S02]  /*10ba0*/  IMAD.MOV.U32 R125, RZ, RZ, R240 ;  /* 0x000000ffff7d7224 */ /* 0x000fe400078e00f0 */
[----:B-1----:R-:W-:Y:S01]  /*10bb0*/  FFMA.FTZ R3, R109, c[0x0][0x2d0], -R7 ;  /* 0x0000b4006d037a23 */ /* 0x002fe20000010807 */
[----:B------:R-:W-:Y:S01]  /*10bc0*/  MOV R109, R110 ;  /* 0x0000006e006d7202 */ /* 0x000fe20000000f00 */
[----:B------:R-:W-:Y:S01]  /*10bd0*/  IMAD.MOV.U32 R110, RZ, RZ, R111 ;  /* 0x000000ffff6e7224 */ /* 0x000fe200078e006f */
[----:B------:R-:W-:Y:S01]  /*10be0*/  F2FP.BF16.PACK_AB R11, R84, R75 ;  /* 0x0000004b540b723e */ /* 0x000fe200000010ff */
[----:B------:R-:W-:Y:S01]  /*10bf0*/  IMAD.MOV.U32 R111, RZ, RZ, R159 ;  /* 0x000000ffff6f7224 */ /* 0x000fe200078e009f */
[----:B------:R1:W-:Y:S01]  /*10c00*/  MUFU.EX2 R72, R3 ;  /* 0x0000000300487308 */ /* 0x0003e20000000800 */
[----:B------:R-:W-:Y:S01]  /*10c10*/  IMAD.MOV.U32 R159, RZ, RZ, R145 ;  /* 0x000000ffff9f7224 */ /* 0x000fe200078e0091 */
[----:B------:R-:W-:Y:S01]  /*10c20*/  MOV R145, R146 ;  /* 0x0000009200917202 */ /* 0x000fe20000000f00 */
[----:B------:R-:W-:Y:S01]  /*10c30*/  IMAD.MOV.U32 R146, RZ, RZ, R144 ;  /* 0x000000ffff927224 */ /* 0x000fe200078e0090 */
[----:B------:R-:W-:Y:S01]  /*10c40*/  MOV R207, R124 ;  /* 0x0000007c00cf7202 */ /* 0x000fe20000000f00 */
[----:B------:R-:W-:Y:S01]  /*10c50*/  IMAD.MOV.U32 R144, RZ, RZ, R158 ;  /* 0x000000ffff907224 */ /* 0x000fe200078e009e */
[----:B------:R-:W-:Y:S01]  /*10c60*/  MOV R202, R127 ;  /* 0x0000007f00ca7202 */ /* 0x000fe20000000f00 */
[----:B------:R-:W-:Y:S01]  /*10c70*/  IMAD.MOV.U32 R158, RZ, RZ, R118 ;  /* 0x000000ffff9e7224 */ /* 0x000fe200078e0076 */
[----:B------:R3:W5:Y:S01]  /*10c80*/  LDL.LU R240, [R1+0x30] ;  /* 0x0000300001f07983 */ /* 0x0007620000300800 */
[----:B------:R-:W-:Y:S01]  /*10c90*/  HMMA.16816.F32.BF16 R140, R8, R24, R140 ;  /* 0x00000018088c723c */ /* 0x000fe2000004188c */
[----:B------:R-:W-:Y:S01]  /*10ca0*/  IMAD.MOV.U32 R208, RZ, RZ, R126 ;  /* 0x000000ffffd07224 */ /* 0x000fe200078e007e */
[----:B------:R-:W-:Y:S01]  /*10cb0*/  MOV R118, R239 ;  /* 0x000000ef00767202 */ /* 0x000fe20000000f00 */
[----:B------:R-:W-:Y:S01]  /*10cc0*/  IMAD.MOV.U32 R209, RZ, RZ, R125 ;  /* 0x000000ffffd17224 */ /* 0x000fe200078e007d */
[----:B------:R3:W5:Y:S01]  /*10cd0*/  LDL.LU R239, [R1+0x2c] ;  /* 0x00002c0001ef7983 */ /* 0x0007620000300800 */
[----:B-1----:R-:W-:-:S02]  /*10ce0*/  FFMA.FTZ R3, R109, c[0x0][0x2d0], -R7 ;  /* 0x0000b4006d037a23 */ /* 0x002fc40000010807 */
[----:B------:R-:W-:Y:S02]  /*10cf0*/  IMAD.MOV.U32 R109, RZ, RZ, R110 ;  /* 0x000000ffff6d7224 */ /* 0x000fe400078e006e */
[----:B------:R-:W-:Y:S01]  /*10d00*/  IMAD.MOV.U32 R110, RZ, RZ, R111 ;  /* 0x000000ffff6e7224 */ /* 0x000fe200078e006f */
[----:B------:R1:W-:Y:S01]  /*10d10*/  MUFU.EX2 R59, R3 ;  /* 0x00000003003b7308 */ /* 0x0003e20000000800 */
[----:B------:R-:W-:Y:S01]  /*10d20*/  IMAD.MOV.U32 R111, RZ, RZ, R159 ;  /* 0x000000ffff6f7224 */ /* 0x000fe200078e009f */
[----:B------:R-:W-:Y:S01]  /*10d30*/  MOV R159, R145 ;  /* 0x00000091009f7202 */ /* 0x000fe20000000f00 */
[----:B------:R-:W-:Y:S02]  /*10d40*/  IMAD.MOV.U32 R145, RZ, RZ, R146 ;  /* 0x000000ffff917224 */ /* 0x000fe400078e0092 */
[----:B------:R-:W-:Y:S02]  /*10d50*/  IMAD.MOV.U32 R146, RZ, RZ, R144 ;  /* 0x000000ffff927224 */ /* 0x000fe400078e0090 */
[----:B------:R-:W-:Y:S01]  /*10d60*/  IMAD.MOV.U32 R144, RZ, RZ, R158 ;  /* 0x000000ffff907224 */ /* 0x000fe200078e009e */
[----:B------:R-:W-:Y:S01]  /*10d70*/  MOV R158, R157 ;  /* 0x0000009d009e7202 */ /* 0x000fe20000000f00 */
[----:B------:R-:W-:Y:S01]  /*10d80*/  IMAD.MOV.U32 R157, RZ, RZ, R238 ;  /* 0x000000ffff9d7224 */ /* 0x000fe200078e00ee */
[----:B------:R-:W-:Y:S01]  /*10d90*/  HMMA.16816.F32.BF16 R148, R8, R26, R148 ;  /* 0x0000001a0894723c */ /* 0x000fe20000041894 */
[----:B------:R3:W5:Y:S01]  /*10da0*/  LDL.LU R238, [R1+0x28] ;  /* 0x0000280001ee7983 */ /* 0x0007620000300800 */
[----:B-1----:R-:W-:-:S02]  /*10db0*/  FFMA.FTZ R3, R109, c[0x0][0x2d0], -R0 ;  /* 0x0000b4006d037a23 */ /* 0x002fc40000010800 */
[----:B------:R-:W-:Y:S02]  /*10dc0*/  IMAD.MOV.U32 R109, RZ, RZ, R110 ;  /* 0x000000ffff6d7224 */ /* 0x000fe400078e006e */
[----:B------:R-:W-:Y:S01]  /*10dd0*/  IMAD.MOV.U32 R110, RZ, RZ, R111 ;  /* 0x000000ffff6e7224 */ /* 0x000fe200078e006f */
[----:B------:R-:W-:Y:S01]  /*10de0*/  MOV R111, R159 ;  /* 0x0000009f006f7202 */ /* 0x000fe20000000f00 */
[----:B------:R1:W-:Y:S01]  /*10df0*/  MUFU.EX2 R58, R3 ;  /* 0x00000003003a7308 */ /* 0x0003e20000000800 */
[----:B------:R-:W-:Y:S02]  /*10e00*/  IMAD.MOV.U32 R159, RZ, RZ, R145 ;  /* 0x000000ffff9f7224 */ /* 0x000fe400078e0091 */
[----:B------:R-:W-:Y:S02]  /*10e10*/  IMAD.MOV.U32 R145, RZ, RZ, R146 ;  /* 0x000000ffff917224 */ /* 0x000fe400078e0092 */
[----:B------:R-:W-:Y:S01]  /*10e20*/  IMAD.MOV.U32 R146, RZ, RZ, R144 ;  /* 0x000000ffff927224 */ /* 0x000fe200078e0090 */
[----:B------:R-:W-:Y:S01]  /*10e30*/  MOV R144, R158 ;  /* 0x0000009e00907202 */ /* 0x000fe20000000f00 */
[----:B------:R-:W-:-:S02]  /*10e40*/  IMAD.MOV.U32 R158, RZ, RZ, R157 ;  /* 0x000000ffff9e7224 */ /* 0x000fc400078e009d */
[----:B------:R-:W-:Y:S02]  /*10e50*/  IMAD.MOV.U32 R157, RZ, RZ, R156 ;  /* 0x000000ffff9d7224 */ /* 0x000fe400078e009c */
[----:B------:R-:W-:Y:S01]  /*10e60*/  IMAD.MOV.U32 R156, RZ, RZ, R131 ;  /* 0x000000ffff9c7224 */ /* 0x000fe200078e0083 */
[----:B------:R-:W-:Y:S01]  /*10e70*/  MOV R131, R237 ;  /* 0x000000ed00837202 */ /* 0x000fe20000000f00 */
[----:B--2---:R-:W-:Y:S01]  /*10e80*/  HMMA.16816.F32.BF16 R160, R8, R20, R160 ;  /* 0x0000001408a0723c */ /* 0x004fe200000418a0 */
[----:B------:R3:W5:Y:S01]  /*10e90*/  LDL.LU R237, [R1+0x24] ;  /* 0x0000240001ed7983 */ /* 0x0007620000300800 */
[----:B-1----:R-:W-:Y:S02]  /*10ea0*/  FFMA.FTZ R3, R109, c[0x0][0x2d0], -R0 ;  /* 0x0000b4006d037a23 */ /* 0x002fe40000010800 */
[----:B------:R-:W-:Y:S02]  /*10eb0*/  IMAD.MOV.U32 R109, RZ, RZ, R110 ;  /* 0x000000ffff6d7224 */ /* 0x000fe400078e006e */
[----:B------:R-:W-:Y:S01]  /*10ec0*/  IMAD.MOV.U32 R110, RZ, RZ, R111 ;  /* 0x000000ffff6e7224 */ /* 0x000fe200078e006f */
[----:B------:R1:W2:Y:S01]  /*10ed0*/  MUFU.EX2 R57, R3 ;  /* 0x0000000300397308 */ /* 0x0002a20000000800 */
[----:B------:R-:W-:Y:S01]  /*10ee0*/  IMAD.MOV.U32 R111, RZ, RZ, R159 ;  /* 0x000000ffff6f7224 */ /* 0x000fe200078e009f */
[----:B------:R-:W-:Y:S01]  /*10ef0*/  MOV R159, R145 ;  /* 0x00000091009f7202 */ /* 0x000fe20000000f00 */
[----:B------:R-:W-:-:S02]  /*10f00*/  IMAD.MOV.U32 R145, RZ, RZ, R146 ;  /* 0x000000ffff917224 */ /* 0x000fc400078e0092 */
[----:B------:R-:W-:Y:S02]  /*10f10*/  IMAD.MOV.U32 R146, RZ, RZ, R144 ;  /* 0x000000ffff927224 */ /* 0x000fe400078e0090 */
[----:B------:R-:W-:Y:S01]  /*10f20*/  IMAD.MOV.U32 R144, RZ, RZ, R158 ;  /* 0x000000ffff907224 */ /* 0x000fe200078e009e */
[----:B------:R-:W-:Y:S01]  /*10f30*/  MOV R158, R157 ;  /* 0x0000009d009e7202 */ /* 0x000fe20000000f00 */
[----:B------:R-:W-:Y:S02]  /*10f40*/  IMAD.MOV.U32 R157, RZ, RZ, R156 ;  /* 0x000000ffff9d7224 */ /* 0x000fe400078e009c */
[----:B------:R-:W-:Y:S01]  /*10f50*/  IMAD.MOV.U32 R156, RZ, RZ, R131 ;  /* 0x000000ffff9c7224 */ /* 0x000fe200078e0083 */
[----:B------:R-:W-:Y:S01]  /*10f60*/  HMMA.16816.F32.BF16 R164, R8, R22, R164 ;  /* 0x0000001608a4723c */ /* 0x000fe200000418a4 */
[----:B------:R-:W-:Y:S02]  /*10f70*/  IMAD.MOV.U32 R131, RZ, RZ, R236 ;  /* 0x000000ffff837224 */ /* 0x000fe400078e00ec */
[----:B------:R3:W5:Y:S01]  /*10f80*/  LDL.LU R236, [R1+0x20] ;  /* 0x0000200001ec7983 */ /* 0x0007620000300800 */
[----:B-1----:R-:W-:Y:S01]  /*10f90*/  FFMA.FTZ R3, R109, c[0x0][0x2d0], -R0 ;  /* 0x0000b4006d037a23 */ /* 0x002fe20000010800 */
[----:B------:R-:W-:Y:S01]  /*10fa0*/  MOV R109, R110 ;  /* 0x0000006e006d7202 */ /* 0x000fe20000000f00 */
[----:B------:R-:W-:-:S02]  /*10fb0*/  IMAD.MOV.U32 R110, RZ, RZ, R111 ;  /* 0x000000ffff6e7224 */ /* 0x000fc400078e006f */
[----:B------:R1:W-:Y:S01]  /*10fc0*/  MUFU.EX2 R56, R3 ;  /* 0x0000000300387308 */ /* 0x0003e20000000800 */
[----:B------:R-:W-:Y:S02]  /*10fd0*/  IMAD.MOV.U32 R111, RZ, RZ, R159 ;  /* 0x000000ffff6f7224 */ /* 0x000fe400078e009f */
[----:B------:R-:W-:Y:S01]  /*10fe0*/  IMAD.MOV.U32 R159, RZ, RZ, R145 ;  /* 0x000000ffff9f7224 */ /* 0x000fe200078e0091 */
[----:B------:R-:W-:Y:S01]  /*10ff0*/  MOV R145, R146 ;  /* 0x0000009200917202 */ /* 0x000fe20000000f00 */
[----:B------:R-:W-:Y:S02]  /*11000*/  IMAD.MOV.U32 R146, RZ, RZ, R144 ;  /* 0x000000ffff927224 */ /* 0x000fe400078e0090 */
[----:B------:R-:W-:Y:S01]  /*11010*/  IMAD.MOV.U32 R144, RZ, RZ, R158 ;  /* 0x000000ffff907224 */ /* 0x000fe200078e009e */
[----:B----4-:R-:W-:Y:S01]  /*11020*/  HMMA.16816.F32.BF16 R176, R8, R16, R176 ;  /* 0x0000001008b0723c */ /* 0x010fe200000418b0 */
[----:B------:R-:W-:Y:S01]  /*11030*/  IMAD.MOV.U32 R158, RZ, RZ, R157 ;  /* 0x000000ffff9e7224 */ /* 0x000fe200078e009d */
[----:B------:R-:W-:Y:S01]  /*11040*/  MOV R157, R156 ;  /* 0x0000009c009d7202 */ /* 0x000fe20000000f00 */
[----:B------:R-:W-:-:S02]  /*11050*/  IMAD.MOV.U32 R156, RZ, RZ, R155 ;  /* 0x000000ffff9c7224 */ /* 0x000fc400078e009b */
[----:B------:R-:W-:Y:S02]  /*11060*/  IMAD.MOV.U32 R155, RZ, RZ, R235 ;  /* 0x000000ffff9b7224 */ /* 0x000fe400078e00eb */
[----:B------:R3:W5:Y:S01]  /*11070*/  LDL.LU R235, [R1+0x1c] ;  /* 0x00001c0001eb7983 */ /* 0x0007620000300800 */
[----:B-1----:R-:W-:Y:S02]  /*11080*/  FFMA.FTZ R3, R109, c[0x0][0x2d0], -R0 ;  /* 0x0000b4006d037a23 */ /* 0x002fe40000010800 */
[----:B------:R-:W-:Y:S01]  /*11090*/  IMAD.MOV.U32 R109, RZ, RZ, R110 ;  /* 0x000000ffff6d7224 */ /* 0x000fe200078e006e */
[----:B------:R-:W-:Y:S01]  /*110a0*/  MOV R110, R111 ;  /* 0x0000006f006e7202 */ /* 0x000fe20000000f00 */
[----:B------:R1:W4:Y:S01]  /*110b0*/  MUFU.EX2 R31, R3 ;  /* 0x00000003001f7308 */ /* 0x0003220000000800 */
[----:B------:R-:W-:Y:S02]  /*110c0*/  IMAD.MOV.U32 R111, RZ, RZ, R159 ;  /* 0x000000ffff6f7224 */ /* 0x000fe400078e009f */
[----:B------:R-:W-:-:S02]  /*110d0*/  IMAD.MOV.U32 R159, RZ, RZ, R145 ;  /* 0x000000ffff9f7224 */ /* 0x000fc400078e0091 */
[----:B------:R-:W-:Y:S01]  /*110e0*/  IMAD.MOV.U32 R145, RZ, RZ, R146 ;  /* 0x000000ffff917224 */ /* 0x000fe200078e0092 */
[C---:B------:R-:W-:Y:S01]  /*110f0*/  HMMA.16816.F32.BF16 R180, R8.reuse, R18, R80 ;  /* 0x0000001208b4723c */ /* 0x040fe20000041850 */
[----:B------:R-:W-:Y:S01]  /*11100*/  MOV R146, R144 ;  /* 0x0000009000927202 */ /* 0x000fe20000000f00 */
[----:B------:R-:W-:Y:S02]  /*11110*/  IMAD.MOV.U32 R144, RZ, RZ, R158 ;  /* 0x000000ffff907224 */ /* 0x000fe400078e009e */
[----:B------:R-:W-:Y:S02]  /*11120*/  IMAD.MOV.U32 R158, RZ, RZ, R157 ;  /* 0x000000ffff9e7224 */ /* 0x000fe400078e009d */
[----:B------:R-:W-:Y:S01]  /*11130*/  IMAD.MOV.U32 R157, RZ, RZ, R155 ;  /* 0x000000ffff9d7224 */ /* 0x000fe200078e009b */
[----:B------:R-:W-:Y:S01]  /*11140*/  MOV R155, R234 ;  /* 0x000000ea009b7202 */ /* 0x000fe20000000f00 */
[----:B------:R-:W-:Y:S01]  /*11150*/  HMMA.16816.F32.BF16 R76, R8, R12, R76 ;  /* 0x0000000c084c723c */ /* 0x000fe2000004184c */
[----:B------:R3:W5:Y:S01]  /*11160*/  LDL.LU R234, [R1+0x18] ;  /* 0x0000180001ea7983 */ /* 0x0007620000300800 */
[----:B-1----:R-:W-:-:S02]  /*11170*/  FFMA.FTZ R3, R109, c[0x0][0x2d0], -R6 ;  /* 0x0000b4006d037a23 */ /* 0x002fc40000010806 */
[----:B------:R-:W-:Y:S02]  /*11180*/  IMAD.MOV.U32 R109, RZ, RZ, R110 ;  /* 0x000000ffff6d7224 */ /* 0x000fe400078e006e */
[----:B------:R-:W-:Y:S01]  /*11190*/  IMAD.MOV.U32 R110, RZ, RZ, R111 ;  /* 0x000000ffff6e7224 */ /* 0x000fe200078e006f */
[----:B------:R1:W-:Y:S01]  /*111a0*/  MUFU.EX2 R29, R3 ;  /* 0x00000003001d7308 */ /* 0x0003e20000000800 */
[----:B------:R-:W-:Y:S01]  /*111b0*/  IMAD.MOV.U32 R111, RZ, RZ, R159 ;  /* 0x000000ffff6f7224 */ /* 0x000fe200078e009f */
[----:B------:R-:W-:Y:S01]  /*111c0*/  MOV R159, R145 ;  /* 0x00000091009f7202 */ /* 0x000fe20000000f00 */
[----:B------:R-:W-:Y:S01]  /*111d0*/  HMMA.16816.F32.BF16 R68, R8, R14, R68 ;  /* 0x0000000e0844723c */ /* 0x000fe20000041844 */
[----:B------:R-:W-:Y:S02]  /*111e0*/  IMAD.MOV.U32 R145, RZ, RZ, R146 ;  /* 0x000000ffff917224 */ /* 0x000fe400078e0092 */
[----:B------:R-:W-:Y:S02]  /*111f0*/  IMAD.MOV.U32 R146, RZ, RZ, R144 ;  /* 0x000000ffff927224 */ /* 0x000fe400078e0090 */
[----:B------:R-:W-:Y:S01]  /*11200*/  IMAD.MOV.U32 R144, RZ, RZ, R158 ;  /* 0x000000ffff907224 */ /* 0x000fe200078e009e */
[----:B------:R-:W-:Y:S01]  /*11210*/  MOV R158, R155 ;  /* 0x0000009b009e7202 */ /* 0x000fe20000000f00 */
[----:B------:R-:W-:-:S02]  /*11220*/  IMAD.MOV.U32 R155, RZ, RZ, R154 ;  /* 0x000000ffff9b7224 */ /* 0x000fc400078e009a */
[----:B-1----:R-:W-:Y:S02]  /*11230*/  FFMA.FTZ R3, R109, c[0x0][0x2d0], -R6 ;  /* 0x0000b4006d037a23 */ /* 0x002fe40000010806 */
[----:B------:R-:W-:Y:S02]  /*11240*/  IMAD.MOV.U32 R109, RZ, RZ, R110 ;  /* 0x000000ffff6d7224 */ /* 0x000fe400078e006e */
[----:B------:R-:W-:Y:S01]  /*11250*/  IMAD.MOV.U32 R110, RZ, RZ, R111 ;  /* 0x000000ffff6e7224 */ /* 0x000fe200078e006f */
[----:B------:R1:W1:Y:S01]  /*11260*/  MUFU.EX2 R30, R3 ;  /* 0x00000003001e7308 */ /* 0x0002620000000800 */
[----:B------:R-:W-:Y:S01]  /*11270*/  F2FP.BF16.PACK_AB R8, R73, R74 ;  /* 0x0000004a4908723e */ /* 0x000fe200000010ff */
[----:B------:R-:W-:Y:S01]  /*11280*/  IMAD.MOV.U32 R111, RZ, RZ, R159 ;  /* 0x000000ffff6f7224 */ /* 0x000fe200078e009f */
[----:B--2---:R-:W-:Y:S01]  /*11290*/  F2FP.BF16.PACK_AB R9, R57, R58 ;  /* 0x0000003a3909723e */ /* 0x004fe200000010ff */
[----:B------:R-:W-:Y:S01]  /*112a0*/  IMAD.MOV.U32 R154, RZ, RZ, R152 ;  /* 0x000000ffff9a7224 */ /* 0x000fe200078e0098 */
[----:B------:R-:W-:Y:S01]  /*112b0*/  F2FP.BF16.PACK_AB R10, R59, R72 ;  /* 0x000000483b0a723e */ /* 0x000fe200000010ff */
[----:B------:R-:W-:Y:S01]  /*112c0*/  IMAD.MOV.U32 R152, RZ, RZ, R4 ;  /* 0x000000ffff987224 */ /* 0x000fe200078e0004 */
[----:B----4-:R-:W-:Y:S01]  /*112d0*/  F2FP.BF16.PACK_AB R11, R31, R56 ;  /* 0x000000381f0b723e */ /* 0x010fe200000010ff */
[----:B-1----:R-:W-:Y:S01]  /*112e0*/  FFMA.FTZ R3, R109, c[0x0][0x2d0], -R6 ;  /* 0x0000b4006d037a23 */ /* 0x002fe20000010806 */
[----:B------:R-:W-:Y:S01]  /*112f0*/  MOV R159, R145 ;  /* 0x00000091009f7202 */ /* 0x000fe20000000f00 */
[----:B------:R-:W-:Y:S01]  /*11300*/  IMAD.MOV.U32 R109, RZ, RZ, R110 ;  /* 0x000000ffff6d7224 */ /* 0x000fe200078e006e */
[----:B------:R-:W-:Y:S01]  /*11310*/  MOV R4, R233 ;  /* 0x000000e900047202 */ /* 0x000fe20000000f00 */
[----:B------:R1:W-:Y:S01]  /*11320*/  MUFU.EX2 R28, R3 ;  /* 0x00000003001c7308 */ /* 0x0003e20000000800 */
[----:B------:R-:W-:Y:S01]  /*11330*/  IMAD.MOV.U32 R110, RZ, RZ, R111 ;  /* 0x000000ffff6e7224 */ /* 0x000fe200078e006f */
[----:B------:R-:W-:Y:S01]  /*11340*/  HMMA.16816.F32.BF16 R64, R8, R24, R64 ;  /* 0x000000180840723c */ /* 0x000fe20000041840 */
[----:B------:R-:W-:Y:S01]  /*11350*/  IMAD.MOV.U32 R145, RZ, RZ, R146 ;  /* 0x000000ffff917224 */ /* 0x000fe200078e0092 */
[----:B------:R3:W5:Y:S01]  /*11360*/  LDL.LU R233, [R1+0x14] ;  /* 0x0000140001e97983 */ /* 0x0007620000300800 */
[----:B------:R-:W-:-:S02]  /*11370*/  IMAD.MOV.U32 R146, RZ, RZ, R144 ;  /* 0x000000ffff927224 */ /* 0x000fc400078e0090 */
[----:B-1----:R-:W-:Y:S01]  /*11380*/  FFMA.FTZ R3, R109, c[0x0][0x2d0], -R6 ;  /* 0x0000b4006d037a23 */ /* 0x002fe20000010806 */
[----:B------:R-:W-:Y:S01]  /*11390*/  MOV R111, R159 ;  /* 0x0000009f006f7202 */ /* 0x000fe20000000f00 */
[----:B------:R-:W-:Y:S01]  /*113a0*/  IMAD.MOV.U32 R144, RZ, RZ, R158 ;  /* 0x000000ffff907224 */ /* 0x000fe200078e009e */
[----:B------:R-:W-:Y:S01]  /*113b0*/  MOV R158, R155 ;  /* 0x0000009b009e7202 */ /* 0x000fe20000000f00 */
[----:B------:R1:W2:Y:S01]  /*113c0*/  MUFU.EX2 R25, R3 ;  /* 0x0000000300197308 */ /* 0x0002a20000000800 */
[----:B------:R-:W-:Y:S01]  /*113d0*/  IMAD.MOV.U32 R155, RZ, RZ, R154 ;  /* 0x000000ffff9b7224 */ /* 0x000fe200078e009a */
[----:B------:R-:W-:Y:S01]  /*113e0*/  HMMA.16816.F32.BF16 R48, R8, R22, R48 ;  /* 0x000000160830723c */ /* 0x000fe20000041830 */
[----:B------:R-:W-:Y:S02]  /*113f0*/  IMAD.MOV.U32 R159, RZ, RZ, R145 ;  /* 0x000000ffff9f7224 */ /* 0x000fe400078e0091 */
[----:B------:R-:W-:Y:S02]  /*11400*/  IMAD.MOV.U32 R154, RZ, RZ, R152 ;  /* 0x000000ffff9a7224 */ /* 0x000fe400078e0098 */
[----:B------:R-:W-:-:S02]  /*11410*/  IMAD.MOV.U32 R145, RZ, RZ, R146 ;  /* 0x000000ffff917224 */ /* 0x000fc400078e0092 */
[----:B------:R-:W-:Y:S01]  /*11420*/  IMAD.MOV.U32 R152, RZ, RZ, R153 ;  /* 0x000000ffff987224 */ /* 0x000fe200078e0099 */
[----:B------:R-:W-:Y:S01]  /*11430*/  MOV R153, R123 ;  /* 0x0000007b00997202 */ /* 0x000fe20000000f00 */
[----:B-1----:R-:W-:Y:S02]  /*11440*/  FFMA.FTZ R3, R110, c[0x0][0x2d0], -R5 ;  /* 0x0000b4006e037a23 */ /* 0x002fe40000010805 */
[----:B------:R-:W-:Y:S02]  /*11450*/  IMAD.MOV.U32 R146, RZ, RZ, R144 ;  /* 0x000000ffff927224 */ /* 0x000fe400078e0090 */
[----:B------:R1:W-:Y:S01]  /*11460*/  MUFU.EX2 R24, R3 ;  /* 0x0000000300187308 */ /* 0x0003e20000000800 */
[----:B------:R-:W-:Y:S01]  /*11470*/  MOV R144, R158 ;  /* 0x0000009e00907202 */ /* 0x000fe20000000f00 */
[----:B------:R-:W-:Y:S02]  /*11480*/  IMAD.MOV.U32 R123, RZ, RZ, R232 ;  /* 0x000000ffff7b7224 */ /* 0x000fe400078e00e8 */
[----:B------:R-:W-:Y:S01]  /*11490*/  IMAD.MOV.U32 R158, RZ, RZ, R155 ;  /* 0x000000ffff9e7224 */ /* 0x000fe200078e009b */
[----:B------:R-:W-:Y:S01]  /*114a0*/  HMMA.16816.F32.BF16 R52, R8, R20, R52 ;  /* 0x000000140834723c */ /* 0x000fe20000041834 */
[----:B------:R-:W-:-:S02]  /*114b0*/  IMAD.MOV.U32 R155, RZ, RZ, R154 ;  /* 0x000000ffff9b7224 */ /* 0x000fc400078e009a */
[----:B------:R-:W-:-:S05]  /*114c0*/  IMAD.MOV.U32 R147, RZ, RZ, R111 ;  /* 0x000000ffff937224 */ /* 0x000fca00078e006f */
[C---:B------:R-:W-:Y:S01]  /*114d0*/  HMMA.16816.F32.BF16 R32, R8.reuse, R14, R32 ;  /* 0x0000000e0820723c */ /* 0x040fe20000041820 */
[----:B-1----:R-:W-:Y:S01]  /*114e0*/  FFMA.FTZ R3, R175, c[0x0][0x2d0], -R5 ;  /* 0x0000b400af037a23 */ /* 0x002fe20000010805 */
[----:B------:R-:W-:Y:S01]  /*114f0*/  MOV R109, R145 ;  /* 0x00000091006d7202 */ /* 0x000fe20000000f00 */
[----:B------:R-:W-:Y:S01]  /*11500*/  IMAD.MOV.U32 R186, RZ, RZ, R146 ;  /* 0x000000ffffba7224 */ /* 0x000fe200078e0092 */
[----:B------:R3:W5:Y:S01]  /*11510*/  LDL.LU R232, [R1+0x10] ;  /* 0x0000100001e87983 */ /* 0x0007620000300800 */
[----:B------:R1:W-:Y:S01]  /*11520*/  MUFU.EX2 R23, R3 ;  /* 0x0000000300177308 */ /* 0x0003e20000000800 */
[----:B------:R-:W-:Y:S01]  /*11530*/  IMAD.MOV.U32 R154, RZ, RZ, R152 ;  /* 0x000000ffff9a7224 */ /* 0x000fe200078e0098 */
[----:B------:R-:W-:Y:S01]  /*11540*/  MOV R152, R153 ;  /* 0x0000009900987202 */ /* 0x000fe20000000f00 */
[----:B------:R-:W-:Y:S01]  /*11550*/  IMAD.MOV.U32 R153, RZ, RZ, R123 ;  /* 0x000000ffff997224 */ /* 0x000fe200078e007b */
[----:B------:R-:W-:Y:S01]  /*11560*/  MOV R187, R155 ;  /* 0x0000009b00bb7202 */ /* 0x000fe20000000f00 */
[----:B------:R-:W-:Y:S01]  /*11570*/  IMAD.MOV.U32 R123, RZ, RZ, R122 ;  /* 0x000000ffff7b7224 */ /* 0x000fe200078e007a */
[----:B------:R-:W-:Y:S01]  /*11580*/  HMMA.16816.F32.BF16 R60, R8, R26, R60 ;  /* 0x0000001a083c723c */ /* 0x000fe2000004183c */
[----:B------:R-:W-:-:S02]  /*11590*/  IMAD.MOV.U32 R122, RZ, RZ, R119 ;  /* 0x000000ffff7a7224 */ /* 0x000fc400078e0077 */
[----:B-1----:R-:W-:Y:S01]  /*115a0*/  FFMA.FTZ R3, R173, c[0x0][0x2d0], -R5 ;  /* 0x0000b400ad037a23 */ /* 0x002fe20000010805 */
[----:B------:R-:W-:-:S04]  /*115b0*/  MOV R184, R153 ;  /* 0x0000009900b87202 */ /* 0x000fc80000000f00 */
[----:B------:R-:W-:Y:S01]  /*115c0*/  HMMA.16816.F32.BF16 R36, R8, R16, R36 ;  /* 0x000000100824723c */ /* 0x000fe20000041824 */
[----:B------:R-:W-:Y:S01]  /*115d0*/  MOV R119, R139 ;  /* 0x0000008b00777202 */ /* 0x000fe20000000f00 */
[----:B------:R1:W-:Y:S01]  /*115e0*/  MUFU.EX2 R22, R3 ;  /* 0x0000000300167308 */ /* 0x0003e20000000800 */
[----:B------:R-:W-:-:S05]  /*115f0*/  IMAD.MOV.U32 R108, RZ, RZ, R159 ;  /* 0x000000ffff6c7224 */ /* 0x000fca00078e009f */
[----:B------:R-:W-:Y:S01]  /*11600*/  HMMA.16816.F32.BF16 R40, R8, R18, R40 ;  /* 0x000000120828723c */ /* 0x000fe20000041828 */
[----:B------:R-:W-:Y:S01]  /*11610*/  IMAD.MOV.U32 R201, RZ, RZ, R184 ;  /* 0x000000ffffc97224 */ /* 0x000fe200078e00b8 */
[----:B------:R-:W-:-:S06]  /*11620*/  MOV R111, R119 ;  /* 0x00000077006f7202 */ /* 0x000fcc0000000f00 */
[----:B------:R-:W-:Y:S01]  /*11630*/  HMMA.16816.F32.BF16 R44, R8, R12, R44 ;  /* 0x0000000c082c723c */ /* 0x000fe2000004182c */
[----:B------:R-:W-:Y:S02]  /*11640*/  IMAD.MOV.U32 R185, RZ, RZ, R154 ;  /* 0x000000ffffb97224 */ /* 0x000fe400078e009a */
[----:B------:R-:W-:Y:S01]  /*11650*/  FFMA.FTZ R4, R4, c[0x0][0x2d0], -R7 ;  /* 0x0000b40004047a23 */ /* 0x000fe20000010807 */
[----:B------:R-:W-:Y:S01]  /*11660*/  MOV R146, R116 ;  /* 0x0000007400927202 */ /* 0x000fe20000000f00 */
[----:B-1----:R-:W-:Y:S01]  /*11670*/  FFMA.FTZ R3, R172, c[0x0][0x2d0], -R5 ;  /* 0x0000b400ac037a23 */ /* 0x002fe20000010805 */
[----:B------:R-:W-:Y:S03]  /*11680*/  LDSM.16.MT88.4 R16, [R230+0x3100] ;  /* 0x00310000e610783b */ /* 0x000fe60000004200 */
[----:B------:R1:W4:Y:S01]  /*11690*/  MUFU.EX2 R21, R3 ;  /* 0x0000000300157308 */ /* 0x0003220000000800 */
[----:B------:R-:W-:Y:S01]  /*116a0*/  IMAD.MOV.U32 R145, RZ, RZ, R158 ;  /* 0x000000ffff917224 */ /* 0x000fe200078e009e */
[----:B------:R3:W5:Y:S01]  /*116b0*/  LDL.LU R139, [R1+0xc] ;  /* 0x00000c00018b7983 */ /* 0x0007620000300800 */
[----:B------:R-:W-:Y:S01]  /*116c0*/  IMAD.MOV.U32 R159, RZ, RZ, R122 ;  /* 0x000000ffff9f7224 */ /* 0x000fe200078e007a */
[----:B------:R-:W-:Y:S01]  /*116d0*/  F2FP.BF16.PACK_AB R184, R30, R29 ;  /* 0x0000001d1eb8723e */ /* 0x000fe200000010ff */
[----:B------:R-:W-:-:S02]  /*116e0*/  IMAD.MOV.U32 R158, RZ, RZ, R123 ;  /* 0x000000ffff9e7224 */ /* 0x000fc400078e007b */
[----:B------:R-:W-:Y:S01]  /*116f0*/  IMAD.MOV.U32 R110, RZ, RZ, R152 ;  /* 0x000000ffff6e7224 */ /* 0x000fe200078e0098 */
[----:B------:R4:W-:Y:S01]  /*11700*/  MUFU.EX2 R14, R4 ;  /* 0x00000004000e7308 */ /* 0x0009e20000000800 */
[----:B------:R-:W-:Y:S01]  /*11710*/  FADD.FTZ R8, R158, R144 ;  /* 0x000000909e087221 */ /* 0x000fe20000010000 */
[----:B------:R-:W3:Y:S01]  /*11720*/  LDSM.16.MT88.4 R152, [R228+0x3100] ;  /* 0x00310000e498783b */ /* 0x000ee20000004200 */
[----:B------:R-:W-:Y:S02]  /*11730*/  IMAD.MOV.U32 R123, RZ, RZ, R117 ;  /* 0x000000ffff7b7224 */ /* 0x000fe400078e0075 */
[----:B------:R-:W-:Y:S02]  /*11740*/  IMAD.MOV.U32 R122, RZ, RZ, R118 ;  /* 0x000000ffff7a7224 */ /* 0x000fe400078e0076 */
[----:B------:R-:W3:Y:S01]  /*11750*/  LDSM.16.MT88.4 R116, [R229+0x3100] ;  /* 0x00310000e574783b */ /* 0x000ee20000004200 */
[----:B-1----:R-:W-:Y:S01]  /*11760*/  FFMA.FTZ R3, R186, c[0x0][0x2d0], -R7 ;  /* 0x0000b400ba037a23 */ /* 0x002fe20000010807 */
[----:B--2---:R-:W-:-:S03]  /*11770*/  F2FP.BF16.PACK_AB R186, R25, R28 ;  /* 0x0000001c19ba723e */ /* 0x004fc600000010ff */
[----:B------:R1:W-:Y:S01]  /*11780*/  MUFU.EX2 R20, R3 ;  /* 0x0000000300147308 */ /* 0x0003e20000000800 */
[----:B----4-:R-:W-:Y:S01]  /*11790*/  FADD.FTZ R4, R159, R111 ;  /* 0x0000006f9f047221 */ /* 0x010fe20000010000 */
[----:B------:R-:W-:Y:S01]  /*117a0*/  MOV R111, R128 ;  /* 0x00000080006f7202 */ /* 0x000fe20000000f00 */
[--C-:B-1----:R-:W-:Y:S01]  /*117b0*/  FFMA.FTZ R3, R187, c[0x0][0x2d0], -R7.reuse ;  /* 0x0000b400bb037a23 */ /* 0x102fe20000010807 */
[----:B------:R-:W-:Y:S01]  /*117c0*/  F2FP.BF16.PACK_AB R187, R21, R22 ;  /* 0x0000001615bb723e */ /* 0x000fe200000010ff */
[----:B------:R-:W-:Y:S01]  /*117d0*/  FFMA.FTZ R7, R185, c[0x0][0x2d0], -R7 ;  /* 0x0000b400b9077a23 */ /* 0x000fe20000010807 */
[----:B------:R-:W-:Y:S02]  /*117e0*/  F2FP.BF16.PACK_AB R185, R23, R24 ;  /* 0x0000001817b9723e */ /* 0x000fe400000010ff */
[----:B------:R1:W2:Y:S05]  /*117f0*/  MUFU.EX2 R15, R3 ;  /* 0x00000003000f7308 */ /* 0x0002aa0000000800 */
[C---:B------:R-:W-:Y:S03]  /*11800*/  HMMA.16816.F32.BF16 R160, R184.reuse, R168, R160 ;  /* 0x000000a8b8a0723c */ /* 0x040fe600000418a0 */
[----:B------:R4:W-:Y:S05]  /*11810*/  MUFU.EX2 R13, R7 ;  /* 0x00000007000d7308 */ /* 0x0009ea0000000800 */
[----:B---3--:R-:W-:Y:S01]  /*11820*/  HMMA.16816.F32.BF16 R140, R184, R152, R140 ;  /* 0x00000098b88c723c */ /* 0x008fe2000004188c */
[----:B-1----:R-:W-:Y:S01]  /*11830*/  FFMA.FTZ R3, R201, c[0x0][0x2d0], -R0 ;  /* 0x0000b400c9037a23 */ /* 0x002fe20000010800 */
[----:B--2---:R-:W-:Y:S01]  /*11840*/  F2FP.BF16.PACK_AB R128, R15, R20 ;  /* 0x000000140f80723e */ /* 0x004fe200000010ff */
[----:B------:R-:W-:-:S02]  /*11850*/  IMAD.MOV.U32 R201, RZ, RZ, R110 ;  /* 0x000000ffffc97224 */ /* 0x000fc400078e006e */
[----:B------:R1:W-:Y:S01]  /*11860*/  MUFU.EX2 R10, R3 ;  /* 0x00000003000a7308 */ /* 0x0003e20000000800 */
[----:B------:R-:W-:Y:S02]  /*11870*/  IMAD.MOV.U32 R110, RZ, RZ, R129 ;  /* 0x000000ffff6e7224 */ /* 0x000fe400078e0081 */
[----:B------:R-:W-:Y:S01]  /*11880*/  HMMA.16816.F32.BF16 R148, R184, R154, R148 ;  /* 0x0000009ab894723c */ /* 0x000fe20000041894 */
[----:B----4-:R-:W-:Y:S02]  /*11890*/  FADD.FTZ R7, R157, R4 ;  /* 0x000000049d077221 */ /* 0x010fe40000010000 */
[----:B------:R-:W-:-:S05]  /*118a0*/  FADD.FTZ R4, R208, R8 ;  /* 0x00000008d0047221 */ /* 0x000fca0000010000 */
[----:B------:R-:W-:Y:S01]  /*118b0*/  HMMA.16816.F32.BF16 R164, R184, R170, R164 ;  /* 0x000000aab8a4723c */ /* 0x000fe200000418a4 */
[----:B-1----:R-:W-:-:S07]  /*118c0*/  FFMA.FTZ R3, R147, c[0x0][0x2d0], -R0 ;  /* 0x0000b40093037a23 */ /* 0x002fce0000010800 */
[C---:B------:R-:W-:Y:S01]  /*118d0*/  HMMA.16816.F32.BF16 R176, R184.reuse, R116, R176 ;  /* 0x00000074b8b0723c */ /* 0x040fe200000418b0 */
[----:B------:R1:W2:Y:S07]  /*118e0*/  MUFU.EX2 R9, R3 ;  /* 0x0000000300097308 */ /* 0x0002ae0000000800 */
[C---:B------:R-:W-:Y:S08]  /*118f0*/  HMMA.16816.F32.BF16 R180, R184.reuse, R118, R180 ;  /* 0x00000076b8b4723c */ /* 0x040ff000000418b4 */
[----:B------:R-:W-:Y:S01]  /*11900*/  HMMA.16816.F32.BF16 R124, R184, R16, R76 ;  /* 0x00000010b87c723c */ /* 0x000fe2000004184c */
[--C-:B-1----:R-:W-:Y:S01]  /*11910*/  FFMA.FTZ R3, R108, c[0x0][0x2d0], -R0.reuse ;  /* 0x0000b4006c037a23 */ /* 0x102fe20000010800 */
[----:B--2---:R-:W-:Y:S01]  /*11920*/  F2FP.BF16.PACK_AB R129, R9, R10 ;  /* 0x0000000a0981723e */ /* 0x004fe200000010ff */
[----:B------:R-:W-:-:S02]  /*11930*/  FFMA.FTZ R0, R109, c[0x0][0x2d0], -R0 ;  /* 0x0000b4006d007a23 */ /* 0x000fc40000010800 */
[----:B------:R1:W-:Y:S01]  /*11940*/  MUFU.EX2 R11, R3 ;  /* 0x00000003000b7308 */ /* 0x0003e20000000800 */
[----:B------:R-:W-:Y:S02]  /*11950*/  IMAD.MOV.U32 R108, RZ, RZ, R131 ;  /* 0x000000ffff6c7224 */ /* 0x000fe400078e0083 */
[----:B------:R-:W-:Y:S01]  /*11960*/  HMMA.16816.F32.BF16 R184, R184, R18, R68 ;  /* 0x00000012b8b8723c */ /* 0x000fe20000041844 */
[----:B------:R-:W-:Y:S01]  /*11970*/  IMAD.MOV.U32 R109, RZ, RZ, R130 ;  /* 0x000000ffff6d7224 */ /* 0x000fe200078e0082 */
[----:B------:R-:W-:-:S03]  /*11980*/  F2FP.BF16.PACK_AB R130, R13, R14 ;  /* 0x0000000e0d82723e */ /* 0x000fc600000010ff */
[----:B------:R2:W3:Y:S01]  /*11990*/  MUFU.EX2 R12, R0 ;  /* 0x00000000000c7308 */ /* 0x0004e20000000800 */
[----:B-1----:R-:W-:-:S04]  /*119a0*/  FADD.FTZ R3, R247, R174 ;  /* 0x000000aef7037221 */ /* 0x002fc80000010000 */
[----:B------:R-:W-:Y:S02]  /*119b0*/  FADD.FTZ R6, R227, R3 ;  /* 0x00000003e3067221 */ /* 0x000fe40000010000 */
[----:B------:R-:W-:Y:S02]  /*119c0*/  FADD.FTZ R3, R209, R7 ;  /* 0x00000007d1037221 */ /* 0x000fe40000010000 */
[----:B--2---:R-:W-:Y:S01]  /*119d0*/  FADD.FTZ R0, R146, R145 ;  /* 0x0000009192007221 */ /* 0x004fe20000010000 */
[----:B---3--:R-:W-:Y:S01]  /*119e0*/  F2FP.BF16.PACK_AB R131, R12, R11 ;  /* 0x0000000b0c83723e */ /* 0x008fe200000010ff */
        /* <DEDUP_REMOVED lines=96> */
[----:B------:R1:W-:Y:S01]  /*11ff0*/  STL [R1+0x4], R0 ;  /* 0x0000040001007387 */ /* 0x0003e20000100800 */
[----:B------:R-:W-:Y:S02]  /*12000*/  FADD.FTZ R251, R72, R251 ;  /* 0x000000fb48fb7221 */ /* 0x000fe40000010000 */
[----:B------:R-:W-:Y:S01]  /*12010*/  FADD.FTZ R252, R56, R252 ;  /* 0x000000fc38fc7221 */ /* 0x000fe20000010000 */
[----:B------:R1:W-:Y:S01]  /*12020*/  STL [R1], R4 ;  /* 0x0000000401007387 */ /* 0x0003e20000100800 */
        /* <DEDUP_REMOVED lines=10> */
[----:B------:R-:W-:Y:S05]  /*120d0*/  @!P6 BRA `(.L_x_133) ;  /* 0x000043100000e947 */ /* 0x000fea0003800000 */
[----:B------:R-:W-:Y:S01]  /*120e0*/  IMAD.MOV.U32 R3, RZ, RZ, R136 ;  /* 0x000000ffff037224 */ /* 0x000fe200078e0088 */
[----:B------:R-:W-:Y:S01]  /*120f0*/  MOV R138, R2 ;  /* 0x00000002008a7202 */ /* 0x000fe20000000f00 */
[----:B-1----:R-:W-:Y:S01]  /*12100*/  IMAD.MOV.U32 R0, RZ, RZ, R137 ;  /* 0x000000ffff007224 */ /* 0x002fe200078e0089 */
[----:B------:R-:W-:Y:S01]  /*12110*/  MOV R133, R135 ;  /* 0x0000008700857202 */ /* 0x000fe20000000f00 */
[----:B------:R-:W-:Y:S01]  /*12120*/  ULDC UR6, c[0x0][0x210] ;  /* 0x0000840000067ab9 */ /* 0x000fe20000000800 */
[----:B------:R-:W-:Y:S01]  /*12130*/  IADD3 R247, R248, 0x100, RZ ;  /* 0x00000100f8f77810 */ /* 0x000fe20007ffe0ff */
[----:B------:R-:W-:Y:S02]  /*12140*/  ULDC UR4, c[0x0][0x1e8] ;  /* 0x00007a0000047ab9 */ /* 0x000fe40000000800 */
[----:B------:R-:W-:Y:S02]  /*12150*/  UIADD3 UR12, UR12, -0x2, URZ ;  /* 0xfffffffe0c0c7890 */ /* 0x000fe4000fffe03f */
[----:B------:R-:W-:-:S02]  /*12160*/  UIMAD UR6, UR15, UR6, URZ ;  /* 0x000000060f0672a4 */ /* 0x000fc4000f8e023f */
[----:B------:R-:W-:Y:S02]  /*12170*/  UIMAD UR4, UR15, UR4, URZ ;  /* 0x000000040f0472a4 */ /* 0x000fe4000f8e023f */
[----:B------:R-:W-:Y:S02]  /*12180*/  ULDC.64 UR22, c[0x0][0x118] ;  /* 0x0000460000167ab9 */ /* 0x000fe40000000a00 */
[----:B------:R-:W-:Y:S01]  /*12190*/  ULDC.64 UR18, c[0x0][0x118] ;  /* 0x0000460000127ab9 */ /* 0x000fe20000000a00 */
[----:B------:R-:W-:Y:S05]  /*121a0*/  BRA `(.L_x_134) ;  /* 0x0000042000007947 */ /* 0x000fea0003800000 */
.L_x_136:
[----:B------:R-:W2:Y:S01]  /*121b0*/  LDL R136, [R1+0x8] ;  /* 0x0000080001887983 */ /* 0x000ea20000100800 */
[----:B------:R-:W-:Y:S01]  /*121c0*/  IMAD.MOV.U32 R137, RZ, RZ, c[0x0][0x2b8] ;  /* 0x0000ae00ff897624 */ /* 0x000fe200078e00ff */
[----:B------:R-:W-:Y:S01]  /*121d0*/  UIMAD UR11, UR12, 0x70, UR17 ;  /* 0x000000700c0b78a4 */ /* 0x000fe2000f8e0211 */
[----:B------:R-:W-:Y:S03]  /*121e0*/  IMAD.MOV.U32 R249, RZ, RZ, RZ ;  /* 0x000000fffff97224 */ /* 0x000fe600078e00ff */
[----:B------:R-:W-:Y:S02]  /*121f0*/  ISETP.NE.AND P2, PT, R137, 0x1, PT ;  /* 0x000000018900780c */ /* 0x000fe40003f45270 */
[----:B------:R-:W-:Y:S05]  /*12200*/  IMAD.U32 R132, RZ, RZ, UR11 ;  /* 0x0000000bff847e24 */ /* 0x000fea000f8e00ff */
[----:B--2---:R-:W-:Y:S06]  /*12210*/  IADD3 R132, R132, -0x70, R136 ;  /* 0xffffff9084847810 */ /* 0x004fec0007ffe088 */
        /* <DEDUP_REMOVED lines=33> */
[-C--:B--2---:R-:W-:Y:S03]  /*12430*/  IADD3.X R137, R137, R245.reuse, RZ, P1, !PT ;  /* 0x000000f589897210 */ /* 0x084fe60000ffe4ff */
[----:B------:R-:W2:Y:S01]  /*12440*/  SHFL.IDX PT, R196, R2, 0x3, 0x181f ;  /* 0x00781f0002c47f89 */ /* 0x000ea200000e0000 */
[-C--:B---3--:R-:W-:Y:S03]  /*12450*/  IADD3 R134, P0, R134, R246.reuse, RZ ;  /* 0x000000f686867210 */ /* 0x088fe60007f1e0ff */
[----:B------:R3:W-:Y:S02]  /*12460*/  LDGSTS.E.BYPASS.LTC128B.128 [R248+0x3900], [R136.64], !P3 ;  /* 0x0390000088f87fae */ /* 0x0007e4000d901d52 */
[--C-:B----4-:R-:W-:Y:S01]  /*12470*/  IMAD.X R135, R135, 0x1, R245.reuse, P0 ;  /* 0x0000000187877824 */ /* 0x110fe200000e06f5 */
        /* <DEDUP_REMOVED lines=11> */
[--C-:B--2---:R-:W-:Y:S01]  /*12530*/  IMAD.X R191, R196, 0x1, R245.reuse, P4 ;  /* 0x00000001c4bf7824 */ /* 0x104fe200020e06f5 */
[----:B----4-:R-:W-:Y:S04]  /*12540*/  IADD3.X R189, R195, R245, RZ, P2, !PT ;  /* 0x000000f5c3bd7210 */ /* 0x010fe800017fe4ff */
[----:B------:R2:W-:Y:S01]  /*12550*/  LDGSTS.E.BYPASS.LTC128B.128 [R248+0x5100], [R190.64], !P3 ;  /* 0x05100000bef87fae */ /* 0x0005e2000d901d52 */
[----:B-----5:R-:W-:Y:S03]  /*12560*/  IADD3 R134, P0, R132, R246, RZ ;  /* 0x000000f684867210 */ /* 0x020fe60007f1e0ff */
[----:B------:R2:W-:Y:S01]  /*12570*/  LDGSTS.E.BYPASS.LTC128B.128 [R248+0x5900], [R188.64], !P3 ;  /* 0x05900000bcf87fae */ /* 0x0005e2000d901d52 */
[--C-:B-1----:R-:W-:Y:S02]  /*12580*/  IMAD.X R137, R194, 0x1, R245.reuse, P1 ;  /* 0x00000001c2897824 */ /* 0x102fe400008e06f5 */
[----:B------:R-:W-:Y:S03]  /*12590*/  IMAD.X R135, R2, 0x1, R245, P0 ;  /* 0x0000000102877824 */ /* 0x000fe600000e06f5 */
[----:B------:R2:W-:Y:S04]  /*125a0*/  LDGSTS.E.BYPASS.LTC128B.128 [R248+0x6100], [R136.64], !P3 ;  /* 0x0610000088f87fae */ /* 0x0005e8000d901d52 */
[----:B------:R2:W-:Y:S01]  /*125b0*/  LDGSTS.E.BYPASS.LTC128B.128 [R248+0x6900], [R134.64], !P3 ;  /* 0x0690000086f87fae */ /* 0x0005e2000d901d52 */
[----:B------:R-:W-:-:S05]  /*125c0*/  BRA `(.L_x_135) ;  /* 0x00000cd000007947 */ /* 0x000fca0003800000 */
.L_x_134:
[----:B------:R-:W-:Y:S04]  /*125d0*/  DEPBAR.LE SB0, 0x0 ;  /* 0x000080000000791a */ /* 0x000fe80000000000 */
[----:B------:R-:W-:Y:S01]  /*125e0*/  BAR.SYNC.DEFER_BLOCKING 0x0 ;  /* 0x0000000000007b1d */ /* 0x000fe20000010000 */
[----:B------:R-:W-:Y:S01]  /*125f0*/  IMAD.WIDE.U32 R68, R250, c[0x0][0x208], RZ ;  /* 0x00008200fa447a25 */ /* 0x000fe200078e00ff */
        /* <DEDUP_REMOVED lines=202> */
.L_x_135:
        /* <DEDUP_REMOVED lines=789> */
.L_x_133:
        /* <DEDUP_REMOVED lines=119> */
.L_x_103:
[----:B------:R-:W-:Y:S02]  /*16b60*/  USHF.R.S32.HI UR8, URZ, 0x1f, UR15 ;  /* 0x0000001f3f087899 */ /* 0x000fe4000801140f */
[----:B------:R-:W-:Y:S01]  /*16b70*/  ULDC.64 UR10, c[0x0][0x118] ;  /* 0x00004600000a7ab9 */ /* 0x000fe20000000a00 */
[----:B------:R-:W-:Y:S05]  /*16b80*/  @P4 BRA `(.L_x_137) ;  /* 0x0000149000004947 */ /* 0x000fea0003800000 */
[----:B------:R-:W1:Y:S01]  /*16b90*/  S2R R40, SR_TID.X ;  /* 0x0000000000287919 */ /* 0x000e620000002100 */
[----:B------:R-:W-:Y:S01]  /*16ba0*/  F2FP.BF16.PACK_AB R6, R145, R144 ;  /* 0x000000909106723e */ /* 0x000fe200000010ff */
[----:B------:R-:W-:Y:S01]  /*16bb0*/  IMAD.MOV.U32 R5, RZ, RZ, -0x10 ;  /* 0xfffffff0ff057424 */ /* 0x000fe200078e00ff */
[----:B------:R-:W-:Y:S01]  /*16bc0*/  F2FP.BF16.PACK_AB R27, R27, R146 ;  /* 0x000000921b1b723e */ /* 0x000fe200000010ff */
[----:B------:R-:W-:Y:S01]  /*16bd0*/  BAR.SYNC.DEFER_BLOCKING 0x1, 0x80 ;  /* 0x0042000000007b1d */ /* 0x000fe20000010000 */
[----:B------:R-:W-:Y:S02]  /*16be0*/  F2FP.BF16.PACK_AB R26, R26, R152 ;  /* 0x000000981a1a723e */ /* 0x000fe400000010ff */
[----:B------:R-:W-:-:S02]  /*16bf0*/  F2FP.BF16.PACK_AB R31, R31, R154 ;  /* 0x0000009a1f1f723e */ /* 0x000fc400000010ff */
        /* <DEDUP_REMOVED lines=8> */
[----:B------:R-:W-:Y:S02]  /*16c80*/  F2FP.BF16.PACK_AB R30, R30, R156 ;  /* 0x0000009c1e1e723e */ /* 0x000fe400000010ff */
[----:B------:R-:W-:Y:S01]  /*16c90*/  F2FP.BF16.PACK_AB R29, R29, R158 ;  /* 0x0000009e1d1d723e */ /* 0x000fe200000010ff */
[----:B------:R-:W-:Y:S01]  /*16ca0*/  ULDC.64 UR4, c[0x0][0x500] ;  /* 0x0001400000047ab9 */ /* 0x000fe20000000a00 */
[----:B------:R-:W-:Y:S01]  /*16cb0*/  F2FP.BF16.PACK_AB R21, R21, R168 ;  /* 0x000000a81515723e */ /* 0x000fe200000010ff */
[----:B------:R-:W-:Y:S01]  /*16cc0*/  UIMAD.WIDE UR4, UR20, UR6, UR4 ;  /* 0x00000006140472a5 */ /* 0x000fe2000f8e0204 */
[----:B------:R-:W-:-:S02]  /*16cd0*/  F2FP.BF16.PACK_AB R20, R20, R170 ;  /* 0x000000aa1414723e */ /* 0x000fc400000010ff */
[----:B-1----:R-:W-:Y:S02]  /*16ce0*/  SHF.R.S32.HI R41, RZ, 0x1f, R40 ;  /* 0x0000001fff297819 */ /* 0x002fe40000011428 */
[----:B------:R-:W-:Y:S02]  /*16cf0*/  F2FP.BF16.PACK_AB R28, R28, R160 ;  /* 0x000000a01c1c723e */ /* 0x000fe400000010ff */
[CC--:B------:R-:W-:Y:S02]  /*16d00*/  LEA.HI R2, R41.reuse, R40.reuse, RZ, 0x2 ;  /* 0x0000002829027211 */ /* 0x0c0fe400078f10ff */
[----:B------:R-:W-:Y:S02]  /*16d10*/  LEA.HI R35, R41, R40, RZ, 0x5 ;  /* 0x0000002829237211 */ /* 0x000fe400078f28ff */
[--C-:B------:R-:W-:Y:S02]  /*16d20*/  SHF.R.S32.HI R3, RZ, 0x2, R2.reuse ;  /* 0x00000002ff037819 */ /* 0x100fe40000011402 */
[----:B------:R-:W-:-:S02]  /*16d30*/  SHF.R.S32.HI R0, RZ, 0x1f, R2 ;  /* 0x0000001fff007819 */ /* 0x000fc40000011402 */
[----:B------:R-:W-:Y:S02]  /*16d40*/  SHF.R.S32.HI R34, RZ, 0x5, R35 ;  /* 0x00000005ff227819 */ /* 0x000fe40000011423 */
[----:B------:R-:W-:Y:S02]  /*16d50*/  LEA.HI R0, R0, R3, RZ, 0x3 ;  /* 0x0000000300007211 */ /* 0x000fe400078f18ff */
[----:B------:R-:W-:Y:S02]  /*16d60*/  F2FP.BF16.PACK_AB R162, R163, R162 ;  /* 0x000000a2a3a2723e */ /* 0x000fe400000010ff */
[----:B------:R-:W-:Y:S02]  /*16d70*/  LOP3.LUT R0, R0, 0xfffffff8, RZ, 0xc0, !PT ;  /* 0xfffffff800007812 */ /* 0x000fe400078ec0ff */
[----:B------:R-:W-:Y:S02]  /*16d80*/  F2FP.BF16.PACK_AB R25, R25, R164 ;  /* 0x000000a41919723e */ /* 0x000fe400000010ff */
[----:B------:R-:W-:Y:S01]  /*16d90*/  F2FP.BF16.PACK_AB R166, R167, R166 ;  /* 0x000000a6a7a6723e */ /* 0x000fe200000010ff */
[----:B------:R-:W-:Y:S01]  /*16da0*/  IMAD.IADD R3, R3, 0x1, -R0 ;  /* 0x0000000103037824 */ /* 0x000fe200078e0a00 */
[----:B------:R-:W-:-:S02]  /*16db0*/  LOP3.LUT R0, R2, 0xfffffffc, RZ, 0xc0, !PT ;  /* 0xfffffffc02007812 */ /* 0x000fc400078ec0ff */
[----:B------:R-:W-:Y:S01]  /*16dc0*/  F2FP.BF16.PACK_AB R24, R24, R172 ;  /* 0x000000ac1818723e */ /* 0x000fe200000010ff */
[C---:B------:R-:W-:Y:S01]  /*16dd0*/  IMAD.SHL.U32 R2, R3.reuse, 0x40, RZ ;  /* 0x0000004003027824 */ /* 0x040fe200078e00ff */
[----:B------:R-:W-:Y:S01]  /*16de0*/  LOP3.LUT R4, R3, 0x1, RZ, 0xc0, !PT ;  /* 0x0000000103047812 */ /* 0x000fe200078ec0ff */
[----:B------:R-:W-:Y:S01]  /*16df0*/  IMAD.IADD R14, R40, 0x1, -R0 ;  /* 0x00000001280e7824 */ /* 0x000fe200078e0a00 */
[----:B------:R-:W-:Y:S02]  /*16e00*/  F2FP.BF16.PACK_AB R23, R23, R174 ;  /* 0x000000ae1717723e */ /* 0x000fe400000010ff */
[----:B------:R-:W-:Y:S01]  /*16e10*/  LOP3.LUT R0, R2, 0x1c0, RZ, 0xc0, !PT ;  /* 0x000001c002007812 */ /* 0x000fe200078ec0ff */
[----:B------:R-:W-:Y:S01]  /*16e20*/  IMAD R2, R34, 0x200, R14 ;  /* 0x0000020022027824 */ /* 0x000fe200078e020e */
[----:B------:R-:W-:Y:S02]  /*16e30*/  ISETP.NE.U32.AND P0, PT, R4, 0x1, PT ;  /* 0x000000010400780c */ /* 0x000fe40003f05070 */
[----:B------:R-:W-:-:S02]  /*16e40*/  LEA.HI R0, R0, R0, RZ, 0x1d ;  /* 0x0000000000007211 */ /* 0x000fc400078fe8ff */
[----:B------:R-:W-:Y:S02]  /*16e50*/  R2P PR, R3, 0x6 ;  /* 0x0000000603007804 */ /* 0x000fe40000000000 */
[----:B------:R-:W-:Y:S01]  /*16e60*/  SEL R5, R5, 0x10, !P0 ;  /* 0x0000001005057807 */ /* 0x000fe20004000000 */
[----:B------:R-:W-:Y:S01]  /*16e70*/  IMAD.U32 R0, R2, 0x2, R0 ;  /* 0x0000000202007824 */ /* 0x000fe200078e0000 */
[----:B------:R-:W-:Y:S02]  /*16e80*/  F2FP.BF16.PACK_AB R18, R18, R116 ;  /* 0x000000741212723e */ /* 0x000fe400000010ff */
[----:B------:R-:W-:Y:S01]  /*16e90*/  F2FP.BF16.PACK_AB R13, R13, R118 ;  /* 0x000000760d0d723e */ /* 0x000fe200000010ff */
[----:B------:R-:W-:Y:S01]  /*16ea0*/  IMAD.SHL.U32 R0, R0, 0x2, RZ ;  /* 0x0000000200007824 */ /* 0x000fe200078e00ff */
[----:B------:R-:W-:Y:S02]  /*16eb0*/  F2FP.BF16.PACK_AB R22, R22, R176 ;  /* 0x000000b01616723e */ /* 0x000fe400000010ff */
[----:B------:R-:W-:Y:S01]  /*16ec0*/  F2FP.BF16.PACK_AB R178, R179, R178 ;  /* 0x000000b2b3b2723e */ /* 0x000fe200000010ff */
[C---:B------:R-:W-:Y:S01]  /*16ed0*/  IMAD.IADD R3, R0.reuse, 0x1, R5 ;  /* 0x0000000100037824 */ /* 0x040fe200078e0205 */
[----:B------:R1:W-:Y:S01]  /*16ee0*/  STS [R0+0x80], R6 ;  /* 0x0000800600007388 */ /* 0x0003e20000000800 */
[----:B------:R-:W-:-:S02]  /*16ef0*/  IADD3 R4, R0, 0x80, RZ ;  /* 0x0000008000047810 */ /* 0x000fc40007ffe0ff */
[----:B------:R-:W-:Y:S01]  /*16f00*/  IADD3 R2, R0, 0xc0, RZ ;  /* 0x000000c000027810 */ /* 0x000fe20007ffe0ff */
[----:B------:R-:W-:Y:S01]  /*16f10*/  STS [R0+0x480], R27 ;  /* 0x0004801b00007388 */ /* 0x000fe20000000800 */
[----:B------:R-:W-:Y:S02]  /*16f20*/  @P2 IADD3 R2, R4, -0x40, RZ ;  /* 0xffffffc004022810 */ /* 0x000fe40007ffe0ff */
[----:B------:R-:W-:Y:S01]  /*16f30*/  F2FP.BF16.PACK_AB R12, R12, R180 ;  /* 0x000000b40c0c723e */ /* 0x000fe200000010ff */
[----:B------:R-:W-:Y:S01]  /*16f40*/  STS [R3+0x80], R26 ;  /* 0x0000801a03007388 */ /* 0x000fe20000000800 */
[----:B------:R-:W-:Y:S02]  /*16f50*/  F2FP.BF16.PACK_AB R19, R19, R182 ;  /* 0x000000b61313723e */ /* 0x000fe400000010ff */
[----:B------:R-:W-:Y:S01]  /*16f60*/  F2FP.BF16.PACK_AB R17, R17, R120 ;  /* 0x000000781111723e */ /* 0x000fe200000010ff */
[----:B------:R-:W-:Y:S01]  /*16f70*/  STS [R3+0x480], R31 ;  /* 0x0004801f03007388 */ /* 0x000fe20000000800 */
[----:B------:R-:W-:-:S02]  /*16f80*/  F2FP.BF16.PACK_AB R16, R16, R122 ;  /* 0x0000007a1010723e */ /* 0x000fc400000010ff */
[----:B------:R-:W-:Y:S01]  /*16f90*/  F2FP.BF16.PACK_AB R9, R129, R128 ;  /* 0x000000808109723e */ /* 0x000fe200000010ff */
[----:B------:R-:W-:Y:S01]  /*16fa0*/  STS [R0+0x2080], R33 ;  /* 0x0020802100007388 */ /* 0x000fe20000000800 */
[----:B------:R-:W-:Y:S02]  /*16fb0*/  F2FP.BF16.PACK_AB R8, R131, R130 ;  /* 0x000000828308723e */ /* 0x000fe400000010ff */
[----:B------:R-:W-:Y:S01]  /*16fc0*/  F2FP.BF16.PACK_AB R11, R125, R124 ;  /* 0x0000007c7d0b723e */ /* 0x000fe200000010ff */
[----:B------:R3:W-:Y:S01]  /*16fd0*/  STS [R0+0x2480], R142 ;  /* 0x0024808e00007388 */ /* 0x0007e20000000800 */
[----:B------:R-:W-:Y:S02]  /*16fe0*/  F2FP.BF16.PACK_AB R15, R15, R126 ;  /* 0x0000007e0f0f723e */ /* 0x000fe400000010ff */
[----:B------:R-:W-:Y:S01]  /*16ff0*/  F2FP.BF16.PACK_AB R10, R185, R184 ;  /* 0x000000b8b90a723e */ /* 0x000fe200000010ff */
[----:B------:R-:W-:Y:S01]  /*17000*/  STS [R3+0x2080], R32 ;  /* 0x0020802003007388 */ /* 0x000fe20000000800 */
[----:B-1----:R-:W-:Y:S01]  /*17010*/  IMAD.MOV.U32 R6, RZ, RZ, 0x20 ;  /* 0x00000020ff067424 */ /* 0x002fe200078e00ff */
[----:B------:R-:W-:-:S02]  /*17020*/  F2FP.BF16.PACK_AB R7, R187, R186 ;  /* 0x000000babb07723e */ /* 0x000fc400000010ff */
[----:B------:R1:W-:Y:S01]  /*17030*/  STS [R3+0x2480], R150 ;  /* 0x0024809603007388 */ /* 0x0003e20000000800 */
[----:B------:R-:W-:Y:S02]  /*17040*/  PLOP3.LUT P0, PT, PT, PT, UP1, 0x80, 0x0 ;  /* 0x000000000000781c */ /* 0x000fe40003f0f018 */
[----:B------:R-:W-:-:S05]  /*17050*/  SEL R6, R6, 0xffffffe0, !P1 ;  /* 0xffffffe006067807 */ /* 0x000fca0004800000 */
[----:B------:R-:W-:-:S05]  /*17060*/  IMAD.IADD R4, R0, 0x1, R6 ;  /* 0x0000000100047824 */ /* 0x000fca00078e0206 */
[----:B------:R-:W-:Y:S01]  /*17070*/  STS [R4+0x80], R30 ;  /* 0x0000801e04007388 */ /* 0x000fe20000000800 */
[----:B---3--:R-:W-:-:S03]  /*17080*/  IMAD.IADD R0, R6, 0x1, R3 ;  /* 0x0000000106007824 */ /* 0x008fc600078e0203 */
[----:B------:R-:W-:Y:S04]  /*17090*/  STS [R4+0x480], R29 ;  /* 0x0004801d04007388 */ /* 0x000fe80000000800 */
        /* <DEDUP_REMOVED lines=10> */
[----:B---3--:R-:W-:-:S04]  /*17140*/  IMAD.IADD R0, R5, 0x1, R2 ;  /* 0x0000000105007824 */ /* 0x008fc800078e0202 */
        /* <DEDUP_REMOVED lines=17> */
[----:B---3--:R-:W-:Y:S01]  /*17260*/  IMAD.U32 R8, RZ, RZ, UR4 ;  /* 0x00000004ff087e24 */ /* 0x008fe2000f8e00ff */
[----:B------:R-:W-:Y:S06]  /*17270*/  BAR.SYNC.DEFER_BLOCKING 0x1, 0x80 ;  /* 0x0042000000007b1d */ /* 0x000fec0000010000 */
[----:B------:R-:W-:Y:S02]  /*17280*/  ULDC.64 UR4, c[0x0][0x508] ;  /* 0x0001420000047ab9 */ /* 0x000fe40000000a00 */
[----:B------:R-:W-:Y:S01]  /*17290*/  UISETP.NE.U32.AND UP0, UPT, URZ, UR4, UPT ;  /* 0x000000043f00728c */ /* 0x000fe2000bf05070 */
[----:B------:R-:W3:Y:S03]  /*172a0*/  @P0 LDG.E R0, [R8.64] ;  /* 0x0000000a08000981 */ /* 0x000ee6000c1e1900 */
[----:B------:R-:W-:Y:S01]  /*172b0*/  UISETP.NE.AND.EX UP0, UPT, URZ, UR5, UPT, UP0 ;  /* 0x000000053f00728c */ /* 0x000fe2000bf05300 */
[----:B------:R-:W-:-:S02]  /*172c0*/  IMAD.MOV.U32 R12, RZ, RZ, c[0x0][0x388] ;  /* 0x0000e200ff0c7624 */ /* 0x000fc400078e00ff */
[----:B------:R-:W-:-:S03]  /*172d0*/  ULDC.64 UR4, c[0x0][0x508] ;  /* 0x0001420000047ab9 */ /* 0x000fc60000000a00 */
[----:B------:R-:W-:-:S05]  /*172e0*/  PLOP3.LUT P1, PT, PT, PT, UP0, 0x80, 0x0 ;  /* 0x000000000000781c */ /* 0x000fca0003f2f008 */
[----:B------:R-:W-:-:S06]  /*172f0*/  @UP0 UIMAD.WIDE UR4, UR20, UR6, UR4 ;  /* 0x00000006140402a5 */ /* 0x000fcc000f8e0204 */
[----:B----4-:R-:W-:Y:S02]  /*17300*/  IMAD.U32 R2, RZ, RZ, UR4 ;  /* 0x00000004ff027e24 */ /* 0x010fe4000f8e00ff */
[----:B--2---:R-:W-:-:S05]  /*17310*/  IMAD.U32 R3, RZ, RZ, UR5 ;  /* 0x00000005ff037e24 */ /* 0x004fca000f8e00ff */
[----:B------:R1:W5:Y:S01]  /*17320*/  @P1 LDG.E R12, [R2.64] ;  /* 0x0000000a020c1981 */ /* 0x000362000c1e1900 */
[----:B------:R-:W-:Y:S02]  /*17330*/  UMOV UR6, URZ ;  /* 0x0000003f00067c82 */ /* 0x000fe40008000000 */
[----:B------:R-:W-:Y:S01]  /*17340*/  UMOV UR7, URZ ;  /* 0x0000003f00077c82 */ /* 0x000fe20008000000 */
[----:B---3--:R-:W2:Y:S02]  /*17350*/  @P0 R2UR UR5, R0 ;  /* 0x00000000000503c2 */ /* 0x008ea400000e0000 */
        /* <DEDUP_REMOVED lines=8> */
.L_x_138:
        /* <DEDUP_REMOVED lines=25> */
[----:B------:R-:W-:Y:S01]  /*17570*/  USEL UR9, UR9, URZ, !UP1 ;  /* 0x0000003f09097287 */ /* 0x000fe2000c800000 */
[----:B------:R-:W-:Y:S01]  /*17580*/  LEA.HI R0, R3, R5, RZ, 0x2 ;  /* 0x0000000503007211 */ /* 0x000fe200078f10ff */
[----:B------:R-:W-:-:S02]  /*17590*/  UMOV UR18, UR6 ;  /* 0x0000000600127c82 */ /* 0x000fc40008000000 */
[----:B------:R-:W-:Y:S01]  /*175a0*/  IMAD.IADD R2, R34, 0x1, -R2 ;  /* 0x0000000122027824 */ /* 0x000fe200078e0a02 */
[----:B------:R-:W-:Y:S01]  /*175b0*/  SHF.R.S32.HI R0, RZ, 0x2, R0 ;  /* 0x00000002ff007819 */ /* 0x000fe20000011400 */
[----:B------:R-:W-:Y:S02]  /*175c0*/  UMOV UR19, UR7 ;  /* 0x0000000700137c82 */ /* 0x000fe40008000000 */
[----:B------:R-:W-:Y:S02]  /*175d0*/  UIMAD.WIDE.U32 UR22, UR6, UR4, URZ ;  /* 0x00000004061672a5 */ /* 0x000fe4000f8e003f */
[----:B------:R-:W-:Y:S01]  /*175e0*/  IMAD R11, R2, 0x10, R0 ;  /* 0x00000010020b7824 */ /* 0x000fe200078e0200 */
[----:B------:R-:W-:Y:S01]  /*175f0*/  LOP3.LUT R0, R6, 0xfffffff8, RZ, 0xc0, !PT ;  /* 0xfffffff806007812 */ /* 0x000fe200078ec0ff */
[----:B------:R-:W-:Y:S02]  /*17600*/  UIMAD UR16, UR6, UR5, UR16 ;  /* 0x00000005061072a4 */ /* 0x000fe4000f8e0210 */
[----:B------:R-:W-:Y:S01]  /*17610*/  IMAD.IADD R3, R11, 0x1, R4 ;  /* 0x000000010b037824 */ /* 0x000fe200078e0204 */
[----:B------:R-:W-:Y:S01]  /*17620*/  ULDC.64 UR6, c[0x0][0x498] ;  /* 0x0001260000067ab9 */ /* 0x000fe20000000a00 */
[----:B------:R-:W-:Y:S01]  /*17630*/  IMAD.IADD R0, R40, 0x1, -R0 ;  /* 0x0000000128007824 */ /* 0x000fe200078e0a00 */
[----:B------:R-:W-:Y:S01]  /*17640*/  UIMAD.WIDE.U32 UR18, UR15, UR12, UR18 ;  /* 0x0000000c0f1272a5 */ /* 0x000fe2000f8e0012 */
[----:B-1----:R-:W-:Y:S01]  /*17650*/  IMAD R3, R22, 0x80, R3 ;  /* 0x0000008016037824 */ /* 0x002fe200078e0203 */
[----:B------:R-:W-:Y:S01]  /*17660*/  USEL UR12, UR20, URZ, !UP1 ;  /* 0x0000003f140c7287 */ /* 0x000fe2000c800000 */
[----:B------:R-:W-:Y:S01]  /*17670*/  IMAD R6, R0, 0x10, R19 ;  /* 0x0000001000067824 */ /* 0x000fe200078e0213 */
[----:B------:R-:W-:Y:S01]  /*17680*/  UIMAD UR17, UR9, UR6, URZ ;  /* 0x00000006091172a4 */ /* 0x000fe2000f8e023f */
[----:B------:R-:W-:Y:S01]  /*17690*/  @P0 IMAD.HI.U32 R4, R3, c[0x0][0x4ec], RZ ;  /* 0x00013b0003040a27 */ /* 0x000fe200078e00ff */
[----:B------:R-:W-:-:S02]  /*176a0*/  ULDC.64 UR4, c[0x0][0x3e8] ;  /* 0x0000fa0000047ab9 */ /* 0x000fc40000000a00 */
[----:B------:R-:W-:Y:S01]  /*176b0*/  UIADD3 UR19, UR19, UR13, URZ ;  /* 0x0000000d13137290 */ /* 0x000fe2000fffe03f */
[----:B------:R-:W-:Y:S01]  /*176c0*/  IMAD R9, R22, 0x80, R6 ;  /* 0x0000008016097824 */ /* 0x000fe200078e0206 */
[----:B------:R-:W-:Y:S01]  /*176d0*/  UIMAD UR7, UR12, UR7, UR17 ;  /* 0x000000070c0772a4 */ /* 0x000fe2000f8e0211 */
[----:B------:R-:W-:Y:S01]  /*176e0*/  IMAD.MOV.U32 R2, RZ, RZ, R3 ;  /* 0x000000ffff027224 */ /* 0x000fe200078e0003 */
[----:B------:R-:W-:Y:S01]  /*176f0*/  @P0 SHF.R.U32.HI R2, RZ, c[0x0][0x4f0], R4 ;  /* 0x00013c00ff020a19 */ /* 0x000fe20000011604 */
[----:B------:R-:W-:Y:S01]  /*17700*/  @P0 IMAD.HI.U32 R4, R9, c[0x0][0x4ec], RZ ;  /* 0x00013b0009040a27 */ /* 0x000fe200078e00ff */
[----:B------:R-:W-:Y:S02]  /*17710*/  UIMAD UR14, UR8, UR4, URZ ;  /* 0x00000004080e72a4 */ /* 0x000fe4000f8e023f */
[----:B------:R-:W-:Y:S01]  /*17720*/  UIADD3 UR17, UR23, UR16, URZ ;  /* 0x0000001017117290 */ /* 0x000fe2000fffe03f */
[----:B------:R-:W-:Y:S01]  /*17730*/  IMAD.MOV.U32 R7, RZ, RZ, R9 ;  /* 0x000000ffff077224 */ /* 0x000fe200078e0009 */
[----:B------:R-:W-:Y:S01]  /*17740*/  @P0 SHF.R.U32.HI R7, RZ, c[0x0][0x4f0], R4 ;  /* 0x00013c00ff070a19 */ /* 0x000fe20000011604 */
[----:B------:R-:W-:Y:S01]  /*17750*/  IMAD.SHL.U32 R4, R19, 0x40, RZ ;  /* 0x0000004013047824 */ /* 0x000fe200078e00ff */
[----:B------:R-:W-:Y:S01]  /*17760*/  UMOV UR16, UR22 ;  /* 0x0000001600107c82 */ /* 0x000fe20008000000 */
[--C-:B------:R-:W-:Y:S01]  /*17770*/  IMAD.MOV R6, RZ, RZ, -R2.reuse ;  /* 0x000000ffff067224 */ /* 0x100fe200078e0a02 */
[----:B------:R-:W-:Y:S01]  /*17780*/  UIMAD.WIDE.U32 UR18, UR12, UR6, UR18 ;  /* 0x000000060c1272a5 */ /* 0x000fe2000f8e0012 */
[----:B------:R-:W-:Y:S01]  /*17790*/  IMAD.SHL.U32 R0, R0, 0x8, RZ ;  /* 0x0000000800007824 */ /* 0x000fe200078e00ff */
[----:B------:R-:W-:Y:S01]  /*177a0*/  UIMAD UR14, UR15, UR5, UR14 ;  /* 0x000000050f0e72a4 */ /* 0x000fe2000f8e020e */
[----:B------:R-:W-:Y:S01]  /*177b0*/  LOP3.LUT R4, R4, 0x1c0, RZ, 0xc0, !PT ;  /* 0x000001c004047812 */ /* 0x000fe200078ec0ff */
[----:B------:R-:W-:Y:S01]  /*177c0*/  UIMAD.WIDE.U32 UR16, UR15, UR4, UR16 ;  /* 0x000000040f1072a5 */ /* 0x000fe2000f8e0010 */
[----:B------:R-:W-:Y:S01]  /*177d0*/  IMAD R6, R6, c[0x0][0x4e8], R3 ;  /* 0x00013a0006067a24 */ /* 0x000fe200078e0203 */
[----:B------:R-:W-:Y:S01]  /*177e0*/  SHF.R.S32.HI R8, RZ, 0x1f, R2 ;  /* 0x0000001fff087819 */ /* 0x000fe20000011402 */
[----:B------:R-:W-:Y:S01]  /*177f0*/  ULDC.64 UR4, c[0x0][0x3f0] ;  /* 0x0000fc0000047ab9 */ /* 0x000fe20000000a00 */
[----:B------:R-:W-:Y:S01]  /*17800*/  LOP3.LUT R10, R4, 0x38, R0, 0xf8, !PT ;  /* 0x00000038040a7812 */ /* 0x000fe200078ef800 */
[----:B------:R-:W-:Y:S01]  /*17810*/  UIMAD UR9, UR9, UR4, URZ ;  /* 0x00000004090972a4 */ /* 0x000fe2000f8e023f */
[----:B------:R-:W-:Y:S01]  /*17820*/  SHF.R.U32.HI R5, RZ, 0x3, R4 ;  /* 0x00000003ff057819 */ /* 0x000fe20000011604 */
[----:B------:R-:W-:Y:S01]  /*17830*/  UIADD3 UR17, UR17, UR14, URZ ;  /* 0x0000000e11117290 */ /* 0x000fe2000fffe03f */
[----:B------:R-:W-:Y:S01]  /*17840*/  IMAD.U32 R3, RZ, RZ, UR7 ;  /* 0x00000007ff037e24 */ /* 0x000fe2000f8e00ff */
[----:B------:R-:W-:Y:S01]  /*17850*/  IADD3 R2, P0, R2, UR18, RZ ;  /* 0x0000001202027c10 */ /* 0x000fe2000ff1e0ff */
[----:B------:R-:W-:Y:S01]  /*17860*/  UIMAD UR5, UR12, UR5, UR9 ;  /* 0x000000050c0572a4 */ /* 0x000fe2000f8e0209 */
[----:B------:R-:W-:Y:S01]  /*17870*/  SHF.R.S32.HI R4, RZ, 0x1f, R6 ;  /* 0x0000001fff047819 */ /* 0x000fe20000011406 */
[----:B------:R-:W-:Y:S01]  /*17880*/  UIMAD.WIDE.U32 UR12, UR12, UR4, UR16 ;  /* 0x000000040c0c72a5 */ /* 0x000fe2000f8e0010 */
[----:B------:R-:W-:Y:S01]  /*17890*/  IADD3.X R3, R8, UR19, R3, P0, !PT ;  /* 0x0000001308037c10 */ /* 0x000fe200087fe403 */
[--C-:B------:R-:W-:Y:S01]  /*178a0*/  IMAD.MOV R18, RZ, RZ, -R7.reuse ;  /* 0x000000ffff127224 */ /* 0x100fe200078e0a07 */
[----:B------:R-:W-:Y:S01]  /*178b0*/  LOP3.LUT R20, R10, R5, RZ, 0x3c, !PT ;  /* 0x000000050a147212 */ /* 0x000fe200078e3cff */
[----:B------:R-:W-:Y:S01]  /*178c0*/  IMAD R8, R4, c[0x0][0x488], RZ ;  /* 0x0001220004087a24 */ /* 0x000fe200078e02ff */
[----:B------:R-:W-:Y:S01]  /*178d0*/  UIADD3 UR5, UR13, UR5, URZ ;  /* 0x000000050d057290 */ /* 0x000fe2000fffe03f */
[----:B------:R-:W-:Y:S01]  /*178e0*/  SHF.R.S32.HI R10, RZ, 0x1f, R7 ;  /* 0x0000001fff0a7819 */ /* 0x000fe20000011407 */
[----:B------:R-:W-:Y:S01]  /*178f0*/  IMAD.WIDE.U32 R4, R6, c[0x0][0x488], R2 ;  /* 0x0001220006047a25 */ /* 0x000fe200078e0002 */
[----:B------:R-:W-:-:S03]  /*17900*/  SHF.R.S32.HI R53, RZ, 0x1f, R0 ;  /* 0x0000001fff357819 */ /* 0x000fc60000011400 */
        /* <DEDUP_REMOVED lines=15> */
[----:B------:R-:W-:Y:S02]  /*17a00*/  IMAD.MOV.U32 R4, RZ, RZ, R6 ;  /* 0x000000ffff047224 */ /* 0x000fe400078e0006 */
[----:B------:R-:W-:Y:S01]  /*17a10*/  IMAD R8, R22, 0x80, R11 ;  /* 0x0000008016087824 */ /* 0x000fe200078e020b */
[----:B------:R-:W-:Y:S01]  /*17a20*/  SHFL.IDX PT, R14, R9, 0x1, 0x1c1f ;  /* 0x003c1f00090e7f89 */ /* 0x000fe200000e0000 */
[----:B------:R-:W-:-:S02]  /*17a30*/  IMAD R6, R10, c[0x0][0x3d8], RZ ;  /* 0x0000f6000a067a24 */ /* 0x000fc400078e02ff */
[----:B------:R-:W-:Y:S01]  /*17a40*/  IMAD.IADD R5, R7, 0x1, R5 ;  /* 0x0000000107057824 */ /* 0x000fe200078e0205 */
[----:B------:R-:W2:Y:S01]  /*17a50*/  SHFL.IDX PT, R15, R3, 0x1, 0x1c1f ;  /* 0x003c1f00030f7f89 */ /* 0x000ea200000e0000 */
[----:B------:R-:W-:Y:S01]  /*17a60*/  IADD3 R7, R8, 0x8, RZ ;  /* 0x0000000808077810 */ /* 0x000fe20007ffe0ff */
[----:B------:R-:W-:Y:S01]  /*17a70*/  IMAD R6, R18, c[0x0][0x3dc], R6 ;  /* 0x0000f70012067a24 */ /* 0x000fe200078e0206 */
[-C--:B------:R-:W-:Y:S01]  /*17a80*/  ISETP.GE.OR P5, PT, R8, R2.reuse, P1 ;  /* 0x000000020800720c */ /* 0x080fe20000fa6670 */
[----:B------:R-:W-:Y:S01]  /*17a90*/  SHFL.IDX PT, R12, R9, 0x2, 0x1c1f ;  /* 0x005c1f00090c7f89 */ /* 0x000fe200000e0000 */
[----:B------:R-:W-:Y:S01]  /*17aa0*/  IMAD.WIDE.U32 R4, R18, c[0x0][0x3d8], R4 ;  /* 0x0000f60012047a25 */ /* 0x000fe200078e0004 */
[----:B------:R-:W-:Y:S02]  /*17ab0*/  ISETP.GE.OR P4, PT, R7, R2, P1 ;  /* 0x000000020700720c */ /* 0x000fe40000f86670 */
[----:B------:R-:W3:Y:S01]  /*17ac0*/  SHFL.IDX PT, R13, R3, 0x2, 0x1c1f ;  /* 0x005c1f00030d7f89 */ /* 0x000ee200000e0000 */
[----:B------:R-:W-:Y:S01]  /*17ad0*/  IMAD.IADD R6, R5, 0x1, R6 ;  /* 0x0000000105067824 */ /* 0x000fe200078e0206 */
[C---:B------:R-:W-:Y:S01]  /*17ae0*/  LEA R5, P2, R4.reuse, c[0x0][0x380], 0x1 ;  /* 0x0000e00004057a11 */ /* 0x040fe200078408ff */
[----:B------:R-:W-:Y:S01]  /*17af0*/  IMAD.SHL.U32 R7, R21, 0x8, RZ ;  /* 0x0000000815077824 */ /* 0x000fe200078e00ff */
[----:B------:R-:W-:Y:S02]  /*17b00*/  SHFL.IDX PT, R10, R9, 0x3, 0x1c1f ;  /* 0x007c1f00090a7f89 */ /* 0x000fe400000e0000 */
[----:B------:R-:W-:-:S02]  /*17b10*/  LEA.HI.X R4, R4, c[0x0][0x384], R6, 0x1, P2 ;  /* 0x0000e10004047a11 */ /* 0x000fc400010f0c06 */
[----:B------:R4:W3:Y:S01]  /*17b20*/  SHFL.IDX PT, R11, R3, 0x3, 0x1c1f ;  /* 0x007c1f00030b7f89 */ /* 0x0008e200000e0000 */
[----:B------:R-:W-:-:S03]  /*17b30*/  LOP3.LUT R7, R20, 0x7ffffe00, R7, 0xf8, !PT ;  /* 0x7ffffe0014077812 */ /* 0x000fc600078ef807 */
[----:B-1----:R-:W-:Y:S02]  /*17b40*/  @!P5 ST.E [R16.64], R36 ;  /* 0x000000241000d985 */ /* 0x002fe4000c10190a */
[----:B------:R-:W-:Y:S02]  /*17b50*/  IMAD.SHL.U32 R6, R7, 0x2, RZ ;  /* 0x0000000207067824 */ /* 0x000fe400078e00ff */
[----:B--2---:R-:W-:Y:S04]  /*17b60*/  @!P4 ST.E [R14.64], R37 ;  /* 0x000000250e00c985 */ /* 0x004fe8000c10190a */
[----:B------:R-:W-:Y:S04]  /*17b70*/  SHFL.IDX PT, R9, R4, RZ, 0x181f ;  /* 0x00181fff04097589 */ /* 0x000fe800000e0000 */
[----:B------:R-:W-:Y:S04]  /*17b80*/  SHFL.IDX PT, R14, R5, 0x2, 0x181f ;  /* 0x00581f00050e7f89 */ /* 0x000fe800000e0000 */
[----:B------:R-:W-:Y:S01]  /*17b90*/  SHFL.IDX PT, R44, R4, 0x2, 0x181f ;  /* 0x00581f00042c7f89 */ /* 0x000fe200000e0000 */
[----:B----4-:R-:W-:-:S03]  /*17ba0*/  IADD3 R3, R8, 0x40, RZ ;  /* 0x0000004008037810 */ /* 0x010fc60007ffe0ff */
[----:B------:R-:W-:Y:S01]  /*17bb0*/  SHFL.IDX PT, R15, R5, 0x3, 0x181f ;  /* 0x00781f00050f7f89 */ /* 0x000fe200000e0000 */
[----:B------:R-:W-:Y:S02]  /*17bc0*/  IADD3 R8, R8, 0x48, RZ ;  /* 0x0000004808087810 */ /* 0x000fe40007ffe0ff */
[-C--:B------:R-:W-:Y:S01]  /*17bd0*/  ISETP.GE.OR P3, PT, R3, R2.reuse, P1 ;  /* 0x000000020300720c */ /* 0x080fe20000f66670 */
[----:B------:R-:W-:Y:S01]  /*17be0*/  IMAD R3, R22, 0x80, R19 ;  /* 0x0000008016037824 */ /* 0x000fe200078e0213 */
[----:B------:R-:W-:Y:S01]  /*17bf0*/  ISETP.GE.OR P0, PT, R8, R2, P1 ;  /* 0x000000020800720c */ /* 0x000fe20000f06670 */
[----:B------:R-:W-:Y:S03]  /*17c00*/  SHFL.IDX PT, R45, R4, 0x3, 0x181f ;  /* 0x00781f00042d7f89 */ /* 0x000fe600000e0000 */
[C---:B------:R-:W-:Y:S01]  /*17c10*/  IADD3 R7, R3.reuse, 0x10, RZ ;  /* 0x0000001003077810 */ /* 0x040fe20007ffe0ff */
[----:B------:R-:W1:Y:S01]  /*17c20*/  SHFL.IDX PT, R8, R5, 0x1, 0x181f ;  /* 0x00381f0005087f89 */ /* 0x000e6200000e0000 */
[----:B------:R-:W-:-:S02]  /*17c30*/  IADD3 R32, R3, 0x40, RZ ;  /* 0x0000004003207810 */ /* 0x000fc40007ffe0ff */
[----:B------:R-:W-:Y:S01]  /*17c40*/  IADD3 R54, R3, 0x60, RZ ;  /* 0x0000006003367810 */ /* 0x000fe20007ffe0ff */
[----:B------:R-:W-:Y:S04]  /*17c50*/  SHFL.IDX PT, R48, R5, 0x4, 0x181f ;  /* 0x00981f0005307f89 */ /* 0x000fe800000e0000 */
[----:B---3--:R-:W-:Y:S04]  /*17c60*/  @!P3 ST.E [R12.64], R38 ;  /* 0x000000260c00b985 */ /* 0x008fe8000c10190a */
[----:B------:R1:W-:Y:S01]  /*17c70*/  @!P0 ST.E [R10.64], R39 ;  /* 0x000000270a008985 */ /* 0x0003e2000c10190a */
[----:B------:R-:W-:-:S03]  /*17c80*/  ISETP.GE.AND P0, PT, R0, c[0x0][0x3c8], PT ;  /* 0x0000f20000007a0c */ /* 0x000fc60003f06270 */
[----:B------:R-:W2:Y:S01]  /*17c90*/  SHFL.IDX PT, R12, R5, RZ, 0x181f ;  /* 0x00181fff050c7589 */ /* 0x000ea200000e0000 */
[-C--:B------:R-:W-:Y:S02]  /*17ca0*/  ISETP.GE.OR P4, PT, R7, R2.reuse, P0 ;  /* 0x000000020700720c */ /* 0x080fe40000786670 */
[C---:B------:R-:W-:Y:S01]  /*17cb0*/  ISETP.GE.OR P1, PT, R3.reuse, R2, P0 ;  /* 0x000000020300720c */ /* 0x040fe20000726670 */
[----:B------:R-:W-:Y:S01]  /*17cc0*/  LDS.128 R24, [R6+0x80] ;  /* 0x0000800006187984 */ /* 0x000fe20000000c00 */
[----:B------:R-:W-:-:S03]  /*17cd0*/  IADD3 R7, R3, 0x20, RZ ;  /* 0x0000002003077810 */ /* 0x000fc60007ffe0ff */
[----:B------:R-:W3:Y:S01]  /*17ce0*/  SHFL.IDX PT, R11, R4, 0x1, 0x181f ;  /* 0x00381f00040b7f89 */ /* 0x000ee200000e0000 */
[-C--:B------:R-:W-:Y:S02]  /*17cf0*/  ISETP.GE.OR P3, PT, R7, R2.reuse, P0 ;  /* 0x000000020700720c */ /* 0x080fe40000766670 */
[----:B------:R-:W-:Y:S01]  /*17d00*/  IADD3 R7, R3, 0x30, RZ ;  /* 0x0000003003077810 */ /* 0x000fe20007ffe0ff */
[----:B------:R-:W4:Y:S03]  /*17d10*/  LDS.128 R20, [R6+0x880] ;  /* 0x0008800006147984 */ /* 0x000f260000000c00 */
[----:B------:R-:W-:Y:S01]  /*17d20*/  ISETP.GE.OR P2, PT, R7, R2, P0 ;  /* 0x000000020700720c */ /* 0x000fe20000746670 */
[----:B------:R-:W4:Y:S04]  /*17d30*/  LDS.128 R16, [R6+0x1080] ;  /* 0x0010800006107984 */ /* 0x000f280000000c00 */
[----:B------:R-:W4:Y:S01]  /*17d40*/  LDS.128 R28, [R6+0x1880] ;  /* 0x00188000061c7984 */ /* 0x000f220000000c00 */
[----:B-1----:R-:W-:-:S03]  /*17d50*/  @!P4 LEA R10, P6, R0, R8, 0x1 ;  /* 0x00000008000ac211 */ /* 0x002fc600078c08ff */
[----:B------:R-:W-:Y:S01]  /*17d60*/  LDS.128 R36, [R6+0x2880] ;  /* 0x0028800006247984 */ /* 0x000fe20000000c00 */
[----:B--2---:R-:W-:-:S03]  /*17d70*/  @!P1 LEA R12, P5, R0, R12, 0x1 ;  /* 0x0000000c000c9211 */ /* 0x004fc600078a08ff */
[----:B------:R-:W-:Y:S01]  /*17d80*/  LDS.128 R40, [R6+0x3080] ;  /* 0x0030800006287984 */ /* 0x000fe20000000c00 */
[----:B------:R-:W-:-:S03]  /*17d90*/  @!P1 LEA.HI.X R13, R0, R9, R53, 0x1, P5 ;  /* 0x00000009000d9211 */ /* 0x000fc600028f0c35 */
[----:B------:R-:W1:Y:S02]  /*17da0*/  SHFL.IDX PT, R49, R5, 0x6, 0x181f ;  /* 0x00d81f0005317f89 */ /* 0x000e6400000e0000 */
[----:B------:R-:W-:Y:S02]  /*17db0*/  P2R R7, PR, RZ, 0x40 ;  /* 0x00000040ff077803 */ /* 0x000fe40000000000 */
[----:B------:R-:W-:Y:S01]  /*17dc0*/  SHFL.IDX PT, R52, R4, 0x4, 0x181f ;  /* 0x00981f0004347f89 */ /* 0x000fe200000e0000 */
[----:B------:R-:W-:Y:S02]  /*17dd0*/  ISETP.GE.OR P6, PT, R32, R2, P0 ;  /* 0x000000022000720c */ /* 0x000fe400007c6670 */
[----:B------:R-:W-:Y:S01]  /*17de0*/  ISETP.NE.AND P5, PT, R7, RZ, PT ;  /* 0x000000ff0700720c */ /* 0x000fe20003fa5270 */
[----:B------:R-:W-:Y:S03]  /*17df0*/  LDS.128 R32, [R6+0x2080] ;  /* 0x0020800006207984 */ /* 0x000fe60000000c00 */
[C---:B---3--:R-:W-:Y:S01]  /*17e00*/  @!P4 LEA.HI.X R11, R0.reuse, R11, R53, 0x1, P5 ;  /* 0x0000000b000bc211 */ /* 0x048fe200028f0c35 */
[----:B------:R-:W2:Y:S01]  /*17e10*/  SHFL.IDX PT, R7, R5, 0x5, 0x181f ;  /* 0x00b81f0005077f89 */ /* 0x000ea200000e0000 */
[----:B------:R-:W-:-:S03]  /*17e20*/  @!P3 LEA R8, P5, R0, R14, 0x1 ;  /* 0x0000000e0008b211 */ /* 0x000fc600078a08ff */
[----:B------:R-:W3:Y:S01]  /*17e30*/  SHFL.IDX PT, R51, R4, 0x5, 0x181f ;  /* 0x00b81f0004337f89 */ /* 0x000ee200000e0000 */
[C-C-:B------:R-:W-:Y:S02]  /*17e40*/  @!P3 LEA.HI.X R9, R0.reuse, R44, R53.reuse, 0x1, P5 ;  /* 0x0000002c0009b211 */ /* 0x140fe400028f0c35 */
[C---:B------:R-:W-:Y:S01]  /*17e50*/  @!P2 LEA R14, P5, R0.reuse, R15, 0x1 ;  /* 0x0000000f000ea211 */ /* 0x040fe200078a08ff */
[----:B------:R-:W1:Y:S01]  /*17e60*/  SHFL.IDX PT, R50, R4, 0x6, 0x181f ;  /* 0x00d81f0004327f89 */ /* 0x000e6200000e0000 */
[C---:B------:R-:W-:Y:S02]  /*17e70*/  IADD3 R44, R3.reuse, 0x50, RZ ;  /* 0x00000050032c7810 */ /* 0x040fe40007ffe0ff */
[----:B------:R-:W-:Y:S01]  /*17e80*/  @!P2 LEA.HI.X R15, R0, R45, R53, 0x1, P5 ;  /* 0x0000002d000fa211 */ /* 0x000fe200028f0c35 */
[----:B------:R-:W1:Y:S01]  /*17e90*/  SHFL.IDX PT, R5, R5, 0x7, 0x181f ;  /* 0x00f81f0005057f89 */ /* 0x000e6200000e0000 */
[-C--:B------:R-:W-:Y:S02]  /*17ea0*/  ISETP.GE.OR P5, PT, R44, R2.reuse, P0 ;  /* 0x000000022c00720c */ /* 0x080fe400007a6670 */
[----:B------:R-:W-:Y:S01]  /*17eb0*/  IADD3 R3, R3, 0x70, RZ ;  /* 0x0000007003037810 */ /* 0x000fe20007ffe0ff */
[----:B------:R1:W2:Y:S04]  /*17ec0*/  LDS.128 R44, [R6+0x3880] ;  /* 0x00388000062c7984 */ /* 0x0002a80000000c00 */
[----:B------:R-:W-:Y:S01]  /*17ed0*/  @!P1 ST.E.128 [R12.64], R24 ;  /* 0x000000180c009985 */ /* 0x000fe2000c101d0a */
[----:B------:R-:W-:-:S02]  /*17ee0*/  ISETP.GE.OR P1, PT, R54, R2, P0 ;  /* 0x000000023600720c */ /* 0x000fc40000726670 */
[----:B------:R-:W-:Y:S01]  /*17ef0*/  ISETP.GE.OR P0, PT, R3, R2, P0 ;  /* 0x000000020300720c */ /* 0x000fe20000706670 */
[----:B----4-:R4:W-:Y:S04]  /*17f00*/  @!P4 ST.E.128 [R10.64], R20 ;  /* 0x000000140a00c985 */ /* 0x0109e8000c101d0a */
[----:B------:R2:W-:Y:S04]  /*17f10*/  @!P3 ST.E.128 [R8.64], R16 ;  /* 0x000000100800b985 */ /* 0x0005e8000c101d0a */
[----:B------:R3:W-:Y:S04]  /*17f20*/  @!P2 ST.E.128 [R14.64], R28 ;  /* 0x0000001c0e00a985 */ /* 0x0007e8000c101d0a */
[----:B------:R-:W2:Y:S01]  /*17f30*/  SHFL.IDX PT, R4, R4, 0x7, 0x181f ;  /* 0x00f81f0004047f89 */ /* 0x000ea200000e0000 */
[----:B-1----:R-:W-:-:S02]  /*17f40*/  @!P1 LEA R6, P2, R0, R49, 0x1 ;  /* 0x0000003100069211 */ /* 0x002fc400078408ff */
[C---:B----4-:R-:W-:Y:S02]  /*17f50*/  @!P6 LEA R10, P4, R0.reuse, R48, 0x1 ;  /* 0x00000030000ae211 */ /* 0x050fe400078808ff */
[C---:B--2---:R-:W-:Y:S02]  /*17f60*/  @!P5 LEA R8, P3, R0.reuse, R7, 0x1 ;  /* 0x000000070008d211 */ /* 0x044fe400078608ff */
[C-C-:B------:R-:W-:Y:S02]  /*17f70*/  @!P6 LEA.HI.X R11, R0.reuse, R52, R53.reuse, 0x1, P4 ;  /* 0x00000034000be211 */ /* 0x140fe400020f0c35 */
[C-C-:B---3--:R-:W-:Y:S02]  /*17f80*/  @!P5 LEA.HI.X R9, R0.reuse, R51, R53.reuse, 0x1, P3 ;  /* 0x000000330009d211 */ /* 0x148fe400018f0c35 */
[----:B------:R-:W-:Y:S01]  /*17f90*/  @!P1 LEA.HI.X R7, R0, R50, R53, 0x1, P2 ;  /* 0x0000003200079211 */ /* 0x000fe200010f0c35 */
[----:B------:R1:W-:Y:S04]  /*17fa0*/  @!P6 ST.E.128 [R10.64], R32 ;  /* 0x000000200a00e985 */ /* 0x0003e8000c101d0a */
[----:B------:R1:W-:Y:S04]  /*17fb0*/  @!P5 ST.E.128 [R8.64], R36 ;  /* 0x000000240800d985 */ /* 0x0003e8000c101d0a */
[----:B------:R1:W-:Y:S01]  /*17fc0*/  @!P1 ST.E.128 [R6.64], R40 ;  /* 0x0000002806009985 */ /* 0x0003e2000c101d0a */
[----:B------:R-:W-:Y:S05]  /*17fd0*/  @P0 EXIT ;  /* 0x000000000000094d */ /* 0x000fea0003800000 */
[----:B------:R-:W-:-:S04]  /*17fe0*/  LEA R2, P0, R0, R5, 0x1 ;  /* 0x0000000500027211 */ /* 0x000fc800078008ff */
[----:B------:R-:W-:-:S05]  /*17ff0*/  LEA.HI.X R3, R0, R4, R53, 0x1, P0 ;  /* 0x0000000400037211 */ /* 0x000fca00000f0c35 */
[----:B------:R-:W-:Y:S01]  /*18000*/  ST.E.128 [R2.64], R44 ;  /* 0x0000002c02007985 */ /* 0x000fe2000c101d0a */
[----:B------:R-:W-:Y:S05]  /*18010*/  EXIT ;  /* 0x000000000000794d */ /* 0x000fea0003800000 */
.L_x_137:
        /* <DEDUP_REMOVED lines=10> */
[----:B------:R-:W3:Y:S01]  /*180c0*/  @P0 LDG.E R0, [R4.64] ;  /* 0x0000000a04000981 */ /* 0x000ee2000c1e1900 */
        /* <DEDUP_REMOVED lines=11> */
[----:B---3--:R-:W3:Y:S02]  /*18180*/  @P0 R2UR UR5, R0 ;  /* 0x00000000000503c2 */ /* 0x008ee400000e0000 */
[----:B---3--:R-:W-:Y:S02]  /*18190*/  @UP1 USHF.R.S32.HI UR4, URZ, 0x1f, UR5 ;  /* 0x0000001f3f041899 */ /* 0x008fe40008011405 */
[----:B------:R-:W-:-:S05]  /*181a0*/  @UP1 UMOV UR12, UR5 ;  /* 0x00000005000c1c82 */ /* 0x000fca0008000000 */
[----:B------:R-:W-:Y:S01]  /*181b0*/  @UP1 UMOV UR13, UR4 ;  /* 0x00000004000d1c82 */ /* 0x000fe20008000000 */
[----:B------:R-:W-:Y:S05]  /*181c0*/  @P1 BRA `(.L_x_139) ;  /* 0x0000004000001947 */ /* 0x000fea0003800000 */
[----:B-1----:R-:W-:Y:S05]  /*181d0*/  @!P0 BRA `(.L_x_139) ;  /* 0x0000003000008947 */ /* 0x002fea0003800000 */
[----:B------:R-:W3:Y:S04]  /*181e0*/  LDG.E R0, [R4.64] ;  /* 0x0000000a04007981 */ /* 0x000ee8000c1e1900 */
[----:B------:R-:W3:Y:S02]  /*181f0*/  LDG.E R2, [R4.64+0x4] ;  /* 0x0000040a04027981 */ /* 0x000ee4000c1e1900 */
[----:B---3-5:R-:W-:Y:S02]  /*18200*/  IADD3 R9, -R0, R2, RZ ;  /* 0x0000000200097210 */ /* 0x028fe40007ffe1ff */
.L_x_139:
        /* <DEDUP_REMOVED lines=43> */
.L_x_141:
[----:B------:R-:W-:Y:S05]  /*184c0*/  BSYNC B0 ;  /* 0x0000000000007941 */ /* 0x000fea0003800000 */
.L_x_140:
[----:B------:R-:W3:Y:S01]  /*184d0*/  S2R R10, SR_CTAID.X ;  /* 0x00000000000a7919 */ /* 0x000ee20000002500 */
        /* <DEDUP_REMOVED lines=18> */
[----:B---3--:R-:W-:Y:S02]  /*18600*/  IMAD R0, R10, 0x80, R0 ;  /* 0x000000800a007824 */ /* 0x008fe400078e0200 */
        /* <DEDUP_REMOVED lines=30> */
[----:B------:R-:W3:Y:S01]  /*187f0*/  SHFL.IDX PT, R7, R3, RZ, 0x181f ;  /* 0x00181fff03077589 */ /* 0x000ee200000e0000 */
[----:B------:R-:W-:Y:S02]  /*18800*/  SHF.R.S32.HI R20, RZ, 0x1f, R0 ;  /* 0x0000001fff147819 */ /* 0x000fe40000011400 */
[C---:B------:R-:W-:Y:S01]  /*18810*/  IADD3 R8, R2.reuse, 0x10, RZ ;  /* 0x0000001002087810 */ /* 0x040fe20007ffe0ff */
[----:B------:R-:W4:Y:S01]  /*18820*/  SHFL.IDX PT, R5, R4, 0x1, 0x181f ;  /* 0x00381f0004057f89 */ /* 0x000f2200000e0000 */
[----:B------:R-:W-:-:S02]  /*18830*/  ISETP.GE.OR P1, PT, R2, R19, P0 ;  /* 0x000000130200720c */ /* 0x000fc40000726670 */
[-C--:B------:R-:W-:Y:S01]  /*18840*/  ISETP.GE.OR P5, PT, R8, R19.reuse, P0 ;  /* 0x000000130800720c */ /* 0x080fe200007a6670 */
[----:B------:R-:W2:Y:S01]  /*18850*/  SHFL.IDX PT, R9, R3, 0x1, 0x181f ;  /* 0x00381f0003097f89 */ /* 0x000ea200000e0000 */
[C---:B------:R-:W-:Y:S02]  /*18860*/  IADD3 R14, R2.reuse, 0x20, RZ ;  /* 0x00000020020e7810 */ /* 0x040fe40007ffe0ff */
[----:B------:R-:W-:Y:S01]  /*18870*/  IADD3 R10, R2, 0x40, RZ ;  /* 0x00000040020a7810 */ /* 0x000fe20007ffe0ff */
[----:B------:R-:W2:Y:S01]  /*18880*/  SHFL.IDX PT, R8, R4, 0x2, 0x181f ;  /* 0x00581f0004087f89 */ /* 0x000ea200000e0000 */
[-C--:B------:R-:W-:Y:S02]  /*18890*/  ISETP.GE.OR P4, PT, R14, R19.reuse, P0 ;  /* 0x000000130e00720c */ /* 0x080fe40000786670 */
[----:B------:R-:W-:Y:S01]  /*188a0*/  IADD3 R13, R2, 0x30, RZ ;  /* 0x00000030020d7810 */ /* 0x000fe20007ffe0ff */
[----:B------:R-:W2:Y:S01]  /*188b0*/  SHFL.IDX PT, R12, R3, 0x2, 0x181f ;  /* 0x00581f00030c7f89 */ /* 0x000ea200000e0000 */
[----:B------:R-:W-:-:S02]  /*188c0*/  ISETP.GE.OR P6, PT, R10, R19, P0 ;  /* 0x000000130a00720c */ /* 0x000fc400007c6670 */
[----:B------:R-:W-:Y:S01]  /*188d0*/  ISETP.GE.OR P3, PT, R13, R19, P0 ;  /* 0x000000130d00720c */ /* 0x000fe20000766670 */
[----:B------:R-:W2:Y:S01]  /*188e0*/  SHFL.IDX PT, R11, R4, 0x3, 0x181f ;  /* 0x00781f00040b7f89 */ /* 0x000ea200000e0000 */
[----:B-1----:R-:W-:-:S03]  /*188f0*/  @!P1 LEA R6, P2, R0, R6, 0x1 ;  /* 0x0000000600069211 */ /* 0x002fc600078408ff */
[----:B------:R-:W1:Y:S01]  /*18900*/  SHFL.IDX PT, R14, R3, 0x3, 0x181f ;  /* 0x00781f00030e7f89 */ /* 0x000e6200000e0000 */
[----:B---3--:R-:W-:-:S03]  /*18910*/  @!P1 LEA.HI.X R7, R0, R7, R20, 0x1, P2 ;  /* 0x0000000700079211 */ /* 0x008fc600010f0c14 */
[----:B------:R-:W3:Y:S04]  /*18920*/  SHFL.IDX PT, R10, R4, 0x4, 0x181f ;  /* 0x00981f00040a7f89 */ /* 0x000ee800000e0000 */
[----:B------:R1:W-:Y:S04]  /*18930*/  @!P1 ST.E.128 [R6.64], RZ ;  /* 0x000000ff06009985 */ /* 0x0003e8000c101d0a */
[----:B------:R-:W-:Y:S04]  /*18940*/  SHFL.IDX PT, R13, R4, 0x5, 0x181f ;  /* 0x00b81f00040d7f89 */ /* 0x000fe800000e0000 */
[----:B------:R-:W-:Y:S04]  /*18950*/  SHFL.IDX PT, R15, R4, 0x6, 0x181f ;  /* 0x00d81f00040f7f89 */ /* 0x000fe800000e0000 */
[----:B------:R-:W3:Y:S04]  /*18960*/  SHFL.IDX PT, R18, R3, 0x4, 0x181f ;  /* 0x00981f0003127f89 */ /* 0x000ee800000e0000 */
[----:B------:R-:W3:Y:S04]  /*18970*/  SHFL.IDX PT, R17, R3, 0x5, 0x181f ;  /* 0x00b81f0003117f89 */ /* 0x000ee800000e0000 */
[----:B------:R-:W3:Y:S04]  /*18980*/  SHFL.IDX PT, R16, R3, 0x6, 0x181f ;  /* 0x00d81f0003107f89 */ /* 0x000ee800000e0000 */
[----:B------:R-:W3:Y:S01]  /*18990*/  SHFL.IDX PT, R4, R4, 0x7, 0x181f ;  /* 0x00f81f0004047f89 */ /* 0x000ee200000e0000 */
[----:B-1----:R-:W-:-:S02]  /*189a0*/  IADD3 R7, R2, 0x50, RZ ;  /* 0x0000005002077810 */ /* 0x002fc40007ffe0ff */
[C---:B----4-:R-:W-:Y:S01]  /*189b0*/  @!P5 LEA R6, P1, R0.reuse, R5, 0x1 ;  /* 0x000000050006d211 */ /* 0x050fe200078208ff */
[----:B------:R-:W1:Y:S01]  /*189c0*/  SHFL.IDX PT, R3, R3, 0x7, 0x181f ;  /* 0x00f81f0003037f89 */ /* 0x000e6200000e0000 */
[----:B------:R-:W-:Y:S02]  /*189d0*/  ISETP.GE.OR P2, PT, R7, R19, P0 ;  /* 0x000000130700720c */ /* 0x000fe40000746670 */
[C---:B--2---:R-:W-:Y:S02]  /*189e0*/  @!P5 LEA.HI.X R7, R0.reuse, R9, R20, 0x1, P1 ;  /* 0x000000090007d211 */ /* 0x044fe400008f0c14 */
[----:B------:R-:W-:Y:S02]  /*189f0*/  @!P4 LEA R8, P1, R0, R8, 0x1 ;  /* 0x000000080008c211 */ /* 0x000fe400078208ff */
[C---:B------:R-:W-:Y:S01]  /*18a00*/  IADD3 R9, R2.reuse, 0x60, RZ ;  /* 0x0000006002097810 */ /* 0x040fe20007ffe0ff */
[----:B------:R2:W-:Y:S01]  /*18a10*/  @!P5 ST.E.128 [R6.64], RZ ;  /* 0x000000ff0600d985 */ /* 0x0005e2000c101d0a */
[----:B------:R-:W-:-:S09]  /*18a20*/  IADD3 R2, R2, 0x70, RZ ;  /* 0x0000007002027810 */ /* 0x000fd20007ffe0ff */
[----:B------:R-:W-:Y:S02]  /*18a30*/  P2R R5, PR, RZ, 0x2 ;  /* 0x00000002ff057803 */ /* 0x000fe40000000000 */
[-C--:B------:R-:W-:Y:S02]  /*18a40*/  ISETP.GE.OR P1, PT, R9, R19.reuse, P0 ;  /* 0x000000130900720c */ /* 0x080fe40000726670 */
[----:B------:R-:W-:Y:S02]  /*18a50*/  ISETP.NE.AND P5, PT, R5, RZ, PT ;  /* 0x000000ff0500720c */ /* 0x000fe40003fa5270 */
[----:B------:R-:W-:Y:S02]  /*18a60*/  ISETP.GE.OR P0, PT, R2, R19, P0 ;  /* 0x000000130200720c */ /* 0x000fe40000706670 */
[----:B------:R-:W-:-:S05]  /*18a70*/  @!P4 LEA.HI.X R9, R0, R12, R20, 0x1, P5 ;  /* 0x0000000c0009c211 */ /* 0x000fca00028f0c14 */
[----:B------:R4:W-:Y:S01]  /*18a80*/  @!P4 ST.E.128 [R8.64], RZ ;  /* 0x000000ff0800c985 */ /* 0x0009e2000c101d0a */
[----:B--2---:R-:W-:-:S04]  /*18a90*/  @!P3 LEA R6, P5, R0, R11, 0x1 ;  /* 0x0000000b0006b211 */ /* 0x004fc800078a08ff */
[C---:B------:R-:W-:Y:S02]  /*18aa0*/  @!P3 LEA.HI.X R7, R0.reuse, R14, R20, 0x1, P5 ;  /* 0x0000000e0007b211 */ /* 0x040fe400028f0c14 */
[----:B---3--:R-:W-:-:S03]  /*18ab0*/  @!P6 LEA R10, P5, R0, R10, 0x1 ;  /* 0x0000000a000ae211 */ /* 0x008fc600078a08ff */
[----:B------:R2:W-:Y:S01]  /*18ac0*/  @!P3 ST.E.128 [R6.64], RZ ;  /* 0x000000ff0600b985 */ /* 0x0005e2000c101d0a */
[----:B------:R-:W-:-:S05]  /*18ad0*/  @!P6 LEA.HI.X R11, R0, R18, R20, 0x1, P5 ;  /* 0x00000012000be211 */ /* 0x000fca00028f0c14 */
[----:B------:R3:W-:Y:S01]  /*18ae0*/  @!P6 ST.E.128 [R10.64], RZ ;  /* 0x000000ff0a00e985 */ /* 0x0007e2000c101d0a */
[----:B----4-:R-:W-:-:S04]  /*18af0*/  @!P2 LEA R8, P4, R0, R13, 0x1 ;  /* 0x0000000d0008a211 */ /* 0x010fc800078808ff */
[----:B------:R-:W-:-:S05]  /*18b00*/  @!P2 LEA.HI.X R9, R0, R17, R20, 0x1, P4 ;  /* 0x000000110009a211 */ /* 0x000fca00020f0c14 */
[----:B------:R3:W-:Y:S01]  /*18b10*/  @!P2 ST.E.128 [R8.64], RZ ;  /* 0x000000ff0800a985 */ /* 0x0007e2000c101d0a */
[----:B--2---:R-:W-:-:S04]  /*18b20*/  @!P1 LEA R6, P3, R0, R15, 0x1 ;  /* 0x0000000f00069211 */ /* 0x004fc800078608ff */
[----:B------:R-:W-:-:S05]  /*18b30*/  @!P1 LEA.HI.X R7, R0, R16, R20, 0x1, P3 ;  /* 0x0000001000079211 */ /* 0x000fca00018f0c14 */
[----:B------:R3:W-:Y:S01]  /*18b40*/  @!P1 ST.E.128 [R6.64], RZ ;  /* 0x000000ff06009985 */ /* 0x0007e2000c101d0a */
[----:B------:R-:W-:Y:S05]  /*18b50*/  @P0 EXIT ;  /* 0x000000000000094d */ /* 0x000fea0003800000 */
[----:B-1----:R-:W-:-:S04]  /*18b60*/  LEA R2, P0, R0, R4, 0x1 ;  /* 0x0000000400027211 */ /* 0x002fc800078008ff */
[----:B------:R-:W-:-:S05]  /*18b70*/  LEA.HI.X R3, R0, R3, R20, 0x1, P0 ;  /* 0x0000000300037211 */ /* 0x000fca00000f0c14 */
[----:B------:R-:W-:Y:S01]  /*18b80*/  ST.E.128 [R2.64], RZ ;  /* 0x000000ff02007985 */ /* 0x000fe2000c101d0a */
[----:B------:R-:W-:Y:S05]  /*18b90*/  EXIT ;  /* 0x000000000000794d */ /* 0x000fea0003800000 */
.L_x_142:
        /* <DEDUP_REMOVED lines=14> */
.L_x_800:


//--------------------- .text._ZN7cutlass13device_kernelIN5flash19enable_sm80_to_sm89INS1_16FlashAttnFwdSm80INS1_25CollectiveMainloopFwdSm80ILi4ELi1ELb0EN4cute5tupleIJNS5_1CILi128EEENS7_ILi96EEENS7_ILi64EEEEEELi64ENS_10bfloat16_tEfNS_4arch4Sm80ELb0ELb1ELb0ELb0ELb1ELb0ELb1ELb0EEENS1_21CollectiveEpilogueFwdINS6_IJS8_SA_S9_EEENS6_IJNS7_ILi1EEESI_SI_EEESC_SE_Li128ELb0ELb1ELb0ELb0EEENS1_19SingleTileSchedulerILb0ELb0ELb1ELi128EEEEEEEEEvNT_6ParamsE --------------------------
	.section	.text._ZN7cutlass13device_kernelIN5flash19enable_sm80_to_sm89INS1_16FlashAttnFwdSm80INS1_25CollectiveMainloopFwdSm80ILi4ELi1ELb0EN4cute5tupleIJNS5_1CILi128EEENS7_ILi96EEENS7_ILi64EEEEEELi64ENS_10bfloat16_tEfNS_4arch4Sm80ELb0ELb1ELb0ELb0ELb1ELb0ELb1ELb0EEENS1_21CollectiveEpilogueFwdINS6_IJS8_SA_S9_EEENS6_IJNS7_ILi1EEESI_SI_EEESC_SE_Li128ELb0ELb1ELb0ELb0EEENS1_19SingleTileSchedulerILb0ELb0ELb1ELi128EEEEEEEEEvNT_6ParamsE,"ax",@progbits
	.sectioninfo	@"SHI_REGISTERS=255"
	.align	128
.text._ZN7cutlass13device_kernelIN5flash19enable_sm80_to_sm89INS1_16FlashAttnFwdSm80INS1_25CollectiveMainloopFwdSm80ILi4ELi1ELb0EN4cute5tupleIJNS5_1CILi128EEENS7_ILi96EEENS7_ILi64EEEEEELi64ENS_10bfloat16_tEfNS_4arch4Sm80ELb0ELb1ELb0ELb0ELb1ELb0ELb1ELb0EEENS1_21CollectiveEpilogueFwdINS6_IJS8_SA_S9_EEENS6_IJNS7_ILi1EEESI_SI_EEESC_SE_Li128ELb0ELb1ELb0ELb0EEENS1_19SingleTileSchedulerILb0ELb0ELb1ELi128EEEEEEEEEvNT_6ParamsE:
        .type           _ZN7cutlass13device_kernelIN5flash19enable_sm80_to_sm89INS1_16FlashAttnFwdSm80INS1_25CollectiveMainloopFwdSm80ILi4ELi1ELb0EN4cute5tupleIJNS5_1CILi128EEENS7_ILi96EEENS7_ILi64EEEEEELi64ENS_10bfloat16_tEfNS_4arch4Sm80ELb0ELb1ELb0ELb0ELb1ELb0ELb1ELb0EEENS1_21CollectiveEpilogueFwdINS6_IJS8_SA_S9_EEENS6_IJNS7_ILi1EEESI_SI_EEESC_SE_Li128ELb0ELb1ELb0ELb0EEENS1_19SingleTileSchedulerILb0ELb0ELb1ELi128EEEEEEEEEvNT_6ParamsE,@function
        .size           _ZN7cutlass13device_kernelIN5flash19enable_sm80_to_sm89INS1_16FlashAttnFwdSm80INS1_25CollectiveMainloopFwdSm80ILi4ELi1ELb0EN4cute5tupleIJNS5_1CILi128EEENS7_ILi96EEENS7_ILi64EEEEEELi64ENS_10bfloat16_tEfNS_4arch4Sm80ELb0ELb1ELb0ELb0ELb1ELb0ELb1ELb0EEENS1_21CollectiveEpilogueFwdINS6_IJS8_SA_S9_EEENS6_IJNS7_ILi1EEESI_SI_EEESC_SE_Li128ELb0ELb1ELb0ELb0EEENS1_19SingleTileSchedulerILb0ELb0ELb1ELi128EEEEEEEEEvNT_6ParamsE,(.L_x_801 - _ZN7cutlass13device_kernelIN5flash19enable_sm80_to_sm89INS1_16FlashAttnFwdSm80INS1_25CollectiveMainloopFwdSm80ILi4ELi1ELb0EN4cute5tupleIJNS5_1CILi128EEENS7_ILi96EEENS7_ILi64EEEEEELi64ENS_10bfloat16_tEfNS_4arch4Sm80ELb0ELb1ELb0ELb0ELb1ELb0ELb1ELb0EEENS1_21CollectiveEpilogueFwdINS6_IJS8_SA_S9_EEENS6_IJNS7_ILi1EEESI_SI_EEESC_SE_Li128ELb0ELb1ELb0ELb0EEENS1_19SingleTileSchedulerILb0ELb0ELb1ELi128EEEEEEEEEvNT_6ParamsE)
        .other          _ZN7cutlass13device_kernelIN5flash19enable_sm80_to_sm89INS1_16FlashAttnFwdSm80INS1_25CollectiveMainloopFwdSm80ILi4ELi1ELb0EN4cute5tupleIJNS5_1CILi128EEENS7_ILi96EEENS7_ILi64EEEEEELi64ENS_10bfloat16_tEfNS_4arch4Sm80ELb0ELb1ELb0ELb0ELb1ELb0ELb1ELb0EEENS1_21CollectiveEpilogueFwdINS6_IJS8_SA_S9_EEENS6_IJNS7_ILi1EEESI_SI_EEESC_SE_Li128ELb0ELb1ELb0ELb0EEENS1_19SingleTileSchedulerILb0ELb0ELb1ELi128EEEEEEEEEvNT_6ParamsE,@"STO_CUDA_ENTRY STV_DEFAULT"
_ZN7cutlass13device_kernelIN5flash19enable_sm80_to_sm89INS1_16FlashAttnFwdSm80INS1_25CollectiveMainloopFwdSm80ILi4ELi1ELb0EN4cute5tupleIJNS5_1CILi128EEENS7_ILi96EEENS7_ILi64EEEEEELi64ENS_10bfloat16_tEfNS_4arch4Sm80ELb0ELb1ELb0ELb0ELb1ELb0ELb1ELb0EEENS1_21CollectiveEpilogueFwdINS6_IJS8_SA_S9_EEENS6_IJNS7_ILi1EEESI_SI_EEESC_SE_Li128ELb0ELb1ELb0ELb0EEENS1_19SingleTileSchedulerILb0ELb0ELb1ELi128EEEEEEEEEvNT_6ParamsE:
[----:B------:R-:W-:-:S03]  /*0000*/  MOV R1, c[0x0][0x28] ;  /* 0x00000a0000017a02 */ /* 0x000fc60000000f00 */
[----:B------:R-:W1:Y:S01]  /*0010*/  S2UR UR16, SR_CTAID.Z ;  /* 0x00000000001079c3 */ /* 0x000e620000002700 */
[----:B------:R-:W-:Y:S02]  /*0020*/  IADD3 R1, R1, -0x8, RZ ;  /* 0xfffffff801017810 */ /* 0x000fe40007ffe0ff */
[----:B-1----:R-:W-:-:S13]  /*0030*/  ISETP.LE.AND P0, PT, RZ, UR16, PT ;  /* 0x00000010ff007c0c */ /* 0x002fda000bf03270 */
[----:B------:R-:W-:Y:S05]  /*0040*/  @!P0 EXIT ;  /* 0x000000000000894d */ /* 0x000fea0003800000 */
[----:B------:R-:W1:Y:S01]  /*0050*/  S2UR UR14, SR_CTAID.X ;  /* 0x00000000000e79c3 */ /* 0x000e620000002500 */
[----:B------:R-:W-:Y:S01]  /*0060*/  ULDC.64 UR4, c[0x0][0x370] ;  /* 0x0000dc0000047ab9 */ /* 0x000fe20000000a00 */
[----:B------:R-:W-:Y:S01]  /*0070*/  IMAD.MOV.U32 R233, RZ, RZ, RZ ;  /* 0x000000ffffe97224 */ /* 0x000fe200078e00ff */
[----:B------:R-:W-:Y:S02]  /*0080*/  UISETP.NE.U32.AND UP0, UPT, URZ, UR4, UPT ;  /* 0x000000043f00728c */ /* 0x000fe4000bf05070 */
[----:B------:R-:W-:Y:S02]  /*0090*/  ULDC.64 UR6, c[0x0][0x370] ;  /* 0x0000dc0000067ab9 */ /* 0x000fe40000000a00 */
[----:B------:R-:W-:Y:S02]  /*00a0*/  UISETP.NE.AND.EX UP0, UPT, URZ, UR5, UPT, UP0 ;  /* 0x000000053f00728c */ /* 0x000fe4000bf05300 */
[----:B------:R-:W-:Y:S02]  /*00b0*/  ULDC UR12, c[0x0][0x2c4] ;  /* 0x0000b100000c7ab9 */ /* 0x000fe40000000800 */
[----:B------:R-:W-:-:S02]  /*00c0*/  UISETP.NE.AND UP2, UPT, UR12, 0x1, UPT ;  /* 0x000000010c00788c */ /* 0x000fc4000bf45270 */
[----:B------:R-:W-:Y:S01]  /*00d0*/  PLOP3.LUT P0, PT, PT, PT, UP0, 0x80, 0x0 ;  /* 0x000000000000781c */ /* 0x000fe20003f0f008 */
[----:B------:R-:W-:-:S04]  /*00e0*/  ULDC.64 UR52, c[0x0][0x118] ;  /* 0x0000460000347ab9 */ /* 0x000fc80000000a00 */
[----:B------:R-:W-:Y:S02]  /*00f0*/  @UP0 UMOV UR4, 0x4 ;  /* 0x0000000400040882 */ /* 0x000fe40000000000 */
[----:B------:R-:W-:Y:S02]  /*0100*/  @UP0 UIMAD.WIDE UR4, UR16, UR4, UR6 ;  /* 0x00000004100402a5 */ /* 0x000fe4000f8e0206 */
[----:B-1----:R-:W-:-:S04]  /*0110*/  USHF.L.U32 UR14, UR14, 0x7, URZ ;  /* 0x000000070e0e7899 */ /* 0x002fc8000800063f */
[----:B------:R-:W-:Y:S01]  /*0120*/  MOV R2, UR4 ;  /* 0x0000000400027c02 */ /* 0x000fe20008000f00 */
[----:B------:R-:W-:Y:S01]  /*0130*/  IMAD.U32 R3, RZ, RZ, UR5 ;  /* 0x00000005ff037e24 */ /* 0x000fe2000f8e00ff */
[----:B------:R-:W-:Y:S02]  /*0140*/  @UP2 UIADD3 UR8, UR14, 0x7f, URZ ;  /* 0x0000007f0e082890 */ /* 0x000fe4000fffe03f */
[----:B------:R-:W-:Y:S02]  /*0150*/  ULDC.64 UR4, c[0x0][0x2c8] ;  /* 0x0000b20000047ab9 */ /* 0x000fe40000000a00 */
[----:B------:R-:W-:Y:S01]  /*0160*/  UIMAD.WIDE.U32 UR8, UR8, UR4, URZ ;  /* 0x00000004080872a5 */ /* 0x000fe2000f8e003f */
[----:B------:R-:W1:Y:S01]  /*0170*/  S2UR UR11, SR_CTAID.Y ;  /* 0x00000000000b79c3 */ /* 0x000e620000002600 */
[----:B------:R-:W-:Y:S01]  /*0180*/  UIADD3 UR6, UR14, 0x7f, URZ ;  /* 0x0000007f0e067890 */ /* 0x000fe2000fffe03f */
[----:B------:R-:W2:Y:S04]  /*0190*/  S2R R7, SR_TID.X ;  /* 0x0000000000077919 */ /* 0x000ea80000002100 */
[----:B------:R-:W-:Y:S01]  /*01a0*/  @UP2 UMOV UR7, UR9 ;  /* 0x0000000900072c82 */ /* 0x000fe20008000000 */
[----:B------:R3:W5:Y:S01]  /*01b0*/  @P0 LDG.E R233, [R2.64] ;  /* 0x0000003402e90981 */ /* 0x000762000c1e1900 */
[----:B------:R-:W-:-:S02]  /*01c0*/  @UP2 USHF.R.U32.HI UR6, URZ, UR5, UR7 ;  /* 0x000000053f062299 */ /* 0x000fc40008011607 */
[----:B------:R-:W-:Y:S02]  /*01d0*/  UMOV UR8, 0x1 ;  /* 0x0000000100087882 */ /* 0x000fe40000000000 */
[----:B------:R-:W-:Y:S02]  /*01e0*/  ULDC.64 UR4, c[0x0][0x328] ;  /* 0x0000ca0000047ab9 */ /* 0x000fe40000000a00 */
[----:B------:R-:W-:Y:S02]  /*01f0*/  UISETP.LE.AND UP0, UPT, UR8, UR5, UPT ;  /* 0x000000050800728c */ /* 0x000fe4000bf03270 */
[----:B------:R-:W-:Y:S02]  /*0200*/  ULDC UR7, c[0x0][0x2ac] ;  /* 0x0000ab0000077ab9 */ /* 0x000fe40000000800 */
[----:B------:R-:W-:Y:S02]  /*0210*/  ULDC UR10, c[0x0][0x1d0] ;  /* 0x00007400000a7ab9 */ /* 0x000fe40000000800 */
[----:B------:R-:W-:Y:S01]  /*0220*/  UIMAD UR10, UR7, UR10, URZ ;  /* 0x0000000a070a72a4 */ /* 0x000fe2000f8e023f */
[----:B------:R-:W-:Y:S01]  /*0230*/  PLOP3.LUT P0, PT, PT, PT, UP0, 0x40, 0x0 ;  /* 0x000000000000781c */ /* 0x000fe20003f0e808 */
[----:B------:R-:W-:-:S02]  /*0240*/  ULDC UR9, c[0x0][0x168] ;  /* 0x00005a0000097ab9 */ /* 0x000fc40000000800 */
[----:B------:R-:W-:Y:S02]  /*0250*/  UIADD3 UR9, UR10, -UR9, UR8 ;  /* 0x800000090a097290 */ /* 0x000fe4000fffe008 */
[----:B-1----:R-:W-:Y:S02]  /*0260*/  USHF.R.S32.HI UR15, URZ, 0x1f, UR11 ;  /* 0x0000001f3f0f7899 */ /* 0x002fe4000801140b */
[----:B------:R-:W-:-:S04]  /*0270*/  UIADD3 UR5, UR9, UR6, URZ ;  /* 0x0000000609057290 */ /* 0x000fc8000fffe03f */
[----:B------:R-:W-:Y:S02]  /*0280*/  UIADD3 UR6, UR5, UR4, URZ ;  /* 0x0000000405067290 */ /* 0x000fe4000fffe03f */
[----:B------:R-:W-:Y:S05]  /*0290*/  @P0 BRA `(.L_x_143) ;  /* 0x0000016000000947 */ /* 0x000fea0003800000 */
[----:B--23--:R-:W-:Y:S01]  /*02a0*/  ISETP.LT.AND P0, PT, RZ, UR5, PT ;  /* 0x00000005ff007c0c */ /* 0x00cfe2000bf01270 */
[----:B------:R-:W-:-:S12]  /*02b0*/  UIADD3 UR9, UR5, -0x1, URZ ;  /* 0xffffffff05097890 */ /* 0x000fd8000fffe03f */
[----:B------:R-:W-:Y:S05]  /*02c0*/  @P0 BRA `(.L_x_144) ;  /* 0x0000009000000947 */ /* 0x000fea0003800000 */
[----:B------:R-:W-:Y:S02]  /*02d0*/  ULDC UR4, c[0x0][0x32c] ;  /* 0x0000cb0000047ab9 */ /* 0x000fe40000000800 */
[----:B------:R-:W-:Y:S02]  /*02e0*/  UISETP.NE.AND UP1, UPT, UR8, UR4, UPT ;  /* 0x000000040800728c */ /* 0x000fe4000bf25270 */
[----:B------:R-:W-:-:S03]  /*02f0*/  UIADD3 UR9, -UR5, URZ, URZ ;  /* 0x0000003f05097290 */ /* 0x000fc6000fffe13f */
[----:B------:R-:W-:Y:S02]  /*0300*/  ULDC.64 UR4, c[0x0][0x330] ;  /* 0x0000cc0000047ab9 */ /* 0x000fe40000000a00 */
[----:B------:R-:W-:-:S07]  /*0310*/  UIMAD.WIDE.U32 UR18, UR9, UR4, URZ ;  /* 0x00000004091272a5 */ /* 0x000fce000f8e003f */
[----:B------:R-:W-:Y:S02]  /*0320*/  @UP1 UMOV UR13, UR19 ;  /* 0x00000013000d1c82 */ /* 0x000fe40008000000 */
[----:B------:R-:W-:-:S04]  /*0330*/  @UP1 USHF.R.U32.HI UR9, URZ, UR5, UR13 ;  /* 0x000000053f091299 */ /* 0x000fc8000801160d */
[----:B------:R-:W-:Y:S01]  /*0340*/  ULOP3.LUT UR9, URZ, UR9, URZ, 0x33, !UPT ;  /* 0x000000093f097292 */ /* 0x000fe2000f8e333f */
[----:B------:R-:W-:Y:S05]  /*0350*/  BRA `(.L_x_145) ;  /* 0x0000006000007947 */ /* 0x000fea0003800000 */
.L_x_144:
[----:B------:R-:W-:Y:S02]  /*0360*/  ULDC UR4, c[0x0][0x32c] ;  /* 0x0000cb0000047ab9 */ /* 0x000fe40000000800 */
[----:B------:R-:W-:-:S03]  /*0370*/  UISETP.NE.AND UP1, UPT, UR8, UR4, UPT ;  /* 0x000000040800728c */ /* 0x000fc6000bf25270 */
[----:B------:R-:W-:Y:S02]  /*0380*/  ULDC.64 UR4, c[0x0][0x330] ;  /* 0x0000cc0000047ab9 */ /* 0x000fe40000000a00 */
[----:B------:R-:W-:-:S07]  /*0390*/  UIMAD.WIDE.U32 UR18, UR9, UR4, URZ ;  /* 0x00000004091272a5 */ /* 0x000fce000f8e003f */
[----:B------:R-:W-:Y:S02]  /*03a0*/  @UP1 UMOV UR13, UR19 ;  /* 0x00000013000d1c82 */ /* 0x000fe40008000000 */
[----:B------:R-:W-:Y:S02]  /*03b0*/  @UP1 USHF.R.U32.HI UR9, URZ, UR5, UR13 ;  /* 0x000000053f091299 */ /* 0x000fe4000801160d */
.L_x_145:
[----:B------:R-:W-:Y:S02]  /*03c0*/  ULDC UR4, c[0x0][0x32c] ;  /* 0x0000cb0000047ab9 */ /* 0x000fe40000000800 */
[----:B------:R-:W-:-:S04]  /*03d0*/  UIMAD UR4, UR9, UR4, UR4 ;  /* 0x00000004090472a4 */ /* 0x000fc8000f8e0204 */
[----:B------:R-:W-:-:S04]  /*03e0*/  UISETP.LT.AND UP1, UPT, UR6, UR4, UPT ;  /* 0x000000040600728c */ /* 0x000fc8000bf21270 */
[----:B------:R-:W-:Y:S02]  /*03f0*/  USEL UR6, UR6, UR4, UP1 ;  /* 0x0000000406067287 */ /* 0x000fe40008800000 */
.L_x_143:
[----:B--23--:R-:W-:Y:S01]  /*0400*/  UIADD3 UR8, UR10, 0x5f, URZ ;  /* 0x0000005f0a087890 */ /* 0x00cfe2000fffe03f */
[----:B------:R-:W-:Y:S01]  /*0410*/  PLOP3.LUT P0, PT, PT, PT, UP0, 0x40, 0x0 ;  /* 0x000000000000781c */ /* 0x000fe20003f0e808 */
[----:B------:R-:W-:Y:S02]  /*0420*/  UIADD3 UR18, UR6, 0x5f, URZ ;  /* 0x0000005f06127890 */ /* 0x000fe4000fffe03f */
[----:B------:R-:W-:Y:S02]  /*0430*/  UIMAD.WIDE UR8, UR8, 0x2aaaaaab, URZ ;  /* 0x2aaaaaab080878a5 */ /* 0x000fe4000f8e023f */
[----:B------:R-:W-:Y:S02]  /*0440*/  UIMAD.WIDE UR18, UR18, 0x2aaaaaab, URZ ;  /* 0x2aaaaaab121278a5 */ /* 0x000fe4000f8e023f */
[----:B------:R-:W-:Y:S02]  /*0450*/  ULDC.64 UR4, c[0x0][0x2c8] ;  /* 0x0000b20000047ab9 */ /* 0x000fe40000000a00 */
[----:B------:R-:W-:-:S02]  /*0460*/  UIMAD.WIDE.U32 UR20, UR14, UR4, URZ ;  /* 0x000000040e1472a5 */ /* 0x000fc4000f8e003f */
[----:B------:R-:W-:Y:S02]  /*0470*/  UMOV UR17, UR9 ;  /* 0x0000000900117c82 */ /* 0x000fe40008000000 */
[----:B------:R-:W-:Y:S02]  /*0480*/  UMOV UR9, UR19 ;  /* 0x0000001300097c82 */ /* 0x000fe40008000000 */
[----:B------:R-:W-:Y:S02]  /*0490*/  USHF.R.U32.HI UR8, URZ, 0x1f, UR17 ;  /* 0x0000001f3f087899 */ /* 0x000fe40008011611 */
[----:B------:R-:W-:Y:S02]  /*04a0*/  USHF.R.U32.HI UR6, URZ, 0x1f, UR9 ;  /* 0x0000001f3f067899 */ /* 0x000fe40008011609 */
[----:B------:R-:W-:Y:S02]  /*04b0*/  ULDC UR13, c[0x0][0x168] ;  /* 0x00005a00000d7ab9 */ /* 0x000fe40000000800 */
[----:B------:R-:W-:-:S02]  /*04c0*/  UMOV UR4, UR14 ;  /* 0x0000000e00047c82 */ /* 0x000fc40008000000 */
[----:B------:R-:W-:Y:S02]  /*04d0*/  @UP2 USHF.R.U32.HI UR4, URZ, UR5, UR21 ;  /* 0x000000053f042299 */ /* 0x000fe40008011615 */
[----:B------:R-:W-:Y:S02]  /*04e0*/  UIADD3 UR13, UR10, -UR13, URZ ;  /* 0x8000000d0a0d7290 */ /* 0x000fe4000fffe03f */
[----:B------:R-:W-:Y:S02]  /*04f0*/  ULEA.HI.SX32 UR17, UR17, UR8, 0x1c ;  /* 0x0000000811117291 */ /* 0x000fe4000f8fe23f */
[----:B------:R-:W-:Y:S02]  /*0500*/  ULEA.HI.SX32 UR6, UR9, UR6, 0x1c ;  /* 0x0000000609067291 */ /* 0x000fe4000f8fe23f */
[----:B------:R-:W-:Y:S02]  /*0510*/  UIADD3 UR4, UR13, UR4, URZ ;  /* 0x000000040d047290 */ /* 0x000fe4000fffe03f */
[----:B------:R-:W-:-:S02]  /*0520*/  UISETP.LT.AND UP1, UPT, UR17, UR6, UPT ;  /* 0x000000061100728c */ /* 0x000fc4000bf21270 */
[----:B------:R-:W-:Y:S02]  /*0530*/  ULDC UR5, c[0x0][0x324] ;  /* 0x0000c90000057ab9 */ /* 0x000fe40000000800 */
[----:B------:R-:W-:Y:S02]  /*0540*/  UIADD3 UR8, UR4, -UR5, URZ ;  /* 0x8000000504087290 */ /* 0x000fe4000fffe03f */
[----:B------:R-:W-:Y:S01]  /*0550*/  USEL UR6, UR17, UR6, UP1 ;  /* 0x0000000611067287 */ /* 0x000fe20008800000 */
[----:B------:R-:W-:Y:S05]  /*0560*/  @P0 BRA `(.L_x_146) ;  /* 0x0000017000000947 */ /* 0x000fea0003800000 */
[----:B------:R-:W-:Y:S02]  /*0570*/  UMOV UR9, UR4 ;  /* 0x0000000400097c82 */ /* 0x000fe40008000000 */
[----:B------:R-:W-:-:S06]  /*0580*/  UISETP.GT.AND UP1, UPT, UR9, -0x1, UPT ;  /* 0xffffffff0900788c */ /* 0x000fcc000bf24270 */
[----:B------:R-:W-:-:S13]  /*0590*/  PLOP3.LUT P0, PT, PT, PT, UP1, 0x80, 0x0 ;  /* 0x000000000000781c */ /* 0x000fda0003f0f018 */
[----:B------:R-:W-:Y:S05]  /*05a0*/  @P0 BRA `(.L_x_147) ;  /* 0x0000009000000947 */ /* 0x000fea0003800000 */
[----:B------:R-:W-:Y:S02]  /*05b0*/  ULDC UR4, c[0x0][0x32c] ;  /* 0x0000cb0000047ab9 */ /* 0x000fe40000000800 */
[----:B------:R-:W-:Y:S02]  /*05c0*/  UISETP.NE.AND UP1, UPT, UR4, 0x1, UPT ;  /* 0x000000010400788c */ /* 0x000fe4000bf25270 */
[----:B------:R-:W-:Y:S02]  /*05d0*/  ULOP3.LUT UR9, URZ, UR9, URZ, 0x33, !UPT ;  /* 0x000000093f097292 */ /* 0x000fe4000f8e333f */
[----:B------:R-:W-:Y:S02]  /*05e0*/  ULDC.64 UR4, c[0x0][0x330] ;  /* 0x0000cc0000047ab9 */ /* 0x000fe40000000a00 */
[----:B------:R-:W-:-:S07]  /*05f0*/  UIMAD.WIDE.U32 UR18, UR9, UR4, URZ ;  /* 0x00000004091272a5 */ /* 0x000fce000f8e003f */
[----:B------:R-:W-:Y:S02]  /*0600*/  @UP1 UMOV UR17, UR19 ;  /* 0x0000001300111c82 */ /* 0x000fe40008000000 */
[----:B------:R-:W-:-:S04]  /*0610*/  @UP1 USHF.R.U32.HI UR9, URZ, UR5, UR17 ;  /* 0x000000053f091299 */ /* 0x000fc80008011611 */
[----:B------:R-:W-:Y:S01]  /*0620*/  ULOP3.LUT UR9, URZ, UR9, URZ, 0x33, !UPT ;  /* 0x000000093f097292 */ /* 0x000fe2000f8e333f */
[----:B------:R-:W-:Y:S05]  /*0630*/  BRA `(.L_x_148) ;  /* 0x0000006000007947 */ /* 0x000fea0003800000 */
.L_x_147:
[----:B------:R-:W-:Y:S02]  /*0640*/  ULDC UR4, c[0x0][0x32c] ;  /* 0x0000cb0000047ab9 */ /* 0x000fe40000000800 */
[----:B------:R-:W-:-:S03]  /*0650*/  UISETP.NE.AND UP1, UPT, UR4, 0x1, UPT ;  /* 0x000000010400788c */ /* 0x000fc6000bf25270 */
[----:B------:R-:W-:Y:S02]  /*0660*/  ULDC.64 UR4, c[0x0][0x330] ;  /* 0x0000cc0000047ab9 */ /* 0x000fe40000000a00 */
[----:B------:R-:W-:-:S07]  /*0670*/  UIMAD.WIDE.U32 UR18, UR9, UR4, URZ ;  /* 0x00000004091272a5 */ /* 0x000fce000f8e003f */
[----:B------:R-:W-:Y:S02]  /*0680*/  @UP1 UMOV UR17, UR19 ;  /* 0x0000001300111c82 */ /* 0x000fe40008000000 */
[----:B------:R-:W-:Y:S02]  /*0690*/  @UP1 USHF.R.U32.HI UR9, URZ, UR5, UR17 ;  /* 0x000000053f091299 */ /* 0x000fe40008011611 */
.L_x_148:
[----:B------:R-:W-:Y:S02]  /*06a0*/  ULDC UR4, c[0x0][0x32c] ;  /* 0x0000cb0000047ab9 */ /* 0x000fe40000000800 */
[----:B------:R-:W-:-:S04]  /*06b0*/  UIMAD UR4, UR9, UR4, URZ ;  /* 0x00000004090472a4 */ /* 0x000fc8000f8e023f */
[----:B------:R-:W-:-:S04]  /*06c0*/  UISETP.LT.AND UP1, UPT, UR8, UR4, UPT ;  /* 0x000000040800728c */ /* 0x000fc8000bf21270 */
[----:B------:R-:W-:-:S04]  /*06d0*/  USEL UR8, UR8, UR4, !UP1 ;  /* 0x0000000408087287 */ /* 0x000fc8000c800000 */
.L_x_146:
[----:B------:R-:W-:Y:S01]  /*06e0*/  UIMAD.WIDE UR4, UR8, 0x2aaaaaab, URZ ;  /* 0x2aaaaaab080478a5 */ /* 0x000fe2000f8e023f */
[----:B------:R-:W-:Y:S01]  /*06f0*/  PLOP3.LUT P4, PT, PT, PT, PT, 0x80, 0x0 ;  /* 0x000000000000781c */ /* 0x000fe20003f8f070 */
[----:B------:R-:W-:Y:S01]  /*0700*/  CS2R R10, SRZ ;  /* 0x00000000000a7805 */ /* 0x000fe2000001ff00 */
[----:B------:R-:W-:Y:S01]  /*0710*/  IMAD.MOV.U32 R126, RZ, RZ, RZ ;  /* 0x000000ffff7e7224 */ /* 0x000fe200078e00ff */
[----:B------:R-:W-:Y:S01]  /*0720*/  USHF.R.U32.HI UR4, URZ, 0x1f, UR5 ;  /* 0x0000001f3f047899 */ /* 0x000fe20008011605 */
[----:B------:R-:W-:Y:S01]  /*0730*/  IMAD.MOV.U32 R124, RZ, RZ, RZ ;  /* 0x000000ffff7c7224 */ /* 0x000fe200078e00ff */
[----:B------:R-:W-:Y:S01]  /*0740*/  CS2R R8, SRZ ;  /* 0x0000000000087805 */ /* 0x000fe2000001ff00 */
[----:B------:R-:W-:Y:S01]  /*0750*/  MOV R130, RZ ;  /* 0x000000ff00827202 */ /* 0x000fe20000000f00 */
[----:B------:R-:W-:Y:S01]  /*0760*/  ULEA.HI.SX32 UR4, UR5, UR4, 0x1c ;  /* 0x0000000405047291 */ /* 0x000fe2000f8fe23f */
[----:B------:R-:W-:Y:S01]  /*0770*/  IMAD.MOV.U32 R128, RZ, RZ, RZ ;  /* 0x000000ffff807224 */ /* 0x000fe200078e00ff */
[----:B------:R-:W-:Y:S01]  /*0780*/  CS2R R122, SRZ ;  /* 0x00000000007a7805 */ /* 0x000fe2000001ff00 */
[----:B------:R-:W-:Y:S01]  /*0790*/  CS2R R120, SRZ ;  /* 0x0000000000787805 */ /* 0x000fe2000001ff00 */
[----:B------:R-:W-:Y:S01]  /*07a0*/  UISETP.LT.AND UP1, UPT, URZ, UR4, UPT ;  /* 0x000000043f00728c */ /* 0x000fe2000bf21270 */
[----:B------:R-:W-:Y:S01]  /*07b0*/  CS2R R118, SRZ ;  /* 0x0000000000767805 */ /* 0x000fe2000001ff00 */
[----:B------:R-:W-:Y:S01]  /*07c0*/  CS2R R116, SRZ ;  /* 0x0000000000747805 */ /* 0x000fe2000001ff00 */
[----:B------:R-:W-:Y:S01]  /*07d0*/  CS2R R134, SRZ ;  /* 0x0000000000867805 */ /* 0x000fe2000001ff00 */
[----:B------:R-:W-:Y:S01]  /*07e0*/  USEL UR5, URZ, UR4, !UP1 ;  /* 0x000000043f057287 */ /* 0x000fe2000c800000 */
[----:B------:R-:W-:Y:S01]  /*07f0*/  CS2R R132, SRZ ;  /* 0x0000000000847805 */ /* 0x000fe2000001ff00 */
[----:B------:R-:W-:Y:S01]  /*0800*/  CS2R R114, SRZ ;  /* 0x0000000000727805 */ /* 0x000fe2000001ff00 */
[----:B------:R-:W-:Y:S01]  /*0810*/  CS2R R112, SRZ ;  /* 0x0000000000707805 */ /* 0x000fe2000001ff00 */
[----:B------:R-:W-:Y:S01]  /*0820*/  UISETP.GT.AND UP1, UPT, UR6, UR5, UPT ;  /* 0x000000050600728c */ /* 0x000fe2000bf24270 */
[----:B------:R-:W-:Y:S01]  /*0830*/  CS2R R110, SRZ ;  /* 0x00000000006e7805 */ /* 0x000fe2000001ff00 */
[----:B------:R-:W-:Y:S01]  /*0840*/  CS2R R108, SRZ ;  /* 0x00000000006c7805 */ /* 0x000fe2000001ff00 */
[----:B------:R-:W-:Y:S01]  /*0850*/  CS2R R106, SRZ ;  /* 0x00000000006a7805 */ /* 0x000fe2000001ff00 */
[----:B------:R-:W-:Y:S01]  /*0860*/  CS2R R104, SRZ ;  /* 0x0000000000687805 */ /* 0x000fe2000001ff00 */
[----:B------:R-:W-:Y:S01]  /*0870*/  CS2R R138, SRZ ;  /* 0x00000000008a7805 */ /* 0x000fe2000001ff00 */
[----:B------:R-:W-:Y:S01]  /*0880*/  PLOP3.LUT P0, PT, PT, PT, UP1, 0x80, 0x0 ;  /* 0x000000000000781c */ /* 0x000fe20003f0f018 */
        /* <DEDUP_REMOVED lines=15> */
[----:B------:R-:W-:Y:S01]  /*0980*/  MOV R14, RZ ;  /* 0x000000ff000e7202 */ /* 0x000fe20000000f00 */
[----:B------:R-:W-:Y:S01]  /*0990*/  CS2R R12, SRZ ;  /* 0x00000000000c7805 */ /* 0x000fe2000001ff00 */
[----:B------:R-:W-:Y:S01]  /*09a0*/  IMAD.MOV.U32 R5, RZ, RZ, RZ ;  /* 0x000000ffff057224 */ /* 0x000fe200078e00ff */
[----:B------:R-:W-:Y:S05]  /*09b0*/  @!P0 BRA `(.L_x_149) ;  /* 0x00016c5000008947 */ /* 0x000fea0003800000 */
[----:B------:R-:W-:Y:S02]  /*09c0*/  ULDC.64 UR8, c[0x0][0x340] ;  /* 0x0000d00000087ab9 */ /* 0x000fe40000000a00 */
[----:B------:R-:W-:-:S04]  /*09d0*/  UISETP.NE.U32.AND UP3, UPT, URZ, UR8, UPT ;  /* 0x000000083f00728c */ /* 0x000fc8000bf65070 */
[----:B------:R-:W-:-:S03]  /*09e0*/  UISETP.NE.AND.EX UP3, UPT, URZ, UR9, UPT, UP3 ;  /* 0x000000093f00728c */ /* 0x000fc6000bf65330 */
[----:B------:R-:W-:-:S03]  /*09f0*/  ULDC.64 UR8, c[0x0][0x340] ;  /* 0x0000d00000087ab9 */ /* 0x000fc60000000a00 */
[----:B------:R-:W-:-:S05]  /*0a00*/  PLOP3.LUT P2, PT, PT, PT, UP3, 0x80, 0x0 ;  /* 0x000000000000781c */ /* 0x000fca0003f4f038 */
[----:B------:R-:W-:Y:S02]  /*0a10*/  @UP3 UMOV UR4, 0x4 ;  /* 0x0000000400043882 */ /* 0x000fe40000000000 */
[----:B------:R-:W-:-:S06]  /*0a20*/  @UP3 UIMAD.WIDE UR8, UR16, UR4, UR8 ;  /* 0x00000004100832a5 */ /* 0x000fcc000f8e0208 */
[----:B------:R-:W-:Y:S02]  /*0a30*/  IMAD.U32 R2, RZ, RZ, UR8 ;  /* 0x00000008ff027e24 */ /* 0x000fe4000f8e00ff */
[----:B------:R-:W-:Y:S01]  /*0a40*/  IMAD.U32 R3, RZ, RZ, UR9 ;  /* 0x00000009ff037e24 */ /* 0x000fe2000f8e00ff */
[----:B------:R-:W-:Y:S01]  /*0a50*/  SHF.R.S32.HI R169, RZ, 0x1f, R7 ;  /* 0x0000001fffa97819 */ /* 0x000fe20000011407 */
[----:B------:R-:W-:Y:S02]  /*0a60*/  ULDC.64 UR8, c[0x0][0x1b8] ;  /* 0x00006e0000087ab9 */ /* 0x000fe40000000a00 */
[----:B------:R-:W-:Y:S01]  /*0a70*/  UIMAD UR4, UR15, UR8, URZ ;  /* 0x000000080f0472a4 */ /* 0x000fe2000f8e023f */
[----:B------:R1:W2:Y:S01]  /*0a80*/  @P2 LDG.E R15, [R2.64] ;  /* 0x00000034020f2981 */ /* 0x0002a2000c1e1900 */
[----:B------:R-:W-:Y:S01]  /*0a90*/  PLOP3.LUT P1, PT, PT, PT, UP2, 0x80, 0x0 ;  /* 0x000000000000781c */ /* 0x000fe20003f2f028 */
[----:B------:R-:W-:Y:S01]  /*0aa0*/  UIMAD.WIDE.U32 UR18, UR11, UR8, URZ ;  /* 0x000000080b1272a5 */ /* 0x000fe2000f8e003f */
[----:B------:R-:W-:Y:S01]  /*0ab0*/  PLOP3.LUT P0, PT, PT, PT, UP2, 0x80, 0x0 ;  /* 0x000000000000781c */ /* 0x000fe20003f0f028 */
[----:B------:R-:W-:Y:S01]  /*0ac0*/  UIMAD UR4, UR11, UR9, UR4 ;  /* 0x000000090b0472a4 */ /* 0x000fe2000f8e0204 */
[----:B------:R-:W-:Y:S01]  /*0ad0*/  IMAD.MOV.U32 R230, RZ, RZ, RZ ;  /* 0x000000ffffe67224 */ /* 0x000fe200078e00ff */
[----:B------:R-:W-:-:S02]  /*0ae0*/  USHF.R.S32.HI UR17, URZ, 0x1f, UR16 ;  /* 0x0000001f3f117899 */ /* 0x000fc40008011410 */
[----:B------:R-:W-:Y:S02]  /*0af0*/  ULDC.64 UR8, c[0x0][0x1c0] ;  /* 0x0000700000087ab9 */ /* 0x000fe40000000a00 */
[----:B------:R-:W-:Y:S02]  /*0b00*/  UIADD3 UR19, UR19, UR4, URZ ;  /* 0x0000000413137290 */ /* 0x000fe4000fffe03f */
[----:B------:R-:W-:Y:S02]  /*0b10*/  UIMAD UR17, UR17, UR8, URZ ;  /* 0x00000008111172a4 */ /* 0x000fe4000f8e023f */
[----:B------:R-:W-:Y:S02]  /*0b20*/  UIMAD.WIDE.U32 UR18, UR16, UR8, UR18 ;  /* 0x00000008101272a5 */ /* 0x000fe4000f8e0012 */
[----:B------:R-:W-:Y:S02]  /*0b30*/  UIMAD UR9, UR16, UR9, UR17 ;  /* 0x00000009100972a4 */ /* 0x000fe4000f8e0211 */
[----:B------:R-:W-:-:S02]  /*0b40*/  ULDC UR4, c[0x0][0x168] ;  /* 0x00005a0000047ab9 */ /* 0x000fc40000000800 */
[----:B------:R-:W-:Y:S01]  /*0b50*/  UIADD3 UR9, UR19, UR9, URZ ;  /* 0x0000000913097290 */ /* 0x000fe2000fffe03f */
[----:B------:R-:W-:Y:S01]  /*0b60*/  IMAD.U32 R9, RZ, RZ, UR19 ;  /* 0x00000013ff097e24 */ /* 0x000fe2000f8e00ff */
[----:B------:R-:W-:Y:S01]  /*0b70*/  UIMAD UR4, UR12, UR4, URZ ;  /* 0x000000040c0472a4 */ /* 0x000fe2000f8e023f */
[----:B------:R-:W-:Y:S01]  /*0b80*/  IMAD.U32 R8, RZ, RZ, UR18 ;  /* 0x00000012ff087e24 */ /* 0x000fe2000f8e00ff */
[----:B------:R-:W-:Y:S01]  /*0b90*/  ULDC UR8, c[0x0][0x2b8] ;  /* 0x0000ae0000087ab9 */ /* 0x000fe20000000800 */
[----:B-1----:R-:W-:Y:S01]  /*0ba0*/  LEA.HI R3, R169, R7, RZ, 0x3 ;  /* 0x00000007a9037211 */ /* 0x002fe200078f18ff */
[----:B------:R-:W-:Y:S01]  /*0bb0*/  IMAD.U32 R9, RZ, RZ, UR9 ;  /* 0x00000009ff097e24 */ /* 0x000fe2000f8e00ff */
[----:B------:R-:W-:Y:S02]  /*0bc0*/  UMOV UR35, 0x60 ;  /* 0x0000006000237882 */ /* 0x000fe40000000000 */
[----:B------:R-:W-:Y:S01]  /*0bd0*/  LOP3.LUT R4, R3, 0xfffffff8, RZ, 0xc0, !PT ;  /* 0xfffffff803047812 */ /* 0x000fe200078ec0ff */
[----:B------:R-:W-:Y:S01]  /*0be0*/  UISETP.NE.AND UP1, UPT, UR8, 0x1, UPT ;  /* 0x000000010800788c */ /* 0x000fe2000bf25270 */
[----:B------:R-:W-:Y:S01]  /*0bf0*/  SHF.R.S32.HI R3, RZ, 0x3, R3 ;  /* 0x00000003ff037819 */ /* 0x000fe20000011403 */
[----:B------:R-:W-:-:S02]  /*0c00*/  UIMAD UR12, UR6, UR35, -0x60 ;  /* 0xffffffa0060c74a4 */ /* 0x000fc4000f8e0223 */
[----:B------:R-:W-:Y:S01]  /*0c10*/  IMAD.IADD R4, R7, 0x1, -R4 ;  /* 0x0000000107047824 */ /* 0x000fe200078e0a04 */
[----:B------:R-:W-:Y:S01]  /*0c20*/  IADD3 R12, R3, UR14, RZ ;  /* 0x0000000e030c7c10 */ /* 0x000fe2000fffe0ff */
[----:B------:R-:W-:Y:S02]  /*0c30*/  ULDC.64 UR8, c[0x0][0x2b0] ;  /* 0x0000ac0000087ab9 */ /* 0x000fe40000000a00 */
[----:B------:R-:W-:Y:S01]  /*0c40*/  IMAD R232, R4, 0x10, R3 ;  /* 0x0000001004e87824 */ /* 0x000fe200078e0203 */
[----:B------:R-:W-:Y:S01]  /*0c50*/  ISETP.GE.AND P3, PT, R12, UR4, PT ;  /* 0x000000040c007c0c */ /* 0x000fe2000bf66270 */
[----:B------:R-:W-:-:S03]  /*0c60*/  IMAD.SHL.U32 R235, R4, 0x8, RZ ;  /* 0x0000000804eb7824 */ /* 0x000fc600078e00ff */
[----:B------:R-:W-:Y:S02]  /*0c70*/  IADD3 R0, R232, UR14, RZ ;  /* 0x0000000ee8007c10 */ /* 0x000fe4000fffe0ff */
[----:B------:R-:W-:Y:S02]  /*0c80*/  ISETP.GE.AND P5, PT, R235, c[0x0][0x198], PT ;  /* 0x00006600eb007a0c */ /* 0x000fe40003fa6270 */
[----:B------:R-:W-:Y:S01]  /*0c90*/  SHF.R.S32.HI R234, RZ, 0x1f, R235 ;  /* 0x0000001fffea7819 */ /* 0x000fe200000114eb */
[----:B------:R-:W-:-:S04]  /*0ca0*/  @P1 IMAD.HI.U32 R2, R0, c[0x0][0x2c8], RZ ;  /* 0x0000b20000021a27 */ /* 0x000fc800078e00ff */
[----:B------:R-:W-:Y:S01]  /*0cb0*/  IMAD.MOV.U32 R6, RZ, RZ, R0 ;  /* 0x000000ffff067224 */ /* 0x000fe200078e0000 */
[----:B------:R-:W-:-:S04]  /*0cc0*/  @P0 SHF.R.U32.HI R6, RZ, c[0x0][0x2cc], R2 ;  /* 0x0000b300ff060a19 */ /* 0x000fc80000011602 */
[--C-:B------:R-:W-:Y:S01]  /*0cd0*/  SHF.R.S32.HI R5, RZ, 0x1f, R6.reuse ;  /* 0x0000001fff057819 */ /* 0x100fe20000011406 */
[----:B------:R-:W-:Y:S02]  /*0ce0*/  IMAD.MOV R2, RZ, RZ, -R6 ;  /* 0x000000ffff027224 */ /* 0x000fe400078e0a06 */
[----:B------:R-:W-:-:S04]  /*0cf0*/  IMAD.WIDE.U32 R8, R6, c[0x0][0x1b0], R8 ;  /* 0x00006c0006087a25 */ /* 0x000fc800078e0008 */
[----:B------:R-:W-:Y:S02]  /*0d00*/  IMAD R2, R2, c[0x0][0x2c4], R0 ;  /* 0x0000b10002027a24 */ /* 0x000fe400078e0200 */
[----:B------:R-:W-:-:S03]  /*0d10*/  IMAD R5, R5, c[0x0][0x1b0], RZ ;  /* 0x00006c0005057a24 */ /* 0x000fc600078e02ff */
[----:B------:R-:W-:Y:S01]  /*0d20*/  SHF.R.S32.HI R0, RZ, 0x1f, R2 ;  /* 0x0000001fff007819 */ /* 0x000fe20000011402 */
[----:B------:R-:W-:Y:S01]  /*0d30*/  IMAD R5, R6, c[0x0][0x1b4], R5 ;  /* 0x00006d0006057a24 */ /* 0x000fe200078e0205 */
[----:B------:R-:W-:-:S03]  /*0d40*/  IADD3 R6, R12, 0x10, RZ ;  /* 0x000000100c067810 */ /* 0x000fc60007ffe0ff */
[----:B------:R-:W-:Y:S01]  /*0d50*/  IMAD.IADD R9, R9, 0x1, R5 ;  /* 0x0000000109097824 */ /* 0x000fe200078e0205 */
[----:B------:R-:W-:Y:S01]  /*0d60*/  ISETP.GE.AND P6, PT, R6, UR4, PT ;  /* 0x0000000406007c0c */ /* 0x000fe2000bfc6270 */
[----:B------:R-:W-:Y:S02]  /*0d70*/  IMAD R0, R0, c[0x0][0x1a8], RZ ;  /* 0x00006a0000007a24 */ /* 0x000fe400078e02ff */
[----:B------:R-:W-:-:S04]  /*0d80*/  IMAD.WIDE.U32 R8, R2, c[0x0][0x1a8], R8 ;  /* 0x00006a0002087a25 */ /* 0x000fc800078e0008 */
[----:B------:R-:W-:Y:S01]  /*0d90*/  IMAD R0, R2, c[0x0][0x1ac], R0 ;  /* 0x00006b0002007a24 */ /* 0x000fe200078e0200 */
[----:B------:R-:W-:Y:S02]  /*0da0*/  LEA R14, P0, R8, c[0x0][0x160], 0x1 ;  /* 0x00005800080e7a11 */ /* 0x000fe400078008ff */
[----:B------:R-:W-:Y:S01]  /*0db0*/  IADD3 R2, R12, 0x20, RZ ;  /* 0x000000200c027810 */ /* 0x000fe20007ffe0ff */
[----:B------:R-:W-:Y:S02]  /*0dc0*/  IMAD.IADD R13, R9, 0x1, R0 ;  /* 0x00000001090d7824 */ /* 0x000fe400078e0200 */
[----:B------:R-:W-:Y:S01]  /*0dd0*/  IMAD.SHL.U32 R0, R3, 0x40, RZ ;  /* 0x0000004003007824 */ /* 0x000fe200078e00ff */
[----:B------:R-:W1:Y:S01]  /*0de0*/  SHFL.IDX PT, R18, R14, RZ, 0x181f ;  /* 0x00181fff0e127589 */ /* 0x000e6200000e0000 */
[----:B------:R-:W-:Y:S02]  /*0df0*/  ISETP.GE.AND P1, PT, R2, UR4, PT ;  /* 0x0000000402007c0c */ /* 0x000fe4000bf26270 */
[----:B------:R-:W-:Y:S01]  /*0e00*/  LEA.HI.X R13, R8, c[0x0][0x164], R13, 0x1, P0 ;  /* 0x00005900080d7a11 */ /* 0x000fe200000f0c0d */
[----:B------:R-:W-:Y:S01]  /*0e10*/  SHFL.IDX PT, R16, R14, 0x1, 0x181f ;  /* 0x00381f000e107f89 */ /* 0x000fe200000e0000 */
[----:B------:R-:W-:-:S02]  /*0e20*/  LOP3.LUT R0, R0, 0x1c0, RZ, 0xc0, !PT ;  /* 0x000001c000007812 */ /* 0x000fc400078ec0ff */
[----:B------:R-:W-:Y:S01]  /*0e30*/  LEA.HI R8, R169, R7, RZ, 0x6 ;  /* 0x00000007a9087211 */ /* 0x000fe200078f30ff */
[----:B------:R-:W3:Y:S01]  /*0e40*/  SHFL.IDX PT, R5, R13, RZ, 0x181f ;  /* 0x00181fff0d057589 */ /* 0x000ee200000e0000 */
[----:B------:R-:W-:Y:S02]  /*0e50*/  SHF.R.U32.HI R229, RZ, 0x3, R0 ;  /* 0x00000003ffe57819 */ /* 0x000fe40000011600 */
[----:B------:R-:W-:Y:S01]  /*0e60*/  LOP3.LUT R0, R0, 0x38, R235, 0xf8, !PT ;  /* 0x0000003800007812 */ /* 0x000fe200078ef8eb */
[----:B------:R-:W-:Y:S01]  /*0e70*/  IMAD.SHL.U32 R8, R8, 0x8, RZ ;  /* 0x0000000808087824 */ /* 0x000fe200078e00ff */
[----:B------:R-:W-:Y:S01]  /*0e80*/  IADD3 R2, R12, 0x30, RZ ;  /* 0x000000300c027810 */ /* 0x000fe20007ffe0ff */
[----:B------:R-:W-:Y:S01]  /*0e90*/  SHFL.IDX PT, R10, R14, 0x2, 0x181f ;  /* 0x00581f000e0a7f89 */ /* 0x000fe200000e0000 */
[----:B------:R-:W-:-:S03]  /*0ea0*/  LOP3.LUT R229, R0, R229, RZ, 0x3c, !PT ;  /* 0x000000e500e57212 */ /* 0x000fc600078e3cff */
[----:B------:R-:W4:Y:S01]  /*0eb0*/  SHFL.IDX PT, R0, R13, 0x1, 0x181f ;  /* 0x00381f000d007f89 */ /* 0x000f2200000e0000 */
[----:B------:R-:W-:-:S03]  /*0ec0*/  LOP3.LUT R229, R229, 0xfffffe00, R8, 0xf8, !PT ;  /* 0xfffffe00e5e57812 */ /* 0x000fc600078ef808 */
[----:B------:R-:W-:Y:S01]  /*0ed0*/  SHFL.IDX PT, R8, R14, 0x3, 0x181f ;  /* 0x00781f000e087f89 */ /* 0x000fe200000e0000 */
[----:B-1----:R-:W-:Y:S01]  /*0ee0*/  @!P3 LEA R18, P0, R235, R18, 0x1 ;  /* 0x00000012eb12b211 */ /* 0x002fe200078008ff */
[----:B------:R-:W-:Y:S02]  /*0ef0*/  IMAD.SHL.U32 R229, R229, 0x2, RZ ;  /* 0x00000002e5e57824 */ /* 0x000fe400078e00ff */
[----:B------:R-:W1:Y:S04]  /*0f00*/  SHFL.IDX PT, R11, R13, 0x2, 0x181f ;  /* 0x00581f000d0b7f89 */ /* 0x000e6800000e0000 */
[----:B------:R-:W-:Y:S01]  /*0f10*/  SHFL.IDX PT, R9, R13, 0x3, 0x181f ;  /* 0x00781f000d097f89 */ /* 0x000fe200000e0000 */
[----:B---3--:R-:W-:Y:S02]  /*0f20*/  @!P3 LEA.HI.X R19, R235, R5, R234, 0x1, P0 ;  /* 0x00000005eb13b211 */ /* 0x008fe400000f0cea */
[----:B------:R-:W-:Y:S01]  /*0f30*/  ISETP.GE.AND P0, PT, R2, UR4, PT ;  /* 0x0000000402007c0c */ /* 0x000fe2000bf06270 */
[----:B------:R-:W-:Y:S01]  /*0f40*/  SHFL.IDX PT, R5, R14, 0x4, 0x181f ;  /* 0x00981f000e057f89 */ /* 0x000fe200000e0000 */
[----:B------:R-:W-:-:S03]  /*0f50*/  IADD3 R2, R12, 0x40, RZ ;  /* 0x000000400c027810 */ /* 0x000fc60007ffe0ff */
[----:B------:R3:W-:Y:S01]  /*0f60*/  @!P3 LDGSTS.E.BYPASS.LTC128B.128 [R229+0x6100], [R18.64], !P5 ;  /* 0x0610000012e5bfae */ /* 0x0007e2000e901d74 */
[C---:B------:R-:W-:Y:S02]  /*0f70*/  @!P6 LEA R16, P3, R235.reuse, R16, 0x1 ;  /* 0x00000010eb10e211 */ /* 0x040fe400078608ff */
[----:B------:R-:W-:Y:S01]  /*0f80*/  ISETP.GE.AND P4, PT, R2, UR4, PT ;  /* 0x0000000402007c0c */ /* 0x000fe2000bf86270 */
[----:B------:R-:W-:Y:S01]  /*0f90*/  SHFL.IDX PT, R6, R13, 0x4, 0x181f ;  /* 0x00981f000d067f89 */ /* 0x000fe200000e0000 */
[----:B------:R-:W-:Y:S02]  /*0fa0*/  IADD3 R2, R12, 0x50, RZ ;  /* 0x000000500c027810 */ /* 0x000fe40007ffe0ff */
[----:B----4-:R-:W-:Y:S02]  /*0fb0*/  @!P6 LEA.HI.X R17, R235, R0, R234, 0x1, P3 ;  /* 0x00000000eb11e211 */ /* 0x010fe400018f0cea */
[----:B------:R-:W4:Y:S01]  /*0fc0*/  SHFL.IDX PT, R0, R14, 0x5, 0x181f ;  /* 0x00b81f000e007f89 */ /* 0x000f2200000e0000 */
[----:B------:R-:W-:-:S03]  /*0fd0*/  ISETP.GE.AND P3, PT, R2, UR4, PT ;  /* 0x0000000402007c0c */ /* 0x000fc6000bf66270 */
[----:B------:R-:W3:Y:S04]  /*0fe0*/  SHFL.IDX PT, R2, R13, 0x5, 0x181f ;  /* 0x00b81f000d027f89 */ /* 0x000ee800000e0000 */
[----:B------:R2:W-:Y:S01]  /*0ff0*/  @!P6 LDGSTS.E.BYPASS.LTC128B.128 [R229+0x6900], [R16.64], !P5 ;  /* 0x0690000010e5efae */ /* 0x0005e2000e901d74 */
[----:B------:R-:W-:-:S04]  /*1000*/  @!P1 LEA R10, P6, R235, R10, 0x1 ;  /* 0x0000000aeb0a9211 */ /* 0x000fc800078c08ff */
[----:B-1----:R-:W-:-:S05]  /*1010*/  @!P1 LEA.HI.X R11, R235, R11, R234, 0x1, P6 ;  /* 0x0000000beb0b9211 */ /* 0x002fca00030f0cea */
[----:B------:R4:W-:Y:S01]  /*1020*/  @!P1 LDGSTS.E.BYPASS.LTC128B.128 [R229+0x7100], [R10.64], !P5 ;  /* 0x071000000ae59fae */ /* 0x0009e2000e901d74 */
[----:B------:R-:W-:Y:S02]  /*1030*/  PLOP3.LUT P1, PT, PT, PT, UP1, 0x80, 0x0 ;  /* 0x000000000000781c */ /* 0x000fe40003f2f018 */
[C---:B----4-:R-:W-:Y:S02]  /*1040*/  @!P3 LEA R10, P6, R235.reuse, R0, 0x1 ;  /* 0x00000000eb0ab211 */ /* 0x050fe400078c08ff */
[----:B------:R-:W1:Y:S02]  /*1050*/  SHFL.IDX PT, R0, R14, 0x6, 0x181f ;  /* 0x00d81f000e007f89 */ /* 0x000e6400000e0000 */
[C-C-:B---3--:R-:W-:Y:S02]  /*1060*/  @!P3 LEA.HI.X R11, R235.reuse, R2, R234.reuse, 0x1, P6 ;  /* 0x00000002eb0bb211 */ /* 0x148fe400030f0cea */
[----:B------:R-:W-:Y:S04]  /*1070*/  SHFL.IDX PT, R14, R14, 0x7, 0x181f ;  /* 0x00f81f000e0e7f89 */ /* 0x000fe800000e0000 */
[----:B------:R-:W3:Y:S04]  /*1080*/  SHFL.IDX PT, R2, R13, 0x6, 0x181f ;  /* 0x00d81f000d027f89 */ /* 0x000ee800000e0000 */
[----:B------:R-:W4:Y:S01]  /*1090*/  SHFL.IDX PT, R13, R13, 0x7, 0x181f ;  /* 0x00f81f000d0d7f89 */ /* 0x000f2200000e0000 */
[----:B--2---:R2:W1:Y:S01]  /*10a0*/  @P2 R2UR UR17, R15 ;  /* 0x000000000f1123c2 */ /* 0x00446200000e0000 */
[C---:B------:R-:W-:Y:S01]  /*10b0*/  @!P0 LEA R16, P2, R235.reuse, R8, 0x1 ;  /* 0x00000008eb108211 */ /* 0x040fe200078408ff */
[----:B-1----:R-:W-:Y:S01]  /*10c0*/  @!UP3 UMOV UR17, UR16 ;  /* 0x000000100011bc82 */ /* 0x002fe20008000000 */
[----:B------:R-:W-:Y:S01]  /*10d0*/  IADD3 R8, R12, 0x60, RZ ;  /* 0x000000600c087810 */ /* 0x000fe20007ffe0ff */
[----:B------:R-:W-:Y:S01]  /*10e0*/  USHF.R.S32.HI UR16, URZ, 0x1f, UR17 ;  /* 0x0000001f3f107899 */ /* 0x000fe20008011411 */
[----:B------:R-:W-:Y:S01]  /*10f0*/  @!P0 LEA.HI.X R17, R235, R9, R234, 0x1, P2 ;  /* 0x00000009eb118211 */ /* 0x000fe200010f0cea */
[----:B------:R-:W-:Y:S01]  /*1100*/  UIMAD.WIDE.U32 UR46, UR17, UR8, URZ ;  /* 0x00000008112e72a5 */ /* 0x000fe2000f8e003f */
[----:B------:R-:W-:Y:S01]  /*1110*/  ISETP.GE.AND P2, PT, R8, UR4, PT ;  /* 0x0000000408007c0c */ /* 0x000fe2000bf46270 */
[----:B------:R-:W-:-:S02]  /*1120*/  UIMAD UR16, UR16, UR8, URZ ;  /* 0x00000008101072a4 */ /* 0x000fc4000f8e023f */
[----:B------:R1:W-:Y:S01]  /*1130*/  @!P0 LDGSTS.E.BYPASS.LTC128B.128 [R229+0x7900], [R16.64], !P5 ;  /* 0x0790000010e58fae */ /* 0x0003e2000e901d74 */
[C---:B------:R-:W-:Y:S02]  /*1140*/  @!P4 LEA R8, P0, R235.reuse, R5, 0x1 ;  /* 0x00000005eb08c211 */ /* 0x040fe400078008ff */
[C---:B------:R-:W-:Y:S02]  /*1150*/  IADD3 R5, R232.reuse, UR12, RZ ;  /* 0x0000000ce8057c10 */ /* 0x040fe4000fffe0ff */
[----:B------:R-:W-:Y:S02]  /*1160*/  @!P4 LEA.HI.X R9, R235, R6, R234, 0x1, P0 ;  /* 0x00000006eb09c211 */ /* 0x000fe400000f0cea */
[----:B------:R-:W-:Y:S02]  /*1170*/  PLOP3.LUT P0, PT, PT, PT, UP1, 0x80, 0x0 ;  /* 0x000000000000781c */ /* 0x000fe40003f0f018 */
[C---:B------:R-:W-:Y:S01]  /*1180*/  ISETP.GE.AND P6, PT, R5.reuse, UR10, PT ;  /* 0x0000000a05007c0c */ /* 0x040fe2000bfc6270 */
[----:B-----5:R-:W-:Y:S01]  /*1190*/  IMAD.IADD R5, R5, 0x1, R233 ;  /* 0x0000000105057824 */ /* 0x020fe200078e02e9 */
[----:B------:R4:W-:Y:S02]  /*11a0*/  @!P4 LDGSTS.E.BYPASS.LTC128B.128 [R229+0x8100], [R8.64], !P5 ;  /* 0x0810000008e5cfae */ /* 0x0009e4000e901d74 */
[----:B------:R-:W-:Y:S01]  /*11b0*/  ISETP.GT.OR P6, PT, R232, 0x5f, P6 ;  /* 0x0000005fe800780c */ /* 0x000fe200037c4670 */
[----:B------:R-:W-:Y:S01]  /*11c0*/  IMAD.MOV.U32 R6, RZ, RZ, R5 ;  /* 0x000000ffff067224 */ /* 0x000fe200078e0005 */
[----:B--2---:R-:W-:Y:S01]  /*11d0*/  IADD3 R15, R12, 0x70, RZ ;  /* 0x000000700c0f7810 */ /* 0x004fe20007ffe0ff */
[----:B------:R-:W-:Y:S01]  /*11e0*/  @P1 IMAD.HI.U32 R12, R5, c[0x0][0x2bc], RZ ;  /* 0x0000af00050c1a27 */ /* 0x000fe200078e00ff */
[----:B------:R2:W-:Y:S02]  /*11f0*/  @!P3 LDGSTS.E.BYPASS.LTC128B.128 [R229+0x8900], [R10.64], !P5 ;  /* 0x089000000ae5bfae */ /* 0x0005e4000e901d74 */
[----:B------:R-:W-:Y:S01]  /*1200*/  ISETP.GE.AND P1, PT, R15, UR4, PT ;  /* 0x000000040f007c0c */ /* 0x000fe2000bf26270 */
[----:B------:R-:W-:Y:S01]  /*1210*/  UIMAD UR4, UR17, UR9, UR16 ;  /* 0x00000009110472a4 */ /* 0x000fe2000f8e0210 */
[----:B------:R-:W-:-:S02]  /*1220*/  @P0 SHF.R.U32.HI R6, RZ, c[0x0][0x2c0], R12 ;  /* 0x0000b000ff060a19 */ /* 0x000fc4000001160c */
[----:B------:R-:W-:Y:S02]  /*1230*/  ULDC.64 UR8, c[0x0][0x1e8] ;  /* 0x00007a0000087ab9 */ /* 0x000fe40000000a00 */
[----:B------:R-:W-:Y:S01]  /*1240*/  UIADD3 UR4, UR47, UR4, URZ ;  /* 0x000000042f047290 */ /* 0x000fe2000fffe03f */
[----:B-1----:R-:W-:-:S04]  /*1250*/  @!P2 LEA R16, P4, R235, R0, 0x1 ;  /* 0x00000000eb10a211 */ /* 0x002fc800078808ff */
[----:B---3--:R-:W-:-:S05]  /*1260*/  @!P2 LEA.HI.X R17, R235, R2, R234, 0x1, P4 ;  /* 0x00000002eb11a211 */ /* 0x008fca00020f0cea */
[----:B------:R1:W-:Y:S01]  /*1270*/  @!P2 LDGSTS.E.BYPASS.LTC128B.128 [R229+0x9100], [R16.64], !P5 ;  /* 0x0910000010e5afae */ /* 0x0003e2000e901d74 */
[----:B----4-:R-:W-:-:S04]  /*1280*/  @!P6 IADD3 R8, P0, R6, UR46, RZ ;  /* 0x0000002e0608ec10 */ /* 0x010fc8000ff1e0ff */
[----:B------:R-:W-:Y:S02]  /*1290*/  @!P6 LEA.HI.X.SX32 R0, R6, UR4, 0x1, P0 ;  /* 0x000000040600ec11 */ /* 0x000fe400080f0eff */
[C---:B------:R-:W-:Y:S02]  /*12a0*/  @!P1 LEA R14, P0, R235.reuse, R14, 0x1 ;  /* 0x0000000eeb0e9211 */ /* 0x040fe400078008ff */
[C---:B--2---:R-:W-:Y:S02]  /*12b0*/  @!P6 LEA R10, P3, R8.reuse, c[0x0][0x2a0], 0x2 ;  /* 0x0000a800080aea11 */ /* 0x044fe400078610ff */
[----:B------:R-:W-:Y:S02]  /*12c0*/  @!P1 LEA.HI.X R15, R235, R13, R234, 0x1, P0 ;  /* 0x0000000deb0f9211 */ /* 0x000fe400000f0cea */
[----:B------:R-:W-:-:S03]  /*12d0*/  @!P6 LEA.HI.X R11, R8, c[0x0][0x2a4], R0, 0x2, P3 ;  /* 0x0000a900080bea11 */ /* 0x000fc600018f1400 */
[----:B------:R2:W-:Y:S04]  /*12e0*/  @!P1 LDGSTS.E.BYPASS.LTC128B.128 [R229+0x9900], [R14.64], !P5 ;  /* 0x099000000ee59fae */ /* 0x0005e8000e901d74 */
[----:B------:R-:W0:Y:S04]  /*12f0*/  LDGDEPBAR ;  /* 0x00000000000079af */ /* 0x000e280000000000 */
[----:B------:R-:W-:Y:S06]  /*1300*/  BAR.SYNC.DEFER_BLOCKING 0x0 ;  /* 0x0000000000007b1d */ /* 0x000fec0000010000 */
[----:B------:R3:W4:Y:S01]  /*1310*/  @!P6 LDG.E R230, [R10.64] ;  /* 0x000000340ae6e981 */ /* 0x000722000c1e1900 */
[----:B------:R-:W-:Y:S01]  /*1320*/  IMAD.MOV R231, RZ, RZ, -R6 ;  /* 0x000000ffffe77224 */ /* 0x000fe200078e0a06 */
[----:B------:R-:W-:Y:S01]  /*1330*/  UIMAD UR16, UR15, UR8, URZ ;  /* 0x000000080f1072a4 */ /* 0x000fe2000f8e023f */
[----:B------:R-:W-:Y:S01]  /*1340*/  ISETP.GE.AND P3, PT, R235, c[0x0][0x1d4], PT ;  /* 0x00007500eb007a0c */ /* 0x000fe20003f66270 */
[----:B------:R-:W-:Y:S01]  /*1350*/  UIMAD.WIDE.U32 UR50, UR11, UR8, URZ ;  /* 0x000000080b3272a5 */ /* 0x000fe2000f8e003f */
[----:B------:R-:W-:Y:S01]  /*1360*/  IMAD R231, R231, c[0x0][0x2b8], R5 ;  /* 0x0000ae00e7e77a24 */ /* 0x000fe200078e0205 */
[----:B------:R-:W-:Y:S01]  /*1370*/  UIMAD UR8, UR11, UR9, UR16 ;  /* 0x000000090b0872a4 */ /* 0x000fe2000f8e0210 */
[CC--:B------:R-:W-:Y:S01]  /*1380*/  LEA.HI R227, R169.reuse, R7.reuse, RZ, 0x4 ;  /* 0x00000007a9e37211 */ /* 0x0c0fe200078f20ff */
[----:B------:R-:W-:Y:S01]  /*1390*/  UIMAD UR35, UR6, -0x60, UR35 ;  /* 0xffffffa0062378a4 */ /* 0x000fe2000f8e0223 */
[----:B------:R-:W-:Y:S01]  /*13a0*/  LEA.HI R168, R169, R7, RZ, 0x5 ;  /* 0x00000007a9a87211 */ /* 0x000fe200078f28ff */
[----:B------:R-:W-:Y:S01]  /*13b0*/  UIADD3 UR8, UR51, UR8, URZ ;  /* 0x0000000833087290 */ /* 0x000fe2000fffe03f */
[----:B------:R-:W-:Y:S01]  /*13c0*/  SHF.R.S32.HI R9, RZ, 0x1f, R231 ;  /* 0x0000001fff097819 */ /* 0x000fe200000114e7 */
[----:B------:R-:W-:Y:S01]  /*13d0*/  UIADD3 UR18, UR35, UR10, URZ ;  /* 0x0000000a23127290 */ /* 0x000fe2000fffe03f */
[----:B-1----:R-:W-:Y:S01]  /*13e0*/  LOP3.LUT R16, R227, 0xfffffff0, RZ, 0xc0, !PT ;  /* 0xfffffff0e3107812 */ /* 0x002fe200078ec0ff */
[----:B------:R-:W-:Y:S01]  /*13f0*/  ULDC.64 UR16, c[0x0][0x210] ;  /* 0x0000840000107ab9 */ /* 0x000fe20000000a00 */
[----:B------:R-:W-:Y:S01]  /*1400*/  SHF.R.S32.HI R20, RZ, 0x4, R227 ;  /* 0x00000004ff147819 */ /* 0x000fe200000114e3 */
[----:B------:R-:W-:Y:S01]  /*1410*/  IMAD R0, R9, c[0x0][0x1e0], RZ ;  /* 0x0000780009007a24 */ /* 0x000fe200078e02ff */
[----:B------:R-:W-:Y:S01]  /*1420*/  UIMAD UR15, UR15, UR16, URZ ;  /* 0x000000100f0f72a4 */ /* 0x000fe2000f8e023f */
[----:B------:R-:W-:Y:S01]  /*1430*/  IADD3 R2, -R3, UR18, RZ ;  /* 0x0000001203027c10 */ /* 0x000fe2000fffe1ff */
[----:B------:R-:W-:Y:S01]  /*1440*/  IMAD.IADD R16, R7, 0x1, -R16 ;  /* 0x0000000107107824 */ /* 0x000fe200078e0a10 */
[----:B------:R-:W-:Y:S01]  /*1450*/  LEA.HI R227, R227, R20, RZ, 0x1 ;  /* 0x00000014e3e37211 */ /* 0x000fe200078f08ff */
[----:B------:R-:W-:Y:S01]  /*1460*/  IMAD R0, R231, c[0x0][0x1e4], R0 ;  /* 0x00007900e7007a24 */ /* 0x000fe200078e0200 */
[C---:B------:R-:W-:Y:S01]  /*1470*/  ISETP.GE.AND P6, PT, R2.reuse, 0x21, PT ;  /* 0x000000210200780c */ /* 0x040fe20003fc6270 */
[----:B------:R-:W-:Y:S01]  /*1480*/  IMAD.SHL.U32 R3, R3, 0x8, RZ ;  /* 0x0000000803037824 */ /* 0x000fe200078e00ff */
[C---:B------:R-:W-:Y:S01]  /*1490*/  ISETP.GE.AND P5, PT, R2.reuse, 0x31, PT ;  /* 0x000000310200780c */ /* 0x040fe20003fa6270 */
[----:B---3--:R-:W-:Y:S01]  /*14a0*/  IMAD.WIDE.U32 R10, R231, c[0x0][0x1e0], RZ ;  /* 0x00007800e70a7a25 */ /* 0x008fe200078e00ff */
[C---:B------:R-:W-:Y:S01]  /*14b0*/  ISETP.GE.AND P4, PT, R2.reuse, 0x41, PT ;  /* 0x000000410200780c */ /* 0x040fe20003f86270 */
[----:B------:R-:W-:Y:S01]  /*14c0*/  UIMAD.WIDE.U32 UR48, UR11, UR16, URZ ;  /* 0x000000100b3072a5 */ /* 0x000fe2000f8e003f */
[----:B------:R-:W-:Y:S01]  /*14d0*/  ISETP.GE.AND P2, PT, R2, 0x51, PT ;  /* 0x000000510200780c */ /* 0x000fe20003f46270 */
[----:B------:R-:W-:Y:S01]  /*14e0*/  IMAD.IADD R11, R11, 0x1, R0 ;  /* 0x000000010b0b7824 */ /* 0x000fe200078e0200 */
[----:B------:R-:W-:Y:S01]  /*14f0*/  LOP3.LUT R227, R227, 0xfffffffe, RZ, 0xc0, !PT ;  /* 0xfffffffee3e37812 */ /* 0x000fe200078ec0ff */
[----:B------:R-:W-:Y:S01]  /*1500*/  IMAD R9, R9, c[0x0][0x208], RZ ;  /* 0x0000820009097a24 */ /* 0x000fe200078e02ff */
[----:B------:R-:W-:Y:S01]  /*1510*/  SHF.R.S32.HI R5, RZ, 0x1f, R16 ;  /* 0x0000001fff057819 */ /* 0x000fe20000011410 */
[----:B------:R-:W-:Y:S01]  /*1520*/  UIMAD UR9, UR11, UR17, UR15 ;  /* 0x000000110b0972a4 */ /* 0x000fe2000f8e020f */
[----:B------:R-:W-:Y:S01]  /*1530*/  IADD3 R238, R229, 0x100, RZ ;  /* 0x00000100e5ee7810 */ /* 0x000fe20007ffe0ff */
[----:B------:R-:W-:Y:S01]  /*1540*/  IMAD.IADD R227, R20, 0x1, -R227 ;  /* 0x0000000114e37824 */ /* 0x000fe200078e0ae3 */
[----:B------:R-:W-:Y:S01]  /*1550*/  LEA.HI R5, R5, R16, RZ, 0x3 ;  /* 0x0000001005057211 */ /* 0x000fe200078f18ff */
[----:B------:R-:W-:Y:S01]  /*1560*/  IMAD R9, R231, c[0x0][0x20c], R9 ;  /* 0x00008300e7097a24 */ /* 0x000fe200078e0209 */
[----:B------:R-:W-:-:S02]  /*1570*/  UIADD3 UR9, UR49, UR9, URZ ;  /* 0x0000000931097290 */ /* 0x000fc4000fffe03f */
[----:B------:R-:W-:-:S04]  /*1580*/  UIADD3 UR15, UR6, -0x1, URZ ;  /* 0xffffffff060f7890 */ /* 0x000fc8000fffe03f */
[----:B------:R-:W-:Y:S01]  /*1590*/  UISETP.GT.AND UP3, UPT, UR15, UR5, UPT ;  /* 0x000000050f00728c */ /* 0x000fe2000bf64270 */
[----:B----4-:R-:W-:Y:S01]  /*15a0*/  SHF.R.S32.HI R8, RZ, 0x1f, R230 ;  /* 0x0000001fff087819 */ /* 0x010fe200000114e6 */
[----:B------:R-:W-:-:S04]  /*15b0*/  IMAD.WIDE.U32 R10, R230, c[0x0][0x1f0], R10 ;  /* 0x00007c00e60a7a25 */ /* 0x000fc800078e000a */
[----:B------:R-:W-:Y:S01]  /*15c0*/  IMAD R0, R8, c[0x0][0x1f0], RZ ;  /* 0x00007c0008007a24 */ /* 0x000fe200078e02ff */
[----:B------:R-:W-:Y:S01]  /*15d0*/  IADD3 R10, P1, R10, UR50, RZ ;  /* 0x000000320a0a7c10 */ /* 0x000fe2000ff3e0ff */
[----:B------:R-:W-:Y:S02]  /*15e0*/  IMAD R8, R8, c[0x0][0x218], RZ ;  /* 0x0000860008087a24 */ /* 0x000fe400078e02ff */
[----:B------:R-:W-:Y:S01]  /*15f0*/  IMAD R0, R230, c[0x0][0x1f4], R0 ;  /* 0x00007d00e6007a24 */ /* 0x000fe200078e0200 */
[----:B------:R-:W-:-:S04]  /*1600*/  LEA R6, P0, R10, c[0x0][0x1c8], 0x1 ;  /* 0x000072000a067a11 */ /* 0x000fc800078008ff */
[----:B------:R-:W-:Y:S01]  /*1610*/  IADD3.X R0, R11, UR8, R0, P1, !PT ;  /* 0x000000080b007c10 */ /* 0x000fe20008ffe400 */
[----:B------:R-:W1:Y:S01]  /*1620*/  SHFL.IDX PT, R12, R6, RZ, 0x181f ;  /* 0x00181fff060c7589 */ /* 0x000e6200000e0000 */
[----:B------:R-:W-:Y:S02]  /*1630*/  ISETP.GE.AND P1, PT, R2, 0x1, PT ;  /* 0x000000010200780c */ /* 0x000fe40003f26270 */
[----:B------:R-:W-:Y:S01]  /*1640*/  LEA.HI.X R10, R10, c[0x0][0x1cc], R0, 0x1, P0 ;  /* 0x000073000a0a7a11 */ /* 0x000fe200000f0c00 */
[----:B------:R-:W-:Y:S04]  /*1650*/  SHFL.IDX PT, R18, R6, 0x1, 0x181f ;  /* 0x00381f0006127f89 */ /* 0x000fe800000e0000 */
[----:B------:R-:W3:Y:S04]  /*1660*/  SHFL.IDX PT, R0, R10, RZ, 0x181f ;  /* 0x00181fff0a007589 */ /* 0x000ee800000e0000 */
[----:B------:R-:W4:Y:S04]  /*1670*/  SHFL.IDX PT, R17, R10, 0x1, 0x181f ;  /* 0x00381f000a117f89 */ /* 0x000f2800000e0000 */
[----:B--2---:R-:W2:Y:S04]  /*1680*/  SHFL.IDX PT, R14, R6, 0x2, 0x181f ;  /* 0x00581f00060e7f89 */ /* 0x004ea800000e0000 */
[----:B------:R-:W2:Y:S01]  /*1690*/  SHFL.IDX PT, R15, R10, 0x2, 0x181f ;  /* 0x00581f000a0f7f89 */ /* 0x000ea200000e0000 */
[----:B-1----:R-:W-:-:S03]  /*16a0*/  @P1 LEA R12, P0, R235, R12, 0x1 ;  /* 0x0000000ceb0c1211 */ /* 0x002fc600078008ff */
[----:B------:R-:W-:Y:S01]  /*16b0*/  SHFL.IDX PT, R11, R10, 0x4, 0x181f ;  /* 0x00981f000a0b7f89 */ /* 0x000fe200000e0000 */
[C---:B---3--:R-:W-:Y:S02]  /*16c0*/  @P1 LEA.HI.X R13, R235.reuse, R0, R234, 0x1, P0 ;  /* 0x00000000eb0d1211 */ /* 0x048fe400000f0cea */
[----:B------:R-:W-:Y:S01]  /*16d0*/  ISETP.GE.AND P0, PT, R2, 0x11, PT ;  /* 0x000000110200780c */ /* 0x000fe20003f06270 */
[----:B------:R-:W1:Y:S04]  /*16e0*/  SHFL.IDX PT, R0, R6, 0x4, 0x181f ;  /* 0x00981f0006007f89 */ /* 0x000e6800000e0000 */
[----:B------:R3:W-:Y:S08]  /*16f0*/  @P1 LDGSTS.E.BYPASS.LTC128B.128 [R229+0x3100], [R12.64], !P3 ;  /* 0x031000000ce51fae */ /* 0x0007f0000d901d74 */
[----:B------:R-:W-:-:S04]  /*1700*/  @P0 LEA R18, P1, R235, R18, 0x1 ;  /* 0x00000012eb120211 */ /* 0x000fc800078208ff */
[C-C-:B----4-:R-:W-:Y:S02]  /*1710*/  @P0 LEA.HI.X R19, R235.reuse, R17, R234.reuse, 0x1, P1 ;  /* 0x00000011eb130211 */ /* 0x150fe400008f0cea */
[----:B--2---:R-:W-:Y:S02]  /*1720*/  @P6 LEA R14, P1, R235, R14, 0x1 ;  /* 0x0000000eeb0e6211 */ /* 0x004fe400078208ff */
[----:B------:R-:W-:Y:S01]  /*1730*/  LOP3.LUT R17, R5, 0xfffffff8, RZ, 0xc0, !PT ;  /* 0xfffffff805117812 */ /* 0x000fe200078ec0ff */
[----:B------:R2:W-:Y:S01]  /*1740*/  @P0 LDGSTS.E.BYPASS.LTC128B.128 [R229+0x3900], [R18.64], !P3 ;  /* 0x0390000012e50fae */ /* 0x0005e2000d901d74 */
[--C-:B------:R-:W-:Y:S01]  /*1750*/  @P6 LEA.HI.X R15, R235, R15, R234.reuse, 0x1, P1 ;  /* 0x0000000feb0f6211 */ /* 0x100fe200008f0cea */
[----:B------:R-:W-:Y:S01]  /*1760*/  IMAD.SHL.U32 R5, R5, 0x40, RZ ;  /* 0x0000004005057824 */ /* 0x000fe200078e00ff */
[C---:B-1----:R-:W-:Y:S01]  /*1770*/  @P4 LEA R20, P1, R235.reuse, R0, 0x1 ;  /* 0x00000000eb144211 */ /* 0x042fe200078208ff */
[----:B------:R-:W-:Y:S02]  /*1780*/  IMAD.IADD R0, R16, 0x1, -R17 ;  /* 0x0000000110007824 */ /* 0x000fe400078e0a11 */
[----:B------:R1:W-:Y:S01]  /*1790*/  @P6 LDGSTS.E.BYPASS.LTC128B.128 [R229+0x4100], [R14.64], !P3 ;  /* 0x041000000ee56fae */ /* 0x0003e2000d901d74 */
[----:B------:R-:W-:Y:S01]  /*17a0*/  @P4 LEA.HI.X R21, R235, R11, R234, 0x1, P1 ;  /* 0x0000000beb154211 */ /* 0x000fe200008f0cea */
[----:B------:R-:W-:Y:S01]  /*17b0*/  IMAD.SHL.U32 R11, R227, 0x8, RZ ;  /* 0x00000008e30b7824 */ /* 0x000fe200078e00ff */
[----:B------:R-:W-:Y:S01]  /*17c0*/  LOP3.LUT R5, R5, 0xfffffe00, RZ, 0xc0, !PT ;  /* 0xfffffe0005057812 */ /* 0x000fe200078ec0ff */
[----:B---3--:R-:W2:Y:S04]  /*17d0*/  SHFL.IDX PT, R13, R6, 0x3, 0x181f ;  /* 0x00781f00060d7f89 */ /* 0x008ea800000e0000 */
[----:B------:R-:W3:Y:S04]  /*17e0*/  SHFL.IDX PT, R12, R10, 0x3, 0x181f ;  /* 0x00781f000a0c7f89 */ /* 0x000ee800000e0000 */
[----:B------:R-:W4:Y:S04]  /*17f0*/  SHFL.IDX PT, R6, R6, 0x5, 0x181f ;  /* 0x00b81f0006067f89 */ /* 0x000f2800000e0000 */
[----:B------:R-:W1:Y:S01]  /*1800*/  SHFL.IDX PT, R10, R10, 0x5, 0x181f ;  /* 0x00b81f000a0a7f89 */ /* 0x000e6200000e0000 */
[----:B--2---:R-:W-:-:S04]  /*1810*/  @P5 LEA R18, P0, R235, R13, 0x1 ;  /* 0x0000000deb125211 */ /* 0x004fc800078008ff */
[C---:B---3--:R-:W-:Y:S02]  /*1820*/  @P5 LEA.HI.X R19, R235.reuse, R12, R234, 0x1, P0 ;  /* 0x0000000ceb135211 */ /* 0x048fe400000f0cea */
[----:B----4-:R-:W-:-:S03]  /*1830*/  @P2 LEA R12, P0, R235, R6, 0x1 ;  /* 0x00000006eb0c2211 */ /* 0x010fc600078008ff */
[----:B------:R2:W-:Y:S01]  /*1840*/  @P5 LDGSTS.E.BYPASS.LTC128B.128 [R229+0x4900], [R18.64], !P3 ;  /* 0x0490000012e55fae */ /* 0x0005e2000d901d74 */
[----:B------:R-:W-:Y:S02]  /*1850*/  SHF.R.S32.HI R6, RZ, 0x5, R168 ;  /* 0x00000005ff067819 */ /* 0x000fe400000114a8 */
[C-C-:B-1----:R-:W-:Y:S01]  /*1860*/  @P2 LEA.HI.X R13, R235.reuse, R10, R234.reuse, 0x1, P0 ;  /* 0x0000000aeb0d2211 */ /* 0x142fe200000f0cea */
[----:B------:R-:W-:Y:S01]  /*1870*/  IMAD.SHL.U32 R10, R4, 0x40, RZ ;  /* 0x00000040040a7824 */ /* 0x000fe200078e00ff */
[----:B------:R1:W-:Y:S01]  /*1880*/  @P4 LDGSTS.E.BYPASS.LTC128B.128 [R229+0x5100], [R20.64], !P3 ;  /* 0x0510000014e54fae */ /* 0x0003e2000d901d74 */
[----:B------:R-:W-:Y:S01]  /*1890*/  IMAD R228, R6, 0x400, R5 ;  /* 0x0000040006e47824 */ /* 0x000fe200078e0205 */
[----:B------:R-:W-:Y:S02]  /*18a0*/  SHF.L.U64.HI R234, R235, 0x1, R234 ;  /* 0x00000001ebea7819 */ /* 0x000fe400000102ea */
[----:B------:R3:W-:Y:S01]  /*18b0*/  @P2 LDGSTS.E.BYPASS.LTC128B.128 [R229+0x5900], [R12.64], !P3 ;  /* 0x059000000ce52fae */ /* 0x0007e2000d901d74 */
[----:B------:R-:W-:-:S03]  /*18c0*/  LOP3.LUT R10, R10, 0x1c0, RZ, 0xc0, !PT ;  /* 0x000001c00a0a7812 */ /* 0x000fc600078ec0ff */
[----:B------:R-:W0:Y:S01]  /*18d0*/  LDGDEPBAR ;  /* 0x00000000000079af */ /* 0x000e220000000000 */
[----:B------:R-:W-:Y:S02]  /*18e0*/  LOP3.LUT R3, R10, 0x8, R3, 0xf8, !PT ;  /* 0x000000080a037812 */ /* 0x000fe400078ef803 */
[----:B------:R-:W-:-:S04]  /*18f0*/  SHF.R.U32.HI R10, RZ, 0x3, R10 ;  /* 0x00000003ff0a7819 */ /* 0x000fc8000001160a */
[----:B------:R-:W-:-:S05]  /*1900*/  LOP3.LUT R10, R3, R10, RZ, 0x3c, !PT ;  /* 0x0000000a030a7212 */ /* 0x000fca00078e3cff */
[----:B------:R-:W-:-:S04]  /*1910*/  IMAD R227, R227, 0x200, R10 ;  /* 0x00000200e3e37824 */ /* 0x000fc800078e020a */
[----:B------:R-:W-:-:S05]  /*1920*/  IMAD.SHL.U32 R227, R227, 0x2, RZ ;  /* 0x00000002e3e37824 */ /* 0x000fca00078e00ff */
[----:B------:R-:W-:Y:S01]  /*1930*/  IADD3 R226, R227, 0x3120, RZ ;  /* 0x00003120e3e27810 */ /* 0x000fe20007ffe0ff */
[----:B---3--:R-:W-:Y:S01]  /*1940*/  IMAD.SHL.U32 R12, R0, 0x40, RZ ;  /* 0x00000040000c7824 */ /* 0x008fe200078e00ff */
[----:B------:R-:W-:-:S04]  /*1950*/  DEPBAR.LE SB0, 0x1 ;  /* 0x000080400000791a */ /* 0x000fc80000000000 */
[----:B------:R-:W-:Y:S01]  /*1960*/  LOP3.LUT R12, R12, 0x1c0, RZ, 0xc0, !PT ;  /* 0x000001c00c0c7812 */ /* 0x000fe200078ec0ff */
[----:B------:R-:W-:-:S04]  /*1970*/  DEPBAR.LE SB0, 0x0 ;  /* 0x000080000000791a */ /* 0x000fc80000000000 */
[----:B------:R-:W-:Y:S01]  /*1980*/  LOP3.LUT R11, R12, 0x8, R11, 0xf8, !PT ;  /* 0x000000080c0b7812 */ /* 0x000fe200078ef80b */
[----:B------:R-:W-:Y:S01]  /*1990*/  BAR.SYNC.DEFER_BLOCKING 0x0 ;  /* 0x0000000000007b1d */ /* 0x000fe20000010000 */
[----:B------:R-:W-:-:S04]  /*19a0*/  SHF.R.U32.HI R12, RZ, 0x3, R12 ;  /* 0x00000003ff0c7819 */ /* 0x000fc8000001160c */
[----:B------:R-:W-:Y:S01]  /*19b0*/  LOP3.LUT R3, R11, R12, RZ, 0x3c, !PT ;  /* 0x0000000c0b037212 */ /* 0x000fe200078e3cff */
[----:B------:R-:W-:Y:S01]  /*19c0*/  IMAD.WIDE.U32 R10, R231, c[0x0][0x208], RZ ;  /* 0x00008200e70a7a25 */ /* 0x000fe200078e00ff */
[----:B------:R-:W-:-:S03]  /*19d0*/  IADD3 R12, R227, 0x3100, RZ ;  /* 0x00003100e30c7810 */ /* 0x000fc60007ffe0ff */
[----:B------:R-:W-:Y:S02]  /*19e0*/  IMAD.IADD R11, R11, 0x1, R9 ;  /* 0x000000010b0b7824 */ /* 0x000fe400078e0209 */
[C---:B------:R-:W-:Y:S02]  /*19f0*/  IMAD R9, R230.reuse, c[0x0][0x21c], R8 ;  /* 0x00008700e6097a24 */ /* 0x040fe400078e0208 */
[----:B------:R-:W-:-:S04]  /*1a00*/  IMAD.WIDE.U32 R24, R230, c[0x0][0x218], R10 ;  /* 0x00008600e6187a25 */ /* 0x000fc800078e000a */
[----:B------:R-:W-:Y:S01]  /*1a10*/  IMAD.IADD R228, R3, 0x1, R228 ;  /* 0x0000000103e47824 */ /* 0x000fe200078e02e4 */
[----:B------:R-:W-:-:S03]  /*1a20*/  IADD3 R8, P0, R24, UR48, RZ ;  /* 0x0000003018087c10 */ /* 0x000fc6000ff1e0ff */
[----:B------:R-:W-:Y:S01]  /*1a30*/  IMAD.SHL.U32 R228, R228, 0x2, RZ ;  /* 0x00000002e4e47824 */ /* 0x000fe200078e00ff */
[----:B------:R-:W-:Y:S01]  /*1a40*/  IADD3.X R24, R25, UR9, R9, P0, !PT ;  /* 0x0000000919187c10 */ /* 0x000fe200087fe409 */
[----:B------:R-:W-:Y:S01]  /*1a50*/  LDSM.16.M88.4 R124, [R227+0x3100] ;  /* 0x00310000e37c783b */ /* 0x000fe20000000200 */
[----:B------:R-:W-:-:S03]  /*1a60*/  LEA R25, P0, R8, c[0x0][0x1f8], 0x1 ;  /* 0x00007e0008197a11 */ /* 0x000fc600078008ff */
[----:B------:R-:W-:Y:S01]  /*1a70*/  LDSM.16.M88.4 R80, [R228+0x6100] ;  /* 0x00610000e450783b */ /* 0x000fe20000000200 */
[----:B------:R-:W-:Y:S02]  /*1a80*/  LEA.HI.X R24, R8, c[0x0][0x1fc], R24, 0x1, P0 ;  /* 0x00007f0008187a11 */ /* 0x000fe400000f0c18 */
[----:B------:R-:W-:Y:S01]  /*1a90*/  LOP3.LUT P0, RZ, R4, 0x2, RZ, 0xc0, !PT ;  /* 0x0000000204ff7812 */ /* 0x000fe2000780c0ff */
[----:B------:R-:W3:Y:S03]  /*1aa0*/  SHFL.IDX PT, R32, R25, 0x1, 0x181f ;  /* 0x00381f0019207f89 */ /* 0x000ee600000e0000 */
[----:B------:R-:W-:Y:S01]  /*1ab0*/  R2P PR, R0, 0x6 ;  /* 0x0000000600007804 */ /* 0x000fe20000000000 */
[----:B------:R-:W4:Y:S01]  /*1ac0*/  SHFL.IDX PT, R8, R25, RZ, 0x181f ;  /* 0x00181fff19087589 */ /* 0x000f2200000e0000 */
[----:B------:R-:W-:Y:S01]  /*1ad0*/  IMAD.MOV.U32 R0, RZ, RZ, 0x10 ;  /* 0x00000010ff007424 */ /* 0x000fe200078e00ff */
[C---:B------:R-:W-:Y:S01]  /*1ae0*/  ISETP.GE.AND P4, PT, R235.reuse, c[0x0][0x1d4], PT ;  /* 0x00007500eb007a0c */ /* 0x040fe20003f86270 */
[----:B------:R-:W-:Y:S01]  /*1af0*/  IMAD.SHL.U32 R235, R235, 0x2, RZ ;  /* 0x00000002ebeb7824 */ /* 0x000fe200078e00ff */
[----:B------:R-:W1:Y:S02]  /*1b00*/  SHFL.IDX PT, R26, R24, 0x1, 0x181f ;  /* 0x00381f00181a7f89 */ /* 0x000e6400000e0000 */
[----:B------:R-:W-:-:S02]  /*1b10*/  SEL R0, R0, 0xfffffff0, !P1 ;  /* 0xfffffff000007807 */ /* 0x000fc40004800000 */
[----:B------:R-:W2:Y:S01]  /*1b20*/  SHFL.IDX PT, R9, R24, RZ, 0x181f ;  /* 0x00181fff18097589 */ /* 0x000ea200000e0000 */
[----:B------:R-:W-:Y:S02]  /*1b30*/  @P0 IADD3 R226, R12, -0x20, RZ ;  /* 0xffffffe00ce20810 */ /* 0x000fe40007ffe0ff */
[C---:B------:R-:W-:Y:S01]  /*1b40*/  ISETP.LT.OR P0, PT, R2.reuse, 0x1, P4 ;  /* 0x000000010200780c */ /* 0x040fe20002701670 */
[----:B------:R-:W2:Y:S01]  /*1b50*/  SHFL.IDX PT, R30, R25, 0x2, 0x181f ;  /* 0x00581f00191e7f89 */ /* 0x000ea200000e0000 */
[----:B------:R-:W-:Y:S01]  /*1b60*/  ISETP.LT.OR P6, PT, R2, 0x11, P4 ;  /* 0x000000110200780c */ /* 0x000fe200027c1670 */
[----:B------:R-:W-:Y:S01]  /*1b70*/  IMAD R224, R0, 0x2, R228 ;  /* 0x0000000200e07824 */ /* 0x000fe200078e02e4 */
[C---:B------:R-:W-:Y:S01]  /*1b80*/  IADD3 R217, R226.reuse, 0x800, RZ ;  /* 0x00000800e2d97810 */ /* 0x040fe20007ffe0ff */
[----:B------:R-:W2:Y:S01]  /*1b90*/  SHFL.IDX PT, R28, R25, 0x3, 0x181f ;  /* 0x00781f00191c7f89 */ /* 0x000ea200000e0000 */
[C---:B------:R-:W-:Y:S02]  /*1ba0*/  IADD3 R216, R226.reuse, 0x1000, RZ ;  /* 0x00001000e2d87810 */ /* 0x040fe40007ffe0ff */
[----:B------:R-:W-:Y:S01]  /*1bb0*/  IADD3 R215, R226, 0x1800, RZ ;  /* 0x00001800e2d77810 */ /* 0x000fe20007ffe0ff */
[----:B------:R-:W2:Y:S01]  /*1bc0*/  SHFL.IDX PT, R11, R24, 0x2, 0x181f ;  /* 0x00581f00180b7f89 */ /* 0x000ea200000e0000 */
[----:B---3--:R-:W-:-:S02]  /*1bd0*/  IADD3 R32, P1, R32, R235, RZ ;  /* 0x000000eb20207210 */ /* 0x008fc40007f3e0ff */
[----:B------:R-:W-:Y:S01]  /*1be0*/  IADD3 R214, R226, 0x2000, RZ ;  /* 0x00002000e2d67810 */ /* 0x000fe20007ffe0ff */
[----:B------:R-:W3:Y:S01]  /*1bf0*/  LDSM.16.M88.4 R84, [R228+0x8100] ;  /* 0x00810000e454783b */ /* 0x000ee20000000200 */
[----:B----4-:R-:W-:Y:S02]  /*1c00*/  IADD3 R8, P5, R8, R235, RZ ;  /* 0x000000eb08087210 */ /* 0x010fe40007fbe0ff */
[----:B------:R-:W-:Y:S01]  /*1c10*/  IADD3 R213, R226, 0x2800, RZ ;  /* 0x00002800e2d57810 */ /* 0x000fe20007ffe0ff */
[----:B------:R-:W-:Y:S01]  /*1c20*/  LDSM.16.M88.4 R116, [R227+0x3900] ;  /* 0x00390000e374783b */ /* 0x000fe20000000200 */
[----:B-1----:R-:W-:-:S03]  /*1c30*/  IMAD.X R33, R26, 0x1, R234, P1 ;  /* 0x000000011a217824 */ /* 0x002fc600008e06ea */
[----:B------:R-:W-:Y:S01]  /*1c40*/  LDSM.16.M88.4 R108, [R227+0x4100] ;  /* 0x00410000e36c783b */ /* 0x000fe20000000200 */
[----:B--2---:R-:W-:Y:S01]  /*1c50*/  IMAD.X R9, R9, 0x1, R234, P5 ;  /* 0x0000000109097824 */ /* 0x004fe200028e06ea */
[----:B------:R-:W-:Y:S02]  /*1c60*/  HMMA.16816.F32.BF16 R128, R80, R124, RZ ;  /* 0x0000007c5080723c */ /* 0x000fe400000418ff */
[----:B------:R-:W-:Y:S01]  /*1c70*/  LDSM.16.M88.4 R100, [R227+0x4900] ;  /* 0x00490000e364783b */ /* 0x000fe20000000200 */
[----:B------:R-:W-:-:S03]  /*1c80*/  IADD3 R30, P5, R30, R235, RZ ;  /* 0x000000eb1e1e7210 */ /* 0x000fc60007fbe0ff */
[----:B------:R-:W-:Y:S01]  /*1c90*/  LDSM.16.M88.4 R92, [R227+0x5100] ;  /* 0x00510000e35c783b */ /* 0x000fe20000000200 */
[----:B------:R-:W-:-:S03]  /*1ca0*/  IADD3 R28, P1, R28, R235, RZ ;  /* 0x000000eb1c1c7210 */ /* 0x000fc60007f3e0ff */
[----:B------:R-:W1:Y:S01]  /*1cb0*/  SHFL.IDX PT, R10, R24, 0x3, 0x181f ;  /* 0x00781f00180a7f89 */ /* 0x000e6200000e0000 */
[--C-:B------:R-:W-:Y:S01]  /*1cc0*/  IMAD.X R31, R11, 0x1, R234.reuse, P5 ;  /* 0x000000010b1f7824 */ /* 0x100fe200028e06ea */
[----:B------:R-:W-:Y:S02]  /*1cd0*/  ISETP.LT.OR P5, PT, R2, 0x21, P4 ;  /* 0x000000210200780c */ /* 0x000fe400027a1670 */
[----:B------:R-:W-:Y:S04]  /*1ce0*/  LDSM.16.M88.4 R164, [R227+0x5900] ;  /* 0x00590000e3a4783b */ /* 0x000fe80000000200 */
[----:B------:R-:W2:Y:S04]  /*1cf0*/  SHFL.IDX PT, R26, R25, 0x4, 0x181f ;  /* 0x00981f00191a7f89 */ /* 0x000ea800000e0000 */
[----:B------:R-:W-:Y:S04]  /*1d00*/  SHFL.IDX PT, R25, R25, 0x5, 0x181f ;  /* 0x00b81f0019197f89 */ /* 0x000fe800000e0000 */
[----:B------:R-:W4:Y:S04]  /*1d10*/  SHFL.IDX PT, R27, R24, 0x4, 0x181f ;  /* 0x00981f00181b7f89 */ /* 0x000f2800000e0000 */
[----:B------:R-:W2:Y:S01]  /*1d20*/  SHFL.IDX PT, R24, R24, 0x5, 0x181f ;  /* 0x00b81f0018187f89 */ /* 0x000ea200000e0000 */
[C---:B---3--:R-:W-:Y:S01]  /*1d30*/  HMMA.16816.F32.BF16 R76, R84.reuse, R124, RZ ;  /* 0x0000007c544c723c */ /* 0x048fe200000418ff */
[----:B-1----:R-:W-:Y:S01]  /*1d40*/  IMAD.X R29, R10, 0x1, R234, P1 ;  /* 0x000000010a1d7824 */ /* 0x002fe200008e06ea */
[----:B------:R-:W-:Y:S01]  /*1d50*/  ISETP.LT.OR P1, PT, R2, 0x31, P4 ;  /* 0x000000310200780c */ /* 0x000fe20002721670 */
[----:B------:R-:W-:Y:S05]  /*1d60*/  LDSM.16.M88.4 R152, [R226] ;  /* 0x00000000e298783b */ /* 0x000fea0000000200 */
[----:B------:R-:W-:Y:S01]  /*1d70*/  HMMA.16816.F32.BF16 R72, R84, R126, RZ ;  /* 0x0000007e5448723c */ /* 0x000fe200000418ff */
[----:B------:R-:W-:Y:S04]  /*1d80*/  LDSM.16.M88.4 R148, [R226+0x800] ;  /* 0x00080000e294783b */ /* 0x000fe80000000200 */
[----:B------:R-:W-:Y:S03]  /*1d90*/  LDSM.16.M88.4 R144, [R226+0x1000] ;  /* 0x00100000e290783b */ /* 0x000fe60000000200 */
[-C--:B------:R-:W-:Y:S01]  /*1da0*/  HMMA.16816.F32.BF16 R120, R80, R116.reuse, RZ ;  /* 0x000000745078723c */ /* 0x080fe200000418ff */
[----:B------:R-:W-:Y:S04]  /*1db0*/  LDSM.16.M88.4 R140, [R226+0x1800] ;  /* 0x00180000e28c783b */ /* 0x000fe80000000200 */
[----:B------:R-:W-:Y:S03]  /*1dc0*/  LDSM.16.M88.4 R136, [R226+0x2000] ;  /* 0x00200000e288783b */ /* 0x000fe60000000200 */
[C---:B------:R-:W-:Y:S01]  /*1dd0*/  HMMA.16816.F32.BF16 R68, R84.reuse, R116, RZ ;  /* 0x000000745444723c */ /* 0x040fe200000418ff */
[----:B------:R-:W-:Y:S04]  /*1de0*/  LDSM.16.M88.4 R132, [R226+0x2800] ;  /* 0x00280000e284783b */ /* 0x000fe80000000200 */
[----:B------:R-:W-:Y:S03]  /*1df0*/  LDSM.16.M88.4 R160, [R224+0x6100] ;  /* 0x00610000e0a0783b */ /* 0x000fe60000000200 */
[----:B------:R-:W-:Y:S01]  /*1e00*/  HMMA.16816.F32.BF16 R20, R84, R118, RZ ;  /* 0x000000765414723c */ /* 0x000fe200000418ff */
[----:B------:R-:W1:Y:S04]  /*1e10*/  LDSM.16.M88.4 R156, [R224+0x8100] ;  /* 0x00810000e09c783b */ /* 0x000e680000000200 */
[----:B------:R-:W-:Y:S01]  /*1e20*/  @!PT LDS RZ, [RZ] ;  /* 0x00000000fffff984 */ /* 0x000fe20000000800 */
[----:B------:R-:W-:Y:S01]  /*1e30*/  @!PT LDS RZ, [RZ] ;  /* 0x00000000fffff984 */ /* 0x000fe20000000800 */
[----:B------:R-:W-:Y:S01]  /*1e40*/  @!PT LDS RZ, [RZ] ;  /* 0x00000000fffff984 */ /* 0x000fe20000000800 */
[----:B------:R3:W-:Y:S01]  /*1e50*/  LDGSTS.E.BYPASS.LTC128B.128 [R229+0x100], [R8.64], !P0 ;  /* 0x0010000008e57fae */ /* 0x0007e2000c101d74 */
[----:B------:R-:W-:Y:S01]  /*1e60*/  LOP3.LUT P0, RZ, R4, 0x4, RZ, 0xc0, !PT ;  /* 0x0000000404ff7812 */ /* 0x000fe2000780c0ff */
[----:B------:R-:W-:Y:S01]  /*1e70*/  IMAD.MOV.U32 R4, RZ, RZ, 0x20 ;  /* 0x00000020ff047424 */ /* 0x000fe200078e00ff */
[----:B------:R-:W-:Y:S01]  /*1e80*/  HMMA.16816.F32.BF16 R112, R80, R108, RZ ;  /* 0x0000006c5070723c */ /* 0x000fe200000418ff */
[----:B------:R1:W-:Y:S01]  /*1e90*/  LDGSTS.E.BYPASS.LTC128B.128 [R229+0x900], [R32.64], !P6 ;  /* 0x0090000020e57fae */ /* 0x0003e2000f101d74 */
[----:B------:R-:W-:-:S02]  /*1ea0*/  ISETP.LT.OR P6, PT, R2, 0x41, P4 ;  /* 0x000000410200780c */ /* 0x000fc400027c1670 */
[----:B------:R-:W-:Y:S01]  /*1eb0*/  ISETP.LT.OR P4, PT, R2, 0x51, P4 ;  /* 0x000000510200780c */ /* 0x000fe20002781670 */
[----:B------:R-:W-:Y:S01]  /*1ec0*/  IMAD.MOV.U32 R2, RZ, RZ, 0x40 ;  /* 0x00000040ff027424 */ /* 0x000fe200078e00ff */
[----:B------:R1:W-:Y:S01]  /*1ed0*/  LDGSTS.E.BYPASS.LTC128B.128 [R229+0x1100], [R30.64], !P5 ;  /* 0x011000001ee57fae */ /* 0x0003e2000e901d74 */
[----:B--2---:R-:W-:Y:S01]  /*1ee0*/  IADD3 R26, P5, R26, R235, RZ ;  /* 0x000000eb1a1a7210 */ /* 0x004fe20007fbe0ff */
[----:B------:R-:W-:Y:S01]  /*1ef0*/  HMMA.16816.F32.BF16 R64, R84, R108, RZ ;  /* 0x0000006c5440723c */ /* 0x000fe200000418ff */
[----:B------:R-:W-:Y:S01]  /*1f00*/  SEL R4, R4, 0xffffffe0, !P2 ;  /* 0xffffffe004047807 */ /* 0x000fe20005000000 */
[----:B------:R2:W-:Y:S01]  /*1f10*/  LDGSTS.E.BYPASS.LTC128B.128 [R229+0x1900], [R28.64], !P1 ;  /* 0x019000001ce57fae */ /* 0x0005e2000c901d74 */
[----:B------:R-:W-:Y:S01]  /*1f20*/  SEL R2, R2, 0xffffffc0, !P0 ;  /* 0xffffffc002027807 */ /* 0x000fe20004000000 */
[----:B----4-:R-:W-:Y:S01]  /*1f30*/  IMAD.X R27, R27, 0x1, R234, P5 ;  /* 0x000000011b1b7824 */ /* 0x010fe200028e06ea */
[----:B------:R-:W-:Y:S01]  /*1f40*/  PLOP3.LUT P0, PT, PT, PT, UP3, 0x80, 0x0 ;  /* 0x000000000000781c */ /* 0x000fe20003f0f038 */
[----:B------:R-:W-:-:S02]  /*1f50*/  IMAD R223, R4, 0x2, R228 ;  /* 0x0000000204df7824 */ /* 0x000fc400078e02e4 */
[----:B------:R-:W-:Y:S01]  /*1f60*/  HMMA.16816.F32.BF16 R16, R84, R110, RZ ;  /* 0x0000006e5410723c */ /* 0x000fe200000418ff */
[----:B------:R-:W-:Y:S01]  /*1f70*/  IMAD.IADD R222, R227, 0x1, R2 ;  /* 0x00000001e3de7824 */ /* 0x000fe200078e0202 */
[----:B------:R4:W-:Y:S01]  /*1f80*/  LDGSTS.E.BYPASS.LTC128B.128 [R229+0x2100], [R26.64], !P6 ;  /* 0x021000001ae57fae */ /* 0x0009e2000f101d74 */
[----:B------:R-:W-:Y:S02]  /*1f90*/  IMAD R221, R0, 0x2, R223 ;  /* 0x0000000200dd7824 */ /* 0x000fe400078e02df */
[----:B------:R-:W-:-:S03]  /*1fa0*/  IMAD.IADD R212, R2, 0x1, R226 ;  /* 0x0000000102d47824 */ /* 0x000fc600078e02e2 */
[-C--:B------:R-:W-:Y:S08]  /*1fb0*/  HMMA.16816.F32.BF16 R104, R80, R100.reuse, RZ ;  /* 0x000000645068723c */ /* 0x080ff000000418ff */
[----:B------:R-:W-:Y:S01]  /*1fc0*/  HMMA.16816.F32.BF16 R60, R84, R100, RZ ;  /* 0x00000064543c723c */ /* 0x000fe200000418ff */
[----:B--2---:R-:W-:-:S07]  /*1fd0*/  IADD3 R28, P1, R25, R235, RZ ;  /* 0x000000eb191c7210 */ /* 0x004fce0007f3e0ff */
[----:B------:R-:W-:Y:S01]  /*1fe0*/  HMMA.16816.F32.BF16 R12, R84, R102, RZ ;  /* 0x00000066540c723c */ /* 0x000fe200000418ff */
[----:B------:R-:W-:-:S05]  /*1ff0*/  IMAD.X R29, R24, 0x1, R234, P1 ;  /* 0x00000001181d7824 */ /* 0x000fca00008e06ea */
[----:B------:R2:W-:Y:S02]  /*2000*/  LDGSTS.E.BYPASS.LTC128B.128 [R229+0x2900], [R28.64], !P4 ;  /* 0x029000001ce57fae */ /* 0x0005e4000e101d74 */
[-C--:B------:R-:W-:Y:S01]  /*2010*/  HMMA.16816.F32.BF16 R96, R80, R92.reuse, RZ ;  /* 0x0000005c5060723c */ /* 0x080fe200000418ff */
[----:B------:R-:W-:Y:S01]  /*2020*/  ISETP.GT.AND P4, PT, R232, 0x5f, PT ;  /* 0x0000005fe800780c */ /* 0x000fe20003f84270 */
[----:B------:R-:W-:Y:S04]  /*2030*/  LDSM.16.M88.4 R48, [R223+0x8100] ;  /* 0x00810000df30783b */ /* 0x000fe80000000200 */
[----:B------:R-:W2:Y:S02]  /*2040*/  LDSM.16.M88.4 R44, [R222+0x3100] ;  /* 0x00310000de2c783b */ /* 0x000ea40000000200 */
[C---:B------:R-:W-:Y:S02]  /*2050*/  HMMA.16816.F32.BF16 R56, R84.reuse, R92, RZ ;  /* 0x0000005c5438723c */ /* 0x040fe400000418ff */
[----:B------:R-:W2:Y:S04]  /*2060*/  LDSM.16.M88.4 R40, [R222+0x3900] ;  /* 0x00390000de28783b */ /* 0x000ea80000000200 */
[----:B------:R-:W2:Y:S02]  /*2070*/  LDSM.16.M88.4 R36, [R222+0x4100] ;  /* 0x00410000de24783b */ /* 0x000ea40000000200 */
[----:B---3--:R-:W-:Y:S02]  /*2080*/  HMMA.16816.F32.BF16 R8, R84, R94, RZ ;  /* 0x0000005e5408723c */ /* 0x008fe400000418ff */
[----:B-1----:R-:W1:Y:S04]  /*2090*/  LDSM.16.M88.4 R32, [R222+0x4900] ;  /* 0x00490000de20783b */ /* 0x002e680000000200 */
[----:B----4-:R-:W-:Y:S02]  /*20a0*/  LDSM.16.M88.4 R24, [R222+0x5900] ;  /* 0x00590000de18783b */ /* 0x010fe40000000200 */
[C---:B------:R-:W-:Y:S02]  /*20b0*/  HMMA.16816.F32.BF16 R124, R80.reuse, R126, RZ ;  /* 0x0000007e507c723c */ /* 0x040fe400000418ff */
[----:B--2---:R-:W2:Y:S04]  /*20c0*/  LDSM.16.M88.4 R28, [R222+0x5100] ;  /* 0x00510000de1c783b */ /* 0x004ea80000000200 */
[----:B------:R-:W0:Y:S02]  /*20d0*/  LDGDEPBAR ;  /* 0x00000000000079af */ /* 0x000e240000000000 */
[C---:B------:R-:W-:Y:S08]  /*20e0*/  HMMA.16816.F32.BF16 R116, R80.reuse, R118, RZ ;  /* 0x000000765074723c */ /* 0x040ff000000418ff */
[C---:B------:R-:W-:Y:S08]  /*20f0*/  HMMA.16816.F32.BF16 R108, R80.reuse, R110, RZ ;  /* 0x0000006e506c723c */ /* 0x040ff000000418ff */
[C---:B------:R-:W-:Y:S08]  /*2100*/  HMMA.16816.F32.BF16 R100, R80.reuse, R102, RZ ;  /* 0x000000665064723c */ /* 0x040ff000000418ff */
[----:B------:R-:W-:Y:S08]  /*2110*/  HMMA.16816.F32.BF16 R92, R80, R94, RZ ;  /* 0x0000005e505c723c */ /* 0x000ff000000418ff */
[-C--:B------:R-:W-:Y:S08]  /*2120*/  HMMA.16816.F32.BF16 R52, R84, R164.reuse, RZ ;  /* 0x000000a45434723c */ /* 0x080ff000000418ff */
[----:B------:R-:W-:Y:S08]  /*2130*/  HMMA.16816.F32.BF16 R88, R80, R164, RZ ;  /* 0x000000a45058723c */ /* 0x000ff000000418ff */
[-C--:B------:R-:W-:Y:S08]  /*2140*/  HMMA.16816.F32.BF16 R84, R84, R166.reuse, RZ ;  /* 0x000000a65454723c */ /* 0x080ff000000418ff */
[----:B------:R-:W-:Y:S08]  /*2150*/  HMMA.16816.F32.BF16 R80, R80, R166, RZ ;  /* 0x000000a65050723c */ /* 0x000ff000000418ff */
        /* <DEDUP_REMOVED lines=13> */
[C---:B------:R-:W-:Y:S08]  /*2230*/  HMMA.16816.F32.BF16 R88, R160.reuse, R132, R88 ;  /* 0x00000084a058723c */ /* 0x040ff00000041858 */
[C---:B------:R-:W-:Y:S01]  /*2240*/  HMMA.16816.F32.BF16 R80, R160.reuse, R134, R80 ;  /* 0x00000086a050723c */ /* 0x040fe20000041850 */
[----:B------:R-:W3:Y:S07]  /*2250*/  LDSM.16.M88.4 R132, [R223+0x6100] ;  /* 0x00610000df84783b */ /* 0x000eee0000000200 */
[C---:B------:R-:W-:Y:S08]  /*2260*/  HMMA.16816.F32.BF16 R128, R160.reuse, R152, R128 ;  /* 0x00000098a080723c */ /* 0x040ff00000041880 */
[C---:B------:R-:W-:Y:S08]  /*2270*/  HMMA.16816.F32.BF16 R120, R160.reuse, R148, R120 ;  /* 0x00000094a078723c */ /* 0x040ff00000041878 */
[C---:B------:R-:W-:Y:S08]  /*2280*/  HMMA.16816.F32.BF16 R112, R160.reuse, R144, R112 ;  /* 0x00000090a070723c */ /* 0x040ff00000041870 */
[C---:B------:R-:W-:Y:S08]  /*2290*/  HMMA.16816.F32.BF16 R104, R160.reuse, R140, R104 ;  /* 0x0000008ca068723c */ /* 0x040ff00000041868 */
[C---:B------:R-:W-:Y:S08]  /*22a0*/  HMMA.16816.F32.BF16 R96, R160.reuse, R136, R96 ;  /* 0x00000088a060723c */ /* 0x040ff00000041860 */
[C---:B------:R-:W-:Y:S01]  /*22b0*/  HMMA.16816.F32.BF16 R124, R160.reuse, R154, R124 ;  /* 0x0000009aa07c723c */ /* 0x040fe2000004187c */
[----:B------:R-:W-:Y:S07]  /*22c0*/  LDSM.16.M88.4 R152, [R212+0x1000] ;  /* 0x00100000d498783b */ /* 0x000fee0000000200 */
[C---:B------:R-:W-:Y:S01]  /*22d0*/  HMMA.16816.F32.BF16 R116, R160.reuse, R150, R116 ;  /* 0x00000096a074723c */ /* 0x040fe20000041874 */
[----:B------:R-:W-:Y:S07]  /*22e0*/  LDSM.16.M88.4 R148, [R212+0x1800] ;  /* 0x00180000d494783b */ /* 0x000fee0000000200 */
[C---:B------:R-:W-:Y:S01]  /*22f0*/  HMMA.16816.F32.BF16 R108, R160.reuse, R146, R108 ;  /* 0x00000092a06c723c */ /* 0x040fe2000004186c */
[----:B------:R-:W-:Y:S07]  /*2300*/  LDSM.16.M88.4 R144, [R212+0x2000] ;  /* 0x00200000d490783b */ /* 0x000fee0000000200 */
[C---:B------:R-:W-:Y:S01]  /*2310*/  HMMA.16816.F32.BF16 R100, R160.reuse, R142, R100 ;  /* 0x0000008ea064723c */ /* 0x040fe20000041864 */
[----:B------:R-:W-:Y:S07]  /*2320*/  LDSM.16.M88.4 R140, [R221+0x8100] ;  /* 0x00810000dd8c783b */ /* 0x000fee0000000200 */
[----:B------:R-:W-:Y:S01]  /*2330*/  HMMA.16816.F32.BF16 R92, R160, R138, R92 ;  /* 0x0000008aa05c723c */ /* 0x000fe2000004185c */
[----:B------:R-:W4:Y:S04]  /*2340*/  LDSM.16.M88.4 R136, [R212] ;  /* 0x00000000d488783b */ /* 0x000f280000000200 */
[----:B------:R-:W3:Y:S03]  /*2350*/  LDSM.16.M88.4 R160, [R212+0x2800] ;  /* 0x00280000d4a0783b */ /* 0x000ee60000000200 */
[C---:B------:R-:W-:Y:S08]  /*2360*/  HMMA.16816.F32.BF16 R76, R48.reuse, R44, R76 ;  /* 0x0000002c304c723c */ /* 0x040ff0000004184c */
[C---:B------:R-:W-:Y:S08]  /*2370*/  HMMA.16816.F32.BF16 R68, R48.reuse, R40, R68 ;  /* 0x000000283044723c */ /* 0x040ff00000041844 */
[C---:B------:R-:W-:Y:S08]  /*2380*/  HMMA.16816.F32.BF16 R64, R48.reuse, R36, R64 ;  /* 0x000000243040723c */ /* 0x040ff00000041840 */
[C---:B-1----:R-:W-:Y:S08]  /*2390*/  HMMA.16816.F32.BF16 R60, R48.reuse, R32, R60 ;  /* 0x00000020303c723c */ /* 0x042ff0000004183c */
[C---:B--2---:R-:W-:Y:S08]  /*23a0*/  HMMA.16816.F32.BF16 R56, R48.reuse, R28, R56 ;  /* 0x0000001c3038723c */ /* 0x044ff00000041838 */
[C---:B------:R-:W-:Y:S08]  /*23b0*/  HMMA.16816.F32.BF16 R52, R48.reuse, R24, R52 ;  /* 0x000000183034723c */ /* 0x040ff00000041834 */
[C---:B------:R-:W-:Y:S08]  /*23c0*/  HMMA.16816.F32.BF16 R72, R48.reuse, R46, R72 ;  /* 0x0000002e3048723c */ /* 0x040ff00000041848 */
[C---:B------:R-:W-:Y:S08]  /*23d0*/  HMMA.16816.F32.BF16 R20, R48.reuse, R42, R20 ;  /* 0x0000002a3014723c */ /* 0x040ff00000041814 */
[C---:B------:R-:W-:Y:S08]  /*23e0*/  HMMA.16816.F32.BF16 R16, R48.reuse, R38, R16 ;  /* 0x000000263010723c */ /* 0x040ff00000041810 */
[C---:B------:R-:W-:Y:S08]  /*23f0*/  HMMA.16816.F32.BF16 R12, R48.reuse, R34, R12 ;  /* 0x00000022300c723c */ /* 0x040ff0000004180c */
[C---:B------:R-:W-:Y:S08]  /*2400*/  HMMA.16816.F32.BF16 R8, R48.reuse, R30, R8 ;  /* 0x0000001e3008723c */ /* 0x040ff00000041808 */
[----:B------:R-:W-:Y:S01]  /*2410*/  HMMA.16816.F32.BF16 R84, R48, R26, R84 ;  /* 0x0000001a3054723c */ /* 0x000fe20000041854 */
[----:B------:R-:W1:Y:S01]  /*2420*/  LDSM.16.M88.4 R48, [R221+0x6100] ;  /* 0x00610000dd30783b */ /* 0x000e620000000200 */
[----:B------:R-:W-:-:S06]  /*2430*/  DEPBAR.LE SB0, 0x0 ;  /* 0x000080000000791a */ /* 0x000fcc0000000000 */
[C---:B---3--:R-:W-:Y:S08]  /*2440*/  HMMA.16816.F32.BF16 R128, R132.reuse, R44, R128 ;  /* 0x0000002c8480723c */ /* 0x048ff00000041880 */
        /* <DEDUP_REMOVED lines=23> */
[C---:B-1----:R-:W-:Y:S08]  /*25c0*/  HMMA.16816.F32.BF16 R128, R48.reuse, R136, R128 ;  /* 0x000000883080723c */ /* 0x042ff00000041880 */
        /* <DEDUP_REMOVED lines=13> */
[----:B------:R-:W-:Y:S01]  /*26a0*/  PLOP3.LUT P1, PT, PT, PT, UP1, 0x80, 0x0 ;  /* 0x000000000000781c */ /* 0x000fe20003f2f018 */
[----:B------:R-:W-:Y:S01]  /*26b0*/  IMAD.MOV.U32 R230, RZ, RZ, RZ ;  /* 0x000000ffffe67224 */ /* 0x000fe200078e00ff */
[----:B------:R-:W-:-:S02]  /*26c0*/  IADD3 R231, R232, UR12, R233 ;  /* 0x0000000ce8e77c10 */ /* 0x000fc4000fffe0e9 */
[----:B------:R-:W-:Y:S02]  /*26d0*/  PLOP3.LUT P0, PT, PT, PT, UP1, 0x80, 0x0 ;  /* 0x000000000000781c */ /* 0x000fe40003f0f018 */
[----:B------:R-:W-:-:S05]  /*26e0*/  IADD3 R231, R231, -0x60, RZ ;  /* 0xffffffa0e7e77810 */ /* 0x000fca0007ffe0ff */
[----:B------:R-:W-:Y:S02]  /*26f0*/  IMAD.MOV.U32 R2, RZ, RZ, R231 ;  /* 0x000000ffff027224 */ /* 0x000fe400078e00e7 */
[----:B------:R-:W-:-:S05]  /*2700*/  @P1 IMAD.HI.U32 R24, R231, c[0x0][0x2bc], RZ ;  /* 0x0000af00e7181a27 */ /* 0x000fca00078e00ff */
        /* <DEDUP_REMOVED lines=17> */
[----:B------:R-:W-:-:S05]  /*2820*/  IMAD R2, R230, c[0x0][0x1f4], R2 ;  /* 0x00007d00e6027a24 */ /* 0x000fca00078e0202 */
[----:B------:R-:W-:Y:S02]  /*2830*/  IADD3.X R2, R25, UR8, R2, P0, !PT ;  /* 0x0000000819027c10 */ /* 0x000fe400087fe402 */
[----:B------:R-:W-:-:S04]  /*2840*/  LEA R38, P0, R36, c[0x0][0x1c8], 0x1 ;  /* 0x0000720024267a11 */ /* 0x000fc800078008ff */
[----:B------:R-:W-:Y:S01]  /*2850*/  LEA.HI.X R36, R36, c[0x0][0x1cc], R2, 0x1, P0 ;  /* 0x0000730024247a11 */ /* 0x000fe200000f0c02 */
[----:B------:R-:W1:Y:S04]  /*2860*/  SHFL.IDX PT, R34, R38, RZ, 0x181f ;  /* 0x00181fff26227589 */ /* 0x000e6800000e0000 */
[----:B------:R-:W2:Y:S04]  /*2870*/  SHFL.IDX PT, R33, R36, RZ, 0x181f ;  /* 0x00181fff24217589 */ /* 0x000ea800000e0000 */
[----:B------:R-:W-:Y:S04]  /*2880*/  SHFL.IDX PT, R31, R38, 0x1, 0x181f ;  /* 0x00381f00261f7f89 */ /* 0x000fe800000e0000 */
[----:B------:R-:W-:Y:S04]  /*2890*/  SHFL.IDX PT, R29, R38, 0x2, 0x181f ;  /* 0x00581f00261d7f89 */ /* 0x000fe800000e0000 */
[----:B------:R-:W-:Y:S04]  /*28a0*/  SHFL.IDX PT, R32, R36, 0x1, 0x181f ;  /* 0x00381f0024207f89 */ /* 0x000fe800000e0000 */
[----:B------:R-:W-:Y:S04]  /*28b0*/  SHFL.IDX PT, R27, R38, 0x3, 0x181f ;  /* 0x00781f00261b7f89 */ /* 0x000fe800000e0000 */
[----:B------:R-:W3:Y:S01]  /*28c0*/  SHFL.IDX PT, R25, R38, 0x4, 0x181f ;  /* 0x00981f0026197f89 */ /* 0x000ee200000e0000 */
[----:B-1----:R-:W-:-:S03]  /*28d0*/  IADD3 R34, P0, R34, R235, RZ ;  /* 0x000000eb22227210 */ /* 0x002fc60007f1e0ff */
[----:B------:R3:W-:Y:S02]  /*28e0*/  SHFL.IDX PT, R2, R38, 0x5, 0x181f ;  /* 0x00b81f0026027f89 */ /* 0x0007e400000e0000 */
[----:B--2---:R-:W-:Y:S02]  /*28f0*/  IMAD.X R35, R33, 0x1, R234, P0 ;  /* 0x0000000121237824 */ /* 0x004fe400000e06ea */
[----:B------:R-:W-:Y:S04]  /*2900*/  SHFL.IDX PT, R30, R36, 0x2, 0x181f ;  /* 0x00581f00241e7f89 */ /* 0x000fe800000e0000 */
[----:B------:R-:W-:Y:S04]  /*2910*/  SHFL.IDX PT, R28, R36, 0x3, 0x181f ;  /* 0x00781f00241c7f89 */ /* 0x000fe800000e0000 */
[----:B------:R-:W1:Y:S04]  /*2920*/  SHFL.IDX PT, R26, R36, 0x4, 0x181f ;  /* 0x00981f00241a7f89 */ /* 0x000e6800000e0000 */
[----:B------:R2:W4:Y:S04]  /*2930*/  SHFL.IDX PT, R24, R36, 0x5, 0x181f ;  /* 0x00b81f0024187f89 */ /* 0x00052800000e0000 */
[----:B------:R5:W-:Y:S01]  /*2940*/  LDGSTS.E.BYPASS.LTC128B.128 [R229+0x3100], [R34.64], !P3 ;  /* 0x0310000022e57fae */ /* 0x000be2000d901d74 */
[----:B---3--:R-:W-:-:S05]  /*2950*/  IADD3 R38, P1, R25, R235, RZ ;  /* 0x000000eb19267210 */ /* 0x008fca0007f3e0ff */
[----:B-1----:R-:W-:Y:S01]  /*2960*/  IMAD.X R39, R26, 0x1, R234, P1 ;  /* 0x000000011a277824 */ /* 0x002fe200008e06ea */
[----:B--2---:R-:W-:-:S05]  /*2970*/  IADD3 R36, P0, R31, R235, RZ ;  /* 0x000000eb1f247210 */ /* 0x004fca0007f1e0ff */
[--C-:B------:R-:W-:Y:S01]  /*2980*/  IMAD.X R37, R32, 0x1, R234.reuse, P0 ;  /* 0x0000000120257824 */ /* 0x100fe200000e06ea */
[-C--:B------:R-:W-:Y:S02]  /*2990*/  IADD3 R32, P2, R27, R235.reuse, RZ ;  /* 0x000000eb1b207210 */ /* 0x080fe40007f5e0ff */
[-C--:B-----5:R-:W-:Y:S02]  /*29a0*/  IADD3 R34, P5, R29, R235.reuse, RZ ;  /* 0x000000eb1d227210 */ /* 0x0a0fe40007fbe0ff */
[----:B------:R-:W-:Y:S01]  /*29b0*/  IADD3 R40, P0, R2, R235, RZ ;  /* 0x000000eb02287210 */ /* 0x000fe20007f1e0ff */
[--C-:B------:R-:W-:Y:S01]  /*29c0*/  IMAD.X R33, R28, 0x1, R234.reuse, P2 ;  /* 0x000000011c217824 */ /* 0x100fe200010e06ea */
[----:B------:R1:W-:Y:S01]  /*29d0*/  LDGSTS.E.BYPASS.LTC128B.128 [R229+0x3900], [R36.64], !P3 ;  /* 0x0390000024e57fae */ /* 0x0003e2000d901d74 */
[--C-:B------:R-:W-:Y:S02]  /*29e0*/  IMAD.X R35, R30, 0x1, R234.reuse, P5 ;  /* 0x000000011e237824 */ /* 0x100fe400028e06ea */
[----:B----4-:R-:W-:-:S03]  /*29f0*/  IMAD.X R41, R24, 0x1, R234, P0 ;  /* 0x0000000118297824 */ /* 0x010fc600000e06ea */
[----:B------:R1:W-:Y:S04]  /*2a00*/  LDGSTS.E.BYPASS.LTC128B.128 [R229+0x4100], [R34.64], !P3 ;  /* 0x0410000022e57fae */ /* 0x0003e8000d901d74 */
[----:B------:R1:W-:Y:S04]  /*2a10*/  LDGSTS.E.BYPASS.LTC128B.128 [R229+0x4900], [R32.64], !P3 ;  /* 0x0490000020e57fae */ /* 0x0003e8000d901d74 */
[----:B------:R1:W-:Y:S04]  /*2a20*/  LDGSTS.E.BYPASS.LTC128B.128 [R229+0x5100], [R38.64], !P3 ;  /* 0x0510000026e57fae */ /* 0x0003e8000d901d74 */
[----:B------:R1:W-:Y:S02]  /*2a30*/  LDGSTS.E.BYPASS.LTC128B.128 [R229+0x5900], [R40.64], !P3 ;  /* 0x0590000028e57fae */ /* 0x0003e4000d901d74 */
.L_x_150:
[----:B------:R-:W-:Y:S01]  /*2a40*/  LOP3.LUT R2, R168, 0xffffffe0, RZ, 0xc0, !PT ;  /* 0xffffffe0a8027812 */ /* 0x000fe200078ec0ff */
[----:B------:R-:W-:Y:S01]  /*2a50*/  ULDC UR12, c[0x0][0x324] ;  /* 0x0000c900000c7ab9 */ /* 0x000fe20000000800 */
[----:B------:R-:W-:Y:S01]  /*2a60*/  LEA.HI R25, R169, R7, RZ, 0x2 ;  /* 0x00000007a9197211 */ /* 0x000fe200078f10ff */
[----:B------:R-:W-:Y:S01]  /*2a70*/  ULDC UR15, c[0x0][0x1d0] ;  /* 0x00007400000f7ab9 */ /* 0x000fe20000000800 */
[----:B------:R-:W-:Y:S01]  /*2a80*/  SHF.R.S32.HI R27, RZ, 0x1f, R6 ;  /* 0x0000001fff1b7819 */ /* 0x000fe20000011406 */
[----:B------:R-:W-:Y:S01]  /*2a90*/  IMAD.IADD R2, R7, 0x1, -R2 ;  /* 0x0000000107027824 */ /* 0x000fe200078e0a02 */
[----:B------:R-:W-:Y:S01]  /*2aa0*/  LOP3.LUT R25, R25, 0xfffffffc, RZ, 0xc0, !PT ;  /* 0xfffffffc19197812 */ /* 0x000fe200078ec0ff */
[----:B------:R-:W-:Y:S01]  /*2ab0*/  ULOP3.LUT UR12, URZ, UR12, URZ, 0x33, !UPT ;  /* 0x0000000c3f0c7292 */ /* 0x000fe2000f8e333f */
[----:B------:R-:W-:Y:S01]  /*2ac0*/  LEA.HI R27, R27, R6, RZ, 0x2 ;  /* 0x000000061b1b7211 */ /* 0x000fe200078f10ff */
[----:B------:R-:W-:Y:S01]  /*2ad0*/  UIMAD UR15, UR7, UR15, UR35 ;  /* 0x0000000f070f72a4 */ /* 0x000fe2000f8e0223 */
[----:B------:R-:W-:Y:S01]  /*2ae0*/  SHF.R.S32.HI R24, RZ, 0x1f, R2 ;  /* 0x0000001fff187819 */ /* 0x000fe20000011402 */
[----:B------:R-:W-:Y:S01]  /*2af0*/  IMAD.IADD R25, R7, 0x1, -R25 ;  /* 0x0000000107197824 */ /* 0x000fe200078e0a19 */
[----:B------:R-:W-:Y:S01]  /*2b00*/  LOP3.LUT R27, R27, 0xffffffc, RZ, 0xc0, !PT ;  /* 0x0ffffffc1b1b7812 */ /* 0x000fe200078ec0ff */
[----:B------:R-:W0:Y:S01]  /*2b10*/  LDGDEPBAR ;  /* 0x00000000000079af */ /* 0x000e220000000000 */
[----:B------:R-:W-:Y:S01]  /*2b20*/  LEA.HI R7, R24, R2, RZ, 0x2 ;  /* 0x0000000218077211 */ /* 0x000fe200078f10ff */
[----:B------:R-:W-:Y:S01]  /*2b30*/  IMAD.IADD R5, R5, 0x1, R3 ;  /* 0x0000000105057824 */ /* 0x000fe200078e0203 */
[----:B------:R-:W-:Y:S01]  /*2b40*/  LEA.HI R24, R25, R25, RZ, 0x1 ;  /* 0x0000001919187211 */ /* 0x000fe200078f08ff */
[----:B------:R-:W-:Y:S01]  /*2b50*/  IMAD.IADD R27, R6, 0x1, -R27 ;  /* 0x00000001061b7824 */ /* 0x000fe200078e0a1b */
[----:B------:R-:W-:-:S02]  /*2b60*/  LEA.HI.SX32 R6, R7, UR14, 0x1e ;  /* 0x0000000e07067c11 */ /* 0x000fc4000f8ff2ff */
[----:B------:R-:W-:Y:S01]  /*2b70*/  PLOP3.LUT P1, PT, PT, PT, UP2, 0x80, 0x0 ;  /* 0x000000000000781c */ /* 0x000fe20003f2f028 */
[C---:B------:R-:W-:Y:S01]  /*2b80*/  IMAD.SHL.U32 R26, R24.reuse, 0x20, RZ ;  /* 0x00000020181a7824 */ /* 0x040fe200078e00ff */
[----:B------:R-:W-:Y:S01]  /*2b90*/  LOP3.LUT R24, R24, 0x1ffffffe, RZ, 0xc0, !PT ;  /* 0x1ffffffe18187812 */ /* 0x000fe200078ec0ff */
[----:B------:R-:W-:Y:S01]  /*2ba0*/  IMAD R6, R27, 0x10, R6 ;  /* 0x000000101b067824 */ /* 0x000fe200078e0206 */
[----:B------:R-:W-:Y:S02]  /*2bb0*/  PLOP3.LUT P0, PT, PT, PT, UP2, 0x80, 0x0 ;  /* 0x000000000000781c */ /* 0x000fe40003f0f028 */
[----:B------:R-:W-:Y:S01]  /*2bc0*/  LOP3.LUT R26, R26, 0xffffffc0, RZ, 0xc0, !PT ;  /* 0xffffffc01a1a7812 */ /* 0x000fe200078ec0ff */
[----:B------:R-:W-:Y:S01]  /*2bd0*/  IMAD.IADD R24, R25, 0x1, -R24 ;  /* 0x0000000119187824 */ /* 0x000fe200078e0a18 */
[----:B------:R-:W-:-:S03]  /*2be0*/  LOP3.LUT R237, R7, 0x7ffffffc, RZ, 0xc0, !PT ;  /* 0x7ffffffc07ed7812 */ /* 0x000fc600078ec0ff */
[----:B------:R-:W-:Y:S02]  /*2bf0*/  IMAD.IADD R6, R26, 0x1, R6 ;  /* 0x000000011a067824 */ /* 0x000fe400078e0206 */
[----:B------:R-:W-:Y:S02]  /*2c00*/  IMAD.IADD R237, R2, 0x1, -R237 ;  /* 0x0000000102ed7824 */ /* 0x000fe400078e0aed */
[----:B------:R-:W-:Y:S02]  /*2c10*/  IMAD R236, R24, 0x8, R6 ;  /* 0x0000000818ec7824 */ /* 0x000fe400078e0206 */
[----:B------:R-:W-:Y:S02]  /*2c20*/  IMAD.U32 R2, RZ, RZ, UR18 ;  /* 0x00000012ff027e24 */ /* 0x000fe4000f8e00ff */
[----:B------:R-:W-:-:S04]  /*2c30*/  @P1 IMAD.HI.U32 R6, R236, c[0x0][0x2c8], RZ ;  /* 0x0000b200ec061a27 */ /* 0x000fc800078e00ff */
[----:B-1----:R-:W-:Y:S01]  /*2c40*/  IMAD.MOV.U32 R33, RZ, RZ, R236 ;  /* 0x000000ffff217224 */ /* 0x002fe200078e00ec */
[----:B------:R-:W-:Y:S01]  /*2c50*/  @P0 SHF.R.U32.HI R33, RZ, c[0x0][0x2cc], R6 ;  /* 0x0000b300ff210a19 */ /* 0x000fe20000011606 */
[----:B------:R-:W-:Y:S01]  /*2c60*/  IMAD.SHL.U32 R237, R237, 0x2, RZ ;  /* 0x00000002eded7824 */ /* 0x000fe200078e00ff */
[----:B------:R-:W-:-:S03]  /*2c70*/  PLOP3.LUT P0, PT, PT, PT, UP0, 0x40, 0x0 ;  /* 0x000000000000781c */ /* 0x000fc60003f0e808 */
[----:B------:R-:W1:Y:S01]  /*2c80*/  SHFL.IDX PT, R6, R33, RZ, 0x1c1f ;  /* 0x001c1fff21067589 */ /* 0x000e6200000e0000 */
[C---:B------:R-:W-:Y:S02]  /*2c90*/  IADD3 R2, -R237.reuse, 0x1, R2 ;  /* 0x00000001ed027810 */ /* 0x040fe40007ffe102 */
[C---:B------:R-:W-:Y:S02]  /*2ca0*/  IADD3 R27, -R237.reuse, UR15, RZ ;  /* 0x0000000fed1b7c10 */ /* 0x040fe4000fffe1ff */
[----:B------:R-:W-:Y:S02]  /*2cb0*/  IADD3 R24, R2, -c[0x0][0x168], RZ ;  /* 0x80005a0002187a10 */ /* 0x000fe40007ffe0ff */
[----:B------:R-:W-:Y:S02]  /*2cc0*/  IADD3 R2, -R237, UR35, RZ ;  /* 0x00000023ed027c10 */ /* 0x000fe4000fffe1ff */
[C---:B------:R-:W-:Y:S02]  /*2cd0*/  IADD3 R32, R24.reuse, c[0x0][0x328], RZ ;  /* 0x0000ca0018207a10 */ /* 0x040fe40007ffe0ff */
[----:B------:R-:W-:-:S03]  /*2ce0*/  IADD3 R24, R24, UR12, RZ ;  /* 0x0000000c18187c10 */ /* 0x000fc6000fffe0ff */
[--C-:B-1----:R-:W-:Y:S02]  /*2cf0*/  IMAD.IADD R30, R32, 0x1, R6.reuse ;  /* 0x00000001201e7824 */ /* 0x102fe400078e0206 */
[----:B------:R-:W-:-:S03]  /*2d00*/  IMAD.IADD R3, R24, 0x1, R6 ;  /* 0x0000000118037824 */ /* 0x000fc600078e0206 */
[----:B------:R-:W-:Y:S01]  /*2d10*/  IMNMX R30, R30, R27, PT ;  /* 0x0000001b1e1e7217 */ /* 0x000fe20003800200 */
[----:B------:R-:W-:Y:S05]  /*2d20*/  @P0 BRA `(.L_x_151) ;  /* 0x0000015000000947 */ /* 0x000fea0003800000 */
[----:B------:R-:W-:Y:S01]  /*2d30*/  IMAD.U32 R7, RZ, RZ, UR10 ;  /* 0x0000000aff077e24 */ /* 0x000fe2000f8e00ff */
[----:B------:R-:W-:Y:S04]  /*2d40*/  BSSY B0, `(.L_x_152) ;  /* 0x000000f000007945 */ /* 0x000fe80003800000 */
[----:B------:R-:W-:-:S04]  /*2d50*/  IADD3 R7, R7, -c[0x0][0x168], R6 ;  /* 0x80005a0007077a10 */ /* 0x000fc80007ffe006 */
[----:B------:R-:W-:-:S13]  /*2d60*/  ISETP.GT.AND P0, PT, R7, -0x1, PT ;  /* 0xffffffff0700780c */ /* 0x000fda0003f04270 */
[----:B------:R-:W-:Y:S05]  /*2d70*/  @P0 BRA `(.L_x_153) ;  /* 0x0000007000000947 */ /* 0x000fea0003800000 */
[----:B------:R-:W-:Y:S01]  /*2d80*/  IMAD.MOV.U32 R6, RZ, RZ, c[0x0][0x32c] ;  /* 0x0000cb00ff067624 */ /* 0x000fe200078e00ff */
[----:B------:R-:W-:-:S04]  /*2d90*/  LOP3.LUT R7, RZ, R7, RZ, 0x33, !PT ;  /* 0x00000007ff077212 */ /* 0x000fc800078e33ff */
[----:B------:R-:W-:-:S13]  /*2da0*/  ISETP.NE.AND P0, PT, R6, 0x1, PT ;  /* 0x000000010600780c */ /* 0x000fda0003f05270 */
[----:B------:R-:W-:-:S05]  /*2db0*/  @P0 IMAD.HI.U32 R6, R7, c[0x0][0x330], RZ ;  /* 0x0000cc0007060a27 */ /* 0x000fca00078e00ff */
[----:B------:R-:W-:-:S04]  /*2dc0*/  @P0 SHF.R.U32.HI R7, RZ, c[0x0][0x334], R6 ;  /* 0x0000cd00ff070a19 */ /* 0x000fc80000011606 */
[----:B------:R-:W-:Y:S01]  /*2dd0*/  LOP3.LUT R7, RZ, R7, RZ, 0x33, !PT ;  /* 0x00000007ff077212 */ /* 0x000fe200078e33ff */
[----:B------:R-:W-:Y:S05]  /*2de0*/  BRA `(.L_x_154) ;  /* 0x0000004000007947 */ /* 0x000fea0003800000 */
.L_x_153:
[----:B------:R-:W-:-:S04]  /*2df0*/  MOV R6, c[0x0][0x32c] ;  /* 0x0000cb0000067a02 */ /* 0x000fc80000000f00 */
[----:B------:R-:W-:-:S13]  /*2e00*/  ISETP.NE.AND P0, PT, R6, 0x1, PT ;  /* 0x000000010600780c */ /* 0x000fda0003f05270 */
[----:B------:R-:W-:-:S05]  /*2e10*/  @P0 IMAD.HI.U32 R6, R7, c[0x0][0x330], RZ ;  /* 0x0000cc0007060a27 */ /* 0x000fca00078e00ff */
[----:B------:R-:W-:Y:S02]  /*2e20*/  @P0 SHF.R.U32.HI R7, RZ, c[0x0][0x334], R6 ;  /* 0x0000cd00ff070a19 */ /* 0x000fe40000011606 */
.L_x_154:
[----:B------:R-:W-:Y:S05]  /*2e30*/  BSYNC B0 ;  /* 0x0000000000007941 */ /* 0x000fea0003800000 */
.L_x_152:
[----:B------:R-:W-:-:S05]  /*2e40*/  IMAD R7, R7, c[0x0][0x32c], R2 ;  /* 0x0000cb0007077a24 */ /* 0x000fca00078e0202 */
[----:B------:R-:W-:Y:S02]  /*2e50*/  IADD3 R6, R7, c[0x0][0x32c], RZ ;  /* 0x0000cb0007067a10 */ /* 0x000fe40007ffe0ff */
[----:B------:R-:W-:Y:S02]  /*2e60*/  IMNMX R3, R3, R7, !PT ;  /* 0x0000000703037217 */ /* 0x000fe40007800200 */
[----:B------:R-:W-:Y:S02]  /*2e70*/  IMNMX R30, R30, R6, PT ;  /* 0x000000061e1e7217 */ /* 0x000fe40003800200 */
.L_x_151:
[----:B------:R-:W1:Y:S01]  /*2e80*/  SHFL.IDX PT, R6, R33, 0x1, 0x1c1f ;  /* 0x003c1f0021067f89 */ /* 0x000e6200000e0000 */
[----:B------:R-:W-:Y:S01]  /*2e90*/  PLOP3.LUT P0, PT, PT, PT, UP0, 0x40, 0x0 ;  /* 0x000000000000781c */ /* 0x000fe20003f0e808 */
[--C-:B-1----:R-:W-:Y:S02]  /*2ea0*/  IMAD.IADD R26, R32, 0x1, R6.reuse ;  /* 0x00000001201a7824 */ /* 0x102fe400078e0206 */
[----:B------:R-:W-:-:S03]  /*2eb0*/  IMAD.IADD R25, R24, 0x1, R6 ;  /* 0x0000000118197824 */ /* 0x000fc600078e0206 */
[----:B------:R-:W-:-:S07]  /*2ec0*/  IMNMX R26, R26, R27, PT ;  /* 0x0000001b1a1a7217 */ /* 0x000fce0003800200 */
        /* <DEDUP_REMOVED lines=13> */
.L_x_157:
[----:B------:R-:W-:-:S04]  /*2fa0*/  MOV R6, c[0x0][0x32c] ;  /* 0x0000cb0000067a02 */ /* 0x000fc80000000f00 */
[----:B------:R-:W-:-:S13]  /*2fb0*/  ISETP.NE.AND P0, PT, R6, 0x1, PT ;  /* 0x000000010600780c */ /* 0x000fda0003f05270 */
[----:B------:R-:W-:-:S05]  /*2fc0*/  @P0 IMAD.HI.U32 R6, R7, c[0x0][0x330], RZ ;  /* 0x0000cc0007060a27 */ /* 0x000fca00078e00ff */
[----:B------:R-:W-:Y:S02]  /*2fd0*/  @P0 SHF.R.U32.HI R7, RZ, c[0x0][0x334], R6 ;  /* 0x0000cd00ff070a19 */ /* 0x000fe40000011606 */
.L_x_158:
[----:B------:R-:W-:Y:S05]  /*2fe0*/  BSYNC B0 ;  /* 0x0000000000007941 */ /* 0x000fea0003800000 */
.L_x_156:
[----:B------:R-:W-:-:S05]  /*2ff0*/  IMAD R7, R7, c[0x0][0x32c], R2 ;  /* 0x0000cb0007077a24 */ /* 0x000fca00078e0202 */
[----:B------:R-:W-:Y:S02]  /*3000*/  IADD3 R6, R7, c[0x0][0x32c], RZ ;  /* 0x0000cb0007067a10 */ /* 0x000fe40007ffe0ff */
[----:B------:R-:W-:Y:S02]  /*3010*/  IMNMX R25, R25, R7, !PT ;  /* 0x0000000719197217 */ /* 0x000fe40007800200 */
[----:B------:R-:W-:Y:S02]  /*3020*/  IMNMX R26, R26, R6, PT ;  /* 0x000000061a1a7217 */ /* 0x000fe40003800200 */
.L_x_155:
[----:B------:R-:W-:Y:S01]  /*3030*/  UISETP.GE.AND UP3, UPT, UR35, 0xa, UPT ;  /* 0x0000000a2300788c */ /* 0x000fe2000bf66270 */
[----:B------:R-:W1:Y:S01]  /*3040*/  SHFL.IDX PT, R7, R33, 0x2, 0x1c1f ;  /* 0x005c1f0021077f89 */ /* 0x000e6200000e0000 */
[----:B------:R-:W-:Y:S02]  /*3050*/  UISETP.GE.AND UP6, UPT, UR35, 0x1, UPT ;  /* 0x000000012300788c */ /* 0x000fe4000bfc6270 */
[----:B------:R-:W-:Y:S02]  /*3060*/  UP2UR UR31, UPR, URZ, 0x8 ;  /* 0x000000083f1f7883 */ /* 0x000fe40008000000 */
[----:B------:R-:W-:Y:S01]  /*3070*/  PLOP3.LUT P1, PT, PT, PT, UP3, 0x40, 0x0 ;  /* 0x000000000000781c */ /* 0x000fe20003f2e838 */
[----:B------:R-:W-:Y:S01]  /*3080*/  UISETP.GE.AND UP3, UPT, UR35, 0x11, UPT ;  /* 0x000000112300788c */ /* 0x000fe2000bf66270 */
[----:B------:R-:W-:Y:S01]  /*3090*/  PLOP3.LUT P6, PT, PT, PT, UP6, 0x40, 0x0 ;  /* 0x000000000000781c */ /* 0x000fe20003fce868 */
[----:B------:R-:W-:Y:S01]  /*30a0*/  UISETP.GE.AND UP5, UPT, UR35, 0x2, UPT ;  /* 0x000000022300788c */ /* 0x000fe2000bfa6270 */
[C---:B------:R-:W-:Y:S01]  /*30b0*/  ISETP.GT.AND P1, PT, R3.reuse, 0x9, P1 ;  /* 0x000000090300780c */ /* 0x040fe20000f24270 */
[----:B------:R-:W-:Y:S01]  /*30c0*/  UP2UR UR30, UPR, URZ, 0x8 ;  /* 0x000000083f1e7883 */ /* 0x000fe20008000000 */
[C---:B------:R-:W-:Y:S01]  /*30d0*/  ISETP.GT.AND P6, PT, R3.reuse, RZ, P6 ;  /* 0x000000ff0300720c */ /* 0x040fe200037c4270 */
[----:B------:R-:W-:Y:S01]  /*30e0*/  UISETP.GE.AND UP4, UPT, UR35, 0x9, UPT ;  /* 0x000000092300788c */ /* 0x000fe2000bf86270 */
[----:B------:R-:W-:Y:S01]  /*30f0*/  PLOP3.LUT P0, PT, PT, PT, UP3, 0x40, 0x0 ;  /* 0x000000000000781c */ /* 0x000fe20003f0e838 */
[----:B------:R-:W-:Y:S01]  /*3100*/  UISETP.GE.AND UP3, UPT, UR35, 0x12, UPT ;  /* 0x000000122300788c */ /* 0x000fe2000bf66270 */
[----:B------:R-:W-:Y:S01]  /*3110*/  PLOP3.LUT P5, PT, PT, PT, UP5, 0x40, 0x0 ;  /* 0x000000000000781c */ /* 0x000fe20003fae858 */
[----:B------:R-:W-:Y:S01]  /*3120*/  UP2UR UR34, UPR, URZ, 0x40 ;  /* 0x000000403f227883 */ /* 0x000fe20008000000 */
[----:B------:R-:W-:Y:S01]  /*3130*/  ISETP.LT.OR P6, PT, R30, 0x1, P6 ;  /* 0x000000011e00780c */ /* 0x000fe200037c1670 */
[----:B------:R-:W-:Y:S01]  /*3140*/  UP2UR UR29, UPR, URZ, 0x8 ;  /* 0x000000083f1d7883 */ /* 0x000fe20008000000 */
[C---:B------:R-:W-:Y:S01]  /*3150*/  ISETP.GT.AND P5, PT, R3.reuse, 0x1, P5 ;  /* 0x000000010300780c */ /* 0x040fe20002fa4270 */
[----:B------:R-:W-:Y:S01]  /*3160*/  UP2UR UR33, UPR, URZ, 0x20 ;  /* 0x000000203f217883 */ /* 0x000fe20008000000 */
[----:B------:R-:W-:Y:S01]  /*3170*/  FSEL R128, R128, -INF , !P6 ;  /* 0xff80000080807808 */ /* 0x000fe20007000000 */
[----:B------:R-:W-:Y:S01]  /*3180*/  UP2UR UR32, UPR, URZ, 0x10 ;  /* 0x000000103f207883 */ /* 0x000fe20008000000 */
[----:B------:R-:W-:Y:S01]  /*3190*/  PLOP3.LUT P6, PT, PT, PT, UP3, 0x40, 0x0 ;  /* 0x000000000000781c */ /* 0x000fe20003fce838 */
[----:B------:R-:W-:Y:S01]  /*31a0*/  UISETP.GE.AND UP3, UPT, UR35, 0x19, UPT ;  /* 0x000000192300788c */ /* 0x000fe2000bf66270 */
[----:B------:R-:W-:Y:S01]  /*31b0*/  PLOP3.LUT P2, PT, PT, PT, UP4, 0x40, 0x0 ;  /* 0x000000000000781c */ /* 0x000fe20003f4e848 */
[----:B------:R-:W-:Y:S01]  /*31c0*/  UISETP.GE.AND UP6, UPT, UR35, 0x51, UPT ;  /* 0x000000512300788c */ /* 0x000fe2000bfc6270 */
[C---:B------:R-:W-:Y:S01]  /*31d0*/  ISETP.LT.OR P5, PT, R30.reuse, 0x2, P5 ;  /* 0x000000021e00780c */ /* 0x040fe20002fa1670 */
[----:B------:R-:W-:Y:S01]  /*31e0*/  UP2UR UR28, UPR, URZ, 0x8 ;  /* 0x000000083f1c7883 */ /* 0x000fe20008000000 */
[----:B------:R-:W-:Y:S01]  /*31f0*/  ISETP.GT.AND P2, PT, R3, 0x8, P2 ;  /* 0x000000080300780c */ /* 0x000fe20001744270 */
[----:B------:R-:W-:Y:S01]  /*3200*/  UISETP.GE.AND UP5, UPT, UR35, 0x52, UPT ;  /* 0x000000522300788c */ /* 0x000fe2000bfa6270 */
[----:B------:R-:W-:Y:S01]  /*3210*/  FSEL R129, R129, -INF , !P5 ;  /* 0xff80000081817808 */ /* 0x000fe20006800000 */
[----:B------:R-:W-:Y:S01]  /*3220*/  UISETP.GE.AND UP4, UPT, UR35, 0x59, UPT ;  /* 0x000000592300788c */ /* 0x000fe2000bf86270 */
[----:B------:R-:W-:Y:S01]  /*3230*/  PLOP3.LUT P5, PT, PT, PT, UP3, 0x40, 0x0 ;  /* 0x000000000000781c */ /* 0x000fe20003fae838 */
[----:B------:R-:W-:Y:S01]  /*3240*/  UISETP.GE.AND UP3, UPT, UR35, 0x1a, UPT ;  /* 0x0000001a2300788c */ /* 0x000fe2000bf66270 */
[----:B------:R-:W-:Y:S01]  /*3250*/  ISETP.LT.OR P2, PT, R30, 0x9, P2 ;  /* 0x000000091e00780c */ /* 0x000fe20001741670 */
[----:B-1----:R-:W-:Y:S01]  /*3260*/  IMAD.IADD R35, R32, 0x1, R7 ;  /* 0x0000000120237824 */ /* 0x002fe200078e0207 */
[----:B------:R-:W-:Y:S01]  /*3270*/  ISETP.LT.OR P1, PT, R30, 0xa, P1 ;  /* 0x0000000a1e00780c */ /* 0x000fe20000f21670 */
[----:B------:R-:W-:Y:S01]  /*3280*/  UP2UR UR27, UPR, URZ, 0x8 ;  /* 0x000000083f1b7883 */ /* 0x000fe20008000000 */
[----:B------:R-:W-:-:S02]  /*3290*/  FSEL R29, R124, -INF , !P2 ;  /* 0xff8000007c1d7808 */ /* 0x000fc40005000000 */
[----:B------:R-:W-:Y:S01]  /*32a0*/  PLOP3.LUT P2, PT, PT, PT, UP3, 0x40, 0x0 ;  /* 0x000000000000781c */ /* 0x000fe20003f4e838 */
[----:B------:R-:W-:Y:S01]  /*32b0*/  UISETP.GE.AND UP3, UPT, UR35, 0x21, UPT ;  /* 0x000000212300788c */ /* 0x000fe2000bf66270 */
[----:B------:R-:W-:Y:S02]  /*32c0*/  ISETP.GT.AND P0, PT, R3, 0x10, P0 ;  /* 0x000000100300780c */ /* 0x000fe40000704270 */
[----:B------:R-:W-:Y:S01]  /*32d0*/  FSEL R28, R125, -INF , !P1 ;  /* 0xff8000007d1c7808 */ /* 0x000fe20004800000 */
[----:B------:R-:W-:Y:S01]  /*32e0*/  UP2UR UR26, UPR, URZ, 0x8 ;  /* 0x000000083f1a7883 */ /* 0x000fe20008000000 */
[----:B------:R-:W-:Y:S02]  /*32f0*/  ISETP.LT.OR P0, PT, R30, 0x11, P0 ;  /* 0x000000111e00780c */ /* 0x000fe40000701670 */
[----:B------:R-:W-:Y:S01]  /*3300*/  PLOP3.LUT P1, PT, PT, PT, UP3, 0x40, 0x0 ;  /* 0x000000000000781c */ /* 0x000fe20003f2e838 */
[----:B------:R-:W-:Y:S01]  /*3310*/  UISETP.GE.AND UP3, UPT, UR35, 0x22, UPT ;  /* 0x000000222300788c */ /* 0x000fe2000bf66270 */
[----:B------:R-:W-:-:S02]  /*3320*/  ISETP.GT.AND P6, PT, R3, 0x11, P6 ;  /* 0x000000110300780c */ /* 0x000fc400037c4270 */
[----:B------:R-:W-:Y:S01]  /*3330*/  FSEL R120, R120, -INF , !P0 ;  /* 0xff80000078787808 */ /* 0x000fe20004000000 */
[----:B------:R-:W-:Y:S01]  /*3340*/  UP2UR UR25, UPR, URZ, 0x8 ;  /* 0x000000083f197883 */ /* 0x000fe20008000000 */
[C---:B------:R-:W-:Y:S02]  /*3350*/  ISETP.LT.OR P6, PT, R30.reuse, 0x12, P6 ;  /* 0x000000121e00780c */ /* 0x040fe400037c1670 */
[----:B------:R-:W-:Y:S01]  /*3360*/  PLOP3.LUT P0, PT, PT, PT, UP3, 0x40, 0x0 ;  /* 0x000000000000781c */ /* 0x000fe20003f0e838 */
[----:B------:R-:W-:Y:S01]  /*3370*/  UISETP.GE.AND UP3, UPT, UR35, 0x29, UPT ;  /* 0x000000292300788c */ /* 0x000fe2000bf66270 */
[----:B------:R-:W-:Y:S02]  /*3380*/  ISETP.GT.AND P5, PT, R3, 0x18, P5 ;  /* 0x000000180300780c */ /* 0x000fe40002fa4270 */
[----:B------:R-:W-:Y:S01]  /*3390*/  FSEL R121, R121, -INF , !P6 ;  /* 0xff80000079797808 */ /* 0x000fe20007000000 */
[----:B------:R-:W-:Y:S01]  /*33a0*/  UP2UR UR24, UPR, URZ, 0x8 ;  /* 0x000000083f187883 */ /* 0x000fe20008000000 */
[----:B------:R-:W-:-:S02]  /*33b0*/  ISETP.LT.OR P5, PT, R30, 0x19, P5 ;  /* 0x000000191e00780c */ /* 0x000fc40002fa1670 */
[----:B------:R-:W-:Y:S01]  /*33c0*/  PLOP3.LUT P6, PT, PT, PT, UP3, 0x40, 0x0 ;  /* 0x000000000000781c */ /* 0x000fe20003fce838 */
[----:B------:R-:W-:Y:S01]  /*33d0*/  UISETP.GE.AND UP3, UPT, UR35, 0x2a, UPT ;  /* 0x0000002a2300788c */ /* 0x000fe2000bf66270 */
[C---:B------:R-:W-:Y:S02]  /*33e0*/  ISETP.GT.AND P2, PT, R3.reuse, 0x19, P2 ;  /* 0x000000190300780c */ /* 0x040fe40001744270 */
        /* <DEDUP_REMOVED lines=8> */
[----:B------:R-:W-:Y:S02]  /*3470*/  ISETP.LT.OR P1, PT, R30, 0x21, P1 ;  /* 0x000000211e00780c */ /* 0x000fe40000f21670 */
        /* <DEDUP_REMOVED lines=38> */
[----:B------:R-:W-:Y:S02]  /*36e0*/  FSEL R168, R100, -INF , !P0 ;  /* 0xff80000064a87808 */ /* 0x000fe40004000000 */
[C---:B------:R-:W-:Y:S01]  /*36f0*/  ISETP.GT.AND P6, PT, R3.reuse, 0x39, P6 ;  /* 0x000000390300780c */ /* 0x040fe200037c4270 */
[----:B------:R-:W-:Y:S01]  /*3700*/  UP2UR UR15, UPR, URZ, 0x8 ;  /* 0x000000083f0f7883 */ /* 0x000fe20008000000 */
[----:B------:R-:W-:-:S02]  /*3710*/  ISETP.GT.AND P5, PT, R3, 0x40, P5 ;  /* 0x000000400300780c */ /* 0x000fc40002fa4270 */
[----:B------:R-:W-:Y:S01]  /*3720*/  PLOP3.LUT P0, PT, PT, PT, UP3, 0x40, 0x0 ;  /* 0x000000000000781c */ /* 0x000fe20003f0e838 */
[----:B------:R-:W-:Y:S01]  /*3730*/  UISETP.GE.AND UP3, UPT, UR35, 0x5a, UPT ;  /* 0x0000005a2300788c */ /* 0x000fe2000bf66270 */
[C---:B------:R-:W-:Y:S02]  /*3740*/  ISETP.GT.AND P2, PT, R3.reuse, 0x41, P2 ;  /* 0x000000410300780c */ /* 0x040fe40001744270 */
[C---:B------:R-:W-:Y:S02]  /*3750*/  ISETP.GT.AND P0, PT, R3.reuse, 0x49, P0 ;  /* 0x000000490300780c */ /* 0x040fe40000704270 */
[----:B------:R-:W-:Y:S02]  /*3760*/  ISETP.GT.AND P1, PT, R3, 0x48, P1 ;  /* 0x000000480300780c */ /* 0x000fe40000f24270 */
[C---:B------:R-:W-:Y:S02]  /*3770*/  ISETP.LT.OR P0, PT, R30.reuse, 0x4a, P0 ;  /* 0x0000004a1e00780c */ /* 0x040fe40000701670 */
[----:B------:R-:W-:-:S02]  /*3780*/  ISETP.LT.OR P6, PT, R30, 0x3a, P6 ;  /* 0x0000003a1e00780c */ /* 0x000fc400037c1670 */
[C---:B------:R-:W-:Y:S02]  /*3790*/  ISETP.LT.OR P5, PT, R30.reuse, 0x41, P5 ;  /* 0x000000411e00780c */ /* 0x040fe40002fa1670 */
[C---:B------:R-:W-:Y:S02]  /*37a0*/  ISETP.LT.OR P2, PT, R30.reuse, 0x42, P2 ;  /* 0x000000421e00780c */ /* 0x040fe40001741670 */
[----:B------:R-:W-:Y:S02]  /*37b0*/  ISETP.LT.OR P1, PT, R30, 0x49, P1 ;  /* 0x000000491e00780c */ /* 0x000fe40000f21670 */
[----:B------:R-:W-:Y:S02]  /*37c0*/  FSEL R154, R93, -INF , !P0 ;  /* 0xff8000005d9a7808 */ /* 0x000fe40004000000 */
[----:B------:R-:W-:Y:S02]  /*37d0*/  PLOP3.LUT P0, PT, PT, PT, UP0, 0x40, 0x0 ;  /* 0x000000000000781c */ /* 0x000fe40003f0e808 */
[----:B------:R-:W-:-:S02]  /*37e0*/  FSEL R169, R101, -INF , !P6 ;  /* 0xff80000065a97808 */ /* 0x000fc40007000000 */
[----:B------:R-:W-:Y:S02]  /*37f0*/  FSEL R208, R96, -INF , !P5 ;  /* 0xff80000060d07808 */ /* 0x000fe40006800000 */
[----:B------:R-:W-:Y:S02]  /*3800*/  FSEL R209, R97, -INF , !P2 ;  /* 0xff80000061d17808 */ /* 0x000fe40005000000 */
[----:B------:R-:W-:Y:S02]  /*3810*/  FSEL R210, R92, -INF , !P1 ;  /* 0xff8000005cd27808 */ /* 0x000fe40004800000 */
[----:B------:R-:W-:Y:S02]  /*3820*/  PLOP3.LUT P6, PT, PT, PT, UP6, 0x40, 0x0 ;  /* 0x000000000000781c */ /* 0x000fe40003fce868 */
[----:B------:R-:W-:Y:S02]  /*3830*/  PLOP3.LUT P5, PT, PT, PT, UP5, 0x40, 0x0 ;  /* 0x000000000000781c */ /* 0x000fe40003fae858 */
[----:B------:R-:W-:-:S02]  /*3840*/  PLOP3.LUT P2, PT, PT, PT, UP4, 0x40, 0x0 ;  /* 0x000000000000781c */ /* 0x000fc40003f4e848 */
[----:B------:R-:W-:Y:S02]  /*3850*/  PLOP3.LUT P1, PT, PT, PT, UP3, 0x40, 0x0 ;  /* 0x000000000000781c */ /* 0x000fe40003f2e838 */
[C---:B------:R-:W-:Y:S02]  /*3860*/  ISETP.GT.AND P6, PT, R3.reuse, 0x50, P6 ;  /* 0x000000500300780c */ /* 0x040fe400037c4270 */
[C---:B------:R-:W-:Y:S02]  /*3870*/  ISETP.GT.AND P5, PT, R3.reuse, 0x51, P5 ;  /* 0x000000510300780c */ /* 0x040fe40002fa4270 */
[C---:B------:R-:W-:Y:S02]  /*3880*/  ISETP.GT.AND P2, PT, R3.reuse, 0x58, P2 ;  /* 0x000000580300780c */ /* 0x040fe40001744270 */
[----:B------:R-:W-:Y:S01]  /*3890*/  ISETP.GT.AND P1, PT, R3, 0x59, P1 ;  /* 0x000000590300780c */ /* 0x000fe20000f24270 */
[----:B------:R-:W-:Y:S01]  /*38a0*/  IMAD.IADD R3, R24, 0x1, R7 ;  /* 0x0000000118037824 */ /* 0x000fe200078e0207 */
[----:B------:R-:W-:-:S02]  /*38b0*/  ISETP.LT.OR P6, PT, R30, 0x51, P6 ;  /* 0x000000511e00780c */ /* 0x000fc400037c1670 */
[C---:B------:R-:W-:Y:S02]  /*38c0*/  ISETP.LT.OR P5, PT, R30.reuse, 0x52, P5 ;  /* 0x000000521e00780c */ /* 0x040fe40002fa1670 */
[C---:B------:R-:W-:Y:S02]  /*38d0*/  ISETP.LT.OR P2, PT, R30.reuse, 0x59, P2 ;  /* 0x000000591e00780c */ /* 0x040fe40001741670 */
[----:B------:R-:W-:Y:S02]  /*38e0*/  ISETP.LT.OR P1, PT, R30, 0x5a, P1 ;  /* 0x0000005a1e00780c */ /* 0x000fe40000f21670 */
[----:B------:R-:W-:Y:S02]  /*38f0*/  IMNMX R35, R35, R27, PT ;  /* 0x0000001b23237217 */ /* 0x000fe40003800200 */
[----:B------:R-:W-:Y:S02]  /*3900*/  FSEL R153, R88, -INF , !P6 ;  /* 0xff80000058997808 */ /* 0x000fe40007000000 */
[----:B------:R-:W-:-:S02]  /*3910*/  FSEL R139, R89, -INF , !P5 ;  /* 0xff800000598b7808 */ /* 0x000fc40006800000 */
[----:B------:R-:W-:Y:S02]  /*3920*/  FSEL R135, R80, -INF , !P2 ;  /* 0xff80000050877808 */ /* 0x000fe40005000000 */
[----:B------:R-:W-:Y:S01]  /*3930*/  FSEL R132, R81, -INF , !P1 ;  /* 0xff80000051847808 */ /* 0x000fe20004800000 */
        /* <DEDUP_REMOVED lines=13> */
.L_x_161:
[----:B------:R-:W-:-:S04]  /*3a10*/  MOV R7, c[0x0][0x32c] ;  /* 0x0000cb0000077a02 */ /* 0x000fc80000000f00 */
[----:B------:R-:W-:-:S13]  /*3a20*/  ISETP.NE.AND P0, PT, R7, 0x1, PT ;  /* 0x000000010700780c */ /* 0x000fda0003f05270 */
[----:B------:R-:W-:-:S05]  /*3a30*/  @P0 IMAD.HI.U32 R7, R30, c[0x0][0x330], RZ ;  /* 0x0000cc001e070a27 */ /* 0x000fca00078e00ff */
[----:B------:R-:W-:Y:S02]  /*3a40*/  @P0 SHF.R.U32.HI R30, RZ, c[0x0][0x334], R7 ;  /* 0x0000cd00ff1e0a19 */ /* 0x000fe40000011607 */
.L_x_162:
[----:B------:R-:W-:Y:S05]  /*3a50*/  BSYNC B0 ;  /* 0x0000000000007941 */ /* 0x000fea0003800000 */
.L_x_160:
[----:B------:R-:W-:-:S05]  /*3a60*/  IMAD R30, R30, c[0x0][0x32c], R2 ;  /* 0x0000cb001e1e7a24 */ /* 0x000fca00078e0202 */
[----:B------:R-:W-:Y:S02]  /*3a70*/  IADD3 R7, R30, c[0x0][0x32c], RZ ;  /* 0x0000cb001e077a10 */ /* 0x000fe40007ffe0ff */
[----:B------:R-:W-:Y:S02]  /*3a80*/  IMNMX R3, R3, R30, !PT ;  /* 0x0000001e03037217 */ /* 0x000fe40007800200 */
[----:B------:R-:W-:Y:S02]  /*3a90*/  IMNMX R35, R35, R7, PT ;  /* 0x0000000723237217 */ /* 0x000fe40003800200 */
.L_x_159:
[----:B------:R-:W-:Y:S02]  /*3aa0*/  UP2UR UR37, UPR, URZ, 0x1 ;  /* 0x000000013f257883 */ /* 0x000fe40008000000 */
[----:B------:R-:W-:Y:S02]  /*3ab0*/  UISETP.NE.AND UP0, UPT, UR17, URZ, UPT ;  /* 0x0000003f1100728c */ /* 0x000fe4000bf05270 */
[----:B------:R-:W-:Y:S02]  /*3ac0*/  UP2UR UR41, UPR, URZ, 0x40 ;  /* 0x000000403f297883 */ /* 0x000fe40008000000 */
[----:B------:R-:W-:-:S02]  /*3ad0*/  UISETP.NE.AND UP6, UPT, UR29, URZ, UPT ;  /* 0x0000003f1d00728c */ /* 0x000fc4000bfc5270 */
[----:B------:R-:W-:Y:S02]  /*3ae0*/  UP2UR UR42, UPR, URZ, 0x1 ;  /* 0x000000013f2a7883 */ /* 0x000fe40008000000 */
[----:B------:R-:W-:Y:S02]  /*3af0*/  UISETP.NE.AND UP0, UPT, UR33, URZ, UPT ;  /* 0x0000003f2100728c */ /* 0x000fe4000bf05270 */
[----:B------:R-:W-:Y:S02]  /*3b00*/  UP2UR UR43, UPR, URZ, 0x40 ;  /* 0x000000403f2b7883 */ /* 0x000fe40008000000 */
[----:B------:R-:W-:Y:S02]  /*3b10*/  UISETP.NE.AND UP6, UPT, UR34, URZ, UPT ;  /* 0x0000003f2200728c */ /* 0x000fe4000bfc5270 */
[----:B------:R-:W-:Y:S01]  /*3b20*/  PLOP3.LUT P0, PT, PT, PT, UP0, 0x40, 0x0 ;  /* 0x000000000000781c */ /* 0x000fe20003f0e808 */
[----:B------:R-:W-:Y:S02]  /*3b30*/  UP2UR UR38, UPR, URZ, 0x8 ;  /* 0x000000083f267883 */ /* 0x000fe40008000000 */
[----:B------:R-:W-:Y:S01]  /*3b40*/  UISETP.NE.AND UP3, UPT, UR32, URZ, UPT ;  /* 0x0000003f2000728c */ /* 0x000fe2000bf65270 */
[----:B------:R-:W-:Y:S01]  /*3b50*/  PLOP3.LUT P1, PT, PT, PT, UP6, 0x40, 0x0 ;  /* 0x000000000000781c */ /* 0x000fe20003f2e868 */
[----:B------:R-:W-:Y:S01]  /*3b60*/  UP2UR UR39, UPR, URZ, 0x10 ;  /* 0x000000103f277883 */ /* 0x000fe20008000000 */
[C---:B------:R-:W-:Y:S01]  /*3b70*/  ISETP.GT.AND P0, PT, R25.reuse, 0x1, P0 ;  /* 0x000000011900780c */ /* 0x040fe20000704270 */
[----:B------:R-:W-:Y:S01]  /*3b80*/  UISETP.NE.AND UP6, UPT, UR43, URZ, UPT ;  /* 0x0000003f2b00728c */ /* 0x000fe2000bfc5270 */
[----:B------:R-:W-:Y:S01]  /*3b90*/  ISETP.GT.AND P1, PT, R25, RZ, P1 ;  /* 0x000000ff1900720c */ /* 0x000fe20000f24270 */
[----:B------:R-:W-:Y:S01]  /*3ba0*/  UP2UR UR40, UPR, URZ, 0x20 ;  /* 0x000000203f287883 */ /* 0x000fe20008000000 */
[C---:B------:R-:W-:Y:S01]  /*3bb0*/  ISETP.LT.OR P0, PT, R26.reuse, 0x2, P0 ;  /* 0x000000021a00780c */ /* 0x040fe20000701670 */
[----:B------:R-:W-:Y:S01]  /*3bc0*/  UISETP.NE.AND UP4, UPT, UR31, URZ, UPT ;  /* 0x0000003f1f00728c */ /* 0x000fe2000bf85270 */
[----:B------:R-:W-:Y:S01]  /*3bd0*/  PLOP3.LUT P5, PT, PT, PT, UP3, 0x40, 0x0 ;  /* 0x000000000000781c */ /* 0x000fe20003fae838 */
[----:B------:R-:W-:Y:S01]  /*3be0*/  UISETP.NE.AND UP5, UPT, UR30, URZ, UPT ;  /* 0x0000003f1e00728c */ /* 0x000fe2000bfa5270 */
[----:B------:R-:W-:Y:S01]  /*3bf0*/  ISETP.LT.OR P1, PT, R26, 0x1, P1 ;  /* 0x000000011a00780c */ /* 0x000fe20000f21670 */
[----:B------:R-:W-:Y:S01]  /*3c00*/  UISETP.NE.AND UP0, UPT, UR25, URZ, UPT ;  /* 0x0000003f1900728c */ /* 0x000fe2000bf05270 */
[----:B------:R-:W-:Y:S01]  /*3c10*/  FSEL R131, R131, -INF , !P0 ;  /* 0xff80000083837808 */ /* 0x000fe20004000000 */
[----:B------:R-:W-:Y:S01]  /*3c20*/  UISETP.NE.AND UP3, UPT, UR26, URZ, UPT ;  /* 0x0000003f1a00728c */ /* 0x000fe2000bf65270 */
[----:B------:R-:W-:Y:S01]  /*3c30*/  PLOP3.LUT P0, PT, PT, PT, UP6, 0x40, 0x0 ;  /* 0x000000000000781c */ /* 0x000fe20003f0e868 */
[----:B------:R-:W-:Y:S01]  /*3c40*/  UISETP.NE.AND UP6, UPT, UR21, URZ, UPT ;  /* 0x0000003f1500728c */ /* 0x000fe2000bfc5270 */
[C---:B------:R-:W-:Y:S01]  /*3c50*/  ISETP.GT.AND P5, PT, R25.reuse, 0x8, P5 ;  /* 0x000000081900780c */ /* 0x040fe20002fa4270 */
[----:B------:R-:W-:Y:S01]  /*3c60*/  UP2UR UR36, UPR, URZ, 0x4 ;  /* 0x000000043f247883 */ /* 0x000fe20008000000 */
[----:B------:R-:W-:Y:S01]  /*3c70*/  FSEL R130, R130, -INF , !P1 ;  /* 0xff80000082827808 */ /* 0x000fe20004800000 */
[----:B------:R-:W-:Y:S01]  /*3c80*/  UISETP.NE.AND UP2, UPT, UR16, URZ, UPT ;  /* 0x0000003f1000728c */ /* 0x000fe2000bf45270 */
[----:B------:R-:W-:Y:S01]  /*3c90*/  PLOP3.LUT P2, PT, PT, PT, UP4, 0x40, 0x0 ;  /* 0x000000000000781c */ /* 0x000fe20003f4e848 */
[----:B------:R-:W-:Y:S01]  /*3ca0*/  UISETP.NE.AND UP4, UPT, UR27, URZ, UPT ;  /* 0x0000003f1b00728c */ /* 0x000fe2000bf85270 */
[----:B------:R-:W-:Y:S01]  /*3cb0*/  PLOP3.LUT P1, PT, PT, PT, UP5, 0x40, 0x0 ;  /* 0x000000000000781c */ /* 0x000fe20003f2e858 */
[----:B------:R-:W-:Y:S01]  /*3cc0*/  UISETP.NE.AND UP5, UPT, UR28, URZ, UPT ;  /* 0x0000003f1c00728c */ /* 0x000fe2000bfa5270 */
[C---:B------:R-:W-:Y:S01]  /*3cd0*/  ISETP.GT.AND P0, PT, R25.reuse, 0x11, P0 ;  /* 0x000000111900780c */ /* 0x040fe20000704270 */
[----:B------:R-:W-:Y:S01]  /*3ce0*/  UP2UR UR35, UPR, URZ, 0x2 ;  /* 0x000000023f237883 */ /* 0x000fe20008000000 */
[----:B------:R-:W-:Y:S01]  /*3cf0*/  ISETP.LT.OR P5, PT, R26, 0x9, P5 ;  /* 0x000000091a00780c */ /* 0x000fe20002fa1670 */
[----:B------:R-:W-:Y:S01]  /*3d00*/  UISETP.NE.AND UP1, UPT, UR15, URZ, UPT ;  /* 0x0000003f0f00728c */ /* 0x000fe2000bf25270 */
[----:B------:R-:W-:-:S02]  /*3d10*/  ISETP.GT.AND P2, PT, R25, 0x9, P2 ;  /* 0x000000091900780c */ /* 0x000fc40001744270 */
[----:B------:R-:W-:Y:S02]  /*3d20*/  ISETP.GT.AND P1, PT, R25, 0x10, P1 ;  /* 0x000000101900780c */ /* 0x000fe40000f24270 */
[----:B------:R-:W-:Y:S02]  /*3d30*/  ISETP.LT.OR P0, PT, R26, 0x12, P0 ;  /* 0x000000121a00780c */ /* 0x000fe40000701670 */
[----:B------:R-:W-:Y:S02]  /*3d40*/  FSEL R31, R126, -INF , !P5 ;  /* 0xff8000007e1f7808 */ /* 0x000fe40006800000 */
[C---:B------:R-:W-:Y:S02]  /*3d50*/  ISETP.LT.OR P2, PT, R26.reuse, 0xa, P2 ;  /* 0x0000000a1a00780c */ /* 0x040fe40001741670 */
[----:B------:R-:W-:Y:S01]  /*3d60*/  PLOP3.LUT P5, PT, PT, PT, UP5, 0x40, 0x0 ;  /* 0x000000000000781c */ /* 0x000fe20003fae858 */
[----:B------:R-:W-:Y:S01]  /*3d70*/  UISETP.NE.AND UP5, UPT, UR20, URZ, UPT ;  /* 0x0000003f1400728c */ /* 0x000fe2000bfa5270 */
[----:B------:R-:W-:-:S02]  /*3d80*/  ISETP.LT.OR P1, PT, R26, 0x11, P1 ;  /* 0x000000111a00780c */ /* 0x000fc40000f21670 */
[----:B------:R-:W-:Y:S02]  /*3d90*/  FSEL R50, R123, -INF , !P0 ;  /* 0xff8000007b327808 */ /* 0x000fe40004000000 */
[----:B------:R-:W-:Y:S02]  /*3da0*/  FSEL R30, R127, -INF , !P2 ;  /* 0xff8000007f1e7808 */ /* 0x000fe40005000000 */
[----:B------:R-:W-:Y:S01]  /*3db0*/  PLOP3.LUT P0, PT, PT, PT, UP0, 0x40, 0x0 ;  /* 0x000000000000781c */ /* 0x000fe20003f0e808 */
[----:B------:R-:W-:Y:S01]  /*3dc0*/  UISETP.NE.AND UP0, UPT, UR22, URZ, UPT ;  /* 0x0000003f1600728c */ /* 0x000fe2000bf05270 */
[----:B------:R-:W-:Y:S02]  /*3dd0*/  ISETP.GT.AND P5, PT, R25, 0x18, P5 ;  /* 0x000000181900780c */ /* 0x000fe40002fa4270 */
[----:B------:R-:W-:Y:S01]  /*3de0*/  PLOP3.LUT P2, PT, PT, PT, UP4, 0x40, 0x0 ;  /* 0x000000000000781c */ /* 0x000fe20003f4e848 */
[----:B------:R-:W-:Y:S01]  /*3df0*/  UISETP.NE.AND UP4, UPT, UR24, URZ, UPT ;  /* 0x0000003f1800728c */ /* 0x000fe2000bf85270 */
[----:B------:R-:W-:-:S02]  /*3e00*/  FSEL R122, R122, -INF , !P1 ;  /* 0xff8000007a7a7808 */ /* 0x000fc40004800000 */
[----:B------:R-:W-:Y:S01]  /*3e10*/  PLOP3.LUT P1, PT, PT, PT, UP3, 0x40, 0x0 ;  /* 0x000000000000781c */ /* 0x000fe20003f2e838 */
[----:B------:R-:W-:Y:S01]  /*3e20*/  UISETP.NE.AND UP3, UPT, UR23, URZ, UPT ;  /* 0x0000003f1700728c */ /* 0x000fe2000bf65270 */
[C---:B------:R-:W-:Y:S02]  /*3e30*/  ISETP.GT.AND P0, PT, R25.reuse, 0x21, P0 ;  /* 0x000000211900780c */ /* 0x040fe40000704270 */
[C---:B------:R-:W-:Y:S02]  /*3e40*/  ISETP.LT.OR P5, PT, R26.reuse, 0x19, P5 ;  /* 0x000000191a00780c */ /* 0x040fe40002fa1670 */
[C---:B------:R-:W-:Y:S02]  /*3e50*/  ISETP.GT.AND P2, PT, R25.reuse, 0x19, P2 ;  /* 0x000000191900780c */ /* 0x040fe40001744270 */
[----:B------:R-:W-:Y:S02]  /*3e60*/  ISETP.GT.AND P1, PT, R25, 0x20, P1 ;  /* 0x000000201900780c */ /* 0x000fe40000f24270 */
[----:B------:R-:W-:-:S02]  /*3e70*/  ISETP.LT.OR P0, PT, R26, 0x22, P0 ;  /* 0x000000221a00780c */ /* 0x000fc40000701670 */
[----:B------:R-:W-:Y:S02]  /*3e80*/  FSEL R118, R118, -INF , !P5 ;  /* 0xff80000076767808 */ /* 0x000fe40006800000 */
[C---:B------:R-:W-:Y:S02]  /*3e90*/  ISETP.LT.OR P2, PT, R26.reuse, 0x1a, P2 ;  /* 0x0000001a1a00780c */ /* 0x040fe40001741670 */
[----:B------:R-:W-:Y:S01]  /*3ea0*/  PLOP3.LUT P5, PT, PT, PT, UP4, 0x40, 0x0 ;  /* 0x000000000000781c */ /* 0x000fe20003fae848 */
[----:B------:R-:W-:Y:S01]  /*3eb0*/  UISETP.NE.AND UP4, UPT, UR19, URZ, UPT ;  /* 0x0000003f1300728c */ /* 0x000fe2000bf85270 */
[----:B------:R-:W-:Y:S02]  /*3ec0*/  ISETP.LT.OR P1, PT, R26, 0x21, P1 ;  /* 0x000000211a00780c */ /* 0x000fe40000f21670 */
[----:B------:R-:W-:Y:S02]  /*3ed0*/  FSEL R48, R115, -INF , !P0 ;  /* 0xff80000073307808 */ /* 0x000fe40004000000 */
[----:B------:R-:W-:-:S02]  /*3ee0*/  FSEL R7, R119, -INF , !P2 ;  /* 0xff80000077077808 */ /* 0x000fc40005000000 */
[----:B------:R-:W-:Y:S01]  /*3ef0*/  PLOP3.LUT P0, PT, PT, PT, UP6, 0x40, 0x0 ;  /* 0x000000000000781c */ /* 0x000fe20003f0e868 */
[----:B------:R-:W-:Y:S01]  /*3f00*/  UISETP.NE.AND UP6, UPT, UR41, URZ, UPT ;  /* 0x0000003f2900728c */ /* 0x000fe2000bfc5270 */
[C---:B------:R-:W-:Y:S02]  /*3f10*/  ISETP.GT.AND P5, PT, R25.reuse, 0x28, P5 ;  /* 0x000000281900780c */ /* 0x040fe40002fa4270 */
[----:B------:R-:W-:Y:S01]  /*3f20*/  PLOP3.LUT P2, PT, PT, PT, UP3, 0x40, 0x0 ;  /* 0x000000000000781c */ /* 0x000fe20003f4e838 */
[----:B------:R-:W-:Y:S01]  /*3f30*/  UISETP.NE.AND UP3, UPT, UR18, URZ, UPT ;  /* 0x0000003f1200728c */ /* 0x000fe2000bf65270 */
[----:B------:R-:W-:Y:S01]  /*3f40*/  FSEL R49, R114, -INF , !P1 ;  /* 0xff80000072317808 */ /* 0x000fe20004800000 */
[----:B------:R-:W-:Y:S01]  /*3f50*/  UP2UR UR41, UPR, URZ, 0x40 ;  /* 0x000000403f297883 */ /* 0x000fe20008000000 */
[----:B------:R-:W-:Y:S01]  /*3f60*/  PLOP3.LUT P1, PT, PT, PT, UP0, 0x40, 0x0 ;  /* 0x000000000000781c */ /* 0x000fe20003f2e808 */
[----:B------:R-:W-:Y:S01]  /*3f70*/  UISETP.NE.AND UP0, UPT, UR42, URZ, UPT ;  /* 0x0000003f2a00728c */ /* 0x000fe2000bf05270 */
[----:B------:R-:W-:-:S02]  /*3f80*/  ISETP.GT.AND P0, PT, R25, 0x31, P0 ;  /* 0x000000311900780c */ /* 0x000fc40000704270 */
[C---:B------:R-:W-:Y:S02]  /*3f90*/  ISETP.LT.OR P5, PT, R26.reuse, 0x29, P5 ;  /* 0x000000291a00780c */ /* 0x040fe40002fa1670 */
[C---:B------:R-:W-:Y:S02]  /*3fa0*/  ISETP.GT.AND P2, PT, R25.reuse, 0x29, P2 ;  /* 0x000000291900780c */ /* 0x040fe40001744270 */
[----:B------:R-:W-:Y:S02]  /*3fb0*/  ISETP.GT.AND P1, PT, R25, 0x30, P1 ;  /* 0x000000301900780c */ /* 0x000fe40000f24270 */
[----:B------:R-:W-:Y:S02]  /*3fc0*/  ISETP.LT.OR P0, PT, R26, 0x32, P0 ;  /* 0x000000321a00780c */ /* 0x000fe40000701670 */
[----:B------:R-:W-:Y:S02]  /*3fd0*/  FSEL R96, R110, -INF , !P5 ;  /* 0xff8000006e607808 */ /* 0x000fe40006800000 */
[----:B------:R-:W-:-:S02]  /*3fe0*/  ISETP.LT.OR P2, PT, R26, 0x2a, P2 ;  /* 0x0000002a1a00780c */ /* 0x000fc40001741670 */
[----:B------:R-:W-:Y:S01]  /*3ff0*/  PLOP3.LUT P6, PT, PT, PT, UP5, 0x40, 0x0 ;  /* 0x000000000000781c */ /* 0x000fe20003fce858 */
[----:B------:R-:W-:Y:S01]  /*4000*/  UISETP.NE.AND UP5, UPT, UR40, URZ, UPT ;  /* 0x0000003f2800728c */ /* 0x000fe2000bfa5270 */
[----:B------:R-:W-:Y:S01]  /*4010*/  PLOP3.LUT P5, PT, PT, PT, UP4, 0x40, 0x0 ;  /* 0x000000000000781c */ /* 0x000fe20003fae848 */
[----:B------:R-:W-:Y:S01]  /*4020*/  UISETP.NE.AND UP4, UPT, UR39, URZ, UPT ;  /* 0x0000003f2700728c */ /* 0x000fe2000bf85270 */
[----:B------:R-:W-:Y:S01]  /*4030*/  ISETP.LT.OR P1, PT, R26, 0x31, P1 ;  /* 0x000000311a00780c */ /* 0x000fe20000f21670 */
[----:B------:R-:W-:Y:S01]  /*4040*/  UP2UR UR39, UPR, URZ, 0x4 ;  /* 0x000000043f277883 */ /* 0x000fe20008000000 */
[----:B------:R-:W-:Y:S01]  /*4050*/  FSEL R170, R107, -INF , !P0 ;  /* 0xff8000006baa7808 */ /* 0x000fe20004000000 */
[----:B------:R-:W-:Y:S01]  /*4060*/  UP2UR UR42, UPR, URZ, 0x20 ;  /* 0x000000203f2a7883 */ /* 0x000fe20008000000 */
[----:B------:R-:W-:Y:S01]  /*4070*/  FSEL R47, R111, -INF , !P2 ;  /* 0xff8000006f2f7808 */ /* 0x000fe20005000000 */
[----:B------:R-:W-:Y:S01]  /*4080*/  UP2UR UR43, UPR, URZ, 0x10 ;  /* 0x000000103f2b7883 */ /* 0x000fe20008000000 */
[----:B------:R-:W-:Y:S01]  /*4090*/  PLOP3.LUT P0, PT, PT, PT, UP2, 0x40, 0x0 ;  /* 0x000000000000781c */ /* 0x000fe20003f0e828 */
[----:B------:R-:W-:Y:S01]  /*40a0*/  UISETP.NE.AND UP2, UPT, UR27, URZ, UPT ;  /* 0x0000003f1b00728c */ /* 0x000fe2000bf45270 */
[C---:B------:R-:W-:Y:S01]  /*40b0*/  ISETP.GT.AND P6, PT, R25.reuse, 0x38, P6 ;  /* 0x000000381900780c */ /* 0x040fe200037c4270 */
[----:B------:R-:W-:Y:S01]  /*40c0*/  UP2UR UR40, UPR, URZ, 0x2 ;  /* 0x000000023f287883 */ /* 0x000fe20008000000 */
[C---:B------:R-:W-:Y:S01]  /*40d0*/  ISETP.GT.AND P5, PT, R25.reuse, 0x39, P5 ;  /* 0x000000391900780c */ /* 0x040fe20002fa4270 */
[----:B------:R-:W-:Y:S01]  /*40e0*/  UP2UR UR45, UPR, URZ, 0x4 ;  /* 0x000000043f2d7883 */ /* 0x000fe20008000000 */
[----:B------:R-:W-:Y:S01]  /*40f0*/  PLOP3.LUT P2, PT, PT, PT, UP3, 0x40, 0x0 ;  /* 0x000000000000781c */ /* 0x000fe20003f4e838 */
[----:B------:R-:W-:Y:S01]  /*4100*/  UISETP.NE.AND UP3, UPT, UR38, URZ, UPT ;  /* 0x0000003f2600728c */ /* 0x000fe2000bf65270 */
[----:B------:R-:W-:Y:S01]  /*4110*/  FSEL R187, R106, -INF , !P1 ;  /* 0xff8000006abb7808 */ /* 0x000fe20004800000 */
[----:B------:R-:W-:Y:S01]  /*4120*/  UP2UR UR38, UPR, URZ, 0x1 ;  /* 0x000000013f267883 */ /* 0x000fe20008000000 */
[----:B------:R-:W-:Y:S01]  /*4130*/  PLOP3.LUT P1, PT, PT, PT, UP0, 0x40, 0x0 ;  /* 0x000000000000781c */ /* 0x000fe20003f2e808 */
[----:B------:R-:W-:Y:S01]  /*4140*/  UISETP.NE.AND UP0, UPT, UR34, URZ, UPT ;  /* 0x0000003f2200728c */ /* 0x000fe2000bf05270 */
[C---:B------:R-:W-:Y:S01]  /*4150*/  ISETP.LT.OR P6, PT, R26.reuse, 0x39, P6 ;  /* 0x000000391a00780c */ /* 0x040fe200037c1670 */
[----:B------:R-:W-:Y:S01]  /*4160*/  UISETP.NE.AND UP2, UPT, UR33, URZ, UPT ;  /* 0x0000003f2100728c */ /* 0x000fe2000bf45270 */
[----:B------:R-:W-:Y:S01]  /*4170*/  ISETP.LT.OR P5, PT, R26, 0x3a, P5 ;  /* 0x0000003a1a00780c */ /* 0x000fe20002fa1670 */
[----:B------:R-:W-:Y:S01]  /*4180*/  UP2UR UR44, UPR, URZ, 0x8 ;  /* 0x000000083f2c7883 */ /* 0x000fe20008000000 */
[----:B------:R-:W-:-:S02]  /*4190*/  ISETP.GT.AND P0, PT, R25, 0x48, P0 ;  /* 0x000000481900780c */ /* 0x000fc40000704270 */
[C---:B------:R-:W-:Y:S02]  /*41a0*/  ISETP.GT.AND P2, PT, R25.reuse, 0x40, P2 ;  /* 0x000000401900780c */ /* 0x040fe40001744270 */
[----:B------:R-:W-:Y:S02]  /*41b0*/  ISETP.GT.AND P1, PT, R25, 0x41, P1 ;  /* 0x000000411900780c */ /* 0x000fe40000f24270 */
[----:B------:R-:W-:Y:S02]  /*41c0*/  FSEL R171, R102, -INF , !P6 ;  /* 0xff80000066ab7808 */ /* 0x000fe40007000000 */
[----:B------:R-:W-:Y:S02]  /*41d0*/  FSEL R172, R103, -INF , !P5 ;  /* 0xff80000067ac7808 */ /* 0x000fe40006800000 */
[C---:B------:R-:W-:Y:S02]  /*41e0*/  ISETP.LT.OR P0, PT, R26.reuse, 0x49, P0 ;  /* 0x000000491a00780c */ /* 0x040fe40000701670 */
[----:B------:R-:W-:-:S02]  /*41f0*/  ISETP.LT.OR P2, PT, R26, 0x41, P2 ;  /* 0x000000411a00780c */ /* 0x000fc40001741670 */
[----:B------:R-:W-:Y:S01]  /*4200*/  PLOP3.LUT P6, PT, PT, PT, UP1, 0x40, 0x0 ;  /* 0x000000000000781c */ /* 0x000fe20003fce818 */
[----:B------:R-:W-:Y:S01]  /*4210*/  UISETP.NE.AND UP1, UPT, UR28, URZ, UPT ;  /* 0x0000003f1c00728c */ /* 0x000fe2000bf25270 */
[----:B------:R-:W-:Y:S01]  /*4220*/  PLOP3.LUT P5, PT, PT, PT, UP6, 0x40, 0x0 ;  /* 0x000000000000781c */ /* 0x000fe20003fae868 */
[----:B------:R-:W-:Y:S01]  /*4230*/  UISETP.NE.AND UP6, UPT, UR29, URZ, UPT ;  /* 0x0000003f1d00728c */ /* 0x000fe2000bfc5270 */
[----:B------:R-:W-:Y:S02]  /*4240*/  ISETP.LT.OR P1, PT, R26, 0x42, P1 ;  /* 0x000000421a00780c */ /* 0x000fe40000f21670 */
[----:B------:R-:W-:Y:S02]  /*4250*/  FSEL R206, R94, -INF , !P0 ;  /* 0xff8000005ece7808 */ /* 0x000fe40004000000 */
[----:B------:R-:W-:Y:S02]  /*4260*/  FSEL R211, R98, -INF , !P2 ;  /* 0xff80000062d37808 */ /* 0x000fe40005000000 */
[----:B------:R-:W-:Y:S01]  /*4270*/  PLOP3.LUT P0, PT, PT, PT, UP3, 0x40, 0x0 ;  /* 0x000000000000781c */ /* 0x000fe20003f0e838 */
[----:B------:R-:W-:Y:S01]  /*4280*/  UISETP.NE.AND UP3, UPT, UR32, URZ, UPT ;  /* 0x0000003f2000728c */ /* 0x000fe2000bf65270 */
[----:B------:R-:W-:-:S02]  /*4290*/  ISETP.GT.AND P6, PT, R25, 0x49, P6 ;  /* 0x000000491900780c */ /* 0x000fc400037c4270 */
[----:B------:R-:W-:Y:S02]  /*42a0*/  ISETP.GT.AND P5, PT, R25, 0x50, P5 ;  /* 0x000000501900780c */ /* 0x000fe40002fa4270 */
[----:B------:R-:W-:Y:S01]  /*42b0*/  PLOP3.LUT P2, PT, PT, PT, UP5, 0x40, 0x0 ;  /* 0x000000000000781c */ /* 0x000fe20003f4e858 */
[----:B------:R-:W-:Y:S01]  /*42c0*/  UISETP.NE.AND UP5, UPT, UR30, URZ, UPT ;  /* 0x0000003f1e00728c */ /* 0x000fe2000bfa5270 */
[----:B------:R-:W-:Y:S02]  /*42d0*/  FSEL R155, R99, -INF , !P1 ;  /* 0xff800000639b7808 */ /* 0x000fe40004800000 */
[----:B------:R-:W-:Y:S01]  /*42e0*/  PLOP3.LUT P1, PT, PT, PT, UP4, 0x40, 0x0 ;  /* 0x000000000000781c */ /* 0x000fe20003f2e848 */
[----:B------:R-:W-:Y:S01]  /*42f0*/  UISETP.NE.AND UP4, UPT, UR31, URZ, UPT ;  /* 0x0000003f1f00728c */ /* 0x000fe2000bf85270 */
[----:B------:R-:W-:Y:S02]  /*4300*/  ISETP.GT.AND P0, PT, R25, 0x59, P0 ;  /* 0x000000591900780c */ /* 0x000fe40000704270 */
[----:B------:R-:W-:-:S02]  /*4310*/  ISETP.LT.OR P6, PT, R26, 0x4a, P6 ;  /* 0x0000004a1a00780c */ /* 0x000fc400037c1670 */
[C---:B------:R-:W-:Y:S02]  /*4320*/  ISETP.LT.OR P5, PT, R26.reuse, 0x51, P5 ;  /* 0x000000511a00780c */ /* 0x040fe40002fa1670 */
[C---:B------:R-:W-:Y:S02]  /*4330*/  ISETP.GT.AND P2, PT, R25.reuse, 0x51, P2 ;  /* 0x000000511900780c */ /* 0x040fe40001744270 */
[----:B------:R-:W-:Y:S02]  /*4340*/  ISETP.GT.AND P1, PT, R25, 0x58, P1 ;  /* 0x000000581900780c */ /* 0x000fe40000f24270 */
[----:B------:R-:W-:Y:S02]  /*4350*/  ISETP.LT.OR P0, PT, R26, 0x5a, P0 ;  /* 0x0000005a1a00780c */ /* 0x000fe40000701670 */
[----:B------:R-:W-:Y:S02]  /*4360*/  FSEL R152, R95, -INF , !P6 ;  /* 0xff8000005f987808 */ /* 0x000fe40007000000 */
[----:B------:R-:W-:-:S02]  /*4370*/  FSEL R137, R90, -INF , !P5 ;  /* 0xff8000005a897808 */ /* 0x000fc40006800000 */
[C---:B------:R-:W-:Y:S02]  /*4380*/  ISETP.LT.OR P2, PT, R26.reuse, 0x52, P2 ;  /* 0x000000521a00780c */ /* 0x040fe40001741670 */
[----:B------:R-:W-:Y:S01]  /*4390*/  PLOP3.LUT P6, PT, PT, PT, UP0, 0x40, 0x0 ;  /* 0x000000000000781c */ /* 0x000fe20003fce808 */
[----:B------:R-:W-:Y:S01]  /*43a0*/  UISETP.NE.AND UP0, UPT, UR26, URZ, UPT ;  /* 0x0000003f1a00728c */ /* 0x000fe2000bf05270 */
[----:B------:R-:W-:Y:S01]  /*43b0*/  PLOP3.LUT P5, PT, PT, PT, UP2, 0x40, 0x0 ;  /* 0x000000000000781c */ /* 0x000fe20003fae828 */
[----:B------:R-:W-:Y:S01]  /*43c0*/  UISETP.NE.AND UP2, UPT, UR45, URZ, UPT ;  /* 0x0000003f2d00728c */ /* 0x000fe2000bf45270 */
[----:B------:R-:W-:Y:S02]  /*43d0*/  ISETP.LT.OR P1, PT, R26, 0x59, P1 ;  /* 0x000000591a00780c */ /* 0x000fe40000f21670 */
[----:B------:R-:W-:Y:S02]  /*43e0*/  FSEL R125, R83, -INF , !P0 ;  /* 0xff800000537d7808 */ /* 0x000fe40004000000 */
[----:B------:R-:W-:-:S02]  /*43f0*/  FSEL R134, R91, -INF , !P2 ;  /* 0xff8000005b867808 */ /* 0x000fc40005000000 */
[C---:B------:R-:W-:Y:S02]  /*4400*/  ISETP.GT.AND P6, PT, R3.reuse, RZ, P6 ;  /* 0x000000ff0300720c */ /* 0x040fe400037c4270 */
[----:B------:R-:W-:Y:S02]  /*4410*/  ISETP.GT.AND P5, PT, R3, 0x1, P5 ;  /* 0x000000010300780c */ /* 0x000fe40002fa4270 */
[----:B------:R-:W-:Y:S01]  /*4420*/  PLOP3.LUT P0, PT, PT, PT, UP5, 0x40, 0x0 ;  /* 0x000000000000781c */ /* 0x000fe20003f0e858 */
[----:B------:R-:W-:Y:S01]  /*4430*/  UISETP.NE.AND UP5, UPT, UR22, URZ, UPT ;  /* 0x0000003f1600728c */ /* 0x000fe2000bfa5270 */
[----:B------:R-:W-:Y:S01]  /*4440*/  PLOP3.LUT P2, PT, PT, PT, UP3, 0x40, 0x0 ;  /* 0x000000000000781c */ /* 0x000fe20003f4e838 */
[----:B------:R-:W-:Y:S01]  /*4450*/  UISETP.NE.AND UP3, UPT, UR24, URZ, UPT ;  /* 0x0000003f1800728c */ /* 0x000fe2000bf65270 */
[----:B------:R-:W-:Y:S02]  /*4460*/  FSEL R127, R82, -INF , !P1 ;  /* 0xff800000527f7808 */ /* 0x000fe40004800000 */
[----:B------:R-:W-:Y:S01]  /*4470*/  PLOP3.LUT P1, PT, PT, PT, UP4, 0x40, 0x0 ;  /* 0x000000000000781c */ /* 0x000fe20003f2e848 */
[----:B------:R-:W-:Y:S01]  /*4480*/  UP2UR UR45, UPR, URZ, 0x8 ;  /* 0x000000083f2d7883 */ /* 0x000fe20008000000 */
[C---:B------:R-:W-:Y:S01]  /*4490*/  ISETP.LT.OR P6, PT, R35.reuse, 0x1, P6 ;  /* 0x000000012300780c */ /* 0x040fe200037c1670 */
[----:B------:R-:W-:Y:S01]  /*44a0*/  UISETP.NE.AND UP3, UPT, UR25, URZ, UPT ;  /* 0x0000003f1900728c */ /* 0x000fe2000bf65270 */
[----:B------:R-:W-:Y:S01]  /*44b0*/  ISETP.LT.OR P5, PT, R35, 0x2, P5 ;  /* 0x000000022300780c */ /* 0x000fe20002fa1670 */
[----:B------:R-:W-:Y:S01]  /*44c0*/  UISETP.NE.AND UP4, UPT, UR23, URZ, UPT ;  /* 0x0000003f1700728c */ /* 0x000fe2000bf85270 */
[----:B------:R-:W-:-:S02]  /*44d0*/  ISETP.GT.AND P0, PT, R3, 0x10, P0 ;  /* 0x000000100300780c */ /* 0x000fc40000704270 */
[C---:B------:R-:W-:Y:S02]  /*44e0*/  ISETP.GT.AND P2, PT, R3.reuse, 0x8, P2 ;  /* 0x000000080300780c */ /* 0x040fe40001744270 */
[----:B------:R-:W-:Y:S02]  /*44f0*/  ISETP.GT.AND P1, PT, R3, 0x9, P1 ;  /* 0x000000090300780c */ /* 0x000fe40000f24270 */
[----:B------:R-:W-:Y:S02]  /*4500*/  FSEL R180, R76, -INF , !P6 ;  /* 0xff8000004cb47808 */ /* 0x000fe40007000000 */
[----:B------:R-:W-:Y:S02]  /*4510*/  FSEL R184, R77, -INF , !P5 ;  /* 0xff8000004db87808 */ /* 0x000fe40006800000 */
[C---:B------:R-:W-:Y:S02]  /*4520*/  ISETP.LT.OR P0, PT, R35.reuse, 0x11, P0 ;  /* 0x000000112300780c */ /* 0x040fe40000701670 */
[----:B------:R-:W-:Y:S01]  /*4530*/  PLOP3.LUT P6, PT, PT, PT, UP6, 0x40, 0x0 ;  /* 0x000000000000781c */ /* 0x000fe20003fce868 */
[----:B------:R-:W-:Y:S01]  /*4540*/  UISETP.NE.AND UP6, UPT, UR21, URZ, UPT ;  /* 0x0000003f1500728c */ /* 0x000fe2000bfc5270 */
[----:B------:R-:W-:Y:S01]  /*4550*/  PLOP3.LUT P5, PT, PT, PT, UP1, 0x40, 0x0 ;  /* 0x000000000000781c */ /* 0x000fe20003fae818 */
[----:B------:R-:W-:Y:S01]  /*4560*/  UISETP.NE.AND UP1, UPT, UR20, URZ, UPT ;  /* 0x0000003f1400728c */ /* 0x000fe2000bf25270 */
[----:B------:R-:W-:-:S02]  /*4570*/  ISETP.LT.OR P2, PT, R35, 0x9, P2 ;  /* 0x000000092300780c */ /* 0x000fc40001741670 */
[----:B------:R-:W-:Y:S02]  /*4580*/  ISETP.LT.OR P1, PT, R35, 0xa, P1 ;  /* 0x0000000a2300780c */ /* 0x000fe40000f21670 */
[----:B------:R-:W-:Y:S02]  /*4590*/  FSEL R41, R68, -INF , !P0 ;  /* 0xff80000044297808 */ /* 0x000fe40004000000 */
[C---:B------:R-:W-:Y:S02]  /*45a0*/  ISETP.GT.AND P6, PT, R3.reuse, 0x11, P6 ;  /* 0x000000110300780c */ /* 0x040fe400037c4270 */
[----:B------:R-:W-:Y:S02]  /*45b0*/  ISETP.GT.AND P5, PT, R3, 0x18, P5 ;  /* 0x000000180300780c */ /* 0x000fe40002fa4270 */
[----:B------:R-:W-:Y:S01]  /*45c0*/  PLOP3.LUT P0, PT, PT, PT, UP3, 0x40, 0x0 ;  /* 0x000000000000781c */ /* 0x000fe20003f0e838 */
[----:B------:R-:W-:Y:S01]  /*45d0*/  UISETP.NE.AND UP3, UPT, UR45, URZ, UPT ;  /* 0x0000003f2d00728c */ /* 0x000fe2000bf65270 */
[----:B------:R-:W-:-:S02]  /*45e0*/  FSEL R183, R72, -INF , !P2 ;  /* 0xff80000048b77808 */ /* 0x000fc40005000000 */
[----:B------:R-:W-:Y:S02]  /*45f0*/  FSEL R44, R73, -INF , !P1 ;  /* 0xff800000492c7808 */ /* 0x000fe40004800000 */
[----:B------:R-:W-:Y:S01]  /*4600*/  PLOP3.LUT P2, PT, PT, PT, UP2, 0x40, 0x0 ;  /* 0x000000000000781c */ /* 0x000fe20003f4e828 */
[----:B------:R-:W-:Y:S01]  /*4610*/  UISETP.NE.AND UP2, UPT, UR19, URZ, UPT ;  /* 0x0000003f1300728c */ /* 0x000fe2000bf45270 */
[----:B------:R-:W-:Y:S01]  /*4620*/  PLOP3.LUT P1, PT, PT, PT, UP0, 0x40, 0x0 ;  /* 0x000000000000781c */ /* 0x000fe20003f2e808 */
[----:B------:R-:W-:Y:S01]  /*4630*/  UISETP.NE.AND UP0, UPT, UR18, URZ, UPT ;  /* 0x0000003f1200728c */ /* 0x000fe2000bf05270 */
[C---:B------:R-:W-:Y:S02]  /*4640*/  ISETP.LT.OR P6, PT, R35.reuse, 0x12, P6 ;  /* 0x000000122300780c */ /* 0x040fe400037c1670 */
[----:B------:R-:W-:Y:S02]  /*4650*/  ISETP.LT.OR P5, PT, R35, 0x19, P5 ;  /* 0x000000192300780c */ /* 0x000fe40002fa1670 */
        /* <DEDUP_REMOVED lines=29> */
[----:B------:R-:W-:Y:S01]  /*4830*/  FSEL R240, R17, -INF , !P5 ;  /* 0xff80000011f07808 */ /* 0x000fe20006800000 */
[----:B------:R-:W1:Y:S01]  /*4840*/  SHFL.IDX PT, R16, R33, 0x3, 0x1c1f ;  /* 0x007c1f0021107f89 */ /* 0x000e6200000e0000 */
        /* <DEDUP_REMOVED lines=8> */
[----:B------:R-:W-:Y:S01]  /*48d0*/  PLOP3.LUT P0, PT, PT, PT, UP1, 0x40, 0x0 ;  /* 0x000000000000781c */ /* 0x000fe20003f0e818 */
[----:B------:R-:W-:Y:S01]  /*48e0*/  UISETP.NE.AND UP1, UPT, UR35, URZ, UPT ;  /* 0x0000003f2300728c */ /* 0x000fe2000bf25270 */
[----:B------:R-:W-:Y:S02]  /*48f0*/  FSEL R136, R60, -INF , !P2 ;  /* 0xff8000003c887808 */ /* 0x000fe40005000000 */
[----:B------:R-:W-:Y:S02]  /*4900*/  FSEL R133, R61, -INF , !P1 ;  /* 0xff8000003d857808 */ /* 0x000fe40004800000 */
[----:B------:R-:W-:Y:S01]  /*4910*/  PLOP3.LUT P2, PT, PT, PT, UP0, 0x40, 0x0 ;  /* 0x000000000000781c */ /* 0x000fe20003f4e808 */
[----:B------:R-:W-:Y:S01]  /*4920*/  UISETP.NE.AND UP0, UPT, UR37, URZ, UPT ;  /* 0x0000003f2500728c */ /* 0x000fe2000bf05270 */
[----:B------:R-:W-:Y:S01]  /*4930*/  PLOP3.LUT P1, PT, PT, PT, UP2, 0x40, 0x0 ;  /* 0x000000000000781c */ /* 0x000fe20003f2e828 */
[----:B------:R-:W-:Y:S01]  /*4940*/  UISETP.NE.AND UP2, UPT, UR36, URZ, UPT ;  /* 0x0000003f2400728c */ /* 0x000fe2000bf45270 */
[----:B------:R-:W-:-:S02]  /*4950*/  ISETP.GT.AND P0, PT, R3, 0x49, P0 ;  /* 0x000000490300780c */ /* 0x000fc40000704270 */
[C---:B------:R-:W-:Y:S02]  /*4960*/  ISETP.GT.AND P6, PT, R3.reuse, 0x39, P6 ;  /* 0x000000390300780c */ /* 0x040fe400037c4270 */
        /* <DEDUP_REMOVED lines=8> */
[----:B------:R-:W-:Y:S01]  /*49f0*/  FSEL R174, R9, -INF , !P0 ;  /* 0xff80000009ae7808 */ /* 0x000fe20004000000 */
[----:B-1----:R-:W-:Y:S01]  /*4a00*/  IMAD.IADD R9, R24, 0x1, R16 ;  /* 0x0000000118097824 */ /* 0x002fe200078e0210 */
[----:B------:R-:W-:Y:S02]  /*4a10*/  PLOP3.LUT P0, PT, PT, PT, UP0, 0x40, 0x0 ;  /* 0x000000000000781c */ /* 0x000fe40003f0e808 */
[----:B------:R-:W-:-:S02]  /*4a20*/  FSEL R124, R13, -INF , !P6 ;  /* 0xff8000000d7c7808 */ /* 0x000fc40007000000 */
[----:B------:R-:W-:Y:S02]  /*4a30*/  FSEL R156, R56, -INF , !P5 ;  /* 0xff800000389c7808 */ /* 0x000fe40006800000 */
[----:B------:R-:W-:Y:S02]  /*4a40*/  FSEL R157, R57, -INF , !P2 ;  /* 0xff800000399d7808 */ /* 0x000fe40005000000 */
[----:B------:R-:W-:Y:S01]  /*4a50*/  FSEL R159, R8, -INF , !P1 ;  /* 0xff800000089f7808 */ /* 0x000fe20004800000 */
[----:B------:R-:W-:Y:S01]  /*4a60*/  IMAD.IADD R8, R32, 0x1, R16 ;  /* 0x0000000120087824 */ /* 0x000fe200078e0210 */
[----:B------:R-:W-:Y:S02]  /*4a70*/  PLOP3.LUT P6, PT, PT, PT, UP6, 0x40, 0x0 ;  /* 0x000000000000781c */ /* 0x000fe40003fce868 */
[----:B------:R-:W-:Y:S02]  /*4a80*/  PLOP3.LUT P5, PT, PT, PT, UP5, 0x40, 0x0 ;  /* 0x000000000000781c */ /* 0x000fe40003fae858 */
[----:B------:R-:W-:-:S02]  /*4a90*/  PLOP3.LUT P2, PT, PT, PT, UP4, 0x40, 0x0 ;  /* 0x000000000000781c */ /* 0x000fc40003f4e848 */
[----:B------:R-:W-:Y:S02]  /*4aa0*/  PLOP3.LUT P1, PT, PT, PT, UP3, 0x40, 0x0 ;  /* 0x000000000000781c */ /* 0x000fe40003f2e838 */
[C---:B------:R-:W-:Y:S02]  /*4ab0*/  ISETP.GT.AND P6, PT, R3.reuse, 0x50, P6 ;  /* 0x000000500300780c */ /* 0x040fe400037c4270 */
[C---:B------:R-:W-:Y:S02]  /*4ac0*/  ISETP.GT.AND P5, PT, R3.reuse, 0x51, P5 ;  /* 0x000000510300780c */ /* 0x040fe40002fa4270 */
[C---:B------:R-:W-:Y:S02]  /*4ad0*/  ISETP.GT.AND P2, PT, R3.reuse, 0x58, P2 ;  /* 0x000000580300780c */ /* 0x040fe40001744270 */
[----:B------:R-:W-:Y:S02]  /*4ae0*/  ISETP.GT.AND P1, PT, R3, 0x59, P1 ;  /* 0x000000590300780c */ /* 0x000fe40000f24270 */
        /* <DEDUP_REMOVED lines=22> */
.L_x_165:
[----:B------:R-:W-:-:S04]  /*4c50*/  MOV R3, c[0x0][0x32c] ;  /* 0x0000cb0000037a02 */ /* 0x000fc80000000f00 */
[----:B------:R-:W-:-:S13]  /*4c60*/  ISETP.NE.AND P0, PT, R3, 0x1, PT ;  /* 0x000000010300780c */ /* 0x000fda0003f05270 */
[----:B------:R-:W-:-:S05]  /*4c70*/  @P0 IMAD.HI.U32 R3, R16, c[0x0][0x330], RZ ;  /* 0x0000cc0010030a27 */ /* 0x000fca00078e00ff */
[----:B------:R-:W-:Y:S02]  /*4c80*/  @P0 SHF.R.U32.HI R16, RZ, c[0x0][0x334], R3 ;  /* 0x0000cd00ff100a19 */ /* 0x000fe40000011603 */
.L_x_166:
[----:B------:R-:W-:Y:S05]  /*4c90*/  BSYNC B0 ;  /* 0x0000000000007941 */ /* 0x000fea0003800000 */
.L_x_164:
[----:B------:R-:W-:-:S05]  /*4ca0*/  IMAD R16, R16, c[0x0][0x32c], R2 ;  /* 0x0000cb0010107a24 */ /* 0x000fca00078e0202 */
[----:B------:R-:W-:Y:S02]  /*4cb0*/  IADD3 R2, R16, c[0x0][0x32c], RZ ;  /* 0x0000cb0010027a10 */ /* 0x000fe40007ffe0ff */
[----:B------:R-:W-:Y:S02]  /*4cc0*/  IMNMX R9, R9, R16, !PT ;  /* 0x0000001009097217 */ /* 0x000fe40007800200 */
[----:B------:R-:W-:Y:S02]  /*4cd0*/  IMNMX R8, R8, R2, PT ;  /* 0x0000000208087217 */ /* 0x000fe40003800200 */
.L_x_163:
[----:B------:R-:W-:Y:S01]  /*4ce0*/  FMNMX.FTZ R3, R128, R129, !PT ;  /* 0x0000008180037209 */ /* 0x000fe20007810000 */
[----:B------:R-:W-:Y:S01]  /*4cf0*/  UP2UR UR35, UPR, URZ, 0x40 ;  /* 0x000000403f237883 */ /* 0x000fe20008000000 */
[----:B------:R-:W-:Y:S01]  /*4d00*/  FMNMX.FTZ R2, R130, R131, !PT ;  /* 0x0000008382027209 */ /* 0x000fe20007810000 */
[----:B------:R-:W-:Y:S01]  /*4d10*/  UISETP.NE.AND UP6, UPT, UR34, URZ, UPT ;  /* 0x0000003f2200728c */ /* 0x000fe2000bfc5270 */
        /* <DEDUP_REMOVED lines=25> */
[----:B------:R-:W-:Y:S01]  /*4eb0*/  IMAD.SHL.U32 R225, R5, 0x2, RZ ;  /* 0x0000000205e17824 */ /* 0x000fe200078e00ff */
[----:B------:R-:W-:Y:S01]  /*4ec0*/  FMNMX.FTZ R2, R49, R2, !PT ;  /* 0x0000000231027209 */ /* 0x000fe20007810000 */
[----:B------:R-:W-:Y:S01]  /*4ed0*/  UIADD3 UR6, UR6, -0x2, URZ ;  /* 0xfffffffe06067890 */ /* 0x000fe2000fffe03f */
[----:B------:R-:W-:Y:S01]  /*4ee0*/  FMNMX.FTZ R3, R113, R3, !PT ;  /* 0x0000000371037209 */ /* 0x000fe20007810000 */
[--C-:B------:R-:W-:Y:S01]  /*4ef0*/  IMAD R219, R4, 0x2, R225.reuse ;  /* 0x0000000204db7824 */ /* 0x100fe200078e02e1 */
[----:B------:R-:W-:Y:S01]  /*4f00*/  FMNMX.FTZ R2, R48, R2, !PT ;  /* 0x0000000230027209 */ /* 0x000fe20007810000 */
[----:B------:R-:W-:Y:S01]  /*4f10*/  IMAD R220, R0, 0x2, R225 ;  /* 0x0000000200dc7824 */ /* 0x000fe200078e02e1 */
[----:B------:R-:W-:Y:S01]  /*4f20*/  FMNMX.FTZ R3, R6, R3, !PT ;  /* 0x0000000306037209 */ /* 0x000fe20007810000 */
[----:B------:R-:W-:Y:S01]  /*4f30*/  IMAD R218, R0, 0x2, R219 ;  /* 0x0000000200da7824 */ /* 0x000fe200078e02db */
[----:B------:R-:W-:Y:S01]  /*4f40*/  FMNMX.FTZ R2, R96, R2, !PT ;  /* 0x0000000260027209 */ /* 0x000fe20007810000 */
[----:B------:R-:W-:Y:S01]  /*4f50*/  LDSM.16.MT88.4 R92, [R225+0x900] ;  /* 0x00090000e15c783b */ /* 0x000fe20000004200 */
[----:B------:R-:W-:-:S02]  /*4f60*/  FMNMX.FTZ R3, R46, R3, !PT ;  /* 0x000000032e037209 */ /* 0x000fc40007810000 */
[----:B------:R-:W-:Y:S01]  /*4f70*/  FMNMX.FTZ R2, R47, R2, !PT ;  /* 0x000000022f027209 */ /* 0x000fe20007810000 */
[----:B------:R-:W-:Y:S01]  /*4f80*/  LDSM.16.MT88.4 R36, [R220+0x100] ;  /* 0x00010000dc24783b */ /* 0x000fe20000004200 */
[----:B------:R-:W-:Y:S02]  /*4f90*/  FMNMX.FTZ R3, R45, R3, !PT ;  /* 0x000000032d037209 */ /* 0x000fe40007810000 */
[----:B------:R-:W-:Y:S01]  /*4fa0*/  FMNMX.FTZ R2, R187, R2, !PT ;  /* 0x00000002bb027209 */ /* 0x000fe20007810000 */
[----:B------:R-:W-:Y:S01]  /*4fb0*/  LDSM.16.MT88.4 R88, [R220+0x900] ;  /* 0x00090000dc58783b */ /* 0x000fe20000004200 */
[----:B------:R-:W-:Y:S02]  /*4fc0*/  FMNMX.FTZ R3, R188, R3, !PT ;  /* 0x00000003bc037209 */ /* 0x000fe40007810000 */
[----:B------:R-:W-:Y:S01]  /*4fd0*/  FMNMX.FTZ R2, R170, R2, !PT ;  /* 0x00000002aa027209 */ /* 0x000fe20007810000 */
[----:B------:R-:W-:Y:S01]  /*4fe0*/  LDSM.16.MT88.4 R80, [R219+0x900] ;  /* 0x00090000db50783b */ /* 0x000fe20000004200 */
        /* <DEDUP_REMOVED lines=20> */
[----:B------:R-:W-:Y:S01]  /*5130*/  PLOP3.LUT P5, PT, PT, PT, UP6, 0x40, 0x0 ;  /* 0x000000000000781c */ /* 0x000fe20003fae868 */
[----:B------:R-:W1:Y:S01]  /*5140*/  SHFL.BFLY PT, R13, R3, 0x2, 0x1f ;  /* 0x0c401f00030d7f89 */ /* 0x000e6200000e0000 */
[----:B------:R-:W-:Y:S01]  /*5150*/  PLOP3.LUT P2, PT, PT, PT, UP5, 0x40, 0x0 ;  /* 0x000000000000781c */ /* 0x000fe20003f4e858 */
[----:B------:R-:W-:Y:S01]  /*5160*/  UISETP.NE.AND UP6, UPT, UR35, URZ, UPT ;  /* 0x0000003f2300728c */ /* 0x000fe2000bfc5270 */
[----:B------:R-:W-:Y:S01]  /*5170*/  PLOP3.LUT P1, PT, PT, PT, UP2, 0x40, 0x0 ;  /* 0x000000000000781c */ /* 0x000fe20003f2e828 */
[----:B------:R-:W2:Y:S01]  /*5180*/  SHFL.BFLY PT, R12, R2, 0x2, 0x1f ;  /* 0x0c401f00020c7f89 */ /* 0x000ea200000e0000 */
[----:B------:R-:W-:Y:S01]  /*5190*/  PLOP3.LUT P0, PT, PT, PT, UP1, 0x40, 0x0 ;  /* 0x000000000000781c */ /* 0x000fe20003f0e818 */
[----:B------:R-:W-:Y:S01]  /*51a0*/  UISETP.NE.AND UP2, UPT, UR27, URZ, UPT ;  /* 0x0000003f1b00728c */ /* 0x000fe2000bf45270 */
[----:B------:R-:W-:Y:S01]  /*51b0*/  PLOP3.LUT P6, PT, PT, PT, UP0, 0x40, 0x0 ;  /* 0x000000000000781c */ /* 0x000fe20003fce808 */
[----:B------:R-:W-:Y:S01]  /*51c0*/  UISETP.NE.AND UP1, UPT, UR26, URZ, UPT ;  /* 0x0000003f1a00728c */ /* 0x000fe2000bf25270 */
[C---:B------:R-:W-:Y:S01]  /*51d0*/  ISETP.GT.AND P5, PT, R9.reuse, RZ, P5 ;  /* 0x000000ff0900720c */ /* 0x040fe20002fa4270 */
[----:B------:R-:W-:Y:S01]  /*51e0*/  UISETP.NE.AND UP0, UPT, UR25, URZ, UPT ;  /* 0x0000003f1900728c */ /* 0x000fe2000bf05270 */
[C---:B------:R-:W-:Y:S01]  /*51f0*/  ISETP.GT.AND P2, PT, R9.reuse, 0x1, P2 ;  /* 0x000000010900780c */ /* 0x040fe20001744270 */
[----:B------:R-:W-:Y:S01]  /*5200*/  UISETP.NE.AND UP5, UPT, UR34, URZ, UPT ;  /* 0x0000003f2200728c */ /* 0x000fe2000bfa5270 */
[----:B------:R-:W-:-:S02]  /*5210*/  ISETP.GT.AND P1, PT, R9, 0x8, P1 ;  /* 0x000000080900780c */ /* 0x000fc40000f24270 */
[C---:B------:R-:W-:Y:S02]  /*5220*/  ISETP.GT.AND P0, PT, R9.reuse, 0x9, P0 ;  /* 0x000000090900780c */ /* 0x040fe40000704270 */
[----:B------:R-:W-:Y:S02]  /*5230*/  ISETP.GT.AND P6, PT, R9, 0x10, P6 ;  /* 0x000000100900780c */ /* 0x000fe400037c4270 */
[C---:B------:R-:W-:Y:S02]  /*5240*/  ISETP.LT.OR P5, PT, R8.reuse, 0x1, P5 ;  /* 0x000000010800780c */ /* 0x040fe40002fa1670 */
[C---:B------:R-:W-:Y:S02]  /*5250*/  ISETP.LT.OR P2, PT, R8.reuse, 0x2, P2 ;  /* 0x000000020800780c */ /* 0x040fe40001741670 */
[----:B------:R-:W-:Y:S02]  /*5260*/  ISETP.LT.OR P1, PT, R8, 0x9, P1 ;  /* 0x000000090800780c */ /* 0x000fe40000f21670 */
[----:B-1----:R-:W-:-:S02]  /*5270*/  FMNMX.FTZ R13, R3, R13, !PT ;  /* 0x0000000d030d7209 */ /* 0x002fc40007810000 */
[C---:B------:R-:W-:Y:S02]  /*5280*/  ISETP.LT.OR P0, PT, R8.reuse, 0xa, P0 ;  /* 0x0000000a0800780c */ /* 0x040fe40000701670 */
[----:B------:R-:W-:Y:S01]  /*5290*/  ISETP.LT.OR P6, PT, R8, 0x11, P6 ;  /* 0x000000110800780c */ /* 0x000fe200037c1670 */
[----:B------:R-:W1:Y:S01]  /*52a0*/  SHFL.BFLY PT, R3, R13, 0x1, 0x1f ;  /* 0x0c201f000d037f89 */ /* 0x000e6200000e0000 */
[----:B------:R-:W-:Y:S02]  /*52b0*/  FSEL R43, R78, -INF , !P5 ;  /* 0xff8000004e2b7808 */ /* 0x000fe40006800000 */
[----:B------:R-:W-:Y:S02]  /*52c0*/  FSEL R42, R79, -INF , !P2 ;  /* 0xff8000004f2a7808 */ /* 0x000fe40005000000 */
[----:B------:R-:W-:Y:S01]  /*52d0*/  FSEL R40, R74, -INF , !P1 ;  /* 0xff8000004a287808 */ /* 0x000fe20004800000 */
[----:B------:R-:W-:Y:S01]  /*52e0*/  LDSM.16.MT88.4 R76, [R218+0x900] ;  /* 0x00090000da4c783b */ /* 0x000fe20000004200 */
[----:B------:R-:W-:-:S02]  /*52f0*/  FSEL R35, R75, -INF , !P0 ;  /* 0xff8000004b237808 */ /* 0x000fc40004000000 */
[----:B--2---:R-:W-:Y:S01]  /*5300*/  FMNMX.FTZ R12, R2, R12, !PT ;  /* 0x0000000c020c7209 */ /* 0x004fe20007810000 */
[----:B------:R-:W-:Y:S01]  /*5310*/  LDSM.16.MT88.4 R72, [R218+0x1100] ;  /* 0x00110000da48783b */ /* 0x000fe20000004200 */
        /* <DEDUP_REMOVED lines=8> */
[----:B------:R-:W-:Y:S01]  /*53a0*/  FSEL R33, R70, -INF , !P6 ;  /* 0xff80000046217808 */ /* 0x000fe20007000000 */
        /* <DEDUP_REMOVED lines=11> */
[----:B------:R-:W-:Y:S02]  /*5460*/  ISETP.LT.OR P0, PT, R8, 0x21, P0 ;  /* 0x000000210800780c */ /* 0x000fe40000701670 */
[----:B------:R-:W-:Y:S02]  /*5470*/  FMNMX.FTZ R0, R180, R184, !PT ;  /* 0x000000b8b4007209 */ /* 0x000fe40007810000 */
[----:B------:R-:W-:Y:S02]  /*5480*/  ISETP.LT.OR P6, PT, R8, 0x22, P6 ;  /* 0x000000220800780c */ /* 0x000fe400037c1670 */
[----:B------:R-:W-:Y:S02]  /*5490*/  FSEL R32, R71, -INF , !P5 ;  /* 0xff80000047207808 */ /* 0x000fe40006800000 */
[----:B------:R-:W-:Y:S01]  /*54a0*/  FSEL R27, R22, -INF , !P2 ;  /* 0xff800000161b7808 */ /* 0x000fe20005000000 */
[----:B------:R-:W-:Y:S01]  /*54b0*/  LDSM.16.MT88.4 R68, [R225+0x1900] ;  /* 0x00190000e144783b */ /* 0x000fe20000004200 */
[----:B------:R-:W-:-:S02]  /*54c0*/  FSEL R24, R23, -INF , !P1 ;  /* 0xff80000017187808 */ /* 0x000fc40004800000 */
[----:B------:R-:W-:Y:S01]  /*54d0*/  FSEL R247, R66, -INF , !P0 ;  /* 0xff80000042f77808 */ /* 0x000fe20004000000 */
[----:B------:R-:W-:Y:S01]  /*54e0*/  LDSM.16.MT88.4 R20, [R218+0x100] ;  /* 0x00010000da14783b */ /* 0x000fe20000004200 */
[----:B------:R-:W-:Y:S01]  /*54f0*/  PLOP3.LUT P5, PT, PT, PT, UP3, 0x40, 0x0 ;  /* 0x000000000000781c */ /* 0x000fe20003fae838 */
[----:B------:R-:W-:Y:S01]  /*5500*/  UISETP.NE.AND UP3, UPT, UR19, URZ, UPT ;  /* 0x0000003f1300728c */ /* 0x000fe2000bf65270 */
[----:B------:R-:W-:Y:S01]  /*5510*/  PLOP3.LUT P2, PT, PT, PT, UP2, 0x40, 0x0 ;  /* 0x000000000000781c */ /* 0x000fe20003f4e828 */
[----:B------:R-:W-:Y:S01]  /*5520*/  UISETP.NE.AND UP2, UPT, UR18, URZ, UPT ;  /* 0x0000003f1200728c */ /* 0x000fe2000bf45270 */
[----:B------:R-:W-:Y:S01]  /*5530*/  PLOP3.LUT P1, PT, PT, PT, UP1, 0x40, 0x0 ;  /* 0x000000000000781c */ /* 0x000fe20003f2e818 */
[----:B------:R-:W-:Y:S01]  /*5540*/  UISETP.NE.AND UP1, UPT, UR16, URZ, UPT ;  /* 0x0000003f1000728c */ /* 0x000fe2000bf25270 */
[----:B------:R-:W-:Y:S01]  /*5550*/  PLOP3.LUT P0, PT, PT, PT, UP0, 0x40, 0x0 ;  /* 0x000000000000781c */ /* 0x000fe20003f0e808 */
[----:B------:R-:W-:Y:S01]  /*5560*/  UISETP.NE.AND UP0, UPT, UR17, URZ, UPT ;  /* 0x0000003f1100728c */ /* 0x000fe2000bf05270 */
[----:B------:R-:W-:-:S02]  /*5570*/  FMNMX.FTZ R0, R183, R0, !PT ;  /* 0x00000000b7007209 */ /* 0x000fc40007810000 */
[----:B------:R-:W-:Y:S01]  /*5580*/  FSEL R246, R67, -INF , !P6 ;  /* 0xff80000043f67808 */ /* 0x000fe20007000000 */
[----:B------:R-:W-:Y:S01]  /*5590*/  ULDC.64 UR16, c[0x0][0x2c8] ;  /* 0x0000b20000107ab9 */ /* 0x000fe20000000a00 */
[----:B------:R-:W-:Y:S01]  /*55a0*/  PLOP3.LUT P6, PT, PT, PT, UP4, 0x40, 0x0 ;  /* 0x000000000000781c */ /* 0x000fe20003fce848 */
[----:B------:R-:W-:Y:S01]  /*55b0*/  UISETP.NE.AND UP4, UPT, UR33, URZ, UPT ;  /* 0x0000003f2100728c */ /* 0x000fe2000bf85270 */
[C---:B------:R-:W-:Y:S01]  /*55c0*/  ISETP.GT.AND P5, PT, R9.reuse, 0x28, P5 ;  /* 0x000000280900780c */ /* 0x040fe20002fa4270 */
[----:B------:R-:W-:Y:S01]  /*55d0*/  LDSM.16.MT88.4 R64, [R220+0x1900] ;  /* 0x00190000dc40783b */ /* 0x000fe20000004200 */
[C---:B------:R-:W-:Y:S01]  /*55e0*/  ISETP.GT.AND P2, PT, R9.reuse, 0x29, P2 ;  /* 0x000000290900780c */ /* 0x040fe20001744270 */
[----:B------:R-:W-:Y:S01]  /*55f0*/  UIMAD.WIDE.U32 UR18, UR14, UR16, URZ ;  /* 0x000000100e1272a5 */ /* 0x000fe2000f8e003f */
[C---:B------:R-:W-:Y:S02]  /*5600*/  ISETP.GT.AND P1, PT, R9.reuse, 0x30, P1 ;  /* 0x000000300900780c */ /* 0x040fe40000f24270 */
[----:B------:R-:W-:-:S02]  /*5610*/  ISETP.GT.AND P0, PT, R9, 0x31, P0 ;  /* 0x000000310900780c */ /* 0x000fc40000704270 */
[----:B------:R-:W-:Y:S02]  /*5620*/  FMNMX.FTZ R0, R44, R0, !PT ;  /* 0x000000002c007209 */ /* 0x000fe40007810000 */
[----:B------:R-:W-:Y:S02]  /*5630*/  ISETP.GT.AND P6, PT, R9, 0x38, P6 ;  /* 0x000000380900780c */ /* 0x000fe400037c4270 */
[C---:B------:R-:W-:Y:S02]  /*5640*/  ISETP.LT.OR P5, PT, R8.reuse, 0x29, P5 ;  /* 0x000000290800780c */ /* 0x040fe40002fa1670 */
[C---:B------:R-:W-:Y:S02]  /*5650*/  ISETP.LT.OR P2, PT, R8.reuse, 0x2a, P2 ;  /* 0x0000002a0800780c */ /* 0x040fe40001741670 */
[C---:B------:R-:W-:Y:S02]  /*5660*/  ISETP.LT.OR P1, PT, R8.reuse, 0x31, P1 ;  /* 0x000000310800780c */ /* 0x040fe40000f21670 */
[----:B------:R-:W-:-:S02]  /*5670*/  ISETP.LT.OR P0, PT, R8, 0x32, P0 ;  /* 0x000000320800780c */ /* 0x000fc40000701670 */
[----:B------:R-:W-:Y:S02]  /*5680*/  FMNMX.FTZ R0, R41, R0, !PT ;  /* 0x0000000029007209 */ /* 0x000fe40007810000 */
[----:B-1----:R-:W-:Y:S02]  /*5690*/  FMNMX.FTZ R3, R13, R3, !PT ;  /* 0x000000030d037209 */ /* 0x002fe40007810000 */
[----:B------:R-:W-:Y:S02]  /*56a0*/  ISETP.LT.OR P6, PT, R8, 0x39, P6 ;  /* 0x000000390800780c */ /* 0x000fe400037c1670 */
[----:B------:R-:W-:Y:S01]  /*56b0*/  FSEL R245, R18, -INF , !P5 ;  /* 0xff80000012f57808 */ /* 0x000fe20006800000 */
[----:B------:R-:W-:Y:S01]  /*56c0*/  FMUL.FTZ R239, R3, c[0x0][0x2d0] ;  /* 0x0000b40003ef7a20 */ /* 0x000fe20000410000 */
[----:B------:R-:W-:Y:S02]  /*56d0*/  FSEL R244, R19, -INF , !P2 ;  /* 0xff80000013f47808 */ /* 0x000fe40005000000 */
[----:B------:R-:W-:Y:S01]  /*56e0*/  FSEL R138, R62, -INF , !P1 ;  /* 0xff8000003e8a7808 */ /* 0x000fe20004800000 */
[----:B------:R-:W-:Y:S01]  /*56f0*/  LDSM.16.MT88.4 R16, [R225+0x100] ;  /* 0x00010000e110783b */ /* 0x000fe20000004200 */
[----:B------:R-:W-:-:S02]  /*5700*/  FSEL R204, R63, -INF , !P0 ;  /* 0xff8000003fcc7808 */ /* 0x000fc40004000000 */
[----:B------:R-:W-:Y:S01]  /*5710*/  PLOP3.LUT P5, PT, PT, PT, UP3, 0x40, 0x0 ;  /* 0x000000000000781c */ /* 0x000fe20003fae838 */
[----:B------:R-:W-:Y:S01]  /*5720*/  UISETP.NE.AND UP3, UPT, UR28, URZ, UPT ;  /* 0x0000003f1c00728c */ /* 0x000fe2000bf65270 */
[----:B------:R-:W-:Y:S01]  /*5730*/  PLOP3.LUT P2, PT, PT, PT, UP2, 0x40, 0x0 ;  /* 0x000000000000781c */ /* 0x000fe20003f4e828 */
[----:B------:R-:W-:Y:S01]  /*5740*/  LDSM.16.MT88.4 R60, [R219+0x1900] ;  /* 0x00190000db3c783b */ /* 0x000fe20000004200 */
[----:B------:R-:W-:Y:S01]  /*5750*/  PLOP3.LUT P1, PT, PT, PT, UP0, 0x40, 0x0 ;  /* 0x000000000000781c */ /* 0x000fe20003f2e808 */
[----:B------:R-:W-:Y:S01]  /*5760*/  UISETP.NE.AND UP2, UPT, UR29, URZ, UPT ;  /* 0x0000003f1d00728c */ /* 0x000fe2000bf45270 */
[----:B------:R-:W-:Y:S01]  /*5770*/  PLOP3.LUT P0, PT, PT, PT, UP1, 0x40, 0x0 ;  /* 0x000000000000781c */ /* 0x000fe20003f0e818 */
[----:B------:R-:W-:Y:S01]  /*5780*/  UISETP.NE.AND UP1, UPT, UR15, URZ, UPT ;  /* 0x0000003f0f00728c */ /* 0x000fe2000bf25270 */
[----:B------:R-:W-:Y:S01]  /*5790*/  FMNMX.FTZ R0, R34, R0, !PT ;  /* 0x0000000022007209 */ /* 0x000fe20007810000 */
[----:B------:R-:W-:Y:S01]  /*57a0*/  UISETP.NE.AND UP0, UPT, UR32, URZ, UPT ;  /* 0x0000003f2000728c */ /* 0x000fe2000bf05270 */
[----:B--2---:R-:W-:-:S02]  /*57b0*/  FMNMX.FTZ R2, R12, R2, !PT ;  /* 0x000000020c027209 */ /* 0x004fc40007810000 */
[----:B------:R-:W-:Y:S02]  /*57c0*/  FSEL R203, R14, -INF , !P6 ;  /* 0xff8000000ecb7808 */ /* 0x000fe40007000000 */
[----:B------:R-:W-:Y:S01]  /*57d0*/  FSETP.NEU.FTZ.AND P6, PT, R3, -INF , PT ;  /* 0xff8000000300780b */ /* 0x000fe20003fdd000 */
[----:B------:R-:W-:Y:S01]  /*57e0*/  FMUL.FTZ R207, R2, c[0x0][0x2d0] ;  /* 0x0000b40002cf7a20 */ /* 0x000fe20000410000 */
[C---:B------:R-:W-:Y:S01]  /*57f0*/  ISETP.GT.AND P5, PT, R9.reuse, 0x39, P5 ;  /* 0x000000390900780c */ /* 0x040fe20002fa4270 */
[----:B------:R-:W-:Y:S01]  /*5800*/  @UP2 UMOV UR15, UR19 ;  /* 0x00000013000f2c82 */ /* 0x000fe20008000000 */
[C---:B------:R-:W-:Y:S01]  /*5810*/  ISETP.GT.AND P2, PT, R9.reuse, 0x40, P2 ;  /* 0x000000400900780c */ /* 0x040fe20001744270 */
[----:B------:R-:W-:Y:S01]  /*5820*/  @UP2 USHF.R.U32.HI UR14, URZ, UR17, UR15 ;  /* 0x000000113f0e2299 */ /* 0x000fe2000801160f */
[C---:B------:R-:W-:Y:S02]  /*5830*/  ISETP.GT.AND P1, PT, R9.reuse, 0x41, P1 ;  /* 0x000000410900780c */ /* 0x040fe40000f24270 */
[----:B------:R-:W-:Y:S01]  /*5840*/  ISETP.GT.AND P0, PT, R9, 0x48, P0 ;  /* 0x000000480900780c */ /* 0x000fe20000704270 */
[----:B------:R-:W-:Y:S01]  /*5850*/  UIADD3 UR14, UR13, UR14, URZ ;  /* 0x0000000e0d0e7290 */ /* 0x000fe2000fffe03f */
[----:B------:R-:W-:-:S02]  /*5860*/  FMNMX.FTZ R0, R26, R0, !PT ;  /* 0x000000001a007209 */ /* 0x000fc40007810000 */
[----:B------:R-:W-:Y:S01]  /*5870*/  FSEL R239, R239, RZ, P6 ;  /* 0x000000ffefef7208 */ /* 0x000fe20003000000 */
[----:B------:R-:W-:Y:S01]  /*5880*/  ULDC UR13, c[0x0][0x328] ;  /* 0x0000ca00000d7ab9 */ /* 0x000fe20000000800 */
[----:B------:R-:W-:Y:S01]  /*5890*/  FSETP.NEU.FTZ.AND P6, PT, R2, -INF , PT ;  /* 0xff8000000200780b */ /* 0x000fe20003fdd000 */
[----:B------:R-:W-:Y:S01]  /*58a0*/  UIADD3 UR13, UR14, UR13, URZ ;  /* 0x0000000d0e0d7290 */ /* 0x000fe2000fffe03f */
[C---:B------:R-:W-:Y:S01]  /*58b0*/  ISETP.LT.OR P5, PT, R8.reuse, 0x3a, P5 ;  /* 0x0000003a0800780c */ /* 0x040fe20002fa1670 */
[--C-:B------:R-:W-:Y:S01]  /*58c0*/  FFMA.FTZ R142, R29, c[0x0][0x2d0], -R239.reuse ;  /* 0x0000b4001d8e7a23 */ /* 0x100fe200000108ef */
[----:B------:R-:W-:Y:S01]  /*58d0*/  ISETP.LT.OR P2, PT, R8, 0x41, P2 ;  /* 0x000000410800780c */ /* 0x000fe20001741670 */
[--C-:B------:R-:W-:Y:S01]  /*58e0*/  FFMA.FTZ R108, R28, c[0x0][0x2d0], -R239.reuse ;  /* 0x0000b4001c6c7a23 */ /* 0x100fe200000108ef */
[----:B------:R-:W-:Y:S01]  /*58f0*/  ISETP.LT.OR P1, PT, R8, 0x42, P1 ;  /* 0x000000420800780c */ /* 0x000fe20000f21670 */
[--C-:B------:R-:W-:Y:S01]  /*5900*/  FFMA.FTZ R166, R128, c[0x0][0x2d0], -R239.reuse ;  /* 0x0000b40080a67a23 */ /* 0x100fe200000108ef */
[----:B------:R-:W-:Y:S01]  /*5910*/  ISETP.LT.OR P0, PT, R8, 0x49, P0 ;  /* 0x000000490800780c */ /* 0x000fe20000701670 */
[--C-:B------:R-:W-:Y:S01]  /*5920*/  FFMA.FTZ R143, R129, c[0x0][0x2d0], -R239.reuse ;  /* 0x0000b400818f7a23 */ /* 0x100fe200000108ef */
[----:B------:R-:W-:Y:S01]  /*5930*/  FMNMX.FTZ R0, R25, R0, !PT ;  /* 0x0000000019007209 */ /* 0x000fe20007810000 */
[----:B------:R-:W-:Y:S01]  /*5940*/  MUFU.EX2 R142, R142 ;  /* 0x0000008e008e7308 */ /* 0x000fe20000000800 */
[----:B------:R-:W-:Y:S01]  /*5950*/  FSEL R207, R207, RZ, P6 ;  /* 0x000000ffcfcf7208 */ /* 0x000fe20003000000 */
[--C-:B------:R-:W-:Y:S01]  /*5960*/  FFMA.FTZ R167, R120, c[0x0][0x2d0], -R239.reuse ;  /* 0x0000b40078a77a23 */ /* 0x100fe200000108ef */
[----:B------:R-:W-:Y:S01]  /*5970*/  FSEL R201, R15, -INF , !P5 ;  /* 0xff8000000fc97808 */ /* 0x000fe20006800000 */
[----:B------:R-:W-:Y:S01]  /*5980*/  FFMA.FTZ R111, R121, c[0x0][0x2d0], -R239 ;  /* 0x0000b400796f7a23 */ /* 0x000fe200000108ef */
[----:B------:R-:W-:Y:S01]  /*5990*/  FSEL R177, R58, -INF , !P2 ;  /* 0xff8000003ab17808 */ /* 0x000fe20005000000 */
[--C-:B------:R-:W-:Y:S01]  /*59a0*/  FFMA.FTZ R109, R31, c[0x0][0x2d0], -R207.reuse ;  /* 0x0000b4001f6d7a23 */ /* 0x100fe200000108cf */
[----:B------:R-:W-:Y:S01]  /*59b0*/  FSEL R178, R59, -INF , !P1 ;  /* 0xff8000003bb27808 */ /* 0x000fe20004800000 */
[--C-:B------:R-:W-:Y:S01]  /*59c0*/  FFMA.FTZ R110, R30, c[0x0][0x2d0], -R207.reuse ;  /* 0x0000b4001e6e7a23 */ /* 0x100fe200000108cf */
[----:B------:R-:W-:Y:S01]  /*59d0*/  FSEL R179, R10, -INF , !P0 ;  /* 0xff8000000ab37808 */ /* 0x000fe20004000000 */
[----:B------:R-:W-:Y:S01]  /*59e0*/  LDSM.16.MT88.4 R28, [R219+0x100] ;  /* 0x00010000db1c783b */ /* 0x000fe20000004200 */
[----:B------:R-:W-:Y:S01]  /*59f0*/  FMNMX.FTZ R0, R243, R0, !PT ;  /* 0x00000000f3007209 */ /* 0x000fe20007810000 */
[--C-:B------:R-:W-:Y:S01]  /*5a00*/  FFMA.FTZ R141, R130, c[0x0][0x2d0], -R207.reuse ;  /* 0x0000b400828d7a23 */ /* 0x100fe200000108cf */
[----:B------:R-:W-:Y:S01]  /*5a10*/  PLOP3.LUT P6, PT, PT, PT, UP1, 0x40, 0x0 ;  /* 0x000000000000781c */ /* 0x000fe20003fce818 */
[--C-:B------:R-:W-:Y:S01]  /*5a20*/  FFMA.FTZ R140, R131, c[0x0][0x2d0], -R207.reuse ;  /* 0x0000b400838c7a23 */ /* 0x100fe200000108cf */
[----:B------:R-:W-:Y:S01]  /*5a30*/  PLOP3.LUT P5, PT, PT, PT, UP6, 0x40, 0x0 ;  /* 0x000000000000781c */ /* 0x000fe20003fae868 */
[----:B------:R-:W-:Y:S01]  /*5a40*/  MUFU.EX2 R166, R166 ;  /* 0x000000a600a67308 */ /* 0x000fe20000000800 */
[----:B------:R-:W-:Y:S01]  /*5a50*/  PLOP3.LUT P2, PT, PT, PT, UP5, 0x40, 0x0 ;  /* 0x000000000000781c */ /* 0x000fe20003f4e858 */
[----:B------:R-:W-:Y:S01]  /*5a60*/  FFMA.FTZ R165, R122, c[0x0][0x2d0], -R207 ;  /* 0x0000b4007aa57a23 */ /* 0x000fe200000108cf */
[----:B------:R-:W-:Y:S01]  /*5a70*/  PLOP3.LUT P1, PT, PT, PT, UP4, 0x40, 0x0 ;  /* 0x000000000000781c */ /* 0x000fe20003f2e848 */
[--C-:B------:R-:W-:Y:S01]  /*5a80*/  FFMA.FTZ R120, R116, c[0x0][0x2d0], -R239.reuse ;  /* 0x0000b40074787a23 */ /* 0x100fe200000108ef */
[----:B------:R-:W-:Y:S01]  /*5a90*/  PLOP3.LUT P0, PT, PT, PT, UP3, 0x40, 0x0 ;  /* 0x000000000000781c */ /* 0x000fe20003f0e838 */
[----:B------:R-:W-:Y:S01]  /*5aa0*/  FFMA.FTZ R123, R117, c[0x0][0x2d0], -R239 ;  /* 0x0000b400757b7a23 */ /* 0x000fe200000108ef */
[----:B------:R-:W-:Y:S01]  /*5ab0*/  FMNMX.FTZ R0, R242, R0, !PT ;  /* 0x00000000f2007209 */ /* 0x000fe20007810000 */
[----:B------:R-:W1:Y:S01]  /*5ac0*/  MUFU.EX2 R143, R143 ;  /* 0x0000008f008f7308 */ /* 0x000e620000000800 */
[C---:B------:R-:W-:Y:S01]  /*5ad0*/  ISETP.GT.AND P6, PT, R9.reuse, 0x49, P6 ;  /* 0x000000490900780c */ /* 0x040fe200037c4270 */
[--C-:B------:R-:W-:Y:S01]  /*5ae0*/  FFMA.FTZ R164, R50, c[0x0][0x2d0], -R207.reuse ;  /* 0x0000b40032a47a23 */ /* 0x100fe200000108cf */
[C---:B------:R-:W-:Y:S01]  /*5af0*/  ISETP.GT.AND P5, PT, R9.reuse, 0x50, P5 ;  /* 0x000000500900780c */ /* 0x040fe20002fa4270 */
[--C-:B------:R-:W-:Y:S01]  /*5b00*/  FFMA.FTZ R122, R118, c[0x0][0x2d0], -R207.reuse ;  /* 0x0000b400767a7a23 */ /* 0x100fe200000108cf */
[----:B------:R-:W-:Y:S01]  /*5b10*/  ISETP.GT.AND P2, PT, R9, 0x51, P2 ;  /* 0x000000510900780c */ /* 0x000fe20001744270 */
[----:B------:R-:W-:Y:S01]  /*5b20*/  FFMA.FTZ R121, R7, c[0x0][0x2d0], -R207 ;  /* 0x0000b40007797a23 */ /* 0x000fe200000108cf */
[C---:B------:R-:W-:Y:S01]  /*5b30*/  ISETP.GT.AND P1, PT, R9.reuse, 0x58, P1 ;  /* 0x000000580900780c */ /* 0x040fe20000f24270 */
[----:B------:R-:W2:Y:S01]  /*5b40*/  MUFU.EX2 R108, R108 ;  /* 0x0000006c006c7308 */ /* 0x000ea20000000800 */
[----:B------:R-:W-:Y:S01]  /*5b50*/  ISETP.GT.AND P0, PT, R9, 0x59, P0 ;  /* 0x000000590900780c */ /* 0x000fe20000704270 */
[--C-:B------:R-:W-:Y:S01]  /*5b60*/  FFMA.FTZ R99, R112, c[0x0][0x2d0], -R239.reuse ;  /* 0x0000b40070637a23 */ /* 0x100fe200000108ef */
[----:B------:R-:W-:Y:S01]  /*5b70*/  FMNMX.FTZ R9, R43, R42, !PT ;  /* 0x0000002a2b097209 */ /* 0x000fe20007810000 */
[----:B------:R-:W-:Y:S01]  /*5b80*/  FFMA.FTZ R98, R113, c[0x0][0x2d0], -R239 ;  /* 0x0000b40071627a23 */ /* 0x000fe200000108ef */
[----:B------:R-:W-:Y:S01]  /*5b90*/  FMNMX.FTZ R0, R241, R0, !PT ;  /* 0x00000000f1007209 */ /* 0x000fe20007810000 */
[--C-:B------:R-:W-:Y:S01]  /*5ba0*/  FFMA.FTZ R97, R49, c[0x0][0x2d0], -R207.reuse ;  /* 0x0000b40031617a23 */ /* 0x100fe200000108cf */
[----:B------:R-:W-:Y:S01]  /*5bb0*/  FMNMX.FTZ R9, R40, R9, !PT ;  /* 0x0000000928097209 */ /* 0x000fe20007810000 */
[----:B------:R-:W-:Y:S01]  /*5bc0*/  MUFU.EX2 R141, R141 ;  /* 0x0000008d008d7308 */ /* 0x000fe20000000800 */
[----:B------:R-:W-:Y:S01]  /*5bd0*/  FMNMX.FTZ R0, R240, R0, !PT ;  /* 0x00000000f0007209 */ /* 0x000fe20007810000 */
[----:B------:R-:W-:Y:S01]  /*5be0*/  FFMA.FTZ R85, R48, c[0x0][0x2d0], -R207 ;  /* 0x0000b40030557a23 */ /* 0x000fe200000108cf */
[----:B------:R-:W-:Y:S01]  /*5bf0*/  FMNMX.FTZ R9, R35, R9, !PT ;  /* 0x0000000923097209 */ /* 0x000fe20007810000 */
[----:B------:R-:W-:Y:S01]  /*5c00*/  LDSM.16.MT88.4 R48, [R225+0x1100] ;  /* 0x00110000e130783b */ /* 0x000fe20000004200 */
[----:B------:R-:W-:Y:S01]  /*5c10*/  FMNMX.FTZ R0, R136, R0, !PT ;  /* 0x0000000088007209 */ /* 0x000fe20007810000 */
[--C-:B------:R-:W-:Y:S01]  /*5c20*/  FFMA.FTZ R84, R6, c[0x0][0x2d0], -R239.reuse ;  /* 0x0000b40006547a23 */ /* 0x100fe200000108ef */
[----:B------:R-:W-:Y:S01]  /*5c30*/  FMNMX.FTZ R9, R33, R9, !PT ;  /* 0x0000000921097209 */ /* 0x000fe20007810000 */
[----:B------:R-:W3:Y:S01]  /*5c40*/  MUFU.EX2 R140, R140 ;  /* 0x0000008c008c7308 */ /* 0x000ee20000000800 */
[----:B------:R-:W-:Y:S01]  /*5c50*/  FMNMX.FTZ R0, R133, R0, !PT ;  /* 0x0000000085007209 */ /* 0x000fe20007810000 */
[----:B------:R-:W-:Y:S01]  /*5c60*/  LDSM.16.MT88.4 R12, [R220+0x1100] ;  /* 0x00110000dc0c783b */ /* 0x000fe20000004200 */
        /* <DEDUP_REMOVED lines=13> */
[----:B------:R-:W4:Y:S01]  /*5d40*/  MUFU.EX2 R110, R110 ;  /* 0x0000006e006e7308 */ /* 0x000f220000000800 */
[----:B------:R-:W-:Y:S01]  /*5d50*/  FMNMX.FTZ R0, R157, R0, !PT ;  /* 0x000000009d007209 */ /* 0x000fe20007810000 */
[----:B------:R-:W-:Y:S01]  /*5d60*/  FFMA.FTZ R168, R168, c[0x0][0x2d0], -R239 ;  /* 0x0000b400a8a87a23 */ /* 0x000fe200000108ef */
[----:B------:R-:W-:Y:S01]  /*5d70*/  FMNMX.FTZ R9, R246, R9, !PT ;  /* 0x00000009f6097209 */ /* 0x000fe20007810000 */
[--C-:B------:R-:W-:Y:S01]  /*5d80*/  FFMA.FTZ R170, R170, c[0x0][0x2d0], -R207.reuse ;  /* 0x0000b400aaaa7a23 */ /* 0x100fe200000108cf */
[----:B------:R-:W-:Y:S01]  /*5d90*/  FMNMX.FTZ R0, R159, R0, !PT ;  /* 0x000000009f007209 */ /* 0x000fe20007810000 */
[--C-:B------:R-:W-:Y:S01]  /*5da0*/  FFMA.FTZ R171, R171, c[0x0][0x2d0], -R207.reuse ;  /* 0x0000b400abab7a23 */ /* 0x100fe200000108cf */
[----:B------:R-:W-:Y:S01]  /*5db0*/  FMNMX.FTZ R9, R245, R9, !PT ;  /* 0x00000009f5097209 */ /* 0x000fe20007810000 */
[----:B------:R-:W-:Y:S01]  /*5dc0*/  MUFU.EX2 R167, R167 ;  /* 0x000000a700a77308 */ /* 0x000fe20000000800 */
[----:B------:R-:W-:Y:S01]  /*5dd0*/  FMNMX.FTZ R0, R174, R0, !PT ;  /* 0x00000000ae007209 */ /* 0x000fe20007810000 */
[--C-:B------:R-:W-:Y:S01]  /*5de0*/  FFMA.FTZ R172, R172, c[0x0][0x2d0], -R207.reuse ;  /* 0x0000b400acac7a23 */ /* 0x100fe200000108cf */
[----:B------:R-:W-:Y:S01]  /*5df0*/  FMNMX.FTZ R9, R244, R9, !PT ;  /* 0x00000009f4097209 */ /* 0x000fe20007810000 */
[----:B------:R-:W-:Y:S01]  /*5e00*/  FFMA.FTZ R206, R206, c[0x0][0x2d0], -R207 ;  /* 0x0000b400cece7a23 */ /* 0x000fe200000108cf */
[----:B------:R-:W-:Y:S01]  /*5e10*/  FMNMX.FTZ R0, R175, R0, !PT ;  /* 0x00000000af007209 */ /* 0x000fe20007810000 */
[----:B------:R-:W-:Y:S01]  /*5e20*/  FFMA.FTZ R210, R210, c[0x0][0x2d0], -R239 ;  /* 0x0000b400d2d27a23 */ /* 0x000fe200000108ef */
[----:B------:R-:W-:Y:S01]  /*5e30*/  FMNMX.FTZ R9, R138, R9, !PT ;  /* 0x000000098a097209 */ /* 0x000fe20007810000 */
[----:B------:R-:W5:Y:S01]  /*5e40*/  MUFU.EX2 R111, R111 ;  /* 0x0000006f006f7308 */ /* 0x000f620000000800 */
[----:B------:R-:W-:Y:S01]  /*5e50*/  FMNMX.FTZ R0, R176, R0, !PT ;  /* 0x00000000b0007209 */ /* 0x000fe20007810000 */
[----:B------:R-:W-:Y:S01]  /*5e60*/  UISETP.NE.AND UP1, UPT, UR30, URZ, UPT ;  /* 0x0000003f1e00728c */ /* 0x000fe2000bf25270 */
[----:B------:R-:W-:-:S02]  /*5e70*/  FMNMX.FTZ R9, R204, R9, !PT ;  /* 0x00000009cc097209 */ /* 0x000fc40007810000 */
[----:B------:R-:W-:Y:S02]  /*5e80*/  FMNMX.FTZ R0, R158, R0, !PT ;  /* 0x000000009e007209 */ /* 0x000fe40007810000 */
[----:B------:R-:W-:Y:S01]  /*5e90*/  FMNMX.FTZ R9, R203, R9, !PT ;  /* 0x00000009cb097209 */ /* 0x000fe20007810000 */
[----:B------:R-:W-:Y:S01]  /*5ea0*/  MUFU.EX2 R120, R120 ;  /* 0x0000007800787308 */ /* 0x000fe20000000800 */
[----:B------:R-:W-:Y:S02]  /*5eb0*/  FMNMX.FTZ R0, R173, R0, !PT ;  /* 0x00000000ad007209 */ /* 0x000fe40007810000 */
[----:B------:R-:W-:Y:S02]  /*5ec0*/  FMNMX.FTZ R9, R201, R9, !PT ;  /* 0x00000009c9097209 */ /* 0x000fe40007810000 */
[C---:B------:R-:W-:Y:S01]  /*5ed0*/  ISETP.LT.OR P6, PT, R8.reuse, 0x4a, P6 ;  /* 0x0000004a0800780c */ /* 0x040fe200037c1670 */
[----:B------:R-:W1:Y:S01]  /*5ee0*/  SHFL.BFLY PT, R52, R0, 0x2, 0x1f ;  /* 0x0c401f0000347f89 */ /* 0x000e6200000e0000 */
[----:B------:R-:W-:Y:S01]  /*5ef0*/  FMNMX.FTZ R53, R177, R9, !PT ;  /* 0x00000009b1357209 */ /* 0x000fe20007810000 */
[----:B------:R-:W-:Y:S01]  /*5f00*/  MUFU.EX2 R123, R123 ;  /* 0x0000007b007b7308 */ /* 0x000fe20000000800 */
[----:B------:R-:W-:-:S02]  /*5f10*/  ISETP.LT.OR P5, PT, R8, 0x51, P5 ;  /* 0x000000510800780c */ /* 0x000fc40002fa1670 */
[----:B------:R-:W-:Y:S02]  /*5f20*/  FMNMX.FTZ R53, R178, R53, !PT ;  /* 0x00000035b2357209 */ /* 0x000fe40007810000 */
[----:B------:R-:W-:Y:S02]  /*5f30*/  FSEL R189, R11, -INF , !P6 ;  /* 0xff8000000bbd7808 */ /* 0x000fe40007000000 */
[----:B------:R-:W-:Y:S01]  /*5f40*/  FMNMX.FTZ R53, R179, R53, !PT ;  /* 0x00000035b3357209 */ /* 0x000fe20007810000 */
[----:B------:R-:W-:Y:S01]  /*5f50*/  MUFU.EX2 R165, R165 ;  /* 0x000000a500a57308 */ /* 0x000fe20000000800 */
[----:B------:R-:W-:Y:S02]  /*5f60*/  ISETP.LT.OR P2, PT, R8, 0x52, P2 ;  /* 0x000000520800780c */ /* 0x000fe40001741670 */
[----:B------:R-:W-:Y:S02]  /*5f70*/  FSEL R186, R54, -INF , !P5 ;  /* 0xff80000036ba7808 */ /* 0x000fe40006800000 */
[----:B------:R-:W-:-:S02]  /*5f80*/  FMNMX.FTZ R53, R189, R53, !PT ;  /* 0x00000035bd357209 */ /* 0x000fc40007810000 */
[----:B------:R-:W-:Y:S01]  /*5f90*/  ISETP.LT.OR P1, PT, R8, 0x59, P1 ;  /* 0x000000590800780c */ /* 0x000fe20000f21670 */
[----:B------:R-:W2:Y:S01]  /*5fa0*/  MUFU.EX2 R164, R164 ;  /* 0x000000a400a47308 */ /* 0x000ea20000000800 */
[----:B------:R-:W-:Y:S02]  /*5fb0*/  FSEL R181, R55, -INF , !P2 ;  /* 0xff80000037b57808 */ /* 0x000fe40005000000 */
[----:B------:R-:W-:Y:S02]  /*5fc0*/  FMNMX.FTZ R53, R186, R53, !PT ;  /* 0x00000035ba357209 */ /* 0x000fe40007810000 */
[----:B------:R-:W-:Y:S02]  /*5fd0*/  ISETP.LT.OR P0, PT, R8, 0x5a, P0 ;  /* 0x0000005a0800780c */ /* 0x000fe40000701670 */
[----:B------:R-:W-:Y:S01]  /*5fe0*/  FSEL R182, R86, -INF , !P1 ;  /* 0xff80000056b67808 */ /* 0x000fe20004800000 */
[----:B------:R-:W-:Y:S01]  /*5ff0*/  MUFU.EX2 R122, R122 ;  /* 0x0000007a007a7308 */ /* 0x000fe20000000800 */
[----:B------:R-:W-:Y:S01]  /*6000*/  FMNMX.FTZ R53, R181, R53, !PT ;  /* 0x00000035b5357209 */ /* 0x000fe20007810000 */
[----:B------:R-:W-:Y:S01]  /*6010*/  LDSM.16.MT88.4 R8, [R219+0x1100] ;  /* 0x00110000db08783b */ /* 0x000fe20000004200 */
[----:B-1----:R-:W-:Y:S01]  /*6020*/  FMNMX.FTZ R0, R0, R52, !PT ;  /* 0x0000003400007209 */ /* 0x002fe20007810000 */
[--C-:B------:R-:W-:Y:S01]  /*6030*/  FFMA.FTZ R86, R188, c[0x0][0x2d0], -R239.reuse ;  /* 0x0000b400bc567a23 */ /* 0x100fe200000108ef */
[----:B------:R-:W-:Y:S01]  /*6040*/  FSEL R185, R87, -INF , !P0 ;  /* 0xff80000057b97808 */ /* 0x000fe20004000000 */
[----:B------:R-:W-:Y:S01]  /*6050*/  FFMA.FTZ R87, R169, c[0x0][0x2d0], -R239 ;  /* 0x0000b400a9577a23 */ /* 0x000fe200000108ef */
[----:B------:R-:W-:Y:S01]  /*6060*/  FMNMX.FTZ R52, R182, R53, !PT ;  /* 0x00000035b6347209 */ /* 0x000fe20007810000 */
[----:B------:R-:W1:Y:S01]  /*6070*/  MUFU.EX2 R121, R121 ;  /* 0x0000007900797308 */ /* 0x000e620000000800 */
[----:B------:R-:W1:Y:S01]  /*6080*/  SHFL.BFLY PT, R53, R0, 0x1, 0x1f ;  /* 0x0c201f0000357f89 */ /* 0x000e6200000e0000 */
[----:B------:R-:W-:Y:S01]  /*6090*/  F2FP.BF16.PACK_AB R128, R143, R166 ;  /* 0x000000a68f80723e */ /* 0x000fe200000010ff */
[----:B------:R-:W-:Y:S01]  /*60a0*/  FFMA.FTZ R169, R187, c[0x0][0x2d0], -R207 ;  /* 0x0000b400bba97a23 */ /* 0x000fe200000108cf */
[----:B------:R-:W-:Y:S01]  /*60b0*/  FMNMX.FTZ R52, R185, R52, !PT ;  /* 0x00000034b9347209 */ /* 0x000fe20007810000 */
[----:B------:R-:W-:Y:S01]  /*60c0*/  FADD.FTZ R143, R166, R143 ;  /* 0x0000008fa68f7221 */ /* 0x000fe20000010000 */
[----:B--2---:R-:W-:-:S02]  /*60d0*/  F2FP.BF16.PACK_AB R130, R108, R142 ;  /* 0x0000008e6c82723e */ /* 0x004fc400000010ff */
[----:B---3--:R-:W-:Y:S01]  /*60e0*/  F2FP.BF16.PACK_AB R129, R140, R141 ;  /* 0x0000008d8c81723e */ /* 0x008fe200000010ff */
[----:B------:R-:W2:Y:S01]  /*60f0*/  SHFL.BFLY PT, R54, R52, 0x2, 0x1f ;  /* 0x0c401f0034367f89 */ /* 0x000ea200000e0000 */
[----:B----4-:R-:W-:Y:S01]  /*6100*/  F2FP.BF16.PACK_AB R131, R110, R109 ;  /* 0x0000006d6e83723e */ /* 0x010fe200000010ff */
[----:B------:R-:W-:Y:S01]  /*6110*/  MUFU.EX2 R99, R99 ;  /* 0x0000006300637308 */ /* 0x000fe20000000800 */
[----:B-----5:R-:W-:Y:S02]  /*6120*/  F2FP.BF16.PACK_AB R4, R111, R167 ;  /* 0x000000a76f04723e */ /* 0x020fe400000010ff */
[----:B------:R-:W-:Y:S02]  /*6130*/  F2FP.BF16.PACK_AB R5, R164, R165 ;  /* 0x000000a5a405723e */ /* 0x000fe400000010ff */
[----:B------:R-:W-:Y:S01]  /*6140*/  F2FP.BF16.PACK_AB R6, R123, R120 ;  /* 0x000000787b06723e */ /* 0x000fe200000010ff */
[C---:B------:R-:W-:Y:S01]  /*6150*/  HMMA.16816.F32.BF16 R160, R128.reuse, R16, RZ ;  /* 0x0000001080a0723c */ /* 0x040fe200000418ff */
[----:B-1----:R-:W-:Y:S01]  /*6160*/  F2FP.BF16.PACK_AB R7, R121, R122 ;  /* 0x0000007a7907723e */ /* 0x002fe200000010ff */
[----:B------:R-:W1:Y:S06]  /*6170*/  MUFU.EX2 R98, R98 ;  /* 0x0000006200627308 */ /* 0x000e6c0000000800 */
[----:B------:R-:W-:Y:S01]  /*6180*/  HMMA.16816.F32.BF16 R144, R128, R36, RZ ;  /* 0x000000248090723c */ /* 0x000fe200000418ff */
[----:B------:R-:W-:Y:S01]  /*6190*/  FMNMX.FTZ R0, R0, R53, !PT ;  /* 0x0000003500007209 */ /* 0x000fe20007810000 */
[----:B------:R-:W-:Y:S03]  /*61a0*/  MUFU.EX2 R84, R84 ;  /* 0x0000005400547308 */ /* 0x000fe60000000800 */
[C---:B------:R-:W-:Y:S01]  /*61b0*/  FSETP.NEU.FTZ.AND P0, PT, R0.reuse, -INF , PT ;  /* 0xff8000000000780b */ /* 0x040fe20003f1d000 */
[----:B------:R-:W-:-:S02]  /*61c0*/  FMUL.FTZ R202, R0, c[0x0][0x2d0] ;  /* 0x0000b40000ca7a20 */ /* 0x000fc40000410000 */
[----:B------:R-:W-:Y:S01]  /*61d0*/  HMMA.16816.F32.BF16 R104, R128, R28, RZ ;  /* 0x0000001c8068723c */ /* 0x000fe200000418ff */
[----:B--2---:R-:W-:Y:S01]  /*61e0*/  FMNMX.FTZ R52, R52, R54, !PT ;  /* 0x0000003634347209 */ /* 0x004fe20007810000 */
[----:B------:R-:W-:Y:S01]  /*61f0*/  MUFU.EX2 R46, R46 ;  /* 0x0000002e002e7308 */ /* 0x000fe20000000800 */
[----:B------:R-:W-:-:S03]  /*6200*/  FSEL R202, R202, RZ, P0 ;  /* 0x000000ffcaca7208 */ /* 0x000fc60000000000 */
[----:B------:R-:W2:Y:S02]  /*6210*/  SHFL.BFLY PT, R53, R52, 0x1, 0x1f ;  /* 0x0c201f0034357f89 */ /* 0x000ea400000e0000 */
[C---:B------:R-:W-:Y:S01]  /*6220*/  HMMA.16816.F32.BF16 R116, R128.reuse, R20, RZ ;  /* 0x000000148074723c */ /* 0x040fe200000418ff */
[--C-:B------:R-:W-:Y:S01]  /*6230*/  FFMA.FTZ R188, R44, c[0x0][0x2d0], -R202.reuse ;  /* 0x0000b4002cbc7a23 */ /* 0x100fe200000108ca */
[----:B------:R-:W-:Y:S01]  /*6240*/  MUFU.EX2 R97, R97 ;  /* 0x0000006100617308 */ /* 0x000fe20000000800 */
[--C-:B------:R-:W-:Y:S02]  /*6250*/  FFMA.FTZ R180, R180, c[0x0][0x2d0], -R202.reuse ;  /* 0x0000b400b4b47a23 */ /* 0x100fe400000108ca */
[--C-:B------:R-:W-:Y:S02]  /*6260*/  FFMA.FTZ R184, R184, c[0x0][0x2d0], -R202.reuse ;  /* 0x0000b400b8b87a23 */ /* 0x100fe400000108ca */
[--C-:B------:R-:W-:Y:S01]  /*6270*/  FFMA.FTZ R183, R183, c[0x0][0x2d0], -R202.reuse ;  /* 0x0000b400b7b77a23 */ /* 0x100fe200000108ca */
[----:B------:R-:W-:Y:S01]  /*6280*/  HMMA.16816.F32.BF16 R148, R128, R18, RZ ;  /* 0x000000128094723c */ /* 0x000fe200000418ff */
[--C-:B------:R-:W-:Y:S01]  /*6290*/  FFMA.FTZ R187, R41, c[0x0][0x2d0], -R202.reuse ;  /* 0x0000b40029bb7a23 */ /* 0x100fe200000108ca */
[----:B------:R-:W3:Y:S01]  /*62a0*/  MUFU.EX2 R85, R85 ;  /* 0x0000005500557308 */ /* 0x000ee20000000800 */
[----:B------:R-:W-:-:S02]  /*62b0*/  FFMA.FTZ R190, R34, c[0x0][0x2d0], -R202 ;  /* 0x0000b40022be7a23 */ /* 0x000fc400000108ca */
[--C-:B------:R-:W-:Y:S02]  /*62c0*/  FFMA.FTZ R195, R26, c[0x0][0x2d0], -R202.reuse ;  /* 0x0000b4001ac37a23 */ /* 0x100fe400000108ca */
[----:B------:R-:W-:Y:S01]  /*62d0*/  FFMA.FTZ R196, R25, c[0x0][0x2d0], -R202 ;  /* 0x0000b40019c47a23 */ /* 0x000fe200000108ca */
[----:B------:R-:W-:Y:S02]  /*62e0*/  HMMA.16816.F32.BF16 R100, R128, R38, RZ ;  /* 0x000000268064723c */ /* 0x000fe400000418ff */
[----:B------:R-:W-:Y:S01]  /*62f0*/  MUFU.EX2 R96, R96 ;  /* 0x0000006000607308 */ /* 0x000fe20000000800 */
[----:B--2---:R-:W-:-:S05]  /*6300*/  FMNMX.FTZ R44, R52, R53, !PT ;  /* 0x00000035342c7209 */ /* 0x004fca0007810000 */
[----:B------:R-:W-:Y:S02]  /*6310*/  HMMA.16816.F32.BF16 R112, R128, R30, RZ ;  /* 0x0000001e8070723c */ /* 0x000fe400000418ff */
[----:B------:R-:W2:Y:S01]  /*6320*/  MUFU.EX2 R47, R47 ;  /* 0x0000002f002f7308 */ /* 0x000ea20000000800 */
[C---:B------:R-:W-:Y:S01]  /*6330*/  FMUL.FTZ R205, R44.reuse, c[0x0][0x2d0] ;  /* 0x0000b4002ccd7a20 */ /* 0x040fe20000410000 */
[----:B------:R-:W-:-:S04]  /*6340*/  FSETP.NEU.FTZ.AND P0, PT, R44, -INF , PT ;  /* 0xff8000002c00780b */ /* 0x000fc80003f1d000 */
[----:B------:R-:W-:Y:S01]  /*6350*/  HMMA.16816.F32.BF16 R128, R128, R22, RZ ;  /* 0x000000168080723c */ /* 0x000fe200000418ff */
[----:B------:R-:W-:Y:S01]  /*6360*/  FSEL R205, R205, RZ, P0 ;  /* 0x000000ffcdcd7208 */ /* 0x000fe20000000000 */
[----:B------:R-:W-:Y:S01]  /*6370*/  MUFU.EX2 R45, R45 ;  /* 0x0000002d002d7308 */ /* 0x000fe20000000800 */
[----:B------:R-:W-:-:S03]  /*6380*/  PLOP3.LUT P0, PT, PT, PT, UP0, 0x40, 0x0 ;  /* 0x000000000000781c */ /* 0x000fc60003f0e808 */
[--C-:B------:R-:W-:Y:S02]  /*6390*/  FFMA.FTZ R191, R43, c[0x0][0x2d0], -R205.reuse ;  /* 0x0000b4002bbf7a23 */ /* 0x100fe400000108cd */
[C---:B------:R-:W-:Y:S01]  /*63a0*/  HMMA.16816.F32.BF16 R160, R4.reuse, R92, R160 ;  /* 0x0000005c04a0723c */ /* 0x040fe200000418a0 */
[--C-:B------:R-:W-:Y:S01]  /*63b0*/  FFMA.FTZ R192, R42, c[0x0][0x2d0], -R205.reuse ;  /* 0x0000b4002ac07a23 */ /* 0x100fe200000108cd */
[----:B------:R-:W4:Y:S01]  /*63c0*/  MUFU.EX2 R86, R86 ;  /* 0x0000005600567308 */ /* 0x000f220000000800 */
[--C-:B------:R-:W-:Y:S02]  /*63d0*/  FFMA.FTZ R194, R40, c[0x0][0x2d0], -R205.reuse ;  /* 0x0000b40028c27a23 */ /* 0x100fe400000108cd */
[--C-:B------:R-:W-:Y:S02]  /*63e0*/  FFMA.FTZ R193, R35, c[0x0][0x2d0], -R205.reuse ;  /* 0x0000b40023c17a23 */ /* 0x100fe400000108cd */
[--C-:B------:R-:W-:Y:S01]  /*63f0*/  FFMA.FTZ R198, R33, c[0x0][0x2d0], -R205.reuse ;  /* 0x0000b40021c67a23 */ /* 0x100fe200000108cd */
[----:B------:R-:W-:Y:S01]  /*6400*/  HMMA.16816.F32.BF16 R144, R4, R88, R144 ;  /* 0x000000580490723c */ /* 0x000fe20000041890 */
[--C-:B------:R-:W-:Y:S01]  /*6410*/  FFMA.FTZ R197, R32, c[0x0][0x2d0], -R205.reuse ;  /* 0x0000b40020c57a23 */ /* 0x100fe200000108cd */
[----:B------:R-:W-:Y:S01]  /*6420*/  MUFU.EX2 R168, R168 ;  /* 0x000000a800a87308 */ /* 0x000fe20000000800 */
[----:B------:R-:W-:-:S02]  /*6430*/  FFMA.FTZ R200, R27, c[0x0][0x2d0], -R205 ;  /* 0x0000b4001bc87a23 */ /* 0x000fc400000108cd */
[--C-:B------:R-:W-:Y:S02]  /*6440*/  FFMA.FTZ R199, R24, c[0x0][0x2d0], -R205.reuse ;  /* 0x0000b40018c77a23 */ /* 0x100fe400000108cd */
[--C-:B------:R-:W-:Y:S01]  /*6450*/  FFMA.FTZ R204, R204, c[0x0][0x2d0], -R205.reuse ;  /* 0x0000b400cccc7a23 */ /* 0x100fe200000108cd */
[----:B------:R-:W-:Y:S01]  /*6460*/  HMMA.16816.F32.BF16 R104, R4, R80, R104 ;  /* 0x000000500468723c */ /* 0x000fe20000041868 */
[--C-:B------:R-:W-:Y:S01]  /*6470*/  FFMA.FTZ R203, R203, c[0x0][0x2d0], -R205.reuse ;  /* 0x0000b400cbcb7a23 */ /* 0x100fe200000108cd */
[----:B------:R-:W-:Y:S01]  /*6480*/  MUFU.EX2 R87, R87 ;  /* 0x0000005700577308 */ /* 0x000fe20000000800 */
[--C-:B------:R-:W-:Y:S02]  /*6490*/  FFMA.FTZ R201, R201, c[0x0][0x2d0], -R205.reuse ;  /* 0x0000b400c9c97a23 */ /* 0x100fe400000108cd */
[----:B------:R-:W-:-:S03]  /*64a0*/  FFMA.FTZ R185, R185, c[0x0][0x2d0], -R205 ;  /* 0x0000b400b9b97a23 */ /* 0x000fc600000108cd */
[C---:B------:R-:W-:Y:S02]  /*64b0*/  HMMA.16816.F32.BF16 R116, R4.reuse, R76, R116 ;  /* 0x0000004c0474723c */ /* 0x040fe40000041874 */
[----:B------:R-:W-:Y:S06]  /*64c0*/  MUFU.EX2 R169, R169 ;  /* 0x000000a900a97308 */ /* 0x000fec0000000800 */
[C---:B------:R-:W-:Y:S02]  /*64d0*/  HMMA.16816.F32.BF16 R148, R4.reuse, R94, R148 ;  /* 0x0000005e0494723c */ /* 0x040fe40000041894 */
[----:B------:R-:W5:Y:S06]  /*64e0*/  MUFU.EX2 R170, R170 ;  /* 0x000000aa00aa7308 */ /* 0x000f6c0000000800 */
[C---:B------:R-:W-:Y:S02]  /*64f0*/  HMMA.16816.F32.BF16 R100, R4.reuse, R90, R100 ;  /* 0x0000005a0464723c */ /* 0x040fe40000041864 */
[----:B------:R-:W-:Y:S06]  /*6500*/  MUFU.EX2 R171, R171 ;  /* 0x000000ab00ab7308 */ /* 0x000fec0000000800 */
[C---:B------:R-:W-:Y:S02]  /*6510*/  HMMA.16816.F32.BF16 R112, R4.reuse, R82, R112 ;  /* 0x000000520470723c */ /* 0x040fe40000041870 */
[----:B------:R-:W2:Y:S06]  /*6520*/  MUFU.EX2 R172, R172 ;  /* 0x000000ac00ac7308 */ /* 0x000eac0000000800 */
[----:B------:R-:W-:Y:S02]  /*6530*/  HMMA.16816.F32.BF16 R128, R4, R78, R128 ;  /* 0x0000004e0480723c */ /* 0x000fe40000041880 */
[----:B------:R-:W-:Y:S05]  /*6540*/  MUFU.EX2 R180, R180 ;  /* 0x000000b400b47308 */ /* 0x000fea0000000800 */
[----:B-1----:R-:W-:-:S02]  /*6550*/  F2FP.BF16.PACK_AB R4, R98, R99 ;  /* 0x000000636204723e */ /* 0x002fc400000010ff */
[----:B---3--:R-:W-:Y:S01]  /*6560*/  F2FP.BF16.PACK_AB R5, R85, R97 ;  /* 0x000000615505723e */ /* 0x008fe200000010ff */
[----:B------:R-:W1:Y:S01]  /*6570*/  MUFU.EX2 R184, R184 ;  /* 0x000000b800b87308 */ /* 0x000e620000000800 */
[----:B------:R-:W-:Y:S02]  /*6580*/  F2FP.BF16.PACK_AB R6, R46, R84 ;  /* 0x000000542e06723e */ /* 0x000fe400000010ff */
[----:B--2---:R-:W-:-:S05]  /*6590*/  F2FP.BF16.PACK_AB R7, R47, R96 ;  /* 0x000000602f07723e */ /* 0x004fca00000010ff */
[----:B------:R-:W-:Y:S02]  /*65a0*/  MUFU.EX2 R183, R183 ;  /* 0x000000b700b77308 */ /* 0x000fe40000000800 */
[C---:B------:R-:W-:Y:S06]  /*65b0*/  HMMA.16816.F32.BF16 R160, R4.reuse, R48, R160 ;  /* 0x0000003004a0723c */ /* 0x040fec00000418a0 */
[----:B------:R-:W2:Y:S02]  /*65c0*/  MUFU.EX2 R188, R188 ;  /* 0x000000bc00bc7308 */ /* 0x000ea40000000800 */
[C---:B------:R-:W-:Y:S06]  /*65d0*/  HMMA.16816.F32.BF16 R144, R4.reuse, R12, R144 ;  /* 0x0000000c0490723c */ /* 0x040fec0000041890 */
[----:B------:R-:W-:Y:S02]  /*65e0*/  MUFU.EX2 R191, R191 ;  /* 0x000000bf00bf7308 */ /* 0x000fe40000000800 */
[C---:B------:R-:W-:Y:S06]  /*65f0*/  HMMA.16816.F32.BF16 R104, R4.reuse, R8, R104 ;  /* 0x000000080468723c */ /* 0x040fec0000041868 */
[----:B------:R-:W3:Y:S02]  /*6600*/  MUFU.EX2 R192, R192 ;  /* 0x000000c000c07308 */ /* 0x000ee40000000800 */
[C---:B------:R-:W-:Y:S06]  /*6610*/  HMMA.16816.F32.BF16 R116, R4.reuse, R72, R116 ;  /* 0x000000480474723c */ /* 0x040fec0000041874 */
[----:B------:R-:W-:Y:S02]  /*6620*/  MUFU.EX2 R194, R194 ;  /* 0x000000c200c27308 */ /* 0x000fe40000000800 */
[C---:B------:R-:W-:Y:S06]  /*6630*/  HMMA.16816.F32.BF16 R148, R4.reuse, R50, R148 ;  /* 0x000000320494723c */ /* 0x040fec0000041894 */
[----:B------:R-:W1:Y:S02]  /*6640*/  MUFU.EX2 R193, R193 ;  /* 0x000000c100c17308 */ /* 0x000e640000000800 */
[C---:B------:R-:W-:Y:S06]  /*6650*/  HMMA.16816.F32.BF16 R100, R4.reuse, R14, R100 ;  /* 0x0000000e0464723c */ /* 0x040fec0000041864 */
[----:B------:R-:W1:Y:S02]  /*6660*/  MUFU.EX2 R187, R187 ;  /* 0x000000bb00bb7308 */ /* 0x000e640000000800 */
[C---:B------:R-:W-:Y:S06]  /*6670*/  HMMA.16816.F32.BF16 R112, R4.reuse, R10, R112 ;  /* 0x0000000a0470723c */ /* 0x040fec0000041870 */
[----:B------:R-:W-:Y:S02]  /*6680*/  MUFU.EX2 R190, R190 ;  /* 0x000000be00be7308 */ /* 0x000fe40000000800 */
[----:B------:R-:W-:Y:S06]  /*6690*/  HMMA.16816.F32.BF16 R128, R4, R74, R128 ;  /* 0x0000004a0480723c */ /* 0x000fec0000041880 */
[----:B------:R-:W-:Y:S01]  /*66a0*/  MUFU.EX2 R195, R195 ;  /* 0x000000c300c37308 */ /* 0x000fe20000000800 */
[----:B----4-:R-:W-:-:S02]  /*66b0*/  F2FP.BF16.PACK_AB R4, R86, R45 ;  /* 0x0000002d5604723e */ /* 0x010fc400000010ff */
[----:B-----5:R-:W-:Y:S02]  /*66c0*/  F2FP.BF16.PACK_AB R5, R170, R169 ;  /* 0x000000a9aa05723e */ /* 0x020fe400000010ff */
[----:B------:R-:W-:Y:S02]  /*66d0*/  F2FP.BF16.PACK_AB R6, R87, R168 ;  /* 0x000000a85706723e */ /* 0x000fe400000010ff */
[----:B------:R-:W-:Y:S01]  /*66e0*/  F2FP.BF16.PACK_AB R7, R172, R171 ;  /* 0x000000abac07723e */ /* 0x000fe200000010ff */
[----:B------:R-:W-:Y:S06]  /*66f0*/  MUFU.EX2 R196, R196 ;  /* 0x000000c400c47308 */ /* 0x000fec0000000800 */
[C---:B------:R-:W-:Y:S02]  /*6700*/  HMMA.16816.F32.BF16 R160, R4.reuse, R68, R160 ;  /* 0x0000004404a0723c */ /* 0x040fe400000418a0 */
[----:B------:R-:W4:Y:S06]  /*6710*/  MUFU.EX2 R198, R198 ;  /* 0x000000c600c67308 */ /* 0x000f2c0000000800 */
[C---:B------:R-:W-:Y:S02]  /*6720*/  HMMA.16816.F32.BF16 R148, R4.reuse, R70, R148 ;  /* 0x000000460494723c */ /* 0x040fe40000041894 */
[----:B------:R-:W5:Y:S06]  /*6730*/  MUFU.EX2 R197, R197 ;  /* 0x000000c500c57308 */ /* 0x000f6c0000000800 */
[C---:B------:R-:W-:Y:S02]  /*6740*/  HMMA.16816.F32.BF16 R144, R4.reuse, R64, R144 ;  /* 0x000000400490723c */ /* 0x040fe40000041890 */
[----:B------:R-:W1:Y:S06]  /*6750*/  MUFU.EX2 R200, R200 ;  /* 0x000000c800c87308 */ /* 0x000e6c0000000800 */
[C---:B------:R-:W-:Y:S02]  /*6760*/  HMMA.16816.F32.BF16 R100, R4.reuse, R66, R100 ;  /* 0x000000420464723c */ /* 0x040fe40000041864 */
[----:B------:R-:W1:Y:S06]  /*6770*/  MUFU.EX2 R199, R199 ;  /* 0x000000c700c77308 */ /* 0x000e6c0000000800 */
[C---:B------:R-:W-:Y:S02]  /*6780*/  HMMA.16816.F32.BF16 R104, R4.reuse, R60, R104 ;  /* 0x0000003c0468723c */ /* 0x040fe40000041868 */
[----:B------:R-:W-:Y:S06]  /*6790*/  MUFU.EX2 R206, R206 ;  /* 0x000000ce00ce7308 */ /* 0x000fec0000000800 */
[C---:B------:R-:W-:Y:S02]  /*67a0*/  HMMA.16816.F32.BF16 R112, R4.reuse, R62, R112 ;  /* 0x0000003e0470723c */ /* 0x040fe40000041870 */
[----:B------:R-:W-:Y:S06]  /*67b0*/  MUFU.EX2 R204, R204 ;  /* 0x000000cc00cc7308 */ /* 0x000fec0000000800 */
[C---:B------:R-:W-:Y:S02]  /*67c0*/  HMMA.16816.F32.BF16 R116, R4.reuse, R56, R116 ;  /* 0x000000380474723c */ /* 0x040fe40000041874 */
[----:B------:R-:W-:Y:S06]  /*67d0*/  MUFU.EX2 R203, R203 ;  /* 0x000000cb00cb7308 */ /* 0x000fec0000000800 */
[----:B------:R-:W-:Y:S02]  /*67e0*/  HMMA.16816.F32.BF16 R128, R4, R58, R128 ;  /* 0x0000003a0480723c */ /* 0x000fe40000041880 */
[----:B------:R-:W-:Y:S05]  /*67f0*/  MUFU.EX2 R201, R201 ;  /* 0x000000c900c97308 */ /* 0x000fea0000000800 */
[----:B-1----:R-:W-:Y:S01]  /*6800*/  F2FP.BF16.PACK_AB R4, R184, R180 ;  /* 0x000000b4b804723e */ /* 0x002fe200000010ff */
[----:B------:R-:W-:Y:S01]  /*6810*/  FADD.FTZ R180, R180, R184 ;  /* 0x000000b8b4b47221 */ /* 0x000fe20000010000 */
[----:B--2---:R-:W-:-:S02]  /*6820*/  F2FP.BF16.PACK_AB R6, R188, R183 ;  /* 0x000000b7bc06723e */ /* 0x004fc400000010ff */
[----:B---3--:R-:W-:Y:S01]  /*6830*/  F2FP.BF16.PACK_AB R5, R192, R191 ;  /* 0x000000bfc005723e */ /* 0x008fe200000010ff */
[----:B------:R-:W-:Y:S01]  /*6840*/  FADD.FTZ R191, R191, R192 ;  /* 0x000000c0bfbf7221 */ /* 0x000fe20000010000 */
[----:B------:R-:W-:Y:S01]  /*6850*/  F2FP.BF16.PACK_AB R7, R193, R194 ;  /* 0x000000c2c107723e */ /* 0x000fe200000010ff */
[----:B------:R-:W-:Y:S02]  /*6860*/  FADD.FTZ R180, R183, R180 ;  /* 0x000000b4b7b47221 */ /* 0x000fe40000010000 */
[----:B------:R-:W-:Y:S02]  /*6870*/  FADD.FTZ R191, R194, R191 ;  /* 0x000000bfc2bf7221 */ /* 0x000fe40000010000 */
[----:B------:R-:W-:Y:S02]  /*6880*/  FADD.FTZ R180, R188, R180 ;  /* 0x000000b4bcb47221 */ /* 0x000fe40000010000 */
[----:B------:R-:W-:Y:S01]  /*6890*/  HMMA.16816.F32.BF16 R40, R4, R36, RZ ;  /* 0x000000240428723c */ /* 0x000fe200000418ff */
[----:B------:R-:W-:-:S02]  /*68a0*/  FADD.FTZ R191, R193, R191 ;  /* 0x000000bfc1bf7221 */ /* 0x000fc40000010000 */
[----:B------:R-:W-:Y:S02]  /*68b0*/  FADD.FTZ R180, R187, R180 ;  /* 0x000000b4bbb47221 */ /* 0x000fe40000010000 */
[----:B----4-:R-:W-:Y:S02]  /*68c0*/  FADD.FTZ R191, R198, R191 ;  /* 0x000000bfc6bf7221 */ /* 0x010fe40000010000 */
[----:B------:R-:W-:Y:S01]  /*68d0*/  FADD.FTZ R180, R190, R180 ;  /* 0x000000b4beb47221 */ /* 0x000fe20000010000 */
[----:B------:R-:W-:Y:S01]  /*68e0*/  HMMA.16816.F32.BF16 R36, R4, R38, RZ ;  /* 0x000000260424723c */ /* 0x000fe200000418ff */
[----:B-----5:R-:W-:Y:S02]  /*68f0*/  FADD.FTZ R191, R197, R191 ;  /* 0x000000bfc5bf7221 */ /* 0x020fe40000010000 */
[----:B------:R-:W-:Y:S02]  /*6900*/  FADD.FTZ R180, R195, R180 ;  /* 0x000000b4c3b47221 */ /* 0x000fe40000010000 */
[----:B------:R-:W-:-:S02]  /*6910*/  FADD.FTZ R191, R200, R191 ;  /* 0x000000bfc8bf7221 */ /* 0x000fc40000010000 */
[----:B------:R-:W-:Y:S01]  /*6920*/  FADD.FTZ R180, R196, R180 ;  /* 0x000000b4c4b47221 */ /* 0x000fe20000010000 */
[----:B------:R-:W-:Y:S01]  /*6930*/  HMMA.16816.F32.BF16 R32, R4, R28, RZ ;  /* 0x0000001c0420723c */ /* 0x000fe200000418ff */
[----:B------:R-:W-:-:S07]  /*6940*/  FADD.FTZ R191, R199, R191 ;  /* 0x000000bfc7bf7221 */ /* 0x000fce0000010000 */
[C---:B------:R-:W-:Y:S08]  /*6950*/  HMMA.16816.F32.BF16 R24, R4.reuse, R20, RZ ;  /* 0x000000140418723c */ /* 0x040ff000000418ff */
[C---:B------:R-:W-:Y:S08]  /*6960*/  HMMA.16816.F32.BF16 R52, R4.reuse, R16, RZ ;  /* 0x000000100434723c */ /* 0x040ff000000418ff */
[C---:B------:R-:W-:Y:S08]  /*6970*/  HMMA.16816.F32.BF16 R16, R4.reuse, R18, RZ ;  /* 0x000000120410723c */ /* 0x040ff000000418ff */
[C---:B------:R-:W-:Y:S08]  /*6980*/  HMMA.16816.F32.BF16 R28, R4.reuse, R30, RZ ;  /* 0x0000001e041c723c */ /* 0x040ff000000418ff */
[----:B------:R-:W-:Y:S07]  /*6990*/  HMMA.16816.F32.BF16 R20, R4, R22, RZ ;  /* 0x000000160414723c */ /* 0x000fee00000418ff */
[----:B------:R-:W-:-:S02]  /*69a0*/  F2FP.BF16.PACK_AB R4, R190, R187 ;  /* 0x000000bbbe04723e */ /* 0x000fc400000010ff */
[----:B------:R-:W-:Y:S02]  /*69b0*/  F2FP.BF16.PACK_AB R6, R196, R195 ;  /* 0x000000c3c406723e */ /* 0x000fe400000010ff */
[----:B------:R-:W-:Y:S02]  /*69c0*/  F2FP.BF16.PACK_AB R5, R197, R198 ;  /* 0x000000c6c505723e */ /* 0x000fe400000010ff */
[----:B------:R-:W-:-:S07]  /*69d0*/  F2FP.BF16.PACK_AB R7, R199, R200 ;  /* 0x000000c8c707723e */ /* 0x000fce00000010ff */
[C---:B------:R-:W-:Y:S07]  /*69e0*/  HMMA.16816.F32.BF16 R40, R4.reuse, R88, R40 ;  /* 0x000000580428723c */ /* 0x040fee0000041828 */
[----:B------:R-:W-:Y:S01]  /*69f0*/  FFMA.FTZ R89, R241, c[0x0][0x2d0], -R202 ;  /* 0x0000b400f1597a23 */ /* 0x000fe200000108ca */
[----:B------:R-:W-:Y:S01]  /*6a00*/  HMMA.16816.F32.BF16 R32, R4, R80, R32 ;  /* 0x000000500420723c */ /* 0x000fe20000041820 */
[----:B------:R-:W-:Y:S02]  /*6a10*/  FFMA.FTZ R88, R247, c[0x0][0x2d0], -R205 ;  /* 0x0000b400f7587a23 */ /* 0x000fe400000108cd */
[----:B------:R-:W-:-:S02]  /*6a20*/  FFMA.FTZ R241, R125, c[0x0][0x2d0], -R207 ;  /* 0x0000b4007df17a23 */ /* 0x000fc400000108cf */
[----:B------:R-:W-:Y:S02]  /*6a30*/  MUFU.EX2 R89, R89 ;  /* 0x0000005900597308 */ /* 0x000fe40000000800 */
[--C-:B------:R-:W-:Y:S01]  /*6a40*/  FFMA.FTZ R81, R240, c[0x0][0x2d0], -R202.reuse ;  /* 0x0000b400f0517a23 */ /* 0x100fe200000108ca */
[C---:B------:R-:W-:Y:S01]  /*6a50*/  HMMA.16816.F32.BF16 R24, R4.reuse, R76, R24 ;  /* 0x0000004c0418723c */ /* 0x040fe20000041818 */
[--C-:B------:R-:W-:Y:S02]  /*6a60*/  FFMA.FTZ R80, R246, c[0x0][0x2d0], -R205.reuse ;  /* 0x0000b400f6507a23 */ /* 0x100fe400000108cd */
[----:B------:R-:W-:Y:S02]  /*6a70*/  FFMA.FTZ R240, R133, c[0x0][0x2d0], -R202 ;  /* 0x0000b40085f07a23 */ /* 0x000fe400000108ca */
[----:B------:R-:W-:Y:S02]  /*6a80*/  MUFU.EX2 R81, R81 ;  /* 0x0000005100517308 */ /* 0x000fe40000000800 */
[--C-:B------:R-:W-:Y:S01]  /*6a90*/  FFMA.FTZ R77, R245, c[0x0][0x2d0], -R205.reuse ;  /* 0x0000b400f54d7a23 */ /* 0x100fe200000108cd */
[----:B------:R-:W-:Y:S01]  /*6aa0*/  HMMA.16816.F32.BF16 R36, R4, R90, R36 ;  /* 0x0000005a0424723c */ /* 0x000fe20000041824 */
[----:B------:R-:W-:-:S02]  /*6ab0*/  FFMA.FTZ R76, R244, c[0x0][0x2d0], -R205 ;  /* 0x0000b400f44c7a23 */ /* 0x000fc400000108cd */
[--C-:B------:R-:W-:Y:S02]  /*6ac0*/  FFMA.FTZ R244, R124, c[0x0][0x2d0], -R202.reuse ;  /* 0x0000b4007cf47a23 */ /* 0x100fe400000108ca */
[----:B------:R-:W1:Y:S01]  /*6ad0*/  MUFU.EX2 R88, R88 ;  /* 0x0000005800587308 */ /* 0x000e620000000800 */
[----:B------:R-:W-:Y:S02]  /*6ae0*/  FFMA.FTZ R245, R138, c[0x0][0x2d0], -R205 ;  /* 0x0000b4008af57a23 */ /* 0x000fe400000108cd */
[--C-:B------:R-:W-:Y:S01]  /*6af0*/  FFMA.FTZ R91, R243, c[0x0][0x2d0], -R202.reuse ;  /* 0x0000b400f35b7a23 */ /* 0x100fe200000108ca */
[----:B------:R-:W-:Y:S01]  /*6b00*/  HMMA.16816.F32.BF16 R52, R4, R92, R52 ;  /* 0x0000005c0434723c */ /* 0x000fe20000041834 */
[--C-:B------:R-:W-:Y:S02]  /*6b10*/  FFMA.FTZ R90, R242, c[0x0][0x2d0], -R202.reuse ;  /* 0x0000b400f25a7a23 */ /* 0x100fe400000108ca */
[----:B------:R-:W-:Y:S01]  /*6b20*/  FFMA.FTZ R242, R132, c[0x0][0x2d0], -R239 ;  /* 0x0000b40084f27a23 */ /* 0x000fe200000108ef */
[----:B------:R-:W2:Y:S01]  /*6b30*/  MUFU.EX2 R80, R80 ;  /* 0x0000005000507308 */ /* 0x000ea20000000800 */
[----:B------:R-:W-:-:S02]  /*6b40*/  FFMA.FTZ R243, R126, c[0x0][0x2d0], -R202 ;  /* 0x0000b4007ef37a23 */ /* 0x000fc400000108ca */
[--C-:B------:R-:W-:Y:S01]  /*6b50*/  FFMA.FTZ R92, R153, c[0x0][0x2d0], -R239.reuse ;  /* 0x0000b400995c7a23 */ /* 0x100fe200000108ef */
[----:B------:R-:W-:Y:S01]  /*6b60*/  HMMA.16816.F32.BF16 R16, R4, R94, R16 ;  /* 0x0000005e0410723c */ /* 0x000fe20000041810 */
[----:B------:R-:W-:-:S03]  /*6b70*/  FFMA.FTZ R93, R139, c[0x0][0x2d0], -R239 ;  /* 0x0000b4008b5d7a23 */ /* 0x000fc600000108ef */
[----:B------:R-:W-:Y:S01]  /*6b80*/  MUFU.EX2 R91, R91 ;  /* 0x0000005b005b7308 */ /* 0x000fe20000000800 */
[----:B-1----:R-:W-:Y:S02]  /*6b90*/  FADD.FTZ R191, R88, R191 ;  /* 0x000000bf58bf7221 */ /* 0x002fe40000010000 */
[--C-:B------:R-:W-:Y:S01]  /*6ba0*/  FFMA.FTZ R94, R211, c[0x0][0x2d0], -R207.reuse ;  /* 0x0000b400d35e7a23 */ /* 0x100fe200000108cf */
[C---:B------:R-:W-:Y:S01]  /*6bb0*/  HMMA.16816.F32.BF16 R28, R4.reuse, R82, R28 ;  /* 0x00000052041c723c */ /* 0x040fe2000004181c */
[--C-:B------:R-:W-:Y:S02]  /*6bc0*/  FFMA.FTZ R95, R155, c[0x0][0x2d0], -R207.reuse ;  /* 0x0000b4009b5f7a23 */ /* 0x100fe400000108cf */
[----:B------:R-:W-:Y:S01]  /*6bd0*/  FFMA.FTZ R211, R134, c[0x0][0x2d0], -R207 ;  /* 0x0000b40086d37a23 */ /* 0x000fe200000108cf */
[----:B------:R-:W1:Y:S01]  /*6be0*/  MUFU.EX2 R90, R90 ;  /* 0x0000005a005a7308 */ /* 0x000e620000000800 */
[----:B--2---:R-:W-:Y:S02]  /*6bf0*/  FADD.FTZ R191, R80, R191 ;  /* 0x000000bf50bf7221 */ /* 0x004fe40000010000 */
[--C-:B------:R-:W-:Y:S01]  /*6c00*/  FFMA.FTZ R82, R208, c[0x0][0x2d0], -R239.reuse ;  /* 0x0000b400d0527a23 */ /* 0x100fe200000108ef */
[----:B------:R-:W-:Y:S01]  /*6c10*/  HMMA.16816.F32.BF16 R20, R4, R78, R20 ;  /* 0x0000004e0414723c */ /* 0x000fe20000041814 */
[----:B------:R-:W-:-:S02]  /*6c20*/  FFMA.FTZ R83, R209, c[0x0][0x2d0], -R239 ;  /* 0x0000b400d1537a23 */ /* 0x000fc400000108ef */
[----:B------:R-:W-:Y:S01]  /*6c30*/  FFMA.FTZ R208, R152, c[0x0][0x2d0], -R207 ;  /* 0x0000b40098d07a23 */ /* 0x000fe200000108cf */
[----:B------:R-:W2:Y:S01]  /*6c40*/  MUFU.EX2 R77, R77 ;  /* 0x0000004d004d7308 */ /* 0x000ea20000000800 */
[--C-:B------:R-:W-:Y:S02]  /*6c50*/  FFMA.FTZ R209, R135, c[0x0][0x2d0], -R239.reuse ;  /* 0x0000b40087d17a23 */ /* 0x100fe400000108ef */
[----:B------:R-:W-:Y:S01]  /*6c60*/  F2FP.BF16.PACK_AB R6, R81, R89 ;  /* 0x000000595106723e */ /* 0x000fe200000010ff */
[----:B------:R-:W-:Y:S01]  /*6c70*/  FFMA.FTZ R79, R154, c[0x0][0x2d0], -R239 ;  /* 0x0000b4009a4f7a23 */ /* 0x000fe200000108ef */
[----:B------:R-:W-:Y:S01]  /*6c80*/  F2FP.BF16.PACK_AB R5, R80, R88 ;  /* 0x000000585005723e */ /* 0x000fe200000010ff */
[----:B------:R-:W-:Y:S01]  /*6c90*/  FFMA.FTZ R239, R127, c[0x0][0x2d0], -R207 ;  /* 0x0000b4007fef7a23 */ /* 0x000fe200000108cf */
[----:B------:R-:W-:Y:S01]  /*6ca0*/  LDSM.16.MT88.4 R152, [R225+0x2900] ;  /* 0x00290000e198783b */ /* 0x000fe20000004200 */
[----:B------:R-:W3:Y:S01]  /*6cb0*/  MUFU.EX2 R76, R76 ;  /* 0x0000004c004c7308 */ /* 0x000ee20000000800 */
[C---:B-1----:R-:W-:Y:S01]  /*6cc0*/  F2FP.BF16.PACK_AB R4, R90.reuse, R91 ;  /* 0x0000005b5a04723e */ /* 0x042fe200000010ff */
[----:B------:R-:W-:Y:S01]  /*6cd0*/  FADD.FTZ R180, R91, R180 ;  /* 0x000000b45bb47221 */ /* 0x000fe20000010000 */
[----:B------:R-:W-:Y:S03]  /*6ce0*/  LDSM.16.MT88.4 R132, [R219+0x2900] ;  /* 0x00290000db84783b */ /* 0x000fe60000004200 */
[----:B------:R-:W-:Y:S01]  /*6cf0*/  FADD.FTZ R180, R90, R180 ;  /* 0x000000b45ab47221 */ /* 0x000fe20000010000 */
[----:B------:R-:W-:Y:S01]  /*6d00*/  LDSM.16.MT88.4 R124, [R218+0x2900] ;  /* 0x00290000da7c783b */ /* 0x000fe20000004200 */
[----:B------:R-:W-:Y:S01]  /*6d10*/  MUFU.EX2 R82, R82 ;  /* 0x0000005200527308 */ /* 0x000fe20000000800 */
[----:B--2---:R-:W-:-:S02]  /*6d20*/  FADD.FTZ R191, R77, R191 ;  /* 0x000000bf4dbf7221 */ /* 0x004fc40000010000 */
[----:B------:R-:W-:-:S04]  /*6d30*/  FADD.FTZ R180, R89, R180 ;  /* 0x000000b459b47221 */ /* 0x000fc80000010000 */
[----:B------:R-:W-:Y:S01]  /*6d40*/  FADD.FTZ R180, R81, R180 ;  /* 0x000000b451b47221 */ /* 0x000fe20000010000 */
[C---:B---3--:R-:W-:Y:S01]  /*6d50*/  F2FP.BF16.PACK_AB R7, R76.reuse, R77 ;  /* 0x0000004d4c07723e */ /* 0x048fe200000010ff */
[----:B------:R-:W1:Y:S01]  /*6d60*/  MUFU.EX2 R83, R83 ;  /* 0x0000005300537308 */ /* 0x000e620000000800 */
[----:B------:R-:W-:-:S05]  /*6d70*/  FADD.FTZ R191, R76, R191 ;  /* 0x000000bf4cbf7221 */ /* 0x000fca0000010000 */
[C---:B------:R-:W-:Y:S02]  /*6d80*/  HMMA.16816.F32.BF16 R52, R4.reuse, R48, R52 ;  /* 0x000000300434723c */ /* 0x040fe40000041834 */
[----:B------:R2:W-:Y:S06]  /*6d90*/  MUFU.EX2 R78, R210 ;  /* 0x000000d2004e7308 */ /* 0x0005ec0000000800 */
[C---:B------:R-:W-:Y:S01]  /*6da0*/  HMMA.16816.F32.BF16 R48, R4.reuse, R50, R16 ;  /* 0x000000320430723c */ /* 0x040fe20000041810 */
[----:B------:R-:W3:Y:S01]  /*6db0*/  LDSM.16.MT88.4 R16, [R225+0x2100] ;  /* 0x00210000e110783b */ /* 0x000ee20000004200 */
[----:B------:R-:W-:Y:S06]  /*6dc0*/  MUFU.EX2 R79, R79 ;  /* 0x0000004f004f7308 */ /* 0x000fec0000000800 */
[----:B------:R-:W-:Y:S02]  /*6dd0*/  HMMA.16816.F32.BF16 R40, R4, R12, R40 ;  /* 0x0000000c0428723c */ /* 0x000fe40000041828 */
[----:B------:R-:W-:Y:S01]  /*6de0*/  MUFU.EX2 R94, R94 ;  /* 0x0000005e005e7308 */ /* 0x000fe20000000800 */
[----:B--2---:R-:W-:-:S02]  /*6df0*/  FFMA.FTZ R210, R137, c[0x0][0x2d0], -R207 ;  /* 0x0000b40089d27a23 */ /* 0x004fc400000108cf */
[----:B------:R-:W-:Y:S02]  /*6e00*/  FFMA.FTZ R207, R136, c[0x0][0x2d0], -R202 ;  /* 0x0000b40088cf7a23 */ /* 0x000fe400000108ca */
[----:B------:R-:W-:Y:S01]  /*6e10*/  LDSM.16.MT88.4 R136, [R220+0x2900] ;  /* 0x00290000dc88783b */ /* 0x000fe20000004200 */
[C---:B------:R-:W-:Y:S02]  /*6e20*/  HMMA.16816.F32.BF16 R36, R4.reuse, R14, R36 ;  /* 0x0000000e0424723c */ /* 0x040fe40000041824 */
[----:B------:R-:W2:Y:S01]  /*6e30*/  MUFU.EX2 R95, R95 ;  /* 0x0000005f005f7308 */ /* 0x000ea20000000800 */
[----:B------:R-:W4:Y:S05]  /*6e40*/  LDSM.16.MT88.4 R12, [R220+0x2100] ;  /* 0x00210000dc0c783b */ /* 0x000f2a0000004200 */
[C---:B------:R-:W-:Y:S02]  /*6e50*/  HMMA.16816.F32.BF16 R32, R4.reuse, R8, R32 ;  /* 0x000000080420723c */ /* 0x040fe40000041820 */
[----:B------:R-:W5:Y:S06]  /*6e60*/  MUFU.EX2 R208, R208 ;  /* 0x000000d000d07308 */ /* 0x000f6c0000000800 */
[C---:B------:R-:W-:Y:S01]  /*6e70*/  HMMA.16816.F32.BF16 R28, R4.reuse, R10, R28 ;  /* 0x0000000a041c723c */ /* 0x040fe2000004181c */
[----:B------:R-:W4:Y:S01]  /*6e80*/  LDSM.16.MT88.4 R8, [R219+0x2100] ;  /* 0x00210000db08783b */ /* 0x000f220000004200 */
[----:B------:R-:W-:Y:S06]  /*6e90*/  MUFU.EX2 R92, R92 ;  /* 0x0000005c005c7308 */ /* 0x000fec0000000800 */
[C---:B------:R-:W-:Y:S02]  /*6ea0*/  HMMA.16816.F32.BF16 R24, R4.reuse, R72, R24 ;  /* 0x000000480418723c */ /* 0x040fe40000041818 */
[----:B------:R-:W-:Y:S05]  /*6eb0*/  MUFU.EX2 R93, R93 ;  /* 0x0000005d005d7308 */ /* 0x000fea0000000800 */
[----:B-1----:R-:W-:Y:S01]  /*6ec0*/  F2FP.BF16.PACK_AB R72, R83, R82 ;  /* 0x000000525348723e */ /* 0x002fe200000010ff */
[----:B------:R-:W-:Y:S01]  /*6ed0*/  HMMA.16816.F32.BF16 R20, R4, R74, R20 ;  /* 0x0000004a0414723c */ /* 0x000fe20000041814 */
[----:B------:R-:W1:Y:S01]  /*6ee0*/  LDSM.16.MT88.4 R4, [R218+0x2100] ;  /* 0x00210000da04783b */ /* 0x000e620000004200 */
[----:B--2---:R-:W-:Y:S01]  /*6ef0*/  F2FP.BF16.PACK_AB R73, R95, R94 ;  /* 0x0000005e5f49723e */ /* 0x004fe200000010ff */
[----:B------:R-:W-:Y:S04]  /*6f00*/  MUFU.EX2 R209, R209 ;  /* 0x000000d100d17308 */ /* 0x000fe80000000800 */
[----:B------:R-:W-:-:S02]  /*6f10*/  F2FP.BF16.PACK_AB R74, R79, R78 ;  /* 0x0000004e4f4a723e */ /* 0x000fc400000010ff */
[----:B-----5:R-:W-:Y:S02]  /*6f20*/  F2FP.BF16.PACK_AB R75, R208, R206 ;  /* 0x000000ced04b723e */ /* 0x020fe400000010ff */
[----:B------:R-:W-:Y:S05]  /*6f30*/  MUFU.EX2 R242, R242 ;  /* 0x000000f200f27308 */ /* 0x000fea0000000800 */
[C---:B---3--:R-:W-:Y:S03]  /*6f40*/  HMMA.16816.F32.BF16 R160, R72.reuse, R16, R160 ;  /* 0x0000001048a0723c */ /* 0x048fe600000418a0 */
[----:B------:R-:W-:Y:S05]  /*6f50*/  MUFU.EX2 R210, R210 ;  /* 0x000000d200d27308 */ /* 0x000fea0000000800 */
[C---:B------:R-:W-:Y:S03]  /*6f60*/  HMMA.16816.F32.BF16 R148, R72.reuse, R18, R148 ;  /* 0x000000124894723c */ /* 0x040fe60000041894 */
[----:B------:R-:W-:Y:S05]  /*6f70*/  MUFU.EX2 R211, R211 ;  /* 0x000000d300d37308 */ /* 0x000fea0000000800 */
[C---:B----4-:R-:W-:Y:S03]  /*6f80*/  HMMA.16816.F32.BF16 R144, R72.reuse, R12, R144 ;  /* 0x0000000c4890723c */ /* 0x050fe60000041890 */
[----:B------:R-:W-:Y:S05]  /*6f90*/  MUFU.EX2 R239, R239 ;  /* 0x000000ef00ef7308 */ /* 0x000fea0000000800 */
[C---:B------:R-:W-:Y:S03]  /*6fa0*/  HMMA.16816.F32.BF16 R100, R72.reuse, R14, R100 ;  /* 0x0000000e4864723c */ /* 0x040fe60000041864 */
[----:B------:R-:W-:Y:S05]  /*6fb0*/  MUFU.EX2 R241, R241 ;  /* 0x000000f100f17308 */ /* 0x000fea0000000800 */
[C---:B------:R-:W-:Y:S03]  /*6fc0*/  HMMA.16816.F32.BF16 R104, R72.reuse, R8, R104 ;  /* 0x000000084868723c */ /* 0x040fe60000041868 */
[----:B------:R-:W2:Y:S05]  /*6fd0*/  MUFU.EX2 R207, R207 ;  /* 0x000000cf00cf7308 */ /* 0x000eaa0000000800 */
[C---:B------:R-:W-:Y:S03]  /*6fe0*/  HMMA.16816.F32.BF16 R112, R72.reuse, R10, R112 ;  /* 0x0000000a4870723c */ /* 0x040fe60000041870 */
[----:B------:R-:W3:Y:S05]  /*6ff0*/  MUFU.EX2 R240, R240 ;  /* 0x000000f000f07308 */ /* 0x000eea0000000800 */
[----:B-1----:R-:W-:Y:S03]  /*7000*/  HMMA.16816.F32.BF16 R116, R72, R4, R116 ;  /* 0x000000044874723c */ /* 0x002fe60000041874 */
[----:B------:R-:W1:Y:S01]  /*7010*/  MUFU.EX2 R243, R243 ;  /* 0x000000f300f37308 */ /* 0x000e620000000800 */
[----:B--2---:R-:W-:-:S04]  /*7020*/  FADD.FTZ R180, R207, R180 ;  /* 0x000000b4cfb47221 */ /* 0x004fc80000010000 */
[----:B------:R-:W-:Y:S03]  /*7030*/  HMMA.16816.F32.BF16 R128, R72, R6, R128 ;  /* 0x000000064880723c */ /* 0x000fe60000041880 */
[----:B------:R-:W2:Y:S01]  /*7040*/  MUFU.EX2 R244, R244 ;  /* 0x000000f400f47308 */ /* 0x000ea20000000800 */
[----:B---3--:R-:W-:-:S03]  /*7050*/  FADD.FTZ R180, R240, R180 ;  /* 0x000000b4f0b47221 */ /* 0x008fc60000010000 */
[----:B------:R-:W-:Y:S02]  /*7060*/  F2FP.BF16.PACK_AB R72, R93, R92 ;  /* 0x0000005c5d48723e */ /* 0x000fe400000010ff */
[----:B------:R-:W-:Y:S02]  /*7070*/  F2FP.BF16.PACK_AB R73, R211, R210 ;  /* 0x000000d2d349723e */ /* 0x000fe400000010ff */
[----:B------:R-:W3:Y:S01]  /*7080*/  MUFU.EX2 R245, R245 ;  /* 0x000000f500f57308 */ /* 0x000ee20000000800 */
[----:B------:R-:W-:Y:S01]  /*7090*/  F2FP.BF16.PACK_AB R74, R242, R209 ;  /* 0x000000d1f24a723e */ /* 0x000fe200000010ff */
[----:B-1----:R-:W-:Y:S01]  /*70a0*/  FADD.FTZ R180, R243, R180 ;  /* 0x000000b4f3b47221 */ /* 0x002fe20000010000 */
[----:B------:R-:W-:-:S03]  /*70b0*/  F2FP.BF16.PACK_AB R75, R241, R239 ;  /* 0x000000eff14b723e */ /* 0x000fc600000010ff */
[----:B--2---:R-:W-:-:S04]  /*70c0*/  FADD.FTZ R180, R244, R180 ;  /* 0x000000b4f4b47221 */ /* 0x004fc80000010000 */
[----:B------:R-:W-:Y:S01]  /*70d0*/  HMMA.16816.F32.BF16 R160, R72, R152, R160 ;  /* 0x0000009848a0723c */ /* 0x000fe200000418a0 */
[----:B---3--:R-:W-:-:S07]  /*70e0*/  FADD.FTZ R191, R245, R191 ;  /* 0x000000bff5bf7221 */ /* 0x008fce0000010000 */
[----:B------:R-:W-:Y:S01]  /*70f0*/  HMMA.16816.F32.BF16 R148, R72, R154, R148 ;  /* 0x0000009a4894723c */ /* 0x000fe20000041894 */
[----:B------:R-:W-:-:S04]  /*7100*/  FADD.FTZ R191, R204, R191 ;  /* 0x000000bfccbf7221 */ /* 0x000fc80000010000 */
[----:B------:R-:W-:-:S03]  /*7110*/  FADD.FTZ R191, R203, R191 ;  /* 0x000000bfcbbf7221 */ /* 0x000fc60000010000 */
[----:B------:R-:W-:Y:S01]  /*7120*/  HMMA.16816.F32.BF16 R144, R72, R136, R144 ;  /* 0x000000884890723c */ /* 0x000fe20000041890 */
[----:B------:R-:W-:-:S07]  /*7130*/  FADD.FTZ R191, R201, R191 ;  /* 0x000000bfc9bf7221 */ /* 0x000fce0000010000 */
[C---:B------:R-:W-:Y:S08]  /*7140*/  HMMA.16816.F32.BF16 R100, R72.reuse, R138, R100 ;  /* 0x0000008a4864723c */ /* 0x040ff00000041864 */
[C---:B------:R-:W-:Y:S08]  /*7150*/  HMMA.16816.F32.BF16 R104, R72.reuse, R132, R104 ;  /* 0x000000844868723c */ /* 0x040ff00000041868 */
[C---:B------:R-:W-:Y:S08]  /*7160*/  HMMA.16816.F32.BF16 R112, R72.reuse, R134, R112 ;  /* 0x000000864870723c */ /* 0x040ff00000041870 */
[C---:B------:R-:W-:Y:S08]  /*7170*/  HMMA.16816.F32.BF16 R116, R72.reuse, R124, R116 ;  /* 0x0000007c4874723c */ /* 0x040ff00000041874 */
[----:B------:R-:W-:Y:S07]  /*7180*/  HMMA.16816.F32.BF16 R128, R72, R126, R128 ;  /* 0x0000007e4880723c */ /* 0x000fee0000041880 */
[----:B------:R-:W-:-:S02]  /*7190*/  F2FP.BF16.PACK_AB R72, R240, R207 ;  /* 0x000000cff048723e */ /* 0x000fc400000010ff */
[----:B------:R-:W-:Y:S01]  /*71a0*/  F2FP.BF16.PACK_AB R74, R244, R243 ;  /* 0x000000f3f44a723e */ /* 0x000fe200000010ff */
[----:B------:R-:W-:Y:S01]  /*71b0*/  IMAD.U32 R243, RZ, RZ, UR6 ;  /* 0x00000006fff37e24 */ /* 0x000fe2000f8e00ff */
[----:B------:R-:W-:Y:S02]  /*71c0*/  F2FP.BF16.PACK_AB R73, R204, R245 ;  /* 0x000000f5cc49723e */ /* 0x000fe400000010ff */
[----:B------:R-:W-:-:S07]  /*71d0*/  F2FP.BF16.PACK_AB R75, R201, R203 ;  /* 0x000000cbc94b723e */ /* 0x000fce00000010ff */
[C---:B------:R-:W-:Y:S07]  /*71e0*/  HMMA.16816.F32.BF16 R52, R72.reuse, R68, R52 ;  /* 0x000000444834723c */ /* 0x040fee0000041834 */
[--C-:B------:R-:W-:Y:S01]  /*71f0*/  FFMA.FTZ R68, R179, c[0x0][0x2d0], -R205.reuse ;  /* 0x0000b400b3447a23 */ /* 0x100fe200000108cd */
[----:B------:R-:W-:Y:S01]  /*7200*/  HMMA.16816.F32.BF16 R36, R72, R66, R36 ;  /* 0x000000424824723c */ /* 0x000fe20000041824 */
[----:B------:R-:W-:-:S04]  /*7210*/  FFMA.FTZ R69, R189, c[0x0][0x2d0], -R205 ;  /* 0x0000b400bd457a23 */ /* 0x000fc800000108cd */
[----:B------:R-:W-:Y:S02]  /*7220*/  MUFU.EX2 R68, R68 ;  /* 0x0000004400447308 */ /* 0x000fe40000000800 */
[--C-:B------:R-:W-:Y:S01]  /*7230*/  FFMA.FTZ R66, R177, c[0x0][0x2d0], -R205.reuse ;  /* 0x0000b400b1427a23 */ /* 0x100fe200000108cd */
[----:B------:R-:W-:Y:S01]  /*7240*/  HMMA.16816.F32.BF16 R32, R72, R60, R32 ;  /* 0x0000003c4820723c */ /* 0x000fe20000041820 */
[----:B------:R-:W-:-:S04]  /*7250*/  FFMA.FTZ R67, R178, c[0x0][0x2d0], -R205 ;  /* 0x0000b400b2437a23 */ /* 0x000fc800000108cd */
[----:B------:R-:W1:Y:S02]  /*7260*/  MUFU.EX2 R66, R66 ;  /* 0x0000004200427308 */ /* 0x000e640000000800 */
[--C-:B------:R-:W-:Y:S01]  /*7270*/  FFMA.FTZ R60, R156, c[0x0][0x2d0], -R202.reuse ;  /* 0x0000b4009c3c7a23 */ /* 0x100fe200000108ca */
[----:B------:R-:W-:Y:S01]  /*7280*/  HMMA.16816.F32.BF16 R28, R72, R62, R28 ;  /* 0x0000003e481c723c */ /* 0x000fe2000004181c */
[----:B------:R-:W-:-:S04]  /*7290*/  FFMA.FTZ R61, R157, c[0x0][0x2d0], -R202 ;  /* 0x0000b4009d3d7a23 */ /* 0x000fc800000108ca */
[----:B------:R-:W2:Y:S02]  /*72a0*/  MUFU.EX2 R60, R60 ;  /* 0x0000003c003c7308 */ /* 0x000ea40000000800 */
[--C-:B------:R-:W-:Y:S01]  /*72b0*/  FFMA.FTZ R62, R159, c[0x0][0x2d0], -R202.reuse ;  /* 0x0000b4009f3e7a23 */ /* 0x100fe200000108ca */
[----:B------:R-:W-:Y:S01]  /*72c0*/  HMMA.16816.F32.BF16 R24, R72, R56, R24 ;  /* 0x000000384818723c */ /* 0x000fe20000041818 */
[----:B------:R-:W-:-:S04]  /*72d0*/  FFMA.FTZ R63, R174, c[0x0][0x2d0], -R202 ;  /* 0x0000b400ae3f7a23 */ /* 0x000fc800000108ca */
[----:B------:R-:W3:Y:S01]  /*72e0*/  MUFU.EX2 R61, R61 ;  /* 0x0000003d003d7308 */ /* 0x000ee20000000800 */
[----:B-1----:R-:W-:Y:S02]  /*72f0*/  FADD.FTZ R191, R66, R191 ;  /* 0x000000bf42bf7221 */ /* 0x002fe40000010000 */
[C---:B------:R-:W-:Y:S05]  /*7300*/  HMMA.16816.F32.BF16 R20, R72.reuse, R58, R20 ;  /* 0x0000003a4814723c */ /* 0x040fea0000041814 */
[----:B------:R-:W-:Y:S01]  /*7310*/  MUFU.EX2 R62, R62 ;  /* 0x0000003e003e7308 */ /* 0x000fe20000000800 */
[----:B--2---:R-:W-:Y:S02]  /*7320*/  FADD.FTZ R180, R60, R180 ;  /* 0x000000b43cb47221 */ /* 0x004fe40000010000 */
[C---:B------:R-:W-:Y:S05]  /*7330*/  HMMA.16816.F32.BF16 R40, R72.reuse, R64, R40 ;  /* 0x000000404828723c */ /* 0x040fea0000041828 */
[----:B------:R-:W1:Y:S01]  /*7340*/  MUFU.EX2 R63, R63 ;  /* 0x0000003f003f7308 */ /* 0x000e620000000800 */
[----:B---3--:R-:W-:Y:S01]  /*7350*/  F2FP.BF16.PACK_AB R56, R61, R60 ;  /* 0x0000003c3d38723e */ /* 0x008fe200000010ff */
[--C-:B------:R-:W-:Y:S01]  /*7360*/  FFMA.FTZ R64, R175, c[0x0][0x2d0], -R202.reuse ;  /* 0x0000b400af407a23 */ /* 0x100fe200000108ca */
[----:B------:R-:W-:Y:S01]  /*7370*/  HMMA.16816.F32.BF16 R48, R72, R70, R48 ;  /* 0x000000464830723c */ /* 0x000fe20000041830 */
[----:B------:R-:W-:-:S02]  /*7380*/  FFMA.FTZ R65, R176, c[0x0][0x2d0], -R202 ;  /* 0x0000b400b0417a23 */ /* 0x000fc400000108ca */
[----:B------:R-:W-:Y:S02]  /*7390*/  FADD.FTZ R180, R61, R180 ;  /* 0x000000b43db47221 */ /* 0x000fe40000010000 */
[----:B------:R-:W2:Y:S02]  /*73a0*/  MUFU.EX2 R67, R67 ;  /* 0x0000004300437308 */ /* 0x000ea40000000800 */
[----:B------:R-:W-:Y:S02]  /*73b0*/  FFMA.FTZ R72, R186, c[0x0][0x2d0], -R205 ;  /* 0x0000b400ba487a23 */ /* 0x000fe400000108cd */
[--C-:B------:R-:W-:Y:S02]  /*73c0*/  FFMA.FTZ R70, R158, c[0x0][0x2d0], -R202.reuse ;  /* 0x0000b4009e467a23 */ /* 0x100fe400000108ca */
[----:B------:R-:W-:Y:S02]  /*73d0*/  FFMA.FTZ R71, R173, c[0x0][0x2d0], -R202 ;  /* 0x0000b400ad477a23 */ /* 0x000fe400000108ca */
[----:B------:R-:W3:Y:S01]  /*73e0*/  MUFU.EX2 R69, R69 ;  /* 0x0000004500457308 */ /* 0x000ee20000000800 */
[----:B-1----:R-:W-:Y:S01]  /*73f0*/  F2FP.BF16.PACK_AB R58, R63, R62 ;  /* 0x0000003e3f3a723e */ /* 0x002fe200000010ff */
[----:B------:R-:W-:-:S04]  /*7400*/  FADD.FTZ R180, R62, R180 ;  /* 0x000000b43eb47221 */ /* 0x000fc80000010000 */
[----:B------:R-:W-:Y:S01]  /*7410*/  FADD.FTZ R180, R63, R180 ;  /* 0x000000b43fb47221 */ /* 0x000fe20000010000 */
[C---:B--2---:R-:W-:Y:S01]  /*7420*/  F2FP.BF16.PACK_AB R57, R67.reuse, R66 ;  /* 0x000000424339723e */ /* 0x044fe200000010ff */
[----:B------:R-:W1:Y:S01]  /*7430*/  MUFU.EX2 R64, R64 ;  /* 0x0000004000407308 */ /* 0x000e620000000800 */
[----:B------:R-:W-:-:S04]  /*7440*/  FADD.FTZ R191, R67, R191 ;  /* 0x000000bf43bf7221 */ /* 0x000fc80000010000 */
[----:B------:R-:W-:Y:S01]  /*7450*/  FADD.FTZ R191, R68, R191 ;  /* 0x000000bf44bf7221 */ /* 0x000fe20000010000 */
[C---:B---3--:R-:W-:Y:S02]  /*7460*/  F2FP.BF16.PACK_AB R59, R69.reuse, R68 ;  /* 0x00000044453b723e */ /* 0x048fe400000010ff */
[----:B------:R-:W-:Y:S01]  /*7470*/  MUFU.EX2 R72, R72 ;  /* 0x0000004800487308 */ /* 0x000fe20000000800 */
[----:B------:R-:W-:-:S04]  /*7480*/  FADD.FTZ R191, R69, R191 ;  /* 0x000000bf45bf7221 */ /* 0x000fc80000010000 */
[----:B------:R-:W-:Y:S03]  /*7490*/  HMMA.16816.F32.BF16 R32, R56, R8, R32 ;  /* 0x000000083820723c */ /* 0x000fe60000041820 */
[----:B------:R-:W2:Y:S01]  /*74a0*/  MUFU.EX2 R65, R65 ;  /* 0x0000004100417308 */ /* 0x000ea20000000800 */
[----:B-1----:R-:W-:-:S03]  /*74b0*/  FADD.FTZ R180, R64, R180 ;  /* 0x000000b440b47221 */ /* 0x002fc60000010000 */
[----:B------:R-:W-:Y:S01]  /*74c0*/  FADD.FTZ R8, R141, R140 ;  /* 0x0000008c8d087221 */ /* 0x000fe20000010000 */
[C---:B------:R-:W-:Y:S01]  /*74d0*/  HMMA.16816.F32.BF16 R52, R56.reuse, R16, R52 ;  /* 0x000000103834723c */ /* 0x040fe20000041834 */
[----:B------:R-:W-:Y:S02]  /*74e0*/  FADD.FTZ R9, R142, R143 ;  /* 0x0000008f8e097221 */ /* 0x000fe40000010000 */
[----:B------:R-:W-:Y:S01]  /*74f0*/  MUFU.EX2 R70, R70 ;  /* 0x0000004600467308 */ /* 0x000fe20000000800 */
[----:B------:R-:W-:Y:S02]  /*7500*/  FADD.FTZ R8, R109, R8 ;  /* 0x000000086d087221 */ /* 0x000fe40000010000 */
[----:B------:R-:W-:Y:S02]  /*7510*/  FADD.FTZ R9, R108, R9 ;  /* 0x000000096c097221 */ /* 0x000fe40000010000 */
[----:B------:R-:W-:Y:S01]  /*7520*/  FADD.FTZ R8, R110, R8 ;  /* 0x000000086e087221 */ /* 0x000fe20000010000 */
[----:B------:R-:W-:Y:S01]  /*7530*/  HMMA.16816.F32.BF16 R40, R56, R12, R40 ;  /* 0x0000000c3828723c */ /* 0x000fe20000041828 */
[----:B------:R-:W-:Y:S01]  /*7540*/  FADD.FTZ R9, R167, R9 ;  /* 0x00000009a7097221 */ /* 0x000fe20000010000 */
[----:B------:R-:W1:Y:S01]  /*7550*/  MUFU.EX2 R71, R71 ;  /* 0x0000004700477308 */ /* 0x000e620000000800 */
[----:B------:R-:W-:-:S02]  /*7560*/  FADD.FTZ R8, R165, R8 ;  /* 0x00000008a5087221 */ /* 0x000fc40000010000 */
[----:B------:R-:W-:Y:S02]  /*7570*/  FADD.FTZ R9, R111, R9 ;  /* 0x000000096f097221 */ /* 0x000fe40000010000 */
[----:B------:R-:W-:Y:S01]  /*7580*/  FADD.FTZ R8, R164, R8 ;  /* 0x00000008a4087221 */ /* 0x000fe20000010000 */
[C---:B------:R-:W-:Y:S01]  /*7590*/  HMMA.16816.F32.BF16 R24, R56.reuse, R4, R24 ;  /* 0x000000043818723c */ /* 0x040fe20000041818 */
[----:B------:R-:W-:Y:S01]  /*75a0*/  FADD.FTZ R9, R120, R9 ;  /* 0x0000000978097221 */ /* 0x000fe20000010000 */
[----:B------:R-:W-:Y:S01]  /*75b0*/  MUFU.EX2 R12, R185 ;  /* 0x000000b9000c7308 */ /* 0x000fe20000000800 */
[----:B------:R-:W-:Y:S02]  /*75c0*/  FADD.FTZ R8, R122, R8 ;  /* 0x000000087a087221 */ /* 0x000fe40000010000 */
[----:B------:R-:W-:Y:S02]  /*75d0*/  FADD.FTZ R9, R123, R9 ;  /* 0x000000097b097221 */ /* 0x000fe40000010000 */
[----:B------:R-:W-:Y:S01]  /*75e0*/  FADD.FTZ R8, R121, R8 ;  /* 0x0000000879087221 */ /* 0x000fe20000010000 */
[----:B------:R-:W-:Y:S01]  /*75f0*/  HMMA.16816.F32.BF16 R48, R56, R18, R48 ;  /* 0x000000123830723c */ /* 0x000fe20000041830 */
[----:B------:R-:W-:Y:S01]  /*7600*/  FADD.FTZ R9, R99, R9 ;  /* 0x0000000963097221 */ /* 0x000fe20000010000 */
[----:B--2---:R-:W-:Y:S01]  /*7610*/  F2FP.BF16.PACK_AB R4, R65, R64 ;  /* 0x000000404104723e */ /* 0x004fe200000010ff */
        /* <DEDUP_REMOVED lines=16> */
[----:B------:R-:W-:-:S02]  /*7720*/  FFMA.FTZ R16, R181, c[0x0][0x2d0], -R205 ;  /* 0x0000b400b5107a23 */ /* 0x000fc400000108cd */
[----:B------:R-:W-:Y:S01]  /*7730*/  FFMA.FTZ R17, R182, c[0x0][0x2d0], -R205 ;  /* 0x0000b400b6117a23 */ /* 0x000fe200000108cd */
[----:B-1----:R-:W-:Y:S01]  /*7740*/  F2FP.BF16.PACK_AB R6, R71, R70 ;  /* 0x000000464706723e */ /* 0x002fe200000010ff */
[----:B------:R-:W-:Y:S02]  /*7750*/  FADD.FTZ R9, R87, R9 ;  /* 0x0000000957097221 */ /* 0x000fe40000010000 */
[----:B------:R-:W-:Y:S01]  /*7760*/  FADD.FTZ R8, R172, R8 ;  /* 0x00000008ac087221 */ /* 0x000fe20000010000 */
[----:B------:R-:W1:Y:S01]  /*7770*/  MUFU.EX2 R16, R16 ;  /* 0x0000001000107308 */ /* 0x000e620000000800 */
[----:B------:R-:W-:Y:S02]  /*7780*/  FADD.FTZ R9, R82, R9 ;  /* 0x0000000952097221 */ /* 0x000fe40000010000 */
[----:B------:R-:W-:Y:S02]  /*7790*/  FADD.FTZ R8, R94, R8 ;  /* 0x000000085e087221 */ /* 0x000fe40000010000 */
[----:B------:R-:W-:-:S02]  /*77a0*/  FADD.FTZ R9, R83, R9 ;  /* 0x0000000953097221 */ /* 0x000fc40000010000 */
[----:B------:R-:W-:Y:S01]  /*77b0*/  FADD.FTZ R8, R95, R8 ;  /* 0x000000085f087221 */ /* 0x000fe20000010000 */
[----:B------:R-:W2:Y:S01]  /*77c0*/  MUFU.EX2 R17, R17 ;  /* 0x0000001100117308 */ /* 0x000ea20000000800 */
[----:B------:R-:W-:Y:S02]  /*77d0*/  FADD.FTZ R9, R78, R9 ;  /* 0x000000094e097221 */ /* 0x000fe40000010000 */
[----:B------:R-:W-:Y:S02]  /*77e0*/  FADD.FTZ R8, R206, R8 ;  /* 0x00000008ce087221 */ /* 0x000fe40000010000 */
[----:B------:R-:W-:Y:S02]  /*77f0*/  FADD.FTZ R9, R79, R9 ;  /* 0x000000094f097221 */ /* 0x000fe40000010000 */
[----:B------:R-:W-:Y:S01]  /*7800*/  FADD.FTZ R8, R208, R8 ;  /* 0x00000008d0087221 */ /* 0x000fe20000010000 */
[----:B-1----:R-:W-:Y:S01]  /*7810*/  F2FP.BF16.PACK_AB R5, R16, R72 ;  /* 0x000000481005723e */ /* 0x002fe200000010ff */
[----:B------:R-:W-:-:S02]  /*7820*/  FADD.FTZ R9, R92, R9 ;  /* 0x000000095c097221 */ /* 0x000fc40000010000 */
[----:B------:R-:W-:Y:S02]  /*7830*/  FADD.FTZ R8, R210, R8 ;  /* 0x00000008d2087221 */ /* 0x000fe40000010000 */
[----:B------:R-:W-:Y:S02]  /*7840*/  FADD.FTZ R191, R72, R191 ;  /* 0x000000bf48bf7221 */ /* 0x000fe40000010000 */
[----:B------:R-:W-:Y:S01]  /*7850*/  FADD.FTZ R9, R93, R9 ;  /* 0x000000095d097221 */ /* 0x000fe20000010000 */
[----:B--2---:R-:W-:Y:S01]  /*7860*/  F2FP.BF16.PACK_AB R7, R12, R17 ;  /* 0x000000110c07723e */ /* 0x004fe200000010ff */
[----:B------:R-:W-:Y:S02]  /*7870*/  FADD.FTZ R8, R211, R8 ;  /* 0x00000008d3087221 */ /* 0x000fe40000010000 */
[----:B------:R-:W-:Y:S02]  /*7880*/  FADD.FTZ R180, R65, R180 ;  /* 0x000000b441b47221 */ /* 0x000fe40000010000 */
[----:B------:R-:W-:-:S02]  /*7890*/  FADD.FTZ R191, R16, R191 ;  /* 0x000000bf10bf7221 */ /* 0x000fc40000010000 */
[C---:B------:R-:W-:Y:S01]  /*78a0*/  HMMA.16816.F32.BF16 R156, R4.reuse, R152, R52 ;  /* 0x00000098049c723c */ /* 0x040fe20000041834 */
[----:B------:R-:W-:Y:S02]  /*78b0*/  FADD.FTZ R9, R209, R9 ;  /* 0x00000009d1097221 */ /* 0x000fe40000010000 */
[----:B------:R-:W-:Y:S02]  /*78c0*/  FADD.FTZ R8, R239, R8 ;  /* 0x00000008ef087221 */ /* 0x000fe40000010000 */
[----:B------:R-:W-:Y:S02]  /*78d0*/  FADD.FTZ R180, R70, R180 ;  /* 0x000000b446b47221 */ /* 0x000fe40000010000 */
[----:B------:R-:W-:Y:S01]  /*78e0*/  FADD.FTZ R17, R17, R191 ;  /* 0x000000bf11117221 */ /* 0x000fe20000010000 */
[----:B------:R-:W-:Y:S01]  /*78f0*/  HMMA.16816.F32.BF16 R140, R4, R136, R40 ;  /* 0x00000088048c723c */ /* 0x000fe20000041828 */
[----:B------:R-:W-:Y:S02]  /*7900*/  FADD.FTZ R242, R242, R9 ;  /* 0x00000009f2f27221 */ /* 0x000fe40000010000 */
[----:B------:R-:W-:-:S02]  /*7910*/  FADD.FTZ R241, R241, R8 ;  /* 0x00000008f1f17221 */ /* 0x000fc40000010000 */
[----:B------:R-:W-:Y:S02]  /*7920*/  FADD.FTZ R240, R71, R180 ;  /* 0x000000b447f07221 */ /* 0x000fe40000010000 */
[----:B------:R-:W-:Y:S01]  /*7930*/  FADD.FTZ R239, R12, R17 ;  /* 0x000000110cef7221 */ /* 0x000fe20000010000 */
[C---:B------:R-:W-:Y:S08]  /*7940*/  HMMA.16816.F32.BF16 R108, R4.reuse, R132, R32 ;  /* 0x00000084046c723c */ /* 0x040ff00000041820 */
[C---:B------:R-:W-:Y:S08]  /*7950*/  HMMA.16816.F32.BF16 R120, R4.reuse, R124, R24 ;  /* 0x0000007c0478723c */ /* 0x040ff00000041818 */
[C---:B------:R-:W-:Y:S08]  /*7960*/  HMMA.16816.F32.BF16 R152, R4.reuse, R154, R48 ;  /* 0x0000009a0498723c */ /* 0x040ff00000041830 */
[C---:B------:R-:W-:Y:S08]  /*7970*/  HMMA.16816.F32.BF16 R136, R4.reuse, R138, R36 ;  /* 0x0000008a0488723c */ /* 0x040ff00000041824 */
[C---:B------:R-:W-:Y:S08]  /*7980*/  HMMA.16816.F32.BF16 R132, R4.reuse, R134, R28 ;  /* 0x000000860484723c */ /* 0x040ff0000004181c */
[----:B------:R-:W-:Y:S01]  /*7990*/  HMMA.16816.F32.BF16 R124, R4, R126, R20 ;  /* 0x0000007e047c723c */ /* 0x000fe20000041814 */
[----:B------:R-:W-:Y:S07]  /*79a0*/  @P0 BRA `(.L_x_167) ;  /* 0x0000015000000947 */ /* 0x000fee0003800000 */
[----:B------:R-:W-:Y:S01]  /*79b0*/  ISETP.LT.AND P0, PT, RZ, UR14, PT ;  /* 0x0000000eff007c0c */ /* 0x000fe2000bf01270 */
[----:B------:R-:W-:-:S02]  /*79c0*/  UIADD3 UR16, UR14, -0x1, URZ ;  /* 0xffffffff0e107890 */ /* 0x000fc4000fffe03f */
[----:B------:R-:W-:-:S10]  /*79d0*/  ULDC UR6, c[0x0][0x32c] ;  /* 0x0000cb0000067ab9 */ /* 0x000fd40000000800 */
[----:B------:R-:W-:Y:S05]  /*79e0*/  @P0 BRA `(.L_x_168) ;  /* 0x0000008000000947 */ /* 0x000fea0003800000 */
[----:B------:R-:W-:Y:S02]  /*79f0*/  UISETP.NE.AND UP3, UPT, UR6, 0x1, UPT ;  /* 0x000000010600788c */ /* 0x000fe4000bf65270 */
[----:B------:R-:W-:-:S03]  /*7a00*/  UIADD3 UR16, -UR14, URZ, URZ ;  /* 0x0000003f0e107290 */ /* 0x000fc6000fffe13f */
[----:B------:R-:W-:Y:S02]  /*7a10*/  ULDC.64 UR14, c[0x0][0x330] ;  /* 0x0000cc00000e7ab9 */ /* 0x000fe40000000a00 */
[----:B------:R-:W-:-:S07]  /*7a20*/  UIMAD.WIDE.U32 UR18, UR16, UR14, URZ ;  /* 0x0000000e101272a5 */ /* 0x000fce000f8e003f */
[----:B------:R-:W-:Y:S02]  /*7a30*/  @UP3 UMOV UR17, UR19 ;  /* 0x0000001300113c82 */ /* 0x000fe40008000000 */
[----:B------:R-:W-:-:S04]  /*7a40*/  @UP3 USHF.R.U32.HI UR16, URZ, UR15, UR17 ;  /* 0x0000000f3f103299 */ /* 0x000fc80008011611 */
[----:B------:R-:W-:Y:S01]  /*7a50*/  ULOP3.LUT UR16, URZ, UR16, URZ, 0x33, !UPT ;  /* 0x000000103f107292 */ /* 0x000fe2000f8e333f */
[----:B------:R-:W-:Y:S05]  /*7a60*/  BRA `(.L_x_169) ;  /* 0x0000005000007947 */ /* 0x000fea0003800000 */
.L_x_168:
[----:B------:R-:W-:Y:S02]  /*7a70*/  UISETP.NE.AND UP3, UPT, UR6, 0x1, UPT ;  /* 0x000000010600788c */ /* 0x000fe4000bf65270 */
[----:B------:R-:W-:Y:S02]  /*7a80*/  ULDC.64 UR14, c[0x0][0x330] ;  /* 0x0000cc00000e7ab9 */ /* 0x000fe40000000a00 */
[----:B------:R-:W-:-:S07]  /*7a90*/  UIMAD.WIDE.U32 UR18, UR16, UR14, URZ ;  /* 0x0000000e101272a5 */ /* 0x000fce000f8e003f */
[----:B------:R-:W-:Y:S02]  /*7aa0*/  @UP3 UMOV UR17, UR19 ;  /* 0x0000001300113c82 */ /* 0x000fe40008000000 */
[----:B------:R-:W-:Y:S02]  /*7ab0*/  @UP3 USHF.R.U32.HI UR16, URZ, UR15, UR17 ;  /* 0x0000000f3f103299 */ /* 0x000fe40008011611 */
.L_x_169:
[----:B------:R-:W-:Y:S02]  /*7ac0*/  ULDC UR14, c[0x0][0x32c] ;  /* 0x0000cb00000e7ab9 */ /* 0x000fe40000000800 */
[----:B------:R-:W-:-:S04]  /*7ad0*/  UIMAD UR14, UR16, UR6, UR14 ;  /* 0x00000006100e72a4 */ /* 0x000fc8000f8e020e */
[----:B------:R-:W-:-:S04]  /*7ae0*/  UISETP.LT.AND UP3, UPT, UR13, UR14, UPT ;  /* 0x0000000e0d00728c */ /* 0x000fc8000bf61270 */
[----:B------:R-:W-:-:S04]  /*7af0*/  USEL UR13, UR13, UR14, UP3 ;  /* 0x0000000e0d0d7287 */ /* 0x000fc80009800000 */
.L_x_167:
[----:B------:R-:W-:-:S07]  /*7b00*/  UIMAD.WIDE UR14, UR13, 0x2aaaaaab, URZ ;  /* 0x2aaaaaab0d0e78a5 */ /* 0x000fce000f8e023f */
[----:B------:R-:W-:Y:S02]  /*7b10*/  UMOV UR13, UR15 ;  /* 0x0000000f000d7c82 */ /* 0x000fe40008000000 */
[----:B------:R-:W-:-:S04]  /*7b20*/  USHF.R.U32.HI UR6, URZ, 0x1f, UR13 ;  /* 0x0000001f3f067899 */ /* 0x000fc8000801160d */
[----:B------:R-:W-:-:S04]  /*7b30*/  ULEA.HI.SX32 UR6, UR13, UR6, 0x1c ;  /* 0x000000060d067291 */ /* 0x000fc8000f8fe23f */
[----:B------:R-:W-:-:S04]  /*7b40*/  UISETP.LT.AND UP3, UPT, UR5, UR6, UPT ;  /* 0x000000060500728c */ /* 0x000fc8000bf61270 */
[----:B------:R-:W-:-:S06]  /*7b50*/  USEL UR6, UR5, UR6, !UP3 ;  /* 0x0000000605067287 */ /* 0x000fcc000d800000 */
[----:B------:R-:W-:-:S13]  /*7b60*/  ISETP.GE.AND P0, PT, R243, UR6, PT ;  /* 0x00000006f3007c0c */ /* 0x000fda000bf06270 */
[----:B------:R-:W-:Y:S05]  /*7b70*/  @!P0 BRA `(.L_x_170) ;  /* 0x00005d3000008947 */ /* 0x000fea0003800000 */
[----:B------:R-:W-:Y:S01]  /*7b80*/  IMAD.MOV.U32 R166, RZ, RZ, R2 ;  /* 0x000000ffffa67224 */ /* 0x000fe200078e0002 */
[----:B------:R-:W-:Y:S01]  /*7b90*/  MOV R164, R44 ;  /* 0x0000002c00a47202 */ /* 0x000fe20000000f00 */
[----:B------:R-:W-:Y:S01]  /*7ba0*/  IMAD.MOV.U32 R167, RZ, RZ, R3 ;  /* 0x000000ffffa77224 */ /* 0x000fe200078e0003 */
[----:B------:R-:W-:Y:S02]  /*7bb0*/  MOV R165, R0 ;  /* 0x0000000000a57202 */ /* 0x000fe40000000f00 */
.L_x_189:
[----:B------:R-:W-:Y:S04]  /*7bc0*/  DEPBAR.LE SB0, 0x0 ;  /* 0x000080000000791a */ /* 0x000fe80000000000 */
[----:B------:R-:W-:Y:S01]  /*7bd0*/  BAR.SYNC.DEFER_BLOCKING 0x0 ;  /* 0x0000000000007b1d */ /* 0x000fe20000010000 */
[----:B------:R-:W-:Y:S05]  /*7be0*/  ISETP.LT.AND P0, PT, R243, UR5, PT ;  /* 0x00000005f3007c0c */ /* 0x000fea000bf01270 */
[----:B------:R1:W2:Y:S04]  /*7bf0*/  LDSM.16.M88.4 R96, [R228+0x6100] ;  /* 0x00610000e460783b */ /* 0x0002a80000000200 */
[----:B------:R1:W3:Y:S04]  /*7c00*/  LDSM.16.M88.4 R92, [R228+0x8100] ;  /* 0x00810000e45c783b */ /* 0x0002e80000000200 */
        /* <DEDUP_REMOVED lines=9> */
[----:B------:R1:W1:Y:S04]  /*7ca0*/  LDSM.16.M88.4 R184, [R217] ;  /* 0x00000000d9b8783b */ /* 0x0002680000000200 */
[----:B------:R1:W1:Y:S04]  /*7cb0*/  LDSM.16.M88.4 R188, [R216] ;  /* 0x00000000d8bc783b */ /* 0x0002680000000200 */
[----:B------:R1:W1:Y:S04]  /*7cc0*/  LDSM.16.M88.4 R192, [R215] ;  /* 0x00000000d7c0783b */ /* 0x0002680000000200 */
[----:B------:R1:W1:Y:S04]  /*7cd0*/  LDSM.16.M88.4 R196, [R214] ;  /* 0x00000000d6c4783b */ /* 0x0002680000000200 */
[----:B------:R1:W1:Y:S01]  /*7ce0*/  LDSM.16.M88.4 R200, [R213] ;  /* 0x00000000d5c8783b */ /* 0x0002620000000200 */
[----:B------:R-:W-:-:S05]  /*7cf0*/  @P0 BRA `(.L_x_171) ;  /* 0x000002b000000947 */ /* 0x000fca0003800000 */
[----:B--234-:R-:W-:Y:S01]  /*7d00*/  SHF.R.S32.HI R4, RZ, 0x1f, R231 ;  /* 0x0000001fff047819 */ /* 0x01cfe200000114e7 */
[C---:B------:R-:W-:Y:S01]  /*7d10*/  IMAD.WIDE.U32 R2, R231.reuse, c[0x0][0x208], RZ ;  /* 0x00008200e7027a25 */ /* 0x040fe200078e00ff */
[----:B------:R-:W-:Y:S03]  /*7d20*/  SHF.R.S32.HI R0, RZ, 0x1f, R230 ;  /* 0x0000001fff007819 */ /* 0x000fe600000114e6 */
[----:B------:R-:W-:Y:S02]  /*7d30*/  IMAD R4, R4, c[0x0][0x208], RZ ;  /* 0x0000820004047a24 */ /* 0x000fe400078e02ff */
[----:B------:R-:W-:Y:S02]  /*7d40*/  IMAD R0, R0, c[0x0][0x218], RZ ;  /* 0x0000860000007a24 */ /* 0x000fe400078e02ff */
[----:B------:R-:W-:Y:S02]  /*7d50*/  IMAD R4, R231, c[0x0][0x20c], R4 ;  /* 0x00008300e7047a24 */ /* 0x000fe400078e0204 */
[C---:B------:R-:W-:Y:S02]  /*7d60*/  IMAD R0, R230.reuse, c[0x0][0x21c], R0 ;  /* 0x00008700e6007a24 */ /* 0x040fe400078e0200 */
[----:B------:R-:W-:Y:S04]  /*7d70*/  IMAD.IADD R3, R3, 0x1, R4 ;  /* 0x0000000103037824 */ /* 0x000fe800078e0204 */
[----:B------:R-:W-:Y:S05]  /*7d80*/  IMAD.WIDE.U32 R2, R230, c[0x0][0x218], R2 ;  /* 0x00008600e6027a25 */ /* 0x000fea00078e0002 */
[----:B------:R-:W-:Y:S04]  /*7d90*/  IADD3 R14, P0, R2, UR48, RZ ;  /* 0x00000030020e7c10 */ /* 0x000fe8000ff1e0ff */
[----:B------:R-:W-:Y:S02]  /*7da0*/  IADD3.X R0, R3, UR9, R0, P0, !PT ;  /* 0x0000000903007c10 */ /* 0x000fe400087fe400 */
[C---:B------:R-:W-:Y:S04]  /*7db0*/  LEA R20, P0, R14.reuse, c[0x0][0x1f8], 0x1 ;  /* 0x00007e000e147a11 */ /* 0x040fe800078008ff */
[----:B------:R-:W-:Y:S01]  /*7dc0*/  LEA.HI.X R14, R14, c[0x0][0x1fc], R0, 0x1, P0 ;  /* 0x00007f000e0e7a11 */ /* 0x000fe200000f0c00 */
[----:B------:R-:W2:Y:S04]  /*7dd0*/  SHFL.IDX PT, R12, R20, RZ, 0x181f ;  /* 0x00181fff140c7589 */ /* 0x000ea800000e0000 */
[----:B------:R-:W3:Y:S04]  /*7de0*/  SHFL.IDX PT, R11, R14, RZ, 0x181f ;  /* 0x00181fff0e0b7589 */ /* 0x000ee800000e0000 */
[----:B------:R-:W4:Y:S04]  /*7df0*/  SHFL.IDX PT, R9, R20, 0x1, 0x181f ;  /* 0x00381f0014097f89 */ /* 0x000f2800000e0000 */
[----:B------:R-:W5:Y:S04]  /*7e00*/  SHFL.IDX PT, R10, R14, 0x1, 0x181f ;  /* 0x00381f000e0a7f89 */ /* 0x000f6800000e0000 */
[----:B------:R-:W-:Y:S04]  /*7e10*/  SHFL.IDX PT, R8, R14, 0x2, 0x181f ;  /* 0x00581f000e087f89 */ /* 0x000fe800000e0000 */
[----:B------:R-:W-:Y:S04]  /*7e20*/  SHFL.IDX PT, R6, R14, 0x3, 0x181f ;  /* 0x00781f000e067f89 */ /* 0x000fe800000e0000 */
[----:B------:R-:W-:Y:S04]  /*7e30*/  SHFL.IDX PT, R4, R14, 0x4, 0x181f ;  /* 0x00981f000e047f89 */ /* 0x000fe800000e0000 */
[----:B------:R4:W-:Y:S04]  /*7e40*/  SHFL.IDX PT, R2, R14, 0x5, 0x181f ;  /* 0x00b81f000e027f89 */ /* 0x0009e800000e0000 */
[----:B------:R-:W-:Y:S04]  /*7e50*/  SHFL.IDX PT, R7, R20, 0x2, 0x181f ;  /* 0x00581f0014077f89 */ /* 0x000fe800000e0000 */
[----:B------:R-:W1:Y:S04]  /*7e60*/  SHFL.IDX PT, R5, R20, 0x3, 0x181f ;  /* 0x00781f0014057f89 */ /* 0x000e6800000e0000 */
[----:B------:R-:W1:Y:S04]  /*7e70*/  SHFL.IDX PT, R3, R20, 0x4, 0x181f ;  /* 0x00981f0014037f89 */ /* 0x000e6800000e0000 */
[----:B------:R1:W1:Y:S01]  /*7e80*/  SHFL.IDX PT, R0, R20, 0x5, 0x181f ;  /* 0x00b81f0014007f89 */ /* 0x00026200000e0000 */
[-C--:B--2---:R-:W-:Y:S05]  /*7e90*/  IADD3 R12, P0, R12, R235.reuse, RZ ;  /* 0x000000eb0c0c7210 */ /* 0x084fea0007f1e0ff */
[--C-:B---3--:R-:W-:Y:S01]  /*7ea0*/  IMAD.X R13, R11, 0x1, R234.reuse, P0 ;  /* 0x000000010b0d7824 */ /* 0x108fe200000e06ea */
[-C--:B----4-:R-:W-:Y:S04]  /*7eb0*/  IADD3 R14, P0, R9, R235.reuse, RZ ;  /* 0x000000eb090e7210 */ /* 0x090fe80007f1e0ff */
[----:B------:R2:W-:Y:S01]  /*7ec0*/  LDGSTS.E.BYPASS.LTC128B.128 [R238], [R12.64], !P3 ;  /* 0x000000000cee7fae */ /* 0x0005e2000d901d74 */
[--C-:B-----5:R-:W-:Y:S01]  /*7ed0*/  IMAD.X R15, R10, 0x1, R234.reuse, P0 ;  /* 0x000000010a0f7824 */ /* 0x120fe200000e06ea */
[-C--:B-1----:R-:W-:Y:S04]  /*7ee0*/  IADD3 R10, P2, R5, R235.reuse, RZ ;  /* 0x000000eb050a7210 */ /* 0x082fe80007f5e0ff */
[----:B------:R1:W-:Y:S01]  /*7ef0*/  LDGSTS.E.BYPASS.LTC128B.128 [R238+0x800], [R14.64], !P3 ;  /* 0x008000000eee7fae */ /* 0x0003e2000d901d74 */
[--C-:B------:R-:W-:Y:S01]  /*7f00*/  IMAD.X R11, R6, 0x1, R234.reuse, P2 ;  /* 0x00000001060b7824 */ /* 0x100fe200010e06ea */
[-C--:B------:R-:W-:Y:S02]  /*7f10*/  IADD3 R20, P1, R3, R235.reuse, RZ ;  /* 0x000000eb03147210 */ /* 0x080fe40007f3e0ff */
[-C--:B------:R-:W-:Y:S03]  /*7f20*/  IADD3 R22, P0, R0, R235.reuse, RZ ;  /* 0x000000eb00167210 */ /* 0x080fe60007f1e0ff */
[----:B------:R-:W-:Y:S01]  /*7f30*/  IMAD.X R21, R4, 0x1, R234, P1 ;  /* 0x0000000104157824 */ /* 0x000fe200008e06ea */
[-C--:B------:R-:W-:Y:S02]  /*7f40*/  IADD3.X R23, R2, R234.reuse, RZ, P0, !PT ;  /* 0x000000ea02177210 */ /* 0x080fe400007fe4ff */
[----:B--2---:R-:W-:Y:S04]  /*7f50*/  IADD3 R12, P5, R7, R235, RZ ;  /* 0x000000eb070c7210 */ /* 0x004fe80007fbe0ff */
[----:B------:R-:W-:Y:S05]  /*7f60*/  IADD3.X R13, R8, R234, RZ, P5, !PT ;  /* 0x000000ea080d7210 */ /* 0x000fea0002ffe4ff */
[----:B------:R1:W-:Y:S04]  /*7f70*/  LDGSTS.E.BYPASS.LTC128B.128 [R238+0x1000], [R12.64], !P3 ;  /* 0x010000000cee7fae */ /* 0x0003e8000d901d74 */
[----:B------:R1:W-:Y:S04]  /*7f80*/  LDGSTS.E.BYPASS.LTC128B.128 [R238+0x1800], [R10.64], !P3 ;  /* 0x018000000aee7fae */ /* 0x0003e8000d901d74 */
[----:B------:R1:W-:Y:S04]  /*7f90*/  LDGSTS.E.BYPASS.LTC128B.128 [R238+0x2000], [R20.64], !P3 ;  /* 0x0200000014ee7fae */ /* 0x0003e8000d901d74 */
[----:B------:R1:W-:Y:S02]  /*7fa0*/  LDGSTS.E.BYPASS.LTC128B.128 [R238+0x2800], [R22.64], !P3 ;  /* 0x0280000016ee7fae */ /* 0x0003e4000d901d74 */
.L_x_171:
[-C--:B--234-:R-:W-:Y:S01]  /*7fb0*/  HMMA.16816.F32.BF16 R4, R96, R16.reuse, RZ ;  /* 0x000000106004723c */ /* 0x09cfe200000418ff */
[----:B------:R-:W-:Y:S02]  /*7fc0*/  LDSM.16.M88.4 R204, [R222+0x4100] ;  /* 0x00410000decc783b */ /* 0x000fe40000000200 */
[----:B------:R-:W-:Y:S05]  /*7fd0*/  ISETP.GT.AND P0, PT, R243, UR5, PT ;  /* 0x00000005f3007c0c */ /* 0x000fea000bf04270 */
[C---:B-1----:R-:W-:Y:S01]  /*7fe0*/  HMMA.16816.F32.BF16 R8, R92.reuse, R16, RZ ;  /* 0x000000105c08723c */ /* 0x042fe200000418ff */
[----:B------:R-:W0:Y:S07]  /*7ff0*/  LDGDEPBAR ;  /* 0x00000000000079af */ /* 0x000e2e0000000000 */
[-C--:B------:R-:W-:Y:S01]  /*8000*/  HMMA.16816.F32.BF16 R12, R92, R18.reuse, RZ ;  /* 0x000000125c0c723c */ /* 0x080fe200000418ff */
[----:B------:R-:W-:Y:S07]  /*8010*/  LDSM.16.M88.4 R208, [R222+0x4900] ;  /* 0x00490000ded0783b */ /* 0x000fee0000000200 */
[C---:B------:R-:W-:Y:S08]  /*8020*/  HMMA.16816.F32.BF16 R16, R96.reuse, R18, RZ ;  /* 0x000000126010723c */ /* 0x040ff000000418ff */
[-C--:B------:R-:W-:Y:S08]  /*8030*/  HMMA.16816.F32.BF16 R20, R96, R32.reuse, RZ ;  /* 0x000000206014723c */ /* 0x080ff000000418ff */
        /* <DEDUP_REMOVED lines=48> */
[----:B------:R-:W-:Y:S07]  /*8340*/  LDSM.16.M88.4 R180, [R221+0x6100] ;  /* 0x00610000ddb4783b */ /* 0x000fee0000000200 */
[----:B------:R-:W-:Y:S01]  /*8350*/  HMMA.16816.F32.BF16 R96, R172, R202, R96 ;  /* 0x000000caac60723c */ /* 0x000fe20000041860 */
[----:B------:R-:W4:Y:S07]  /*8360*/  LDSM.16.M88.4 R172, [R222+0x5100] ;  /* 0x00510000deac783b */ /* 0x000f2e0000000200 */
[-C--:B-1----:R-:W-:Y:S01]  /*8370*/  HMMA.16816.F32.BF16 R4, R168, R176.reuse, R4 ;  /* 0x000000b0a804723c */ /* 0x082fe20000041804 */
[----:B------:R-:W-:Y:S07]  /*8380*/  LDSM.16.M88.4 R200, [R212+0x1000] ;  /* 0x00100000d4c8783b */ /* 0x000fee0000000200 */
        /* <DEDUP_REMOVED lines=8> */
[----:B------:R-:W2:Y:S07]  /*8410*/  LDSM.16.M88.4 R188, [R212] ;  /* 0x00000000d4bc783b */ /* 0x000eae0000000200 */
        /* <DEDUP_REMOVED lines=9> */
[----:B------:R-:W5:Y:S07]  /*84b0*/  LDSM.16.M88.4 R208, [R212+0x2000] ;  /* 0x00200000d4d0783b */ /* 0x000f6e0000000200 */
[-C--:B----4-:R-:W-:Y:S08]  /*84c0*/  HMMA.16816.F32.BF16 R68, R168, R172.reuse, R68 ;  /* 0x000000aca844723c */ /* 0x090ff00000041844 */
[C---:B------:R-:W-:Y:S08]  /*84d0*/  HMMA.16816.F32.BF16 R72, R184.reuse, R172, R72 ;  /* 0x000000acb848723c */ /* 0x040ff00000041848 */
[-C--:B------:R-:W-:Y:S08]  /*84e0*/  HMMA.16816.F32.BF16 R76, R184, R174.reuse, R76 ;  /* 0x000000aeb84c723c */ /* 0x080ff0000004184c */
[C---:B------:R-:W-:Y:S01]  /*84f0*/  HMMA.16816.F32.BF16 R80, R168.reuse, R174, R80 ;  /* 0x000000aea850723c */ /* 0x040fe20000041850 */
[----:B------:R-:W4:Y:S01]  /*8500*/  LDSM.16.M88.4 R172, [R212+0x2800] ;  /* 0x00280000d4ac783b */ /* 0x000f220000000200 */
[----:B------:R-:W-:Y:S06]  /*8510*/  DEPBAR.LE SB0, 0x0 ;  /* 0x000080000000791a */ /* 0x000fec0000000000 */
[-C--:B-1----:R-:W-:Y:S01]  /*8520*/  HMMA.16816.F32.BF16 R84, R168, R176.reuse, R84 ;  /* 0x000000b0a854723c */ /* 0x082fe20000041854 */
[----:B------:R-:W-:Y:S07]  /*8530*/  BAR.SYNC.DEFER_BLOCKING 0x0 ;  /* 0x0000000000007b1d */ /* 0x000fee0000010000 */
[C---:B------:R-:W-:Y:S08]  /*8540*/  HMMA.16816.F32.BF16 R88, R184.reuse, R176, R88 ;  /* 0x000000b0b858723c */ /* 0x040ff00000041858 */
[-C--:B------:R-:W-:Y:S08]  /*8550*/  HMMA.16816.F32.BF16 R92, R184, R178.reuse, R92 ;  /* 0x000000b2b85c723c */ /* 0x080ff0000004185c */
[----:B------:R-:W-:Y:S08]  /*8560*/  HMMA.16816.F32.BF16 R96, R168, R178, R96 ;  /* 0x000000b2a860723c */ /* 0x000ff00000041860 */
[-C--:B--2---:R-:W-:Y:S08]  /*8570*/  HMMA.16816.F32.BF16 R4, R180, R188.reuse, R4 ;  /* 0x000000bcb404723c */ /* 0x084ff00000041804 */
        /* <DEDUP_REMOVED lines=15> */
[-C--:B-----5:R-:W-:Y:S08]  /*8670*/  HMMA.16816.F32.BF16 R68, R180, R208.reuse, R68 ;  /* 0x000000d0b444723c */ /* 0x0a0ff00000041844 */
[C---:B------:R-:W-:Y:S08]  /*8680*/  HMMA.16816.F32.BF16 R72, R192.reuse, R208, R72 ;  /* 0x000000d0c048723c */ /* 0x040ff00000041848 */
[-C--:B------:R-:W-:Y:S08]  /*8690*/  HMMA.16816.F32.BF16 R76, R192, R210.reuse, R76 ;  /* 0x000000d2c04c723c */ /* 0x080ff0000004184c */
[C---:B------:R-:W-:Y:S08]  /*86a0*/  HMMA.16816.F32.BF16 R80, R180.reuse, R210, R80 ;  /* 0x000000d2b450723c */ /* 0x040ff00000041850 */
[-C--:B----4-:R-:W-:Y:S08]  /*86b0*/  HMMA.16816.F32.BF16 R84, R180, R172.reuse, R84 ;  /* 0x000000acb454723c */ /* 0x090ff00000041854 */
[C---:B------:R-:W-:Y:S08]  /*86c0*/  HMMA.16816.F32.BF16 R88, R192.reuse, R172, R88 ;  /* 0x000000acc058723c */ /* 0x040ff00000041858 */
[-C--:B------:R-:W-:Y:S08]  /*86d0*/  HMMA.16816.F32.BF16 R92, R192, R174.reuse, R92 ;  /* 0x000000aec05c723c */ /* 0x080ff0000004185c */
[----:B------:R-:W-:Y:S01]  /*86e0*/  HMMA.16816.F32.BF16 R96, R180, R174, R96 ;  /* 0x000000aeb460723c */ /* 0x000fe20000041860 */
[----:B------:R-:W-:-:S07]  /*86f0*/  @!P0 BRA `(.L_x_172) ;  /* 0x000003a000008947 */ /* 0x000fce0003800000 */
[----:B------:R-:W-:Y:S01]  /*8700*/  PLOP3.LUT P1, PT, PT, PT, UP1, 0x80, 0x0 ;  /* 0x000000000000781c */ /* 0x000fe20003f2f018 */
[----:B------:R-:W-:Y:S01]  /*8710*/  IMAD R231, R243, 0x60, R233 ;  /* 0x00000060f3e77824 */ /* 0x000fe200078e02e9 */
[----:B------:R-:W-:Y:S01]  /*8720*/  PLOP3.LUT P0, PT, PT, PT, UP1, 0x80, 0x0 ;  /* 0x000000000000781c */ /* 0x000fe20003f0f018 */
[----:B------:R-:W-:Y:S03]  /*8730*/  IMAD.MOV.U32 R230, RZ, RZ, RZ ;  /* 0x000000ffffe67224 */ /* 0x000fe600078e00ff */
[----:B------:R-:W-:Y:S05]  /*8740*/  IADD3 R231, R231, -0x60, R232 ;  /* 0xffffffa0e7e77810 */ /* 0x000fea0007ffe0e8 */
[--C-:B------:R-:W-:Y:S02]  /*8750*/  IMAD.MOV.U32 R0, RZ, RZ, R231.reuse ;  /* 0x000000ffff007224 */ /* 0x100fe400078e00e7 */
[----:B------:R-:W-:Y:S05]  /*8760*/  @P1 IMAD.HI.U32 R2, R231, c[0x0][0x2bc], RZ ;  /* 0x0000af00e7021a27 */ /* 0x000fea00078e00ff */
[----:B------:R-:W-:Y:S04]  /*8770*/  @P0 SHF.R.U32.HI R0, RZ, c[0x0][0x2c0], R2 ;  /* 0x0000b000ff000a19 */ /* 0x000fe80000011602 */
[C---:B------:R-:W-:Y:S04]  /*8780*/  @!P4 IADD3 R168, P0, R0.reuse, UR46, RZ ;  /* 0x0000002e00a8cc10 */ /* 0x040fe8000ff1e0ff */
[----:B------:R-:W-:Y:S01]  /*8790*/  @!P4 LEA.HI.X.SX32 R3, R0, UR4, 0x1, P0 ;  /* 0x000000040003cc11 */ /* 0x000fe200080f0eff */
[----:B------:R-:W-:Y:S01]  /*87a0*/  IMAD.MOV R0, RZ, RZ, -R0 ;  /* 0x000000ffff007224 */ /* 0x000fe200078e0a00 */
[----:B------:R-:W-:Y:S03]  /*87b0*/  @!P4 LEA R2, P0, R168, c[0x0][0x2a0], 0x2 ;  /* 0x0000a800a802ca11 */ /* 0x000fe600078010ff */
        /* <DEDUP_REMOVED lines=16> */
[----:B------:R-:W1:Y:S04]  /*88c0*/  SHFL.IDX PT, R175, R180, RZ, 0x181f ;  /* 0x00181fffb4af7589 */ /* 0x000e6800000e0000 */
[----:B------:R-:W2:Y:S04]  /*88d0*/  SHFL.IDX PT, R176, R0, RZ, 0x181f ;  /* 0x00181fff00b07589 */ /* 0x000ea800000e0000 */
[----:B------:R-:W3:Y:S04]  /*88e0*/  SHFL.IDX PT, R173, R180, 0x1, 0x181f ;  /* 0x00381f00b4ad7f89 */ /* 0x000ee800000e0000 */
[----:B------:R-:W-:Y:S04]  /*88f0*/  SHFL.IDX PT, R171, R180, 0x2, 0x181f ;  /* 0x00581f00b4ab7f89 */ /* 0x000fe800000e0000 */
[----:B------:R-:W4:Y:S04]  /*8900*/  SHFL.IDX PT, R174, R0, 0x1, 0x181f ;  /* 0x00381f0000ae7f89 */ /* 0x000f2800000e0000 */
[----:B------:R-:W5:Y:S04]  /*8910*/  SHFL.IDX PT, R169, R180, 0x3, 0x181f ;  /* 0x00781f00b4a97f89 */ /* 0x000f6800000e0000 */
[----:B------:R-:W-:Y:S01]  /*8920*/  SHFL.IDX PT, R172, R0, 0x2, 0x181f ;  /* 0x00581f0000ac7f89 */ /* 0x000fe200000e0000 */
[-C--:B-1----:R-:W-:Y:S03]  /*8930*/  IADD3 R178, P0, R175, R235.reuse, RZ ;  /* 0x000000ebafb27210 */ /* 0x082fe60007f1e0ff */
[----:B------:R-:W1:Y:S02]  /*8940*/  SHFL.IDX PT, R3, R180, 0x4, 0x181f ;  /* 0x00981f00b4037f89 */ /* 0x000e6400000e0000 */
[--C-:B--2---:R-:W-:Y:S02]  /*8950*/  IMAD.X R179, R176, 0x1, R234.reuse, P0 ;  /* 0x00000001b0b37824 */ /* 0x104fe400000e06ea */
[----:B------:R1:W2:Y:S01]  /*8960*/  SHFL.IDX PT, R2, R180, 0x5, 0x181f ;  /* 0x00b81f00b4027f89 */ /* 0x0002a200000e0000 */
[-C--:B---3--:R-:W-:Y:S03]  /*8970*/  IADD3 R176, P0, R173, R235.reuse, RZ ;  /* 0x000000ebadb07210 */ /* 0x088fe60007f1e0ff */
[----:B------:R3:W-:Y:S04]  /*8980*/  LDGSTS.E.BYPASS.LTC128B.128 [R229+0x3100], [R178.64], !P3 ;  /* 0x03100000b2e57fae */ /* 0x0007e8000d901d74 */
[----:B------:R-:W3:Y:S01]  /*8990*/  SHFL.IDX PT, R170, R0, 0x3, 0x181f ;  /* 0x00781f0000aa7f89 */ /* 0x000ee200000e0000 */
[--C-:B----4-:R-:W-:Y:S03]  /*89a0*/  IMAD.X R177, R174, 0x1, R234.reuse, P0 ;  /* 0x00000001aeb17824 */ /* 0x110fe600000e06ea */
[----:B------:R-:W4:Y:S01]  /*89b0*/  SHFL.IDX PT, R168, R0, 0x4, 0x181f ;  /* 0x00981f0000a87f89 */ /* 0x000f2200000e0000 */
[-C--:B-----5:R-:W-:Y:S03]  /*89c0*/  IADD3 R174, P2, R169, R235.reuse, RZ ;  /* 0x000000eba9ae7210 */ /* 0x0a0fe60007f5e0ff */
[----:B------:R-:W5:Y:S04]  /*89d0*/  SHFL.IDX PT, R0, R0, 0x5, 0x181f ;  /* 0x00b81f0000007f89 */ /* 0x000f6800000e0000 */
[----:B------:R5:W-:Y:S01]  /*89e0*/  LDGSTS.E.BYPASS.LTC128B.128 [R229+0x3900], [R176.64], !P3 ;  /* 0x03900000b0e57fae */ /* 0x000be2000d901d74 */
[-C--:B-1----:R-:W-:Y:S02]  /*89f0*/  IADD3 R180, P1, R3, R235.reuse, RZ ;  /* 0x000000eb03b47210 */ /* 0x082fe40007f3e0ff */
[-C--:B--2---:R-:W-:Y:S02]  /*8a00*/  IADD3 R2, P0, R2, R235.reuse, RZ ;  /* 0x000000eb02027210 */ /* 0x084fe40007f1e0ff */
[----:B---3--:R-:W-:Y:S01]  /*8a10*/  IADD3 R178, P5, R171, R235, RZ ;  /* 0x000000ebabb27210 */ /* 0x008fe20007fbe0ff */
[--C-:B------:R-:W-:Y:S04]  /*8a20*/  IMAD.X R175, R170, 0x1, R234.reuse, P2 ;  /* 0x00000001aaaf7824 */ /* 0x100fe800010e06ea */
[--C-:B------:R-:W-:Y:S02]  /*8a30*/  IMAD.X R179, R172, 0x1, R234.reuse, P5 ;  /* 0x00000001acb37824 */ /* 0x100fe400028e06ea */
[--C-:B----4-:R-:W-:Y:S02]  /*8a40*/  IMAD.X R181, R168, 0x1, R234.reuse, P1 ;  /* 0x00000001a8b57824 */ /* 0x110fe400008e06ea */
[----:B-----5:R-:W-:Y:S01]  /*8a50*/  IMAD.X R3, R0, 0x1, R234, P0 ;  /* 0x0000000100037824 */ /* 0x020fe200000e06ea */
[----:B------:R1:W-:Y:S04]  /*8a60*/  LDGSTS.E.BYPASS.LTC128B.128 [R229+0x4100], [R178.64], !P3 ;  /* 0x04100000b2e57fae */ /* 0x0003e8000d901d74 */
[----:B------:R1:W-:Y:S04]  /*8a70*/  LDGSTS.E.BYPASS.LTC128B.128 [R229+0x4900], [R174.64], !P3 ;  /* 0x04900000aee57fae */ /* 0x0003e8000d901d74 */
[----:B------:R1:W-:Y:S04]  /*8a80*/  LDGSTS.E.BYPASS.LTC128B.128 [R229+0x5100], [R180.64], !P3 ;  /* 0x05100000b4e57fae */ /* 0x0003e8000d901d74 */
[----:B------:R1:W-:Y:S02]  /*8a90*/  LDGSTS.E.BYPASS.LTC128B.128 [R229+0x5900], [R2.64], !P3 ;  /* 0x0590000002e57fae */ /* 0x0003e4000d901d74 */
.L_x_172:
[----:B------:R-:W-:Y:S01]  /*8aa0*/  IMAD.MOV.U32 R171, RZ, RZ, R236 ;  /* 0x000000ffffab7224 */ /* 0x000fe200078e00ec */
[----:B------:R-:W-:Y:S01]  /*8ab0*/  PLOP3.LUT P1, PT, PT, PT, UP2, 0x80, 0x0 ;  /* 0x000000000000781c */ /* 0x000fe20003f2f028 */
[----:B------:R-:W0:Y:S01]  /*8ac0*/  LDGDEPBAR ;  /* 0x00000000000079af */ /* 0x000e220000000000 */
[----:B------:R-:W-:Y:S01]  /*8ad0*/  PLOP3.LUT P0, PT, PT, PT, UP2, 0x80, 0x0 ;  /* 0x000000000000781c */ /* 0x000fe20003f0f028 */
[----:B------:R-:W-:Y:S05]  /*8ae0*/  IMAD R170, R243, -0x60, RZ ;  /* 0xffffffa0f3aa7824 */ /* 0x000fea00078e02ff */
[----:B-1----:R-:W-:Y:S05]  /*8af0*/  IADD3 R2, -R237, 0x1, R170 ;  /* 0x00000001ed027810 */ /* 0x002fea0007ffe1aa */
[----:B------:R-:W-:Y:S05]  /*8b00*/  @P1 IMAD.HI.U32 R0, R236, c[0x0][0x2c8], RZ ;  /* 0x0000b200ec001a27 */ /* 0x000fea00078e00ff */
[----:B------:R-:W-:Y:S01]  /*8b10*/  @P0 SHF.R.U32.HI R171, RZ, c[0x0][0x2cc], R0 ;  /* 0x0000b300ffab0a19 */ /* 0x000fe20000011600 */
[----:B------:R-:W-:Y:S01]  /*8b20*/  IMAD.U32 R0, RZ, RZ, UR7 ;  /* 0x00000007ff007e24 */ /* 0x000fe2000f8e00ff */
[----:B------:R-:W-:Y:S03]  /*8b30*/  PLOP3.LUT P0, PT, PT, PT, UP0, 0x40, 0x0 ;  /* 0x000000000000781c */ /* 0x000fe60003f0e808 */
[----:B------:R-:W1:Y:S01]  /*8b40*/  SHFL.IDX PT, R168, R171, RZ, 0x1c1f ;  /* 0x001c1fffaba87589 */ /* 0x000e6200000e0000 */
[----:B------:R-:W-:Y:S05]  /*8b50*/  IMAD R2, R0, c[0x0][0x1d0], R2 ;  /* 0x0000740000027a24 */ /* 0x000fea00078e0202 */
[----:B------:R-:W-:Y:S04]  /*8b60*/  IADD3 R2, R2, -c[0x0][0x168], RZ ;  /* 0x80005a0002027a10 */ /* 0x000fe80007ffe0ff */
[C---:B------:R-:W-:Y:S02]  /*8b70*/  IADD3 R3, R2.reuse, c[0x0][0x328], RZ ;  /* 0x0000ca0002037a10 */ /* 0x040fe40007ffe0ff */
[----:B------:R-:W-:Y:S03]  /*8b80*/  IADD3 R2, R2, UR12, RZ ;  /* 0x0000000c02027c10 */ /* 0x000fe6000fffe0ff */
[----:B-1----:R-:W-:Y:S02]  /*8b90*/  IMAD.IADD R183, R3, 0x1, R168 ;  /* 0x0000000103b77824 */ /* 0x002fe400078e02a8 */
[----:B------:R-:W-:Y:S01]  /*8ba0*/  IMAD.IADD R180, R168, 0x1, R2 ;  /* 0x00000001a8b47824 */ /* 0x000fe200078e0202 */
[----:B------:R-:W-:-:S05]  /*8bb0*/  @P0 BRA `(.L_x_173) ;  /* 0x000001a000000947 */ /* 0x000fca0003800000 */
[----:B------:R-:W-:Y:S01]  /*8bc0*/  MOV R0, UR7 ;  /* 0x0000000700007c02 */ /* 0x000fe20008000f00 */
[----:B------:R-:W-:Y:S04]  /*8bd0*/  BSSY B0, `(.L_x_174) ;  /* 0x0000013000007945 */ /* 0x000fe80003800000 */
[----:B------:R-:W-:Y:S05]  /*8be0*/  IMAD R168, R0, c[0x0][0x1d0], R168 ;  /* 0x0000740000a87a24 */ /* 0x000fea00078e02a8 */
[----:B------:R-:W-:Y:S04]  /*8bf0*/  IADD3 R168, R168, -c[0x0][0x168], RZ ;  /* 0x80005a00a8a87a10 */ /* 0x000fe80007ffe0ff */
[----:B------:R-:W-:Y:S11]  /*8c00*/  ISETP.GT.AND P0, PT, R168, -0x1, PT ;  /* 0xffffffffa800780c */ /* 0x000ff60003f04270 */
[----:B------:R-:W-:Y:S02]  /*8c10*/  @!UPT UIADD3 URZ, URZ, URZ, URZ ;  /* 0x0000003f3f3ff290 */ /* 0x000fe4000fffe03f */
[----:B------:R-:W-:-:S05]  /*8c20*/  @P0 BRA `(.L_x_175) ;  /* 0x0000008000000947 */ /* 0x000fca0003800000 */
[----:B------:R-:W-:Y:S01]  /*8c30*/  LOP3.LUT R168, RZ, R168, RZ, 0x33, !PT ;  /* 0x000000a8ffa87212 */ /* 0x000fe200078e33ff */
[----:B------:R-:W-:Y:S05]  /*8c40*/  IMAD.MOV.U32 R0, RZ, RZ, c[0x0][0x32c] ;  /* 0x0000cb00ff007624 */ /* 0x000fea00078e00ff */
[----:B------:R-:W-:Y:S11]  /*8c50*/  ISETP.NE.AND P0, PT, R0, 0x1, PT ;  /* 0x000000010000780c */ /* 0x000ff60003f05270 */
[----:B------:R-:W-:Y:S02]  /*8c60*/  @!UPT UIADD3 URZ, URZ, URZ, URZ ;  /* 0x0000003f3f3ff290 */ /* 0x000fe4000fffe03f */
[----:B------:R-:W-:Y:S05]  /*8c70*/  @P0 IMAD.HI.U32 R0, R168, c[0x0][0x330], RZ ;  /* 0x0000cc00a8000a27 */ /* 0x000fea00078e00ff */
[----:B------:R-:W-:Y:S04]  /*8c80*/  @P0 SHF.R.U32.HI R168, RZ, c[0x0][0x334], R0 ;  /* 0x0000cd00ffa80a19 */ /* 0x000fe80000011600 */
[----:B------:R-:W-:Y:S01]  /*8c90*/  LOP3.LUT R168, RZ, R168, RZ, 0x33, !PT ;  /* 0x000000a8ffa87212 */ /* 0x000fe200078e33ff */
[----:B------:R-:W-:-:S05]  /*8ca0*/  BRA `(.L_x_176) ;  /* 0x0000005000007947 */ /* 0x000fca0003800000 */
.L_x_175:
[----:B------:R-:W-:Y:S04]  /*8cb0*/  MOV R0, c[0x0][0x32c] ;  /* 0x0000cb0000007a02 */ /* 0x000fe80000000f00 */
[----:B------:R-:W-:Y:S11]  /*8cc0*/  ISETP.NE.AND P0, PT, R0, 0x1, PT ;  /* 0x000000010000780c */ /* 0x000ff60003f05270 */
[----:B------:R-:W-:Y:S02]  /*8cd0*/  @!UPT UIADD3 URZ, URZ, URZ, URZ ;  /* 0x0000003f3f3ff290 */ /* 0x000fe4000fffe03f */
[----:B------:R-:W-:Y:S05]  /*8ce0*/  @P0 IMAD.HI.U32 R0, R168, c[0x0][0x330], RZ ;  /* 0x0000cc00a8000a27 */ /* 0x000fea00078e00ff */
[----:B------:R-:W-:Y:S02]  /*8cf0*/  @P0 SHF.R.U32.HI R168, RZ, c[0x0][0x334], R0 ;  /* 0x0000cd00ffa80a19 */ /* 0x000fe40000011600 */
.L_x_176:
[----:B------:R-:W-:Y:S05]  /*8d00*/  BSYNC B0 ;  /* 0x0000000000007941 */ /* 0x000fea0003800000 */
.L_x_174:
[----:B------:R-:W-:Y:S04]  /*8d10*/  IMAD.IADD R0, R170, 0x1, -R237 ;  /* 0x00000001aa007824 */ /* 0x000fe800078e0aed */
[----:B------:R-:W-:Y:S05]  /*8d20*/  IMAD R168, R168, c[0x0][0x32c], R0 ;  /* 0x0000cb00a8a87a24 */ /* 0x000fea00078e0200 */
[----:B------:R-:W-:Y:S02]  /*8d30*/  IADD3 R0, R168, c[0x0][0x32c], RZ ;  /* 0x0000cb00a8007a10 */ /* 0x000fe40007ffe0ff */
[----:B------:R-:W-:Y:S02]  /*8d40*/  IMNMX R180, R180, R168, !PT ;  /* 0x000000a8b4b47217 */ /* 0x000fe40007800200 */
[----:B------:R-:W-:Y:S02]  /*8d50*/  IMNMX R183, R183, R0, PT ;  /* 0x00000000b7b77217 */ /* 0x000fe40003800200 */
.L_x_173:
[----:B------:R-:W-:Y:S01]  /*8d60*/  PLOP3.LUT P0, PT, PT, PT, UP0, 0x40, 0x0 ;  /* 0x000000000000781c */ /* 0x000fe20003f0e808 */
[----:B------:R-:W1:Y:S02]  /*8d70*/  SHFL.IDX PT, R168, R171, 0x1, 0x1c1f ;  /* 0x003c1f00aba87f89 */ /* 0x000e6400000e0000 */
[----:B-1----:R-:W-:Y:S01]  /*8d80*/  IADD3 R177, R2, R168, RZ ;  /* 0x000000a802b17210 */ /* 0x002fe20007ffe0ff */
[----:B------:R-:W-:Y:S09]  /*8d90*/  IMAD.IADD R181, R3, 0x1, R168 ;  /* 0x0000000103b57824 */ /* 0x000ff200078e02a8 */
        /* <DEDUP_REMOVED lines=16> */
.L_x_179:
[----:B------:R-:W-:Y:S04]  /*8ea0*/  MOV R0, c[0x0][0x32c] ;  /* 0x0000cb0000007a02 */ /* 0x000fe80000000f00 */
[----:B------:R-:W-:Y:S11]  /*8eb0*/  ISETP.NE.AND P0, PT, R0, 0x1, PT ;  /* 0x000000010000780c */ /* 0x000ff60003f05270 */
[----:B------:R-:W-:Y:S02]  /*8ec0*/  @!UPT UIADD3 URZ, URZ, URZ, URZ ;  /* 0x0000003f3f3ff290 */ /* 0x000fe4000fffe03f */
[----:B------:R-:W-:Y:S05]  /*8ed0*/  @P0 IMAD.HI.U32 R0, R168, c[0x0][0x330], RZ ;  /* 0x0000cc00a8000a27 */ /* 0x000fea00078e00ff */
[----:B------:R-:W-:Y:S02]  /*8ee0*/  @P0 SHF.R.U32.HI R168, RZ, c[0x0][0x334], R0 ;  /* 0x0000cd00ffa80a19 */ /* 0x000fe40000011600 */
.L_x_180:
[----:B------:R-:W-:Y:S05]  /*8ef0*/  BSYNC B0 ;  /* 0x0000000000007941 */ /* 0x000fea0003800000 */
.L_x_178:
[----:B------:R-:W-:Y:S04]  /*8f00*/  IMAD.IADD R0, R170, 0x1, -R237 ;  /* 0x00000001aa007824 */ /* 0x000fe800078e0aed */
[----:B------:R-:W-:Y:S05]  /*8f10*/  IMAD R0, R168, c[0x0][0x32c], R0 ;  /* 0x0000cb00a8007a24 */ /* 0x000fea00078e0200 */
[----:B------:R-:W-:Y:S02]  /*8f20*/  IADD3 R168, R0, c[0x0][0x32c], RZ ;  /* 0x0000cb0000a87a10 */ /* 0x000fe40007ffe0ff */
[----:B------:R-:W-:Y:S02]  /*8f30*/  IMNMX R177, R177, R0, !PT ;  /* 0x00000000b1b17217 */ /* 0x000fe40007800200 */
[----:B------:R-:W-:Y:S02]  /*8f40*/  IMNMX R181, R181, R168, PT ;  /* 0x000000a8b5b57217 */ /* 0x000fe40003800200 */
.L_x_177:
        /* <DEDUP_REMOVED lines=20> */
.L_x_183:
[----:B------:R-:W-:Y:S04]  /*9090*/  MOV R0, c[0x0][0x32c] ;  /* 0x0000cb0000007a02 */ /* 0x000fe80000000f00 */
[----:B------:R-:W-:Y:S11]  /*90a0*/  ISETP.NE.AND P0, PT, R0, 0x1, PT ;  /* 0x000000010000780c */ /* 0x000ff60003f05270 */
[----:B------:R-:W-:Y:S02]  /*90b0*/  @!UPT UIADD3 URZ, URZ, URZ, URZ ;  /* 0x0000003f3f3ff290 */ /* 0x000fe4000fffe03f */
[----:B------:R-:W-:Y:S05]  /*90c0*/  @P0 IMAD.HI.U32 R0, R168, c[0x0][0x330], RZ ;  /* 0x0000cc00a8000a27 */ /* 0x000fea00078e00ff */
[----:B------:R-:W-:Y:S02]  /*90d0*/  @P0 SHF.R.U32.HI R168, RZ, c[0x0][0x334], R0 ;  /* 0x0000cd00ffa80a19 */ /* 0x000fe40000011600 */
.L_x_184:
[----:B------:R-:W-:Y:S05]  /*90e0*/  BSYNC B0 ;  /* 0x0000000000007941 */ /* 0x000fea0003800000 */
.L_x_182:
[----:B------:R-:W-:Y:S04]  /*90f0*/  IMAD.IADD R0, R170, 0x1, -R237 ;  /* 0x00000001aa007824 */ /* 0x000fe800078e0aed */
[----:B------:R-:W-:Y:S05]  /*9100*/  IMAD R0, R168, c[0x0][0x32c], R0 ;  /* 0x0000cb00a8007a24 */ /* 0x000fea00078e0200 */
[----:B------:R-:W-:Y:S02]  /*9110*/  IADD3 R168, R0, c[0x0][0x32c], RZ ;  /* 0x0000cb0000a87a10 */ /* 0x000fe40007ffe0ff */
[----:B------:R-:W-:Y:S02]  /*9120*/  IMNMX R174, R174, R0, !PT ;  /* 0x00000000aeae7217 */ /* 0x000fe40007800200 */
[----:B------:R-:W-:Y:S02]  /*9130*/  IMNMX R175, R175, R168, PT ;  /* 0x000000a8afaf7217 */ /* 0x000fe40003800200 */
.L_x_181:
[C---:B------:R-:W-:Y:S02]  /*9140*/  ISETP.GE.AND P1, PT, R170.reuse, 0x9, PT ;  /* 0x00000009aa00780c */ /* 0x040fe40003f26270 */
[----:B------:R-:W-:Y:S02]  /*9150*/  ISETP.GE.AND P5, PT, R170, 0xa, PT ;  /* 0x0000000aaa00780c */ /* 0x000fe40003fa6270 */
[----:B------:R-:W-:Y:S02]  /*9160*/  ISETP.GT.AND P0, PT, R180, 0x8, !P1 ;  /* 0x00000008b400780c */ /* 0x000fe40004f04270 */
[----:B------:R-:W-:Y:S02]  /*9170*/  P2R R173, PR, RZ, 0x2 ;  /* 0x00000002ffad7803 */ /* 0x000fe40000000000 */
[----:B------:R-:W-:Y:S02]  /*9180*/  ISETP.LT.OR P0, PT, R183, 0x9, P0 ;  /* 0x00000009b700780c */ /* 0x000fe40000701670 */
[C---:B------:R-:W-:Y:S02]  /*9190*/  ISETP.GT.AND P1, PT, R177.reuse, 0x8, !P1 ;  /* 0x00000008b100780c */ /* 0x040fe40004f24270 */
[----:B------:R-:W-:Y:S02]  /*91a0*/  P2R R179, PR, RZ, 0x10 ;  /* 0x00000010ffb37803 */ /* 0x000fe40000000000 */
[----:B------:R-:W-:Y:S02]  /*91b0*/  FSEL R169, R16, -INF , !P0 ;  /* 0xff80000010a97808 */ /* 0x000fe40004000000 */
[----:B------:R-:W-:Y:S02]  /*91c0*/  ISETP.GT.AND P0, PT, R177, 0x9, !P5 ;  /* 0x00000009b100780c */ /* 0x000fe40006f04270 */
[C---:B------:R-:W-:Y:S02]  /*91d0*/  ISETP.LT.OR P1, PT, R181.reuse, 0x9, P1 ;  /* 0x00000009b500780c */ /* 0x040fe40000f21670 */
[----:B------:R-:W-:Y:S02]  /*91e0*/  ISETP.GE.AND P4, PT, R170, 0x11, PT ;  /* 0x00000011aa00780c */ /* 0x000fe40003f86270 */
[----:B------:R-:W-:Y:S02]  /*91f0*/  ISETP.LT.OR P0, PT, R181, 0xa, P0 ;  /* 0x0000000ab500780c */ /* 0x000fe40000701670 */
[----:B------:R-:W-:Y:S02]  /*9200*/  FSEL R0, R18, -INF , !P1 ;  /* 0xff80000012007808 */ /* 0x000fe40004800000 */
[----:B------:R-:W-:Y:S02]  /*9210*/  ISETP.GT.AND P1, PT, R180, 0x10, !P4 ;  /* 0x00000010b400780c */ /* 0x000fe40006724270 */
[----:B------:R-:W-:Y:S02]  /*9220*/  P2R R176, PR, RZ, 0x8 ;  /* 0x00000008ffb07803 */ /* 0x000fe40000000000 */
[----:B------:R-:W-:Y:S02]  /*9230*/  FSEL R19, R19, -INF , !P0 ;  /* 0xff80000013137808 */ /* 0x000fe40004000000 */
[C---:B------:R-:W-:Y:S02]  /*9240*/  ISETP.LT.OR P0, PT, R183.reuse, 0x11, P1 ;  /* 0x00000011b700780c */ /* 0x040fe40000f01670 */
[----:B------:R-:W-:Y:S02]  /*9250*/  ISETP.GE.AND P3, PT, R170, 0x12, PT ;  /* 0x00000012aa00780c */ /* 0x000fe40003f66270 */
[----:B------:R-:W-:Y:S02]  /*9260*/  ISETP.GT.AND P2, PT, R180, 0x9, !P5 ;  /* 0x00000009b400780c */ /* 0x000fe40006f44270 */
[----:B------:R-:W-:Y:S02]  /*9270*/  FSEL R20, R20, -INF , !P0 ;  /* 0xff80000014147808 */ /* 0x000fe40004000000 */
[----:B------:R-:W-:Y:S02]  /*9280*/  ISETP.GT.AND P0, PT, R180, 0x11, !P3 ;  /* 0x00000011b400780c */ /* 0x000fe40005f04270 */
[C---:B------:R-:W-:Y:S02]  /*9290*/  ISETP.LT.OR P2, PT, R183.reuse, 0xa, P2 ;  /* 0x0000000ab700780c */ /* 0x040fe40001741670 */
[----:B------:R-:W-:Y:S02]  /*92a0*/  ISETP.LT.OR P0, PT, R183, 0x12, P0 ;  /* 0x00000012b700780c */ /* 0x000fe40000701670 */
[----:B------:R-:W-:Y:S02]  /*92b0*/  FSEL R168, R17, -INF , !P2 ;  /* 0xff80000011a87808 */ /* 0x000fe40005000000 */
[----:B------:R-:W-:Y:S02]  /*92c0*/  FSEL R17, R21, -INF , !P0 ;  /* 0xff80000015117808 */ /* 0x000fe40004000000 */
[----:B------:R-:W-:Y:S02]  /*92d0*/  ISETP.GT.AND P0, PT, R177, 0x10, !P4 ;  /* 0x00000010b100780c */ /* 0x000fe40006704270 */
[C---:B------:R-:W-:Y:S02]  /*92e0*/  ISETP.GE.AND P2, PT, R170.reuse, 0x19, PT ;  /* 0x00000019aa00780c */ /* 0x040fe40003f46270 */
[----:B------:R-:W-:Y:S02]  /*92f0*/  ISETP.LT.OR P0, PT, R181, 0x11, P0 ;  /* 0x00000011b500780c */ /* 0x000fe40000701670 */
[----:B------:R-:W-:Y:S02]  /*9300*/  ISETP.GE.AND P1, PT, R170, 0x1a, PT ;  /* 0x0000001aaa00780c */ /* 0x000fe40003f26270 */
[----:B------:R-:W-:Y:S02]  /*9310*/  FSEL R18, R22, -INF , !P0 ;  /* 0xff80000016127808 */ /* 0x000fe40004000000 */
[----:B------:R-:W-:Y:S02]  /*9320*/  ISETP.GT.AND P0, PT, R177, 0x11, !P3 ;  /* 0x00000011b100780c */ /* 0x000fe40005f04270 */
[----:B------:R-:W-:Y:S02]  /*9330*/  P2R R22, PR, RZ, 0x4 ;  /* 0x00000004ff167803 */ /* 0x000fe40000000000 */
[----:B------:R-:W-:Y:S02]  /*9340*/  ISETP.LT.OR P0, PT, R181, 0x12, P0 ;  /* 0x00000012b500780c */ /* 0x000fe40000701670 */
[----:B------:R-:W-:Y:S02]  /*9350*/  P2R R21, PR, RZ, 0x2 ;  /* 0x00000002ff157803 */ /* 0x000fe40000000000 */
[----:B------:R-:W-:Y:S02]  /*9360*/  FSEL R16, R23, -INF , !P0 ;  /* 0xff80000017107808 */ /* 0x000fe40004000000 */
[----:B------:R-:W-:Y:S02]  /*9370*/  ISETP.GT.AND P0, PT, R180, 0x18, !P2 ;  /* 0x00000018b400780c */ /* 0x000fe40005704270 */
[----:B------:R-:W-:Y:S02]  /*9380*/  P2R R178, PR, RZ, 0x10 ;  /* 0x00000010ffb27803 */ /* 0x000fe40000000000 */
[C---:B------:R-:W-:Y:S02]  /*9390*/  ISETP.LT.OR P0, PT, R183.reuse, 0x19, P0 ;  /* 0x00000019b700780c */ /* 0x040fe40000701670 */
[----:B------:R-:W-:Y:S02]  /*93a0*/  ISETP.GE.AND P4, PT, R170, 0x4a, PT ;  /* 0x0000004aaa00780c */ /* 0x000fe40003f86270 */
[----:B------:R-:W-:Y:S02]  /*93b0*/  FSEL R32, R32, -INF , !P0 ;  /* 0xff80000020207808 */ /* 0x000fe40004000000 */
[----:B------:R-:W-:Y:S02]  /*93c0*/  ISETP.GT.AND P0, PT, R180, 0x19, !P1 ;  /* 0x00000019b400780c */ /* 0x000fe40004f04270 */
[C---:B------:R-:W-:Y:S02]  /*93d0*/  ISETP.GE.AND P6, PT, R170.reuse, 0x52, PT ;  /* 0x00000052aa00780c */ /* 0x040fe40003fc6270 */
[----:B------:R-:W-:Y:S02]  /*93e0*/  ISETP.LT.OR P0, PT, R183, 0x1a, P0 ;  /* 0x0000001ab700780c */ /* 0x000fe40000701670 */
[----:B------:R-:W-:Y:S02]  /*93f0*/  P2R R182, PR, RZ, 0x8 ;  /* 0x00000008ffb67803 */ /* 0x000fe40000000000 */
[----:B------:R-:W-:Y:S02]  /*9400*/  FSEL R33, R33, -INF , !P0 ;  /* 0xff80000021217808 */ /* 0x000fe40004000000 */
[----:B------:R-:W-:Y:S02]  /*9410*/  ISETP.GT.AND P0, PT, R177, 0x18, !P2 ;  /* 0x00000018b100780c */ /* 0x000fe40005704270 */
[----:B------:R-:W-:Y:S02]  /*9420*/  ISETP.GE.AND P2, PT, R170, 0x21, PT ;  /* 0x00000021aa00780c */ /* 0x000fe40003f46270 */
        /* <DEDUP_REMOVED lines=10> */
[C---:B------:R-:W-:Y:S02]  /*94d0*/  ISETP.LT.OR P0, PT, R183.reuse, 0x21, P0 ;  /* 0x00000021b700780c */ /* 0x040fe40000701670 */
[----:B------:R-:W-:Y:S02]  /*94e0*/  P2R R172, PR, RZ, 0x20 ;  /* 0x00000020ffac7803 */ /* 0x000fe40000000000 */
[----:B------:R-:W-:Y:S02]  /*94f0*/  FSEL R188, R36, -INF , !P0 ;  /* 0xff80000024bc7808 */ /* 0x000fe40004000000 */
[----:B------:R-:W-:Y:S02]  /*9500*/  ISETP.GT.AND P0, PT, R180, 0x21, !P1 ;  /* 0x00000021b400780c */ /* 0x000fe40004f04270 */
[C---:B------:R-:W-:Y:S02]  /*9510*/  ISETP.GE.AND P5, PT, R170.reuse, 0x59, PT ;  /* 0x00000059aa00780c */ /* 0x040fe40003fa6270 */
[----:B------:R-:W-:Y:S04]  /*9520*/  ISETP.LT.OR P0, PT, R183, 0x22, P0 ;  /* 0x00000022b700780c */ /* 0x000fe80000701670 */
        /* <DEDUP_REMOVED lines=11> */
[----:B------:R-:W-:Y:S04]  /*95e0*/  ISETP.GT.AND P0, PT, R180, 0x28, !P2 ;  /* 0x00000028b400780c */ /* 0x000fe80005704270 */
[C---:B------:R-:W-:Y:S04]  /*95f0*/  ISETP.LT.OR P0, PT, R183.reuse, 0x29, P0 ;  /* 0x00000029b700780c */ /* 0x040fe80000701670 */
[----:B------:R-:W-:Y:S02]  /*9600*/  FSEL R193, R48, -INF , !P0 ;  /* 0xff80000030c17808 */ /* 0x000fe40004000000 */
[----:B------:R-:W-:Y:S04]  /*9610*/  ISETP.GT.AND P0, PT, R180, 0x29, !P1 ;  /* 0x00000029b400780c */ /* 0x000fe80004f04270 */
        /* <DEDUP_REMOVED lines=28> */
[----:B------:R-:W-:Y:S03]  /*97e0*/  ISETP.GT.AND P0, PT, R180, 0x38, !P2 ;  /* 0x00000038b400780c */ /* 0x000fe60005704270 */
[----:B------:R1:W-:Y:S01]  /*97f0*/  STL [R1], R48 ;  /* 0x0000003001007387 */ /* 0x0003e20000100800 */
[C---:B------:R-:W-:Y:S04]  /*9800*/  ISETP.LT.OR P0, PT, R183.reuse, 0x39, P0 ;  /* 0x00000039b700780c */ /* 0x040fe80000701670 */
[----:B------:R-:W-:Y:S02]  /*9810*/  FSEL R252, R64, -INF , !P0 ;  /* 0xff80000040fc7808 */ /* 0x000fe40004000000 */
[----:B------:R-:W-:Y:S02]  /*9820*/  ISETP.GT.AND P0, PT, R180, 0x39, !P1 ;  /* 0x00000039b400780c */ /* 0x000fe40004f04270 */
[----:B------:R-:W-:Y:S02]  /*9830*/  P2R R64, PR, RZ, 0x10 ;  /* 0x00000010ff407803 */ /* 0x000fe40000000000 */
        /* <DEDUP_REMOVED lines=13> */
[----:B-1----:R-:W-:Y:S02]  /*9910*/  P2R R48, PR, RZ, 0x10 ;  /* 0x00000010ff307803 */ /* 0x002fe40000000000 */
[C---:B------:R-:W-:Y:S02]  /*9920*/  ISETP.LT.OR P0, PT, R183.reuse, 0x41, P0 ;  /* 0x00000041b700780c */ /* 0x040fe40000701670 */
[----:B------:R-:W-:Y:S02]  /*9930*/  P2R R67, PR, RZ, 0x8 ;  /* 0x00000008ff437803 */ /* 0x000fe40000000000 */
[----:B------:R-:W-:Y:S02]  /*9940*/  FSEL R248, R68, -INF , !P0 ;  /* 0xff80000044f87808 */ /* 0x000fe40004000000 */
[----:B------:R-:W-:Y:S04]  /*9950*/  ISETP.GT.AND P0, PT, R180, 0x41, !P1 ;  /* 0x00000041b400780c */ /* 0x000fe80004f04270 */
[----:B------:R-:W-:Y:S04]  /*9960*/  ISETP.LT.OR P0, PT, R183, 0x42, P0 ;  /* 0x00000042b700780c */ /* 0x000fe80000701670 */
        /* <DEDUP_REMOVED lines=30> */
[----:B------:R-:W-:Y:S04]  /*9b50*/  ISETP.GT.AND P0, PT, R177, 0x50, !P1 ;  /* 0x00000050b100780c */ /* 0x000fe80004f04270 */
[----:B------:R-:W-:Y:S04]  /*9b60*/  ISETP.LT.OR P0, PT, R181, 0x51, P0 ;  /* 0x00000051b500780c */ /* 0x000fe80000701670 */
[----:B------:R-:W-:Y:S02]  /*9b70*/  FSEL R194, R86, -INF , !P0 ;  /* 0xff80000056c27808 */ /* 0x000fe40004000000 */
[----:B------:R-:W-:Y:S04]  /*9b80*/  ISETP.GT.AND P0, PT, R177, 0x51, !P6 ;  /* 0x00000051b100780c */ /* 0x000fe80007704270 */
[----:B------:R-:W-:Y:S04]  /*9b90*/  ISETP.LT.OR P0, PT, R181, 0x52, P0 ;  /* 0x00000052b500780c */ /* 0x000fe80000701670 */
[----:B------:R-:W-:Y:S02]  /*9ba0*/  FSEL R189, R87, -INF , !P0 ;  /* 0xff80000057bd7808 */ /* 0x000fe40004000000 */
[----:B------:R-:W-:Y:S04]  /*9bb0*/  ISETP.GT.AND P0, PT, R180, RZ, !P3 ;  /* 0x000000ffb400720c */ /* 0x000fe80005f04270 */
        /* <DEDUP_REMOVED lines=9> */
[----:B------:R-:W-:Y:S04]  /*9c50*/  ISETP.LT.OR P0, PT, R181, 0x1, P0 ;  /* 0x00000001b500780c */ /* 0x000fe80000701670 */
[----:B------:R-:W-:Y:S02]  /*9c60*/  FSEL R6, R6, -INF , !P0 ;  /* 0xff80000006067808 */ /* 0x000fe40004000000 */
[----:B------:R-:W-:Y:S04]  /*9c70*/  ISETP.GT.AND P0, PT, R180, 0x58, !P5 ;  /* 0x00000058b400780c */ /* 0x000fe80006f04270 */
[C---:B------:R-:W-:Y:S04]  /*9c80*/  ISETP.LT.OR P0, PT, R183.reuse, 0x59, P0 ;  /* 0x00000059b700780c */ /* 0x040fe80000701670 */
[----:B------:R-:W-:Y:S02]  /*9c90*/  FSEL R186, R96, -INF , !P0 ;  /* 0xff80000060ba7808 */ /* 0x000fe40004000000 */
[----:B------:R-:W-:Y:S04]  /*9ca0*/  ISETP.GE.AND P0, PT, R170, 0x5a, PT ;  /* 0x0000005aaa00780c */ /* 0x000fe80003f06270 */
        /* <DEDUP_REMOVED lines=10> */
[----:B------:R-:W-:Y:S02]  /*9d50*/  ISETP.NE.AND P4, PT, R48, RZ, PT ;  /* 0x000000ff3000720c */ /* 0x000fe40003f85270 */
[----:B------:R-:W-:Y:S04]  /*9d60*/  ISETP.LT.OR P2, PT, R175, 0x2, P2 ;  /* 0x00000002af00780c */ /* 0x000fe80001741670 */
[----:B------:R-:W-:Y:S02]  /*9d70*/  FSEL R9, R9, -INF , !P2 ;  /* 0xff80000009097808 */ /* 0x000fe40005000000 */
[----:B------:R-:W-:Y:S04]  /*9d80*/  ISETP.NE.AND P2, PT, R173, RZ, PT ;  /* 0x000000ffad00720c */ /* 0x000fe80003f45270 */
[----:B------:R-:W-:Y:S04]  /*9d90*/  ISETP.GT.AND P2, PT, R174, 0x8, !P2 ;  /* 0x00000008ae00780c */ /* 0x000fe80005744270 */
[C---:B------:R-:W-:Y:S04]  /*9da0*/  ISETP.LT.OR P2, PT, R175.reuse, 0x9, P2 ;  /* 0x00000009af00780c */ /* 0x040fe80001741670 */
[----:B------:R-:W-:Y:S02]  /*9db0*/  FSEL R12, R12, -INF , !P2 ;  /* 0xff8000000c0c7808 */ /* 0x000fe40005000000 */
[----:B------:R-:W-:Y:S04]  /*9dc0*/  ISETP.NE.AND P2, PT, R172, RZ, PT ;  /* 0x000000ffac00720c */ /* 0x000fe80003f45270 */
[----:B------:R-:W-:Y:S04]  /*9dd0*/  ISETP.GT.AND P2, PT, R174, 0x9, !P2 ;  /* 0x00000009ae00780c */ /* 0x000fe80005744270 */
        /* <DEDUP_REMOVED lines=12> */
[----:B------:R-:W-:Y:S04]  /*9ea0*/  ISETP.LT.OR P2, PT, R175, 0x19, P2 ;  /* 0x00000019af00780c */ /* 0x000fe80001741670 */
[----:B------:R-:W-:Y:S02]  /*9eb0*/  FSEL R49, R28, -INF , !P2 ;  /* 0xff8000001c317808 */ /* 0x000fe40005000000 */
[----:B------:R-:W-:Y:S01]  /*9ec0*/  ISETP.NE.AND P2, PT, R21, RZ, PT ;  /* 0x000000ff1500720c */ /* 0x000fe20003f45270 */
[----:B------:R-:W1:Y:S03]  /*9ed0*/  SHFL.IDX PT, R28, R171, 0x3, 0x1c1f ;  /* 0x007c1f00ab1c7f89 */ /* 0x000e6600000e0000 */
[----:B------:R-:W-:Y:S04]  /*9ee0*/  ISETP.GT.AND P2, PT, R174, 0x19, !P2 ;  /* 0x00000019ae00780c */ /* 0x000fe80005744270 */
[----:B------:R-:W-:Y:S04]  /*9ef0*/  ISETP.LT.OR P2, PT, R175, 0x1a, P2 ;  /* 0x0000001aaf00780c */ /* 0x000fe80001741670 */
[----:B------:R-:W-:Y:S02]  /*9f00*/  FSEL R48, R29, -INF , !P2 ;  /* 0xff8000001d307808 */ /* 0x000fe40005000000 */
[----:B------:R-:W-:Y:S04]  /*9f10*/  ISETP.NE.AND P2, PT, R184, RZ, PT ;  /* 0x000000ffb800720c */ /* 0x000fe80003f45270 */
[----:B------:R-:W-:Y:S04]  /*9f20*/  ISETP.GT.AND P2, PT, R174, 0x20, !P2 ;  /* 0x00000020ae00780c */ /* 0x000fe80005744270 */
[----:B------:R-:W-:Y:S01]  /*9f30*/  ISETP.LT.OR P2, PT, R175, 0x21, P2 ;  /* 0x00000021af00780c */ /* 0x000fe20001741670 */
[--C-:B-1----:R-:W-:Y:S03]  /*9f40*/  IMAD.IADD R24, R3, 0x1, R28.reuse ;  /* 0x0000000103187824 */ /* 0x102fe600078e021c */
[----:B------:R-:W-:Y:S01]  /*9f50*/  FSEL R40, R40, -INF , !P2 ;  /* 0xff80000028287808 */ /* 0x000fe20005000000 */
[----:B------:R-:W-:Y:S01]  /*9f60*/  IMAD.IADD R25, R2, 0x1, R28 ;  /* 0x0000000102197824 */ /* 0x000fe200078e021c */
[----:B------:R-:W-:Y:S04]  /*9f70*/  ISETP.NE.AND P2, PT, R23, RZ, PT ;  /* 0x000000ff1700720c */ /* 0x000fe80003f45270 */
[C---:B------:R-:W-:Y:S04]  /*9f80*/  ISETP.GT.AND P2, PT, R174.reuse, 0x21, !P2 ;  /* 0x00000021ae00780c */ /* 0x040fe80005744270 */
[----:B------:R-:W-:Y:S04]  /*9f90*/  ISETP.LT.OR P2, PT, R175, 0x22, P2 ;  /* 0x00000022af00780c */ /* 0x000fe80001741670 */
[----:B------:R-:W-:Y:S02]  /*9fa0*/  FSEL R41, R41, -INF , !P2 ;  /* 0xff80000029297808 */ /* 0x000fe40005000000 */
[----:B------:R-:W-:Y:S04]  /*9fb0*/  ISETP.NE.AND P2, PT, R37, RZ, PT ;  /* 0x000000ff2500720c */ /* 0x000fe80003f45270 */
[----:B------:R-:W-:Y:S04]  /*9fc0*/  ISETP.GT.AND P2, PT, R174, 0x28, !P2 ;  /* 0x00000028ae00780c */ /* 0x000fe80005744270 */
[C---:B------:R-:W-:Y:S04]  /*9fd0*/  ISETP.LT.OR P2, PT, R175.reuse, 0x29, P2 ;  /* 0x00000029af00780c */ /* 0x040fe80001741670 */
[----:B------:R-:W-:Y:S02]  /*9fe0*/  FSEL R84, R44, -INF , !P2 ;  /* 0xff8000002c547808 */ /* 0x000fe40005000000 */
        /* <DEDUP_REMOVED lines=30> */
[----:B------:R-:W-:Y:S04]  /*a1d0*/  ISETP.LT.OR P2, PT, R175, 0x49, P2 ;  /* 0x00000049af00780c */ /* 0x000fe80001741670 */
[----:B------:R-:W-:Y:S02]  /*a1e0*/  FSEL R207, R76, -INF , !P2 ;  /* 0xff8000004ccf7808 */ /* 0x000fe40005000000 */
[C---:B------:R-:W-:Y:S02]  /*a1f0*/  ISETP.GT.AND P2, PT, R174.reuse, 0x49, !P4 ;  /* 0x00000049ae00780c */ /* 0x040fe40006744270 */
[----:B------:R-:W-:Y:S02]  /*a200*/  ISETP.NE.AND P4, PT, R179, RZ, PT ;  /* 0x000000ffb300720c */ /* 0x000fe40003f85270 */
[----:B------:R-:W-:Y:S04]  /*a210*/  ISETP.LT.OR P2, PT, R175, 0x4a, P2 ;  /* 0x0000004aaf00780c */ /* 0x000fe80001741670 */
[----:B------:R-:W-:Y:S02]  /*a220*/  FSEL R204, R77, -INF , !P2 ;  /* 0xff8000004dcc7808 */ /* 0x000fe40005000000 */
[----:B------:R-:W-:Y:S04]  /*a230*/  ISETP.GT.AND P2, PT, R174, 0x50, !P1 ;  /* 0x00000050ae00780c */ /* 0x000fe80004f44270 */
[C---:B------:R-:W-:Y:S04]  /*a240*/  ISETP.LT.OR P2, PT, R175.reuse, 0x51, P2 ;  /* 0x00000051af00780c */ /* 0x040fe80001741670 */
[----:B------:R-:W-:Y:S02]  /*a250*/  FSEL R185, R88, -INF , !P2 ;  /* 0xff80000058b97808 */ /* 0x000fe40005000000 */
[C---:B------:R-:W-:Y:S04]  /*a260*/  ISETP.GT.AND P2, PT, R174.reuse, 0x51, !P6 ;  /* 0x00000051ae00780c */ /* 0x040fe80007744270 */
[----:B------:R-:W-:Y:S04]  /*a270*/  ISETP.LT.OR P2, PT, R175, 0x52, P2 ;  /* 0x00000052af00780c */ /* 0x000fe80001741670 */
[----:B------:R-:W-:Y:S02]  /*a280*/  FSEL R181, R89, -INF , !P2 ;  /* 0xff80000059b57808 */ /* 0x000fe40005000000 */
[----:B------:R-:W-:Y:S04]  /*a290*/  ISETP.GT.AND P2, PT, R174, 0x58, !P5 ;  /* 0x00000058ae00780c */ /* 0x000fe80006f44270 */
[C---:B------:R-:W-:Y:S04]  /*a2a0*/  ISETP.LT.OR P2, PT, R175.reuse, 0x59, P2 ;  /* 0x00000059af00780c */ /* 0x040fe80001741670 */
[----:B------:R-:W-:Y:S02]  /*a2b0*/  FSEL R179, R92, -INF , !P2 ;  /* 0xff8000005cb37808 */ /* 0x000fe40005000000 */
[----:B------:R-:W-:Y:S02]  /*a2c0*/  ISETP.GT.AND P2, PT, R174, RZ, !P3 ;  /* 0x000000ffae00720c */ /* 0x000fe40005f44270 */
[----:B------:R-:W-:Y:S02]  /*a2d0*/  ISETP.NE.AND P3, PT, R176, RZ, PT ;  /* 0x000000ffb000720c */ /* 0x000fe40003f65270 */
[C---:B------:R-:W-:Y:S04]  /*a2e0*/  ISETP.LT.OR P2, PT, R175.reuse, 0x1, P2 ;  /* 0x00000001af00780c */ /* 0x040fe80001741670 */
[----:B------:R-:W-:Y:S02]  /*a2f0*/  FSEL R8, R8, -INF , !P2 ;  /* 0xff80000008087808 */ /* 0x000fe40005000000 */
[----:B------:R-:W-:Y:S04]  /*a300*/  ISETP.GT.AND P2, PT, R174, 0x59, !P0 ;  /* 0x00000059ae00780c */ /* 0x000fe80004744270 */
[----:B------:R-:W-:Y:S04]  /*a310*/  ISETP.LT.OR P2, PT, R175, 0x5a, P2 ;  /* 0x0000005aaf00780c */ /* 0x000fe80001741670 */
[----:B------:R-:W-:Y:S02]  /*a320*/  FSEL R176, R93, -INF , !P2 ;  /* 0xff8000005db07808 */ /* 0x000fe40005000000 */
[----:B------:R-:W-:Y:S11]  /*a330*/  PLOP3.LUT P2, PT, PT, PT, UP0, 0x40, 0x0 ;  /* 0x000000000000781c */ /* 0x000ff60003f4e808 */
[----:B------:R-:W-:Y:S02]  /*a340*/  @!UPT UIADD3 URZ, URZ, URZ, URZ ;  /* 0x0000003f3f3ff290 */ /* 0x000fe4000fffe03f */
        /* <DEDUP_REMOVED lines=16> */
.L_x_187:
[----:B------:R-:W-:Y:S04]  /*a450*/  MOV R2, c[0x0][0x32c] ;  /* 0x0000cb0000027a02 */ /* 0x000fe80000000f00 */
[----:B------:R-:W-:Y:S11]  /*a460*/  ISETP.NE.AND P2, PT, R2, 0x1, PT ;  /* 0x000000010200780c */ /* 0x000ff60003f45270 */
[----:B------:R-:W-:Y:S02]  /*a470*/  @!UPT UIADD3 URZ, URZ, URZ, URZ ;  /* 0x0000003f3f3ff290 */ /* 0x000fe4000fffe03f */
[----:B------:R-:W-:Y:S05]  /*a480*/  @P2 IMAD.HI.U32 R2, R28, c[0x0][0x330], RZ ;  /* 0x0000cc001c022a27 */ /* 0x000fea00078e00ff */
[----:B------:R-:W-:Y:S02]  /*a490*/  @P2 SHF.R.U32.HI R28, RZ, c[0x0][0x334], R2 ;  /* 0x0000cd00ff1c2a19 */ /* 0x000fe40000011602 */
.L_x_188:
[----:B------:R-:W-:Y:S05]  /*a4a0*/  BSYNC B0 ;  /* 0x0000000000007941 */ /* 0x000fea0003800000 */
.L_x_186:
[----:B------:R-:W-:Y:S04]  /*a4b0*/  IMAD.IADD R170, R170, 0x1, -R237 ;  /* 0x00000001aaaa7824 */ /* 0x000fe800078e0aed */
[----:B------:R-:W-:Y:S05]  /*a4c0*/  IMAD R170, R28, c[0x0][0x32c], R170 ;  /* 0x0000cb001caa7a24 */ /* 0x000fea00078e02aa */
[----:B------:R-:W-:Y:S02]  /*a4d0*/  IADD3 R2, R170, c[0x0][0x32c], RZ ;  /* 0x0000cb00aa027a10 */ /* 0x000fe40007ffe0ff */
[----:B------:R-:W-:Y:S02]  /*a4e0*/  IMNMX R25, R25, R170, !PT ;  /* 0x000000aa19197217 */ /* 0x000fe40007800200 */
[----:B------:R-:W-:Y:S02]  /*a4f0*/  IMNMX R24, R24, R2, PT ;  /* 0x0000000218187217 */ /* 0x000fe40003800200 */
.L_x_185:
[----:B------:R-:W2:Y:S01]  /*a500*/  LDL.LU R92, [R1] ;  /* 0x00000000015c7983 */ /* 0x000ea20000300800 */
[----:B------:R-:W-:Y:S01]  /*a510*/  ISETP.NE.AND P2, PT, R67, RZ, PT ;  /* 0x000000ff4300720c */ /* 0x000fe20003f45270 */
[----:B------:R-:W-:Y:S01]  /*a520*/  IMAD.MOV.U32 R44, RZ, RZ, R211 ;  /* 0x000000ffff2c7224 */ /* 0x000fe200078e00d3 */
[----:B------:R-:W-:Y:S01]  /*a530*/  MOV R89, R245 ;  /* 0x000000f500597202 */ /* 0x000fe20000000f00 */
[----:B------:R-:W-:Y:S01]  /*a540*/  IMAD.MOV.U32 R61, RZ, RZ, R205 ;  /* 0x000000ffff3d7224 */ /* 0x000fe200078e00cd */
[C---:B------:R-:W-:Y:S02]  /*a550*/  ISETP.GT.AND P2, PT, R25.reuse, RZ, !P2 ;  /* 0x000000ff1900720c */ /* 0x040fe40005744270 */
[----:B------:R-:W-:Y:S02]  /*a560*/  MOV R45, R208 ;  /* 0x000000d0002d7202 */ /* 0x000fe40000000f00 */
[----:B------:R-:W-:Y:S02]  /*a570*/  ISETP.LT.OR P2, PT, R24, 0x1, P2 ;  /* 0x000000011800780c */ /* 0x000fe40001741670 */
[----:B------:R-:W-:Y:S02]  /*a580*/  MOV R85, R199 ;  /* 0x000000c700557202 */ /* 0x000fe40000000f00 */
[----:B------:R-:W-:Y:S02]  /*a590*/  FSEL R10, R10, -INF , !P2 ;  /* 0xff8000000a0a7808 */ /* 0x000fe40005000000 */
[----:B------:R-:W-:Y:S02]  /*a5a0*/  ISETP.NE.AND P2, PT, R66, RZ, PT ;  /* 0x000000ff4200720c */ /* 0x000fe40003f45270 */
[C---:B------:R-:W-:Y:S02]  /*a5b0*/  ISETP.GT.AND P1, PT, R25.reuse, 0x50, !P1 ;  /* 0x000000501900780c */ /* 0x040fe40004f24270 */
[C---:B------:R-:W-:Y:S02]  /*a5c0*/  ISETP.GT.AND P2, PT, R25.reuse, 0x1, !P2 ;  /* 0x000000011900780c */ /* 0x040fe40005744270 */
[C---:B------:R-:W-:Y:S02]  /*a5d0*/  ISETP.LT.OR P1, PT, R24.reuse, 0x51, P1 ;  /* 0x000000511800780c */ /* 0x040fe40000f21670 */
[C---:B------:R-:W-:Y:S02]  /*a5e0*/  ISETP.LT.OR P2, PT, R24.reuse, 0x2, P2 ;  /* 0x000000021800780c */ /* 0x040fe40001741670 */
[----:B------:R-:W-:Y:S02]  /*a5f0*/  ISETP.GT.AND P6, PT, R25, 0x51, !P6 ;  /* 0x000000511900780c */ /* 0x000fe400077c4270 */
[----:B------:R-:W-:Y:S02]  /*a600*/  FSEL R11, R11, -INF , !P2 ;  /* 0xff8000000b0b7808 */ /* 0x000fe40005000000 */
[----:B------:R-:W-:Y:S02]  /*a610*/  ISETP.NE.AND P2, PT, R173, RZ, PT ;  /* 0x000000ffad00720c */ /* 0x000fe40003f45270 */
[C---:B------:R-:W-:Y:S02]  /*a620*/  ISETP.LT.OR P6, PT, R24.reuse, 0x52, P6 ;  /* 0x000000521800780c */ /* 0x040fe400037c1670 */
[C---:B------:R-:W-:Y:S02]  /*a630*/  ISETP.GT.AND P2, PT, R25.reuse, 0x8, !P2 ;  /* 0x000000081900780c */ /* 0x040fe40005744270 */
[C---:B------:R-:W-:Y:S02]  /*a640*/  ISETP.GT.AND P5, PT, R25.reuse, 0x58, !P5 ;  /* 0x000000581900780c */ /* 0x040fe40006fa4270 */
[C---:B------:R-:W-:Y:S02]  /*a650*/  ISETP.LT.OR P2, PT, R24.reuse, 0x9, P2 ;  /* 0x000000091800780c */ /* 0x040fe40001741670 */
[----:B------:R-:W-:Y:S02]  /*a660*/  ISETP.LT.OR P5, PT, R24, 0x59, P5 ;  /* 0x000000591800780c */ /* 0x000fe40002fa1670 */
[----:B------:R-:W-:Y:S02]  /*a670*/  FSEL R14, R14, -INF , !P2 ;  /* 0xff8000000e0e7808 */ /* 0x000fe40005000000 */
[----:B------:R-:W-:Y:S02]  /*a680*/  ISETP.NE.AND P2, PT, R172, RZ, PT ;  /* 0x000000ffac00720c */ /* 0x000fe40003f45270 */
[C---:B------:R-:W-:Y:S02]  /*a690*/  ISETP.GT.AND P0, PT, R25.reuse, 0x59, !P0 ;  /* 0x000000591900780c */ /* 0x040fe40004704270 */
[----:B------:R-:W-:Y:S02]  /*a6a0*/  ISETP.GT.AND P2, PT, R25, 0x9, !P2 ;  /* 0x000000091900780c */ /* 0x000fe40005744270 */
[C---:B------:R-:W-:Y:S02]  /*a6b0*/  ISETP.LT.OR P0, PT, R24.reuse, 0x5a, P0 ;  /* 0x0000005a1800780c */ /* 0x040fe40000701670 */
[----:B------:R-:W-:Y:S02]  /*a6c0*/  ISETP.LT.OR P2, PT, R24, 0xa, P2 ;  /* 0x0000000a1800780c */ /* 0x000fe40001741670 */
[----:B------:R-:W-:Y:S02]  /*a6d0*/  FSEL R73, R95, -INF , !P0 ;  /* 0xff8000005f497808 */ /* 0x000fe40004000000 */
[----:B------:R-:W-:Y:S02]  /*a6e0*/  FSEL R15, R15, -INF , !P2 ;  /* 0xff8000000f0f7808 */ /* 0x000fe40005000000 */
[----:B------:R-:W-:Y:S04]  /*a6f0*/  ISETP.NE.AND P2, PT, R178, RZ, PT ;  /* 0x000000ffb200720c */ /* 0x000fe80003f45270 */
[C---:B------:R-:W-:Y:S04]  /*a700*/  ISETP.GT.AND P2, PT, R25.reuse, 0x10, !P2 ;  /* 0x000000101900780c */ /* 0x040fe80005744270 */
[----:B------:R-:W-:Y:S04]  /*a710*/  ISETP.LT.OR P2, PT, R24, 0x11, P2 ;  /* 0x000000111800780c */ /* 0x000fe80001741670 */
[----:B------:R-:W-:Y:S02]  /*a720*/  FSEL R57, R26, -INF , !P2 ;  /* 0xff8000001a397808 */ /* 0x000fe40005000000 */
[----:B------:R-:W-:Y:S02]  /*a730*/  ISETP.NE.AND P2, PT, R182, RZ, PT ;  /* 0x000000ffb600720c */ /* 0x000fe40003f45270 */
[----:B------:R-:W-:Y:S02]  /*a740*/  FMNMX.FTZ R26, R6, R166, !PT ;  /* 0x000000a6061a7209 */ /* 0x000fe40007810000 */
[----:B------:R-:W-:Y:S02]  /*a750*/  ISETP.GT.AND P2, PT, R25, 0x11, !P2 ;  /* 0x000000111900780c */ /* 0x000fe40005744270 */
[----:B------:R-:W-:Y:S02]  /*a760*/  FMNMX.FTZ R26, R7, R26, !PT ;  /* 0x0000001a071a7209 */ /* 0x000fe40007810000 */
[----:B------:R-:W-:Y:S02]  /*a770*/  ISETP.LT.OR P2, PT, R24, 0x12, P2 ;  /* 0x000000121800780c */ /* 0x000fe40001741670 */
[----:B------:R-:W-:Y:S02]  /*a780*/  FMNMX.FTZ R26, R0, R26, !PT ;  /* 0x0000001a001a7209 */ /* 0x000fe40007810000 */
        /* <DEDUP_REMOVED lines=35> */
[----:B------:R-:W-:Y:S01]  /*a9c0*/  FSEL R80, R46, -INF , !P2 ;  /* 0xff8000002e507808 */ /* 0x000fe20005000000 */
[----:B------:R-:W-:Y:S01]  /*a9d0*/  IMAD.MOV.U32 R46, RZ, RZ, R198 ;  /* 0x000000ffff2e7224 */ /* 0x000fe200078e00c6 */
        /* <DEDUP_REMOVED lines=8> */
[----:B------:R-:W-:Y:S02]  /*aa60*/  MOV R47, R196 ;  /* 0x000000c4002f7202 */ /* 0x000fe40000000f00 */
[----:B------:R-:W-:Y:S02]  /*aa70*/  ISETP.GT.AND P2, PT, R25, 0x30, !P2 ;  /* 0x000000301900780c */ /* 0x000fe40005744270 */
[----:B------:R-:W-:Y:S02]  /*aa80*/  FMNMX.FTZ R26, R47, R26, !PT ;  /* 0x0000001a2f1a7209 */ /* 0x000fe40007810000 */
[----:B------:R-:W-:Y:S02]  /*aa90*/  ISETP.LT.OR P2, PT, R24, 0x31, P2 ;  /* 0x000000311800780c */ /* 0x000fe40001741670 */
[----:B------:R-:W-:Y:S02]  /*aaa0*/  FMNMX.FTZ R21, R41, R21, !PT ;  /* 0x0000001529157209 */ /* 0x000fe40007810000 */
[----:B------:R-:W-:Y:S01]  /*aab0*/  FSEL R93, R58, -INF , !P2 ;  /* 0xff8000003a5d7808 */ /* 0x000fe20005000000 */
[----:B------:R-:W-:Y:S01]  /*aac0*/  IMAD.MOV.U32 R58, RZ, RZ, R195 ;  /* 0x000000ffff3a7224 */ /* 0x000fe200078e00c3 */
[----:B------:R-:W-:Y:S02]  /*aad0*/  ISETP.NE.AND P2, PT, R38, RZ, PT ;  /* 0x000000ff2600720c */ /* 0x000fe40003f45270 */
[----:B------:R-:W-:Y:S01]  /*aae0*/  FMNMX.FTZ R21, R84, R21, !PT ;  /* 0x0000001554157209 */ /* 0x000fe20007810000 */
[----:B------:R-:W-:Y:S01]  /*aaf0*/  LDSM.16.MT88.4 R36, [R220+0x100] ;  /* 0x00010000dc24783b */ /* 0x000fe20000004200 */
        /* <DEDUP_REMOVED lines=8> */
[----:B------:R-:W-:Y:S02]  /*ab80*/  MOV R59, R192 ;  /* 0x000000c0003b7202 */ /* 0x000fe40000000f00 */
[----:B------:R-:W-:Y:S02]  /*ab90*/  ISETP.LT.OR P2, PT, R24, 0x39, P2 ;  /* 0x000000391800780c */ /* 0x000fe40001741670 */
[----:B------:R-:W-:Y:S02]  /*aba0*/  FMNMX.FTZ R23, R10, R164, !PT ;  /* 0x000000a40a177209 */ /* 0x000fe40007810000 */
[----:B------:R-:W-:Y:S01]  /*abb0*/  FSEL R27, R62, -INF , !P2 ;  /* 0xff8000003e1b7808 */ /* 0x000fe20005000000 */
[----:B------:R-:W-:Y:S01]  /*abc0*/  IMAD.MOV.U32 R62, RZ, RZ, R2 ;  /* 0x000000ffff3e7224 */ /* 0x000fe200078e0002 */
[----:B------:R-:W-:Y:S02]  /*abd0*/  FMNMX.FTZ R2, R4, R167, !PT ;  /* 0x000000a704027209 */ /* 0x000fe40007810000 */
[----:B------:R-:W-:Y:S02]  /*abe0*/  ISETP.NE.AND P2, PT, R52, RZ, PT ;  /* 0x000000ff3400720c */ /* 0x000fe40003f45270 */
[----:B------:R-:W-:Y:S02]  /*abf0*/  FMNMX.FTZ R2, R5, R2, !PT ;  /* 0x0000000205027209 */ /* 0x000fe40007810000 */
[----:B------:R-:W-:Y:S02]  /*ac00*/  ISETP.GT.AND P2, PT, R25, 0x39, !P2 ;  /* 0x000000391900780c */ /* 0x000fe40005744270 */
[----:B------:R-:W-:Y:S02]  /*ac10*/  FMNMX.FTZ R2, R169, R2, !PT ;  /* 0x00000002a9027209 */ /* 0x000fe40007810000 */
[----:B------:R-:W-:Y:S02]  /*ac20*/  ISETP.LT.OR P2, PT, R24, 0x3a, P2 ;  /* 0x0000003a1800780c */ /* 0x000fe40001741670 */
[----:B------:R-:W-:Y:S02]  /*ac30*/  FMNMX.FTZ R2, R168, R2, !PT ;  /* 0x00000002a8027209 */ /* 0x000fe40007810000 */
[----:B------:R-:W-:Y:S02]  /*ac40*/  FSEL R30, R63, -INF , !P2 ;  /* 0xff8000003f1e7808 */ /* 0x000fe40005000000 */
[----:B------:R-:W-:Y:S02]  /*ac50*/  FMNMX.FTZ R2, R20, R2, !PT ;  /* 0x0000000214027209 */ /* 0x000fe40007810000 */
[----:B------:R-:W-:Y:S02]  /*ac60*/  MOV R63, R191 ;  /* 0x000000bf003f7202 */ /* 0x000fe40000000f00 */
        /* <DEDUP_REMOVED lines=9> */
[----:B------:R-:W-:Y:S02]  /*ad00*/  ISETP.NE.AND P2, PT, R54, RZ, PT ;  /* 0x000000ff3600720c */ /* 0x000fe40003f45270 */
[----:B------:R-:W-:Y:S01]  /*ad10*/  FMNMX.FTZ R2, R193, R2, !PT ;  /* 0x00000002c1027209 */ /* 0x000fe20007810000 */
[----:B------:R-:W-:Y:S01]  /*ad20*/  LDSM.16.MT88.4 R52, [R219+0x100] ;  /* 0x00010000db34783b */ /* 0x000fe20000004200 */
[----:B------:R-:W-:Y:S02]  /*ad30*/  ISETP.GT.AND P2, PT, R25, 0x41, !P2 ;  /* 0x000000411900780c */ /* 0x000fe40005744270 */
[----:B------:R-:W-:Y:S02]  /*ad40*/  FMNMX.FTZ R2, R190, R2, !PT ;  /* 0x00000002be027209 */ /* 0x000fe40007810000 */
[----:B------:R-:W-:Y:S02]  /*ad50*/  FMNMX.FTZ R21, R59, R21, !PT ;  /* 0x000000153b157209 */ /* 0x000fe40007810000 */
[----:B------:R-:W-:Y:S02]  /*ad60*/  FMNMX.FTZ R2, R63, R2, !PT ;  /* 0x000000023f027209 */ /* 0x000fe40007810000 */
[----:B------:R-:W-:Y:S02]  /*ad70*/  ISETP.LT.OR P2, PT, R24, 0x42, P2 ;  /* 0x000000421800780c */ /* 0x000fe40001741670 */
[----:B------:R-:W-:Y:S02]  /*ad80*/  FMNMX.FTZ R2, R45, R2, !PT ;  /* 0x000000022d027209 */ /* 0x000fe40007810000 */
[----:B------:R-:W-:Y:S02]  /*ad90*/  FMNMX.FTZ R23, R11, R23, !PT ;  /* 0x000000170b177209 */ /* 0x000fe40007810000 */
[----:B------:R-:W-:Y:S02]  /*ada0*/  FMNMX.FTZ R2, R252, R2, !PT ;  /* 0x00000002fc027209 */ /* 0x000fe40007810000 */
[----:B------:R-:W-:Y:S02]  /*adb0*/  FMNMX.FTZ R21, R58, R21, !PT ;  /* 0x000000153a157209 */ /* 0x000fe40007810000 */
[----:B------:R-:W-:Y:S02]  /*adc0*/  FMNMX.FTZ R2, R251, R2, !PT ;  /* 0x00000002fb027209 */ /* 0x000fe40007810000 */
[----:B------:R-:W-:Y:S02]  /*add0*/  FSEL R211, R75, -INF , !P2 ;  /* 0xff8000004bd37808 */ /* 0x000fe40005000000 */
[----:B------:R-:W-:Y:S02]  /*ade0*/  FMNMX.FTZ R2, R248, R2, !PT ;  /* 0x00000002f8027209 */ /* 0x000fe40007810000 */
[----:B------:R-:W-:Y:S02]  /*adf0*/  ISETP.NE.AND P2, PT, R65, RZ, PT ;  /* 0x000000ff4100720c */ /* 0x000fe40003f45270 */
[----:B------:R-:W-:Y:S02]  /*ae00*/  FMNMX.FTZ R2, R247, R2, !PT ;  /* 0x00000002f7027209 */ /* 0x000fe40007810000 */
[----:B------:R-:W-:Y:S02]  /*ae10*/  FMNMX.FTZ R23, R14, R23, !PT ;  /* 0x000000170e177209 */ /* 0x000fe40007810000 */
[----:B------:R-:W-:Y:S02]  /*ae20*/  FMNMX.FTZ R2, R206, R2, !PT ;  /* 0x00000002ce027209 */ /* 0x000fe40007810000 */
[----:B------:R-:W-:Y:S02]  /*ae30*/  FMNMX.FTZ R21, R244, R21, !PT ;  /* 0x00000015f4157209 */ /* 0x000fe40007810000 */
[----:B------:R-:W-:Y:S02]  /*ae40*/  FMNMX.FTZ R2, R203, R2, !PT ;  /* 0x00000002cb027209 */ /* 0x000fe40007810000 */
[----:B------:R-:W-:Y:S02]  /*ae50*/  ISETP.GT.AND P2, PT, R25, 0x48, !P2 ;  /* 0x000000481900780c */ /* 0x000fe40005744270 */
[----:B------:R-:W-:Y:S02]  /*ae60*/  FMNMX.FTZ R2, R200, R2, !PT ;  /* 0x00000002c8027209 */ /* 0x000fe40007810000 */
[----:B------:R-:W-:Y:S02]  /*ae70*/  FMNMX.FTZ R23, R15, R23, !PT ;  /* 0x000000170f177209 */ /* 0x000fe40007810000 */
[----:B------:R-:W-:Y:S02]  /*ae80*/  FMNMX.FTZ R2, R197, R2, !PT ;  /* 0x00000002c5027209 */ /* 0x000fe40007810000 */
[----:B------:R-:W-:Y:S02]  /*ae90*/  FMNMX.FTZ R21, R210, R21, !PT ;  /* 0x00000015d2157209 */ /* 0x000fe40007810000 */
[----:B------:R-:W-:Y:S02]  /*aea0*/  FMNMX.FTZ R2, R186, R2, !PT ;  /* 0x00000002ba027209 */ /* 0x000fe40007810000 */
[----:B--2---:R-:W-:Y:S02]  /*aeb0*/  FMNMX.FTZ R26, R92, R26, !PT ;  /* 0x0000001a5c1a7209 */ /* 0x004fe40007810000 */
[----:B------:R-:W-:Y:S02]  /*aec0*/  FMNMX.FTZ R2, R183, R2, !PT ;  /* 0x00000002b7027209 */ /* 0x000fe40007810000 */
[----:B------:R-:W-:Y:S02]  /*aed0*/  FMNMX.FTZ R26, R250, R26, !PT ;  /* 0x0000001afa1a7209 */ /* 0x000fe40007810000 */
[----:B------:R-:W-:Y:S01]  /*aee0*/  ISETP.LT.OR P2, PT, R24, 0x49, P2 ;  /* 0x000000491800780c */ /* 0x000fe20001741670 */
[----:B------:R-:W1:Y:S01]  /*aef0*/  SHFL.BFLY PT, R22, R2, 0x2, 0x1f ;  /* 0x0c401f0002167f89 */ /* 0x000e6200000e0000 */
        /* <DEDUP_REMOVED lines=12> */
[----:B-1----:R-:W-:Y:S02]  /*afc0*/  FMNMX.FTZ R22, R2, R22, !PT ;  /* 0x0000001602167209 */ /* 0x002fe40007810000 */
[----:B------:R-:W-:Y:S02]  /*afd0*/  FMNMX.FTZ R26, R189, R26, !PT ;  /* 0x0000001abd1a7209 */ /* 0x000fe40007810000 */
[----:B------:R-:W-:Y:S01]  /*afe0*/  ISETP.GT.AND P2, PT, R25, 0x49, !P2 ;  /* 0x000000491900780c */ /* 0x000fe20005744270 */
[----:B------:R-:W1:Y:S01]  /*aff0*/  SHFL.BFLY PT, R3, R22, 0x1, 0x1f ;  /* 0x0c201f0016037f89 */ /* 0x000e6200000e0000 */
[----:B------:R-:W-:Y:S02]  /*b000*/  FMNMX.FTZ R26, R180, R26, !PT ;  /* 0x0000001ab41a7209 */ /* 0x000fe40007810000 */
[----:B------:R-:W-:Y:S02]  /*b010*/  FMNMX.FTZ R23, R60, R23, !PT ;  /* 0x000000173c177209 */ /* 0x000fe40007810000 */
[----:B------:R-:W-:Y:S02]  /*b020*/  FMNMX.FTZ R26, R177, R26, !PT ;  /* 0x0000001ab11a7209 */ /* 0x000fe40007810000 */
[----:B------:R-:W-:Y:S02]  /*b030*/  FMNMX.FTZ R21, R185, R21, !PT ;  /* 0x00000015b9157209 */ /* 0x000fe40007810000 */
[----:B------:R-:W-:Y:S01]  /*b040*/  ISETP.LT.OR P2, PT, R24, 0x4a, P2 ;  /* 0x0000004a1800780c */ /* 0x000fe20001741670 */
[----:B------:R-:W2:Y:S01]  /*b050*/  SHFL.BFLY PT, R2, R26, 0x2, 0x1f ;  /* 0x0c401f001a027f89 */ /* 0x000ea200000e0000 */
[----:B------:R-:W-:Y:S02]  /*b060*/  FMNMX.FTZ R23, R88, R23, !PT ;  /* 0x0000001758177209 */ /* 0x000fe40007810000 */
[----:B------:R-:W-:Y:S02]  /*b070*/  FMNMX.FTZ R21, R181, R21, !PT ;  /* 0x00000015b5157209 */ /* 0x000fe40007810000 */
[----:B------:R-:W-:Y:S02]  /*b080*/  FSEL R205, R79, -INF , !P2 ;  /* 0xff8000004fcd7808 */ /* 0x000fe40005000000 */
[----:B------:R-:W-:Y:S02]  /*b090*/  FMNMX.FTZ R23, R62, R23, !PT ;  /* 0x000000173e177209 */ /* 0x000fe40007810000 */
[----:B------:R-:W-:Y:S02]  /*b0a0*/  FMNMX.FTZ R21, R179, R21, !PT ;  /* 0x00000015b3157209 */ /* 0x000fe40007810000 */
[----:B------:R-:W-:Y:S02]  /*b0b0*/  FMNMX.FTZ R23, R28, R23, !PT ;  /* 0x000000171c177209 */ /* 0x000fe40007810000 */
[----:B------:R-:W-:Y:S02]  /*b0c0*/  FMNMX.FTZ R21, R176, R21, !PT ;  /* 0x00000015b0157209 */ /* 0x000fe40007810000 */
[----:B-1----:R-:W-:Y:S02]  /*b0d0*/  FMNMX.FTZ R3, R22, R3, !PT ;  /* 0x0000000316037209 */ /* 0x002fe40007810000 */
[----:B------:R-:W-:Y:S02]  /*b0e0*/  FMNMX.FTZ R23, R80, R23, !PT ;  /* 0x0000001750177209 */ /* 0x000fe40007810000 */
[C---:B------:R-:W-:Y:S01]  /*b0f0*/  FSETP.NEU.FTZ.AND P2, PT, R3.reuse, -INF , PT ;  /* 0xff8000000300780b */ /* 0x040fe20003f5d000 */
[----:B------:R-:W-:Y:S01]  /*b100*/  FMUL.FTZ R199, R3, c[0x0][0x2d0] ;  /* 0x0000b40003c77a20 */ /* 0x000fe20000410000 */
[----:B------:R-:W-:Y:S01]  /*b110*/  FSEL R191, R90, -INF , !P1 ;  /* 0xff8000005abf7808 */ /* 0x000fe20004800000 */
[----:B------:R-:W-:Y:S01]  /*b120*/  IMAD.MOV.U32 R90, RZ, RZ, R187 ;  /* 0x000000ffff5a7224 */ /* 0x000fe200078e00bb */
[----:B------:R-:W-:Y:S02]  /*b130*/  FSEL R187, R91, -INF , !P6 ;  /* 0xff8000005bbb7808 */ /* 0x000fe40007000000 */
[----:B------:R-:W-:Y:S02]  /*b140*/  FSEL R199, R199, RZ, P2 ;  /* 0x000000ffc7c77208 */ /* 0x000fe40001000000 */
[----:B--2---:R-:W-:Y:S02]  /*b150*/  FMNMX.FTZ R2, R26, R2, !PT ;  /* 0x000000021a027209 */ /* 0x004fe40007810000 */
[----:B------:R-:W-:Y:S01]  /*b160*/  FSEL R184, R94, -INF , !P5 ;  /* 0xff8000005eb87808 */ /* 0x000fe20006800000 */
[--C-:B------:R-:W-:Y:S01]  /*b170*/  FFMA.FTZ R172, R4, c[0x0][0x2d0], -R199.reuse ;  /* 0x0000b40004ac7a23 */ /* 0x100fe200000108c7 */
[----:B------:R-:W-:Y:S01]  /*b180*/  FSEL R71, R3, RZ, P2 ;  /* 0x000000ff03477208 */ /* 0x000fe20001000000 */
[----:B------:R-:W1:Y:S01]  /*b190*/  SHFL.BFLY PT, R4, R21, 0x2, 0x1f ;  /* 0x0c401f0015047f89 */ /* 0x000e6200000e0000 */
[--C-:B------:R-:W-:Y:S01]  /*b1a0*/  FFMA.FTZ R97, R5, c[0x0][0x2d0], -R199.reuse ;  /* 0x0000b40005617a23 */ /* 0x100fe200000108c7 */
[----:B------:R-:W-:Y:S01]  /*b1b0*/  FMNMX.FTZ R5, R31, R23, !PT ;  /* 0x000000171f057209 */ /* 0x000fe20007810000 */
[----:B------:R-:W-:Y:S01]  /*b1c0*/  FFMA.FTZ R171, R20, c[0x0][0x2d0], -R199 ;  /* 0x0000b40014ab7a23 */ /* 0x000fe200000108c7 */
[----:B------:R-:W-:Y:S01]  /*b1d0*/  MUFU.EX2 R172, R172 ;  /* 0x000000ac00ac7308 */ /* 0x000fe20000000800 */
[----:B------:R-:W-:Y:S01]  /*b1e0*/  FADD.FTZ R71, -R71, R167 ;  /* 0x000000a747477221 */ /* 0x000fe20000010100 */
[----:B------:R-:W-:Y:S01]  /*b1f0*/  FMNMX.FTZ R5, R93, R5, !PT ;  /* 0x000000055d057209 */ /* 0x000fe20007810000 */
[--C-:B------:R-:W-:Y:S01]  /*b200*/  FFMA.FTZ R75, R168, c[0x0][0x2d0], -R199.reuse ;  /* 0x0000b400a84b7a23 */ /* 0x100fe200000108c7 */
[----:B------:R-:W2:Y:S01]  /*b210*/  SHFL.BFLY PT, R22, R2, 0x1, 0x1f ;  /* 0x0c201f0002167f89 */ /* 0x000ea200000e0000 */
[----:B------:R-:W-:Y:S01]  /*b220*/  FMUL.FTZ R71, R71, c[0x0][0x2d0] ;  /* 0x0000b40047477a20 */ /* 0x000fe20000410000 */
[----:B------:R-:W-:Y:S01]  /*b230*/  FMNMX.FTZ R5, R29, R5, !PT ;  /* 0x000000051d057209 */ /* 0x000fe20007810000 */
[--C-:B------:R-:W-:Y:S01]  /*b240*/  FFMA.FTZ R74, R169, c[0x0][0x2d0], -R199.reuse ;  /* 0x0000b400a94a7a23 */ /* 0x100fe200000108c7 */
[----:B------:R-:W-:Y:S01]  /*b250*/  MOV R95, R27 ;  /* 0x0000001b005f7202 */ /* 0x000fe20000000f00 */
[----:B------:R-:W-:Y:S01]  /*b260*/  IMAD.MOV.U32 R94, RZ, RZ, R28 ;  /* 0x000000ffff5e7224 */ /* 0x000fe200078e001c */
[----:B------:R-:W3:Y:S01]  /*b270*/  MUFU.EX2 R97, R97 ;  /* 0x0000006100617308 */ /* 0x000ee20000000800 */
[----:B------:R-:W-:Y:S01]  /*b280*/  FMNMX.FTZ R5, R27, R5, !PT ;  /* 0x000000051b057209 */ /* 0x000fe20007810000 */
[--C-:B------:R-:W-:Y:S01]  /*b290*/  FFMA.FTZ R178, R17, c[0x0][0x2d0], -R199.reuse ;  /* 0x0000b40011b27a23 */ /* 0x100fe200000108c7 */
[----:B------:R-:W-:Y:S01]  /*b2a0*/  MOV R91, R31 ;  /* 0x0000001f005b7202 */ /* 0x000fe20000000f00 */
[--C-:B------:R-:W-:Y:S01]  /*b2b0*/  FFMA.FTZ R252, R252, c[0x0][0x2d0], -R199.reuse ;  /* 0x0000b400fcfc7a23 */ /* 0x100fe200000108c7 */
[----:B------:R-:W-:Y:S01]  /*b2c0*/  FMNMX.FTZ R5, R30, R5, !PT ;  /* 0x000000051e057209 */ /* 0x000fe20007810000 */
[--C-:B------:R-:W-:Y:S02]  /*b2d0*/  FFMA.FTZ R251, R251, c[0x0][0x2d0], -R199.reuse ;  /* 0x0000b400fbfb7a23 */ /* 0x100fe400000108c7 */
[--C-:B------:R-:W-:Y:S01]  /*b2e0*/  FFMA.FTZ R248, R248, c[0x0][0x2d0], -R199.reuse ;  /* 0x0000b400f8f87a23 */ /* 0x100fe200000108c7 */
[----:B------:R-:W-:Y:S01]  /*b2f0*/  FMNMX.FTZ R5, R245, R5, !PT ;  /* 0x00000005f5057209 */ /* 0x000fe20007810000 */
[----:B------:R-:W-:Y:S01]  /*b300*/  MUFU.EX2 R74, R74 ;  /* 0x0000004a004a7308 */ /* 0x000fe20000000800 */
[----:B-1----:R-:W-:Y:S01]  /*b310*/  FMNMX.FTZ R21, R21, R4, !PT ;  /* 0x0000000415157209 */ /* 0x002fe20007810000 */
[--C-:B------:R-:W-:Y:S01]  /*b320*/  FFMA.FTZ R247, R247, c[0x0][0x2d0], -R199.reuse ;  /* 0x0000b400f7f77a23 */ /* 0x100fe200000108c7 */
[----:B------:R-:W-:Y:S01]  /*b330*/  FMNMX.FTZ R5, R211, R5, !PT ;  /* 0x00000005d3057209 */ /* 0x000fe20007810000 */
[--C-:B------:R-:W-:Y:S02]  /*b340*/  FFMA.FTZ R206, R206, c[0x0][0x2d0], -R199.reuse ;  /* 0x0000b400cece7a23 */ /* 0x100fe400000108c7 */
[----:B------:R-:W1:Y:S01]  /*b350*/  SHFL.BFLY PT, R4, R21, 0x1, 0x1f ;  /* 0x0c201f0015047f89 */ /* 0x000e6200000e0000 */
[----:B------:R-:W-:Y:S01]  /*b360*/  FMNMX.FTZ R5, R208, R5, !PT ;  /* 0x00000005d0057209 */ /* 0x000fe20007810000 */
[--C-:B------:R-:W-:Y:S01]  /*b370*/  FFMA.FTZ R203, R203, c[0x0][0x2d0], -R199.reuse ;  /* 0x0000b400cbcb7a23 */ /* 0x100fe200000108c7 */
[----:B--2---:R-:W-:Y:S01]  /*b380*/  FMNMX.FTZ R2, R2, R22, !PT ;  /* 0x0000001602027209 */ /* 0x004fe20007810000 */
[----:B------:R-:W2:Y:S01]  /*b390*/  MUFU.EX2 R75, R75 ;  /* 0x0000004b004b7308 */ /* 0x000ea20000000800 */
[----:B------:R-:W-:Y:S01]  /*b3a0*/  FMNMX.FTZ R5, R205, R5, !PT ;  /* 0x00000005cd057209 */ /* 0x000fe20007810000 */
[--C-:B------:R-:W-:Y:S01]  /*b3b0*/  FFMA.FTZ R200, R200, c[0x0][0x2d0], -R199.reuse ;  /* 0x0000b400c8c87a23 */ /* 0x100fe200000108c7 */
[C---:B------:R-:W-:Y:S01]  /*b3c0*/  FSETP.NEU.FTZ.AND P1, PT, R2.reuse, -INF , PT ;  /* 0xff8000000200780b */ /* 0x040fe20003f3d000 */
[C---:B------:R-:W-:Y:S01]  /*b3d0*/  FMUL.FTZ R198, R2.reuse, c[0x0][0x2d0] ;  /* 0x0000b40002c67a20 */ /* 0x040fe20000410000 */
[----:B------:R-:W-:Y:S01]  /*b3e0*/  FMNMX.FTZ R5, R191, R5, !PT ;  /* 0x00000005bf057209 */ /* 0x000fe20007810000 */
[--C-:B------:R-:W-:Y:S01]  /*b3f0*/  FFMA.FTZ R197, R197, c[0x0][0x2d0], -R199.reuse ;  /* 0x0000b400c5c57a23 */ /* 0x100fe200000108c7 */
[----:B------:R-:W-:Y:S01]  /*b400*/  FSEL R70, R2, RZ, P1 ;  /* 0x000000ff02467208 */ /* 0x000fe20000800000 */
[----:B------:R-:W-:Y:S01]  /*b410*/  FFMA.FTZ R186, R186, c[0x0][0x2d0], -R199 ;  /* 0x0000b400baba7a23 */ /* 0x000fe200000108c7 */
[----:B------:R-:W-:Y:S01]  /*b420*/  FMNMX.FTZ R5, R187, R5, !PT ;  /* 0x00000005bb057209 */ /* 0x000fe20007810000 */
[----:B------:R-:W4:Y:S01]  /*b430*/  MUFU.EX2 R71, R71 ;  /* 0x0000004700477308 */ /* 0x000f220000000800 */
[----:B------:R-:W-:Y:S01]  /*b440*/  FSEL R198, R198, RZ, P1 ;  /* 0x000000ffc6c67208 */ /* 0x000fe20000800000 */
[----:B------:R-:W-:Y:S01]  /*b450*/  FADD.FTZ R70, -R70, R166 ;  /* 0x000000a646467221 */ /* 0x000fe20000010100 */
[----:B------:R-:W-:Y:S02]  /*b460*/  FMNMX.FTZ R5, R184, R5, !PT ;  /* 0x00000005b8057209 */ /* 0x000fe40007810000 */
[----:B---3--:R-:W-:Y:S01]  /*b470*/  F2FP.BF16.PACK_AB R76, R97, R172 ;  /* 0x000000ac614c723e */ /* 0x008fe200000010ff */
[--C-:B------:R-:W-:Y:S01]  /*b480*/  FFMA.FTZ R96, R0, c[0x0][0x2d0], -R198.reuse ;  /* 0x0000b40000607a23 */ /* 0x100fe200000108c6 */
[----:B------:R-:W-:Y:S01]  /*b490*/  FMNMX.FTZ R5, R73, R5, !PT ;  /* 0x0000000549057209 */ /* 0x000fe20007810000 */
[--C-:B------:R-:W-:Y:S02]  /*b4a0*/  FFMA.FTZ R168, R19, c[0x0][0x2d0], -R198.reuse ;  /* 0x0000b40013a87a23 */ /* 0x100fe400000108c6 */
[----:B------:R-:W-:Y:S01]  /*b4b0*/  MUFU.EX2 R171, R171 ;  /* 0x000000ab00ab7308 */ /* 0x000fe20000000800 */
[----:B-1----:R-:W-:Y:S01]  /*b4c0*/  FMNMX.FTZ R0, R21, R4, !PT ;  /* 0x0000000415007209 */ /* 0x002fe20007810000 */
[--C-:B------:R-:W-:Y:S01]  /*b4d0*/  FFMA.FTZ R174, R6, c[0x0][0x2d0], -R198.reuse ;  /* 0x0000b40006ae7a23 */ /* 0x100fe200000108c6 */
[----:B------:R-:W1:Y:S01]  /*b4e0*/  SHFL.BFLY PT, R4, R5, 0x2, 0x1f ;  /* 0x0c401f0005047f89 */ /* 0x000e6200000e0000 */
[--C-:B------:R-:W-:Y:S01]  /*b4f0*/  FFMA.FTZ R169, R7, c[0x0][0x2d0], -R198.reuse ;  /* 0x0000b40007a97a23 */ /* 0x100fe200000108c6 */
[C---:B------:R-:W-:Y:S01]  /*b500*/  FSETP.NEU.FTZ.AND P0, PT, R0.reuse, -INF , PT ;  /* 0xff8000000000780b */ /* 0x040fe20003f1d000 */
[----:B------:R-:W-:Y:S01]  /*b510*/  FMUL.FTZ R195, R0, c[0x0][0x2d0] ;  /* 0x0000b40000c37a20 */ /* 0x000fe20000410000 */
[----:B--2---:R-:W-:Y:S01]  /*b520*/  F2FP.BF16.PACK_AB R78, R75, R74 ;  /* 0x0000004a4b4e723e */ /* 0x004fe200000010ff */
[----:B------:R-:W-:Y:S02]  /*b530*/  FMUL.FTZ R70, R70, c[0x0][0x2d0] ;  /* 0x0000b40046467a20 */ /* 0x000fe40000410000 */
[----:B------:R-:W-:Y:S01]  /*b540*/  MUFU.EX2 R174, R174 ;  /* 0x000000ae00ae7308 */ /* 0x000fe20000000800 */
[----:B------:R-:W-:Y:S01]  /*b550*/  FSEL R195, R195, RZ, P0 ;  /* 0x000000ffc3c37208 */ /* 0x000fe20000000000 */
[----:B------:R-:W-:Y:S01]  /*b560*/  LDSM.16.MT88.4 R20, [R225+0x100] ;  /* 0x00010000e114783b */ /* 0x000fe20000004200 */
[--C-:B------:R-:W-:Y:S02]  /*b570*/  FFMA.FTZ R182, R16, c[0x0][0x2d0], -R198.reuse ;  /* 0x0000b40010b67a23 */ /* 0x100fe400000108c6 */
[C---:B----4-:R-:W-:Y:S02]  /*b580*/  FMUL.FTZ R16, R71.reuse, R148 ;  /* 0x0000009447107220 */ /* 0x050fe40000410000 */
[--C-:B------:R-:W-:Y:S02]  /*b590*/  FFMA.FTZ R173, R8, c[0x0][0x2d0], -R195.reuse ;  /* 0x0000b40008ad7a23 */ /* 0x100fe400000108c3 */
[--C-:B------:R-:W-:Y:S01]  /*b5a0*/  FFMA.FTZ R98, R12, c[0x0][0x2d0], -R195.reuse ;  /* 0x0000b4000c627a23 */ /* 0x100fe200000108c3 */
[----:B------:R-:W2:Y:S01]  /*b5b0*/  MUFU.EX2 R169, R169 ;  /* 0x000000a900a97308 */ /* 0x000ea20000000800 */
[----:B------:R-:W-:Y:S01]  /*b5c0*/  FMUL.FTZ R17, R71, R149 ;  /* 0x0000009547117220 */ /* 0x000fe20000410000 */
[----:B------:R-:W-:Y:S01]  /*b5d0*/  MOV R149, R63 ;  /* 0x0000003f00957202 */ /* 0x000fe20000000f00 */
[--C-:B------:R-:W-:Y:S02]  /*b5e0*/  FFMA.FTZ R196, R35, c[0x0][0x2d0], -R198.reuse ;  /* 0x0000b40023c47a23 */ /* 0x100fe400000108c6 */
[--C-:B------:R-:W-:Y:S01]  /*b5f0*/  FFMA.FTZ R51, R51, c[0x0][0x2d0], -R195.reuse ;  /* 0x0000b40033337a23 */ /* 0x100fe200000108c3 */
[----:B-1----:R-:W-:Y:S01]  /*b600*/  FMNMX.FTZ R4, R5, R4, !PT ;  /* 0x0000000405047209 */ /* 0x002fe20007810000 */
[--C-:B------:R-:W-:Y:S01]  /*b610*/  FFMA.FTZ R49, R49, c[0x0][0x2d0], -R195.reuse ;  /* 0x0000b40031317a23 */ /* 0x100fe200000108c3 */
[----:B------:R-:W-:Y:S02]  /*b620*/  FSEL R5, R0, RZ, P0 ;  /* 0x000000ff00057208 */ /* 0x000fe40000000000 */
[----:B------:R-:W-:Y:S01]  /*b630*/  MUFU.EX2 R96, R96 ;  /* 0x0000006000607308 */ /* 0x000fe20000000800 */
[--C-:B------:R-:W-:Y:S01]  /*b640*/  FFMA.FTZ R99, R9, c[0x0][0x2d0], -R195.reuse ;  /* 0x0000b40009637a23 */ /* 0x100fe200000108c3 */
[----:B------:R-:W1:Y:S01]  /*b650*/  SHFL.BFLY PT, R72, R4, 0x1, 0x1f ;  /* 0x0c201f0004487f89 */ /* 0x000e6200000e0000 */
[----:B------:R-:W-:Y:S02]  /*b660*/  FFMA.FTZ R170, R13, c[0x0][0x2d0], -R195 ;  /* 0x0000b4000daa7a23 */ /* 0x000fe400000108c3 */
[----:B------:R-:W-:Y:S02]  /*b670*/  FADD.FTZ R5, -R5, R165 ;  /* 0x000000a505057221 */ /* 0x000fe40000010100 */
[--C-:B------:R-:W-:Y:S02]  /*b680*/  FFMA.FTZ R250, R250, c[0x0][0x2d0], -R198.reuse ;  /* 0x0000b400fafa7a23 */ /* 0x100fe400000108c6 */
[----:B------:R-:W-:Y:S01]  /*b690*/  FMUL.FTZ R5, R5, c[0x0][0x2d0] ;  /* 0x0000b40005057a20 */ /* 0x000fe20000410000 */
[----:B------:R-:W3:Y:S01]  /*b6a0*/  MUFU.EX2 R168, R168 ;  /* 0x000000a800a87308 */ /* 0x000ee20000000800 */
[--C-:B------:R-:W-:Y:S02]  /*b6b0*/  FFMA.FTZ R249, R249, c[0x0][0x2d0], -R198.reuse ;  /* 0x0000b400f9f97a23 */ /* 0x100fe400000108c6 */
[--C-:B------:R-:W-:Y:S01]  /*b6c0*/  FFMA.FTZ R246, R246, c[0x0][0x2d0], -R198.reuse ;  /* 0x0000b400f6f67a23 */ /* 0x100fe200000108c6 */
[----:B--2---:R-:W-:Y:S01]  /*b6d0*/  F2FP.BF16.PACK_AB R77, R169, R174 ;  /* 0x000000aea94d723e */ /* 0x004fe200000010ff */
[--C-:B------:R-:W-:Y:S02]  /*b6e0*/  FFMA.FTZ R209, R209, c[0x0][0x2d0], -R198.reuse ;  /* 0x0000b400d1d17a23 */ /* 0x100fe400000108c6 */
[--C-:B------:R-:W-:Y:S02]  /*b6f0*/  FFMA.FTZ R202, R202, c[0x0][0x2d0], -R198.reuse ;  /* 0x0000b400caca7a23 */ /* 0x100fe400000108c6 */
[--C-:B------:R-:W-:Y:S01]  /*b700*/  FFMA.FTZ R201, R201, c[0x0][0x2d0], -R198.reuse ;  /* 0x0000b400c9c97a23 */ /* 0x100fe200000108c6 */
[----:B------:R-:W2:Y:S01]  /*b710*/  MUFU.EX2 R70, R70 ;  /* 0x0000004600467308 */ /* 0x000ea20000000800 */
[--C-:B------:R-:W-:Y:S02]  /*b720*/  FFMA.FTZ R244, R244, c[0x0][0x2d0], -R195.reuse ;  /* 0x0000b400f4f47a23 */ /* 0x100fe400000108c3 */
[--C-:B------:R-:W-:Y:S02]  /*b730*/  FFMA.FTZ R210, R210, c[0x0][0x2d0], -R195.reuse ;  /* 0x0000b400d2d27a23 */ /* 0x100fe400000108c3 */
[--C-:B------:R-:W-:Y:S01]  /*b740*/  FFMA.FTZ R207, R207, c[0x0][0x2d0], -R195.reuse ;  /* 0x0000b400cfcf7a23 */ /* 0x100fe200000108c3 */
[----:B-1----:R-:W-:Y:S01]  /*b750*/  FMNMX.FTZ R72, R4, R72, !PT ;  /* 0x0000004804487209 */ /* 0x002fe20007810000 */
[----:B------:R-:W-:Y:S02]  /*b760*/  FFMA.FTZ R204, R204, c[0x0][0x2d0], -R195 ;  /* 0x0000b400cccc7a23 */ /* 0x000fe400000108c3 */
[--C-:B------:R-:W-:Y:S01]  /*b770*/  FFMA.FTZ R194, R194, c[0x0][0x2d0], -R198.reuse ;  /* 0x0000b400c2c27a23 */ /* 0x100fe200000108c6 */
[----:B------:R-:W1:Y:S01]  /*b780*/  MUFU.EX2 R69, R5 ;  /* 0x0000000500457308 */ /* 0x000e620000000800 */
[C---:B------:R-:W-:Y:S01]  /*b790*/  FSETP.NEU.FTZ.AND P0, PT, R72.reuse, -INF , PT ;  /* 0xff8000004800780b */ /* 0x040fe20003f1d000 */
[----:B------:R-:W-:Y:S01]  /*b7a0*/  FMUL.FTZ R192, R72, c[0x0][0x2d0] ;  /* 0x0000b40048c07a20 */ /* 0x000fe20000410000 */
[----:B---3--:R-:W-:Y:S01]  /*b7b0*/  F2FP.BF16.PACK_AB R79, R168, R96 ;  /* 0x00000060a84f723e */ /* 0x008fe200000010ff */
[--C-:B------:R-:W-:Y:S01]  /*b7c0*/  FFMA.FTZ R189, R189, c[0x0][0x2d0], -R198.reuse ;  /* 0x0000b400bdbd7a23 */ /* 0x100fe200000108c6 */
[----:B------:R-:W-:Y:S01]  /*b7d0*/  FSEL R4, R72, RZ, P0 ;  /* 0x000000ff48047208 */ /* 0x000fe20000000000 */
[----:B------:R-:W-:Y:S01]  /*b7e0*/  FFMA.FTZ R180, R180, c[0x0][0x2d0], -R198 ;  /* 0x0000b400b4b47a23 */ /* 0x000fe200000108c6 */
[----:B------:R-:W-:Y:S01]  /*b7f0*/  FSEL R192, R192, RZ, P0 ;  /* 0x000000ffc0c07208 */ /* 0x000fe20000000000 */
[----:B------:R-:W-:Y:S02]  /*b800*/  FFMA.FTZ R172, R71, R242, R172 ;  /* 0x000000f247ac7223 */ /* 0x000fe400000100ac */
[----:B------:R-:W-:Y:S01]  /*b810*/  MUFU.EX2 R173, R173 ;  /* 0x000000ad00ad7308 */ /* 0x000fe20000000800 */
[----:B------:R-:W-:Y:S01]  /*b820*/  FADD.FTZ R4, -R4, R164 ;  /* 0x000000a404047221 */ /* 0x000fe20000010100 */
[C---:B------:R-:W-:Y:S01]  /*b830*/  ISETP.GT.AND P0, PT, R243.reuse, UR6, PT ;  /* 0x00000006f3007c0c */ /* 0x040fe2000bf04270 */
[--C-:B------:R-:W-:Y:S01]  /*b840*/  FFMA.FTZ R175, R10, c[0x0][0x2d0], -R192.reuse ;  /* 0x0000b4000aaf7a23 */ /* 0x100fe200000108c0 */
[----:B------:R-:W-:Y:S01]  /*b850*/  IADD3 R243, R243, -0x1, RZ ;  /* 0xfffffffff3f37810 */ /* 0x000fe20007ffe0ff */
[----:B------:R-:W-:Y:S02]  /*b860*/  FMUL.FTZ R4, R4, c[0x0][0x2d0] ;  /* 0x0000b40004047a20 */ /* 0x000fe40000410000 */
[C---:B--2---:R-:W-:Y:S01]  /*b870*/  FMUL.FTZ R19, R70.reuse, R151 ;  /* 0x0000009746137220 */ /* 0x044fe20000410000 */
[----:B------:R-:W-:Y:S01]  /*b880*/  MOV R151, R87 ;  /* 0x0000005700977202 */ /* 0x000fe20000000f00 */
[----:B------:R-:W-:Y:S01]  /*b890*/  FMUL.FTZ R35, R70, R103 ;  /* 0x0000006746237220 */ /* 0x000fe20000410000 */
[----:B------:R-:W2:Y:S01]  /*b8a0*/  MUFU.EX2 R68, R4 ;  /* 0x0000000400447308 */ /* 0x000ea20000000800 */
[--C-:B------:R-:W-:Y:S02]  /*b8b0*/  FFMA.FTZ R167, R11, c[0x0][0x2d0], -R192.reuse ;  /* 0x0000b4000ba77a23 */ /* 0x100fe400000108c0 */
[--C-:B------:R-:W-:Y:S02]  /*b8c0*/  FFMA.FTZ R166, R14, c[0x0][0x2d0], -R192.reuse ;  /* 0x0000b4000ea67a23 */ /* 0x100fe400000108c0 */
[----:B------:R-:W-:Y:S02]  /*b8d0*/  FFMA.FTZ R165, R15, c[0x0][0x2d0], -R192 ;  /* 0x0000b4000fa57a23 */ /* 0x000fe400000108c0 */
[C---:B-1----:R-:W-:Y:S02]  /*b8e0*/  FMUL.FTZ R8, R69.reuse, R156 ;  /* 0x0000009c45087220 */ /* 0x042fe40000410000 */
[----:B------:R-:W-:Y:S01]  /*b8f0*/  IMAD.MOV.U32 R156, RZ, RZ, R80 ;  /* 0x000000ffff9c7224 */ /* 0x000fe200078e0050 */
[----:B------:R-:W1:Y:S01]  /*b900*/  MUFU.EX2 R99, R99 ;  /* 0x0000006300637308 */ /* 0x000e620000000800 */
[----:B------:R-:W3:Y:S01]  /*b910*/  LDSM.16.MT88.4 R80, [R218+0x100] ;  /* 0x00010000da50783b */ /* 0x000ee20000004200 */
[----:B------:R-:W-:Y:S02]  /*b920*/  FMUL.FTZ R12, R69, R152 ;  /* 0x00000098450c7220 */ /* 0x000fe40000410000 */
[----:B------:R-:W-:Y:S02]  /*b930*/  IMAD.MOV.U32 R148, RZ, RZ, R156 ;  /* 0x000000ffff947224 */ /* 0x000fe400078e009c */
[----:B------:R-:W-:Y:S02]  /*b940*/  IMAD.MOV.U32 R152, RZ, RZ, R90 ;  /* 0x000000ffff987224 */ /* 0x000fe400078e005a */
[----:B------:R-:W-:Y:S02]  /*b950*/  FMUL.FTZ R5, R71, R161 ;  /* 0x000000a147057220 */ /* 0x000fe40000410000 */
[----:B------:R-:W-:Y:S01]  /*b960*/  MUFU.EX2 R98, R98 ;  /* 0x0000006200627308 */ /* 0x000fe20000000800 */
[----:B------:R-:W-:Y:S02]  /*b970*/  IMAD.MOV.U32 R161, RZ, RZ, R29 ;  /* 0x000000ffffa17224 */ /* 0x000fe400078e001d */
[----:B------:R-:W-:Y:S01]  /*b980*/  FMUL.FTZ R6, R70, R162 ;  /* 0x000000a246067220 */ /* 0x000fe20000410000 */
[----:B------:R-:W-:Y:S01]  /*b990*/  MOV R162, R40 ;  /* 0x0000002800a27202 */ /* 0x000fe20000000f00 */
[C---:B--2---:R-:W-:Y:S01]  /*b9a0*/  FMUL.FTZ R15, R68.reuse, R155 ;  /* 0x0000009b440f7220 */ /* 0x044fe20000410000 */
[----:B------:R-:W-:Y:S01]  /*b9b0*/  MOV R155, R91 ;  /* 0x0000005b009b7202 */ /* 0x000fe20000000f00 */
[----:B------:R-:W-:Y:S02]  /*b9c0*/  FMUL.FTZ R42, R68, R110 ;  /* 0x0000006e442a7220 */ /* 0x000fe40000410000 */
[----:B------:R-:W-:Y:S01]  /*b9d0*/  FFMA.FTZ R110, R88, c[0x0][0x2d0], -R192 ;  /* 0x0000b400586e7a23 */ /* 0x000fe200000108c0 */
[----:B------:R-:W2:Y:S01]  /*b9e0*/  MUFU.EX2 R170, R170 ;  /* 0x000000aa00aa7308 */ /* 0x000ea20000000800 */
[----:B------:R-:W-:Y:S02]  /*b9f0*/  FMUL.FTZ R43, R68, R111 ;  /* 0x0000006f442b7220 */ /* 0x000fe40000410000 */
[--C-:B------:R-:W-:Y:S01]  /*ba00*/  FFMA.FTZ R111, R89, c[0x0][0x2d0], -R199.reuse ;  /* 0x0000b400596f7a23 */ /* 0x100fe200000108c7 */
[----:B-1----:R-:W-:Y:S01]  /*ba10*/  F2FP.BF16.PACK_AB R64, R99, R173 ;  /* 0x000000ad6340723e */ /* 0x002fe200000010ff */
[----:B------:R-:W-:Y:S01]  /*ba20*/  LDSM.16.MT88.4 R88, [R220+0x900] ;  /* 0x00090000dc58783b */ /* 0x000fe20000004200 */
[----:B------:R-:W-:Y:S02]  /*ba30*/  FMUL.FTZ R4, R71, R160 ;  /* 0x000000a047047220 */ /* 0x000fe40000410000 */
[----:B------:R-:W-:Y:S02]  /*ba40*/  IMAD.MOV.U32 R160, RZ, RZ, R30 ;  /* 0x000000ffffa07224 */ /* 0x000fe400078e001e */
[----:B------:R-:W-:Y:S01]  /*ba50*/  MUFU.EX2 R175, R175 ;  /* 0x000000af00af7308 */ /* 0x000fe20000000800 */
[----:B------:R-:W-:Y:S01]  /*ba60*/  FMUL.FTZ R7, R70, R163 ;  /* 0x000000a346077220 */ /* 0x000fe20000410000 */
[----:B------:R-:W-:Y:S01]  /*ba70*/  MOV R163, R193 ;  /* 0x000000c100a37202 */ /* 0x000fe20000000f00 */
[C---:B------:R-:W-:Y:S01]  /*ba80*/  FMUL.FTZ R9, R69.reuse, R157 ;  /* 0x0000009d45097220 */ /* 0x040fe20000410000 */
[----:B------:R-:W-:Y:S01]  /*ba90*/  MOV R157, R41 ;  /* 0x00000029009d7202 */ /* 0x000fe20000000f00 */
[C---:B------:R-:W-:Y:S02]  /*baa0*/  FMUL.FTZ R10, R68.reuse, R158 ;  /* 0x0000009e440a7220 */ /* 0x040fe40000410000 */
[----:B------:R-:W-:Y:S01]  /*bab0*/  IMAD.MOV.U32 R158, RZ, RZ, R190 ;  /* 0x000000ffff9e7224 */ /* 0x000fe200078e00be */
[-C--:B------:R-:W-:Y:S01]  /*bac0*/  HMMA.16816.F32.BF16 R4, R76, R20.reuse, R4 ;  /* 0x000000144c04723c */ /* 0x080fe20000041804 */
[C---:B------:R-:W-:Y:S01]  /*bad0*/  FMUL.FTZ R11, R68.reuse, R159 ;  /* 0x0000009f440b7220 */ /* 0x040fe20000410000 */
[----:B------:R-:W1:Y:S01]  /*bae0*/  MUFU.EX2 R167, R167 ;  /* 0x000000a700a77308 */ /* 0x000e620000000800 */
[C---:B------:R-:W-:Y:S01]  /*baf0*/  FMUL.FTZ R13, R69.reuse, R153 ;  /* 0x00000099450d7220 */ /* 0x040fe20000410000 */
[----:B------:R-:W-:Y:S01]  /*bb00*/  MOV R153, R47 ;  /* 0x0000002f00997202 */ /* 0x000fe20000000f00 */
[----:B------:R-:W-:Y:S01]  /*bb10*/  FMUL.FTZ R47, R68, R135 ;  /* 0x00000087442f7220 */ /* 0x000fe20000410000 */
[----:B--2---:R-:W-:Y:S01]  /*bb20*/  F2FP.BF16.PACK_AB R66, R170, R98 ;  /* 0x00000062aa42723e */ /* 0x004fe200000010ff */
[----:B------:R-:W-:Y:S01]  /*bb30*/  FMUL.FTZ R14, R68, R154 ;  /* 0x0000009a440e7220 */ /* 0x000fe20000410000 */
[----:B------:R-:W-:Y:S01]  /*bb40*/  MOV R154, R45 ;  /* 0x0000002d009a7202 */ /* 0x000fe20000000f00 */
[----:B------:R-:W-:Y:S03]  /*bb50*/  FFMA.FTZ R164, R18, c[0x0][0x2d0], -R198 ;  /* 0x0000b40012a47a23 */ /* 0x000fe600000108c6 */
[----:B------:R-:W-:Y:S01]  /*bb60*/  MUFU.EX2 R166, R166 ;  /* 0x000000a600a67308 */ /* 0x000fe20000000800 */
[----:B------:R-:W-:Y:S01]  /*bb70*/  FMUL.FTZ R18, R70, R150 ;  /* 0x0000009646127220 */ /* 0x000fe20000410000 */
[----:B------:R-:W-:Y:S01]  /*bb80*/  MOV R159, R188 ;  /* 0x000000bc009f7202 */ /* 0x000fe20000000f00 */
[----:B------:R-:W-:Y:S02]  /*bb90*/  IMAD.MOV.U32 R150, RZ, RZ, R62 ;  /* 0x000000ffff967224 */ /* 0x000fe400078e003e */
[C---:B------:R-:W-:Y:S02]  /*bba0*/  FMUL.FTZ R24, R69.reuse, R140 ;  /* 0x0000008c45187220 */ /* 0x040fe40000410000 */
[----:B------:R-:W-:Y:S02]  /*bbb0*/  FFMA.FTZ R135, R150, c[0x0][0x2d0], -R192 ;  /* 0x0000b40096877a23 */ /* 0x000fe400000108c0 */
[----:B------:R-:W-:Y:S01]  /*bbc0*/  IMAD.MOV.U32 R140, RZ, RZ, R158 ;  /* 0x000000ffff8c7224 */ /* 0x000fe200078e009e */
[----:B------:R-:W2:Y:S01]  /*bbd0*/  MUFU.EX2 R165, R165 ;  /* 0x000000a500a57308 */ /* 0x000ea20000000800 */
[----:B------:R-:W-:Y:S01]  /*bbe0*/  FMUL.FTZ R25, R69, R141 ;  /* 0x0000008d45197220 */ /* 0x000fe20000410000 */
[----:B------:R-:W-:Y:S01]  /*bbf0*/  MOV R141, R44 ;  /* 0x0000002c008d7202 */ /* 0x000fe20000000f00 */
[C---:B------:R-:W-:Y:S01]  /*bc00*/  FMUL.FTZ R26, R68.reuse, R142 ;  /* 0x0000008e441a7220 */ /* 0x040fe20000410000 */
[----:B-1----:R-:W-:Y:S01]  /*bc10*/  F2FP.BF16.PACK_AB R65, R167, R175 ;  /* 0x000000afa741723e */ /* 0x002fe200000010ff */
[C---:B------:R-:W-:Y:S02]  /*bc20*/  FMUL.FTZ R27, R68.reuse, R143 ;  /* 0x0000008f441b7220 */ /* 0x040fe40000410000 */
[C---:B------:R-:W-:Y:S02]  /*bc30*/  FMUL.FTZ R28, R69.reuse, R136 ;  /* 0x00000088451c7220 */ /* 0x040fe40000410000 */
[----:B------:R-:W-:Y:S01]  /*bc40*/  FMUL.FTZ R29, R69, R137 ;  /* 0x00000089451d7220 */ /* 0x000fe20000410000 */
[----:B------:R1:W-:Y:S01]  /*bc50*/  MUFU.EX2 R136, R51 ;  /* 0x0000003300887308 */ /* 0x0003e20000000800 */
[C---:B------:R-:W-:Y:S02]  /*bc60*/  FMUL.FTZ R30, R68.reuse, R138 ;  /* 0x0000008a441e7220 */ /* 0x040fe40000410000 */
[----:B------:R-:W-:Y:S02]  /*bc70*/  FMUL.FTZ R31, R68, R139 ;  /* 0x0000008b441f7220 */ /* 0x000fe40000410000 */
[--C-:B------:R-:W-:Y:S02]  /*bc80*/  FFMA.FTZ R188, R32, c[0x0][0x2d0], -R199.reuse ;  /* 0x0000b40020bc7a23 */ /* 0x100fe400000108c7 */
[----:B------:R-:W-:Y:S02]  /*bc90*/  FMUL.FTZ R32, R71, R100 ;  /* 0x0000006447207220 */ /* 0x000fe40000410000 */
[----:B------:R-:W-:Y:S01]  /*bca0*/  FFMA.FTZ R190, R33, c[0x0][0x2d0], -R199 ;  /* 0x0000b40021be7a23 */ /* 0x000fe200000108c7 */
[----:B------:R-:W-:Y:S01]  /*bcb0*/  MUFU.EX2 R178, R178 ;  /* 0x000000b200b27308 */ /* 0x000fe20000000800 */
[----:B------:R-:W-:Y:S02]  /*bcc0*/  FMUL.FTZ R33, R71, R101 ;  /* 0x0000006547217220 */ /* 0x000fe40000410000 */
[----:B------:R-:W-:Y:S01]  /*bcd0*/  FFMA.FTZ R193, R34, c[0x0][0x2d0], -R198 ;  /* 0x0000b40022c17a23 */ /* 0x000fe200000108c6 */
[----:B--2---:R-:W-:Y:S01]  /*bce0*/  F2FP.BF16.PACK_AB R67, R165, R166 ;  /* 0x000000a6a543723e */ /* 0x004fe200000010ff */
[C---:B------:R-:W-:Y:S02]  /*bcf0*/  FMUL.FTZ R34, R70.reuse, R102 ;  /* 0x0000006646227220 */ /* 0x040fe40000410000 */
[C---:B------:R-:W-:Y:S02]  /*bd00*/  FMUL.FTZ R40, R69.reuse, R108 ;  /* 0x0000006c45287220 */ /* 0x040fe40000410000 */
[C---:B------:R-:W-:Y:S01]  /*bd10*/  FMUL.FTZ R41, R69.reuse, R109 ;  /* 0x0000006d45297220 */ /* 0x040fe20000410000 */
[----:B------:R-:W-:Y:S01]  /*bd20*/  MUFU.EX2 R164, R164 ;  /* 0x000000a400a47308 */ /* 0x000fe20000000800 */
[C---:B------:R-:W-:Y:S01]  /*bd30*/  HMMA.16816.F32.BF16 R8, R64.reuse, R20, R8 ;  /* 0x000000144008723c */ /* 0x040fe20000041808 */
[C---:B------:R-:W-:Y:S02]  /*bd40*/  FMUL.FTZ R44, R69.reuse, R132 ;  /* 0x00000084452c7220 */ /* 0x040fe40000410000 */
[----:B------:R-:W-:Y:S02]  /*bd50*/  FMUL.FTZ R45, R69, R133 ;  /* 0x00000085452d7220 */ /* 0x000fe40000410000 */
[----:B-1----:R-:W-:Y:S02]  /*bd60*/  FMUL.FTZ R51, R70, R115 ;  /* 0x0000007346337220 */ /* 0x002fe40000410000 */
[C---:B------:R-:W-:Y:S01]  /*bd70*/  FMUL.FTZ R20, R71.reuse, R144 ;  /* 0x0000009047147220 */ /* 0x040fe20000410000 */
[-C--:B------:R-:W-:Y:S01]  /*bd80*/  HMMA.16816.F32.BF16 R12, R64, R22.reuse, R12 ;  /* 0x00000016400c723c */ /* 0x080fe2000004180c */
[----:B------:R-:W-:Y:S03]  /*bd90*/  MUFU.EX2 R182, R182 ;  /* 0x000000b600b67308 */ /* 0x000fe60000000800 */
[----:B------:R-:W-:Y:S01]  /*bda0*/  FMUL.FTZ R21, R71, R145 ;  /* 0x0000009147157220 */ /* 0x000fe20000410000 */
[----:B------:R-:W-:Y:S01]  /*bdb0*/  MOV R144, R85 ;  /* 0x0000005500907202 */ /* 0x000fe20000000f00 */
[----:B------:R-:W-:Y:S02]  /*bdc0*/  FFMA.FTZ R137, R50, c[0x0][0x2d0], -R195 ;  /* 0x0000b40032897a23 */ /* 0x000fe400000108c3 */
[C---:B------:R-:W-:Y:S01]  /*bdd0*/  HMMA.16816.F32.BF16 R16, R76.reuse, R22, R16 ;  /* 0x000000164c10723c */ /* 0x040fe20000041810 */
[----:B------:R-:W-:Y:S02]  /*bde0*/  FMUL.FTZ R50, R70, R114 ;  /* 0x0000007246327220 */ /* 0x000fe40000410000 */
[----:B------:R-:W-:Y:S01]  /*bdf0*/  MUFU.EX2 R188, R188 ;  /* 0x000000bc00bc7308 */ /* 0x000fe20000000800 */
[----:B------:R-:W-:Y:S02]  /*be00*/  IMAD.MOV.U32 R156, RZ, RZ, R58 ;  /* 0x000000ffff9c7224 */ /* 0x000fe400078e003a */
[----:B------:R-:W-:Y:S02]  /*be10*/  FFMA.FTZ R108, R56, c[0x0][0x2d0], -R192 ;  /* 0x0000b400386c7a23 */ /* 0x000fe400000108c0 */
[C---:B------:R-:W-:Y:S01]  /*be20*/  FMUL.FTZ R22, R70.reuse, R146 ;  /* 0x0000009246167220 */ /* 0x040fe20000410000 */
[----:B------:R-:W-:Y:S03]  /*be30*/  MOV R146, R157 ;  /* 0x0000009d00927202 */ /* 0x000fe60000000f00 */
[----:B------:R-:W-:Y:S01]  /*be40*/  FMUL.FTZ R23, R70, R147 ;  /* 0x0000009346177220 */ /* 0x000fe20000410000 */
[----:B------:R-:W-:Y:S01]  /*be50*/  MUFU.EX2 R190, R190 ;  /* 0x000000be00be7308 */ /* 0x000fe20000000800 */
[----:B------:R-:W-:Y:S01]  /*be60*/  IMAD.MOV.U32 R158, RZ, RZ, R86 ;  /* 0x000000ffff9e7224 */ /* 0x000fe200078e0056 */
[----:B------:R-:W-:Y:S01]  /*be70*/  MOV R157, R59 ;  /* 0x0000003b009d7202 */ /* 0x000fe20000000f00 */
[----:B------:R-:W-:Y:S02]  /*be80*/  IMAD.MOV.U32 R145, RZ, RZ, R84 ;  /* 0x000000ffff917224 */ /* 0x000fe400078e0054 */
[----:B------:R-:W1:Y:S01]  /*be90*/  LDSM.16.MT88.4 R84, [R225+0x900] ;  /* 0x00090000e154783b */ /* 0x000e620000004200 */
[-C--:B------:R-:W-:Y:S01]  /*bea0*/  HMMA.16816.F32.BF16 R20, R76, R36.reuse, R20 ;  /* 0x000000244c14723c */ /* 0x080fe20000041814 */
[C---:B------:R-:W-:Y:S02]  /*beb0*/  FMUL.FTZ R56, R69.reuse, R120 ;  /* 0x0000007845387220 */ /* 0x040fe40000410000 */
[C---:B------:R-:W-:Y:S01]  /*bec0*/  FMUL.FTZ R58, R68.reuse, R122 ;  /* 0x0000007a443a7220 */ /* 0x040fe20000410000 */
[----:B------:R-:W-:Y:S01]  /*bed0*/  MUFU.EX2 R193, R193 ;  /* 0x000000c100c17308 */ /* 0x000fe20000000800 */
[----:B------:R-:W-:Y:S02]  /*bee0*/  FMUL.FTZ R59, R68, R123 ;  /* 0x0000007b443b7220 */ /* 0x000fe40000410000 */
[----:B------:R-:W-:Y:S01]  /*bef0*/  IMAD.MOV.U32 R147, RZ, RZ, R61 ;  /* 0x000000ffff937224 */ /* 0x000fe200078e003d */
[C---:B------:R-:W-:Y:S01]  /*bf00*/  HMMA.16816.F32.BF16 R24, R64.reuse, R36, R24 ;  /* 0x000000244018723c */ /* 0x040fe20000041818 */
[----:B------:R-:W-:Y:S03]  /*bf10*/  FMUL.FTZ R61, R69, R125 ;  /* 0x0000007d453d7220 */ /* 0x000fe60000410000 */
[--C-:B------:R-:W-:Y:S02]  /*bf20*/  FFMA.FTZ R109, R60, c[0x0][0x2d0], -R192.reuse ;  /* 0x0000b4003c6d7a23 */ /* 0x100fe400000108c0 */
[----:B------:R-:W-:Y:S01]  /*bf30*/  MUFU.EX2 R196, R196 ;  /* 0x000000c400c47308 */ /* 0x000fe20000000800 */
[C---:B------:R-:W-:Y:S01]  /*bf40*/  FMUL.FTZ R36, R71.reuse, R104 ;  /* 0x0000006847247220 */ /* 0x040fe20000410000 */
[-C--:B------:R-:W-:Y:S01]  /*bf50*/  HMMA.16816.F32.BF16 R28, R64, R38.reuse, R28 ;  /* 0x00000026401c723c */ /* 0x080fe2000004181c */
[C---:B------:R-:W-:Y:S03]  /*bf60*/  FMUL.FTZ R37, R71.reuse, R105 ;  /* 0x0000006947257220 */ /* 0x040fe60000410000 */
[----:B------:R-:W-:Y:S02]  /*bf70*/  FFMA.FTZ R105, R48, c[0x0][0x2d0], -R195 ;  /* 0x0000b40030697a23 */ /* 0x000fe400000108c3 */
[----:B------:R-:W-:Y:S02]  /*bf80*/  FMUL.FTZ R48, R71, R112 ;  /* 0x0000007047307220 */ /* 0x000fe40000410000 */
[C---:B------:R-:W-:Y:S01]  /*bf90*/  HMMA.16816.F32.BF16 R32, R76.reuse, R38, R32 ;  /* 0x000000264c20723c */ /* 0x040fe20000041820 */
[----:B------:R2:W-:Y:S03]  /*bfa0*/  MUFU.EX2 R104, R49 ;  /* 0x0000003100687308 */ /* 0x0005e60000000800 */
[----:B------:R-:W-:Y:S02]  /*bfb0*/  FMUL.FTZ R60, R69, R124 ;  /* 0x0000007c453c7220 */ /* 0x000fe40000410000 */
[----:B------:R-:W-:Y:S02]  /*bfc0*/  FMUL.FTZ R62, R68, R126 ;  /* 0x0000007e443e7220 */ /* 0x000fe40000410000 */
[C---:B------:R-:W-:Y:S03]  /*bfd0*/  FMUL.FTZ R38, R70.reuse, R106 ;  /* 0x0000006a46267220 */ /* 0x040fe60000410000 */
[----:B------:R-:W4:Y:S01]  /*bfe0*/  MUFU.EX2 R137, R137 ;  /* 0x0000008900897308 */ /* 0x000f220000000800 */
[----:B------:R-:W-:Y:S02]  /*bff0*/  FMUL.FTZ R39, R70, R107 ;  /* 0x0000006b46277220 */ /* 0x000fe40000410000 */
[----:B------:R-:W-:Y:S02]  /*c000*/  FFMA.FTZ R107, R57, c[0x0][0x2d0], -R192 ;  /* 0x0000b400396b7a23 */ /* 0x000fe400000108c0 */
[----:B------:R-:W-:Y:S02]  /*c010*/  FMUL.FTZ R57, R69, R121 ;  /* 0x0000007945397220 */ /* 0x000fe40000410000 */
[C---:B------:R-:W-:Y:S01]  /*c020*/  FMUL.FTZ R63, R68.reuse, R127 ;  /* 0x0000007f443f7220 */ /* 0x040fe20000410000 */
[-C--:B------:R-:W-:Y:S01]  /*c030*/  HMMA.16816.F32.BF16 R36, R76, R52.reuse, R36 ;  /* 0x000000344c24723c */ /* 0x080fe20000041824 */
[----:B------:R-:W-:Y:S01]  /*c040*/  IMAD.MOV.U32 R142, RZ, RZ, R140 ;  /* 0x000000ffff8e7224 */ /* 0x000fe200078e008c */
[----:B------:R-:W-:Y:S01]  /*c050*/  MOV R140, R152 ;  /* 0x00000098008c7202 */ /* 0x000fe20000000f00 */
[----:B------:R-:W-:Y:S01]  /*c060*/  MUFU.EX2 R135, R135 ;  /* 0x0000008700877308 */ /* 0x000fe20000000800 */
[----:B------:R-:W-:Y:S01]  /*c070*/  MOV R152, R92 ;  /* 0x0000005c00987202 */ /* 0x000fe20000000f00 */
[----:B------:R-:W-:Y:S02]  /*c080*/  FFMA.FTZ R245, R245, c[0x0][0x2d0], -R192 ;  /* 0x0000b400f5f57a23 */ /* 0x000fe400000108c0 */
[----:B--2---:R-:W-:Y:S01]  /*c090*/  FMUL.FTZ R49, R71, R113 ;  /* 0x0000007147317220 */ /* 0x004fe20000410000 */
[C---:B------:R-:W-:Y:S01]  /*c0a0*/  HMMA.16816.F32.BF16 R40, R64.reuse, R52, R40 ;  /* 0x000000344028723c */ /* 0x040fe20000041828 */
[----:B------:R-:W-:Y:S03]  /*c0b0*/  FFMA.FTZ R106, R159, c[0x0][0x2d0], -R199 ;  /* 0x0000b4009f6a7a23 */ /* 0x000fe600000108c7 */
[----:B------:R-:W-:Y:S01]  /*c0c0*/  IMAD.MOV.U32 R159, RZ, RZ, R46 ;  /* 0x000000ffff9f7224 */ /* 0x000fe200078e002e */
[----:B------:R-:W-:Y:S01]  /*c0d0*/  MUFU.EX2 R105, R105 ;  /* 0x0000006900697308 */ /* 0x000fe20000000800 */
[----:B------:R-:W-:Y:S02]  /*c0e0*/  FMUL.FTZ R46, R68, R134 ;  /* 0x00000086442e7220 */ /* 0x000fe40000410000 */
[C---:B------:R-:W-:Y:S04]  /*c0f0*/  FMUL.FTZ R52, R71.reuse, R116 ;  /* 0x0000007447347220 */ /* 0x040fe80000410000 */
[----:B------:R-:W-:Y:S01]  /*c100*/  FMUL.FTZ R53, R71, R117 ;  /* 0x0000007547357220 */ /* 0x000fe20000410000 */
[-C--:B------:R-:W-:Y:S01]  /*c110*/  HMMA.16816.F32.BF16 R44, R64, R54.reuse, R44 ;  /* 0x00000036402c723c */ /* 0x080fe2000004182c */
[--C-:B------:R-:W-:Y:S01]  /*c120*/  FFMA.FTZ R211, R211, c[0x0][0x2d0], -R192.reuse ;  /* 0x0000b400d3d37a23 */ /* 0x100fe200000108c0 */
[----:B------:R-:W-:Y:S01]  /*c130*/  MUFU.EX2 R107, R107 ;  /* 0x0000006b006b7308 */ /* 0x000fe20000000800 */
[--C-:B------:R-:W-:Y:S02]  /*c140*/  FFMA.FTZ R208, R208, c[0x0][0x2d0], -R192.reuse ;  /* 0x0000b400d0d07a23 */ /* 0x100fe400000108c0 */
[----:B------:R-:W-:Y:S02]  /*c150*/  FFMA.FTZ R205, R205, c[0x0][0x2d0], -R192 ;  /* 0x0000b400cdcd7a23 */ /* 0x000fe400000108c0 */
[--C-:B------:R-:W-:Y:S01]  /*c160*/  FFMA.FTZ R116, R141, c[0x0][0x2d0], -R198.reuse ;  /* 0x0000b4008d747a23 */ /* 0x100fe200000108c6 */
[C---:B------:R-:W-:Y:S01]  /*c170*/  HMMA.16816.F32.BF16 R48, R76.reuse, R54, R48 ;  /* 0x000000364c30723c */ /* 0x040fe20000041830 */
[----:B------:R-:W-:Y:S03]  /*c180*/  MOV R141, R144 ;  /* 0x00000090008d7202 */ /* 0x000fe60000000f00 */
[----:B------:R-:W2:Y:S01]  /*c190*/  MUFU.EX2 R108, R108 ;  /* 0x0000006c006c7308 */ /* 0x000ea20000000800 */
[----:B------:R-:W-:Y:S01]  /*c1a0*/  MOV R144, R151 ;  /* 0x0000009700907202 */ /* 0x000fe20000000f00 */
[----:B------:R-:W-:Y:S01]  /*c1b0*/  IMAD.MOV.U32 R151, RZ, RZ, R149 ;  /* 0x000000ffff977224 */ /* 0x000fe200078e0095 */
[----:B------:R-:W-:Y:S01]  /*c1c0*/  MOV R149, R94 ;  /* 0x0000005e00957202 */ /* 0x000fe20000000f00 */
[C---:B------:R-:W-:Y:S04]  /*c1d0*/  FMUL.FTZ R54, R70.reuse, R118 ;  /* 0x0000007646367220 */ /* 0x040fe80000410000 */
[----:B------:R-:W-:Y:S02]  /*c1e0*/  FMUL.FTZ R55, R70, R119 ;  /* 0x0000007746377220 */ /* 0x000fe40000410000 */
[--C-:B------:R-:W-:Y:S01]  /*c1f0*/  FFMA.FTZ R134, R151, c[0x0][0x2d0], -R199.reuse ;  /* 0x0000b40097867a23 */ /* 0x100fe200000108c7 */
[----:B------:R-:W-:Y:S01]  /*c200*/  MUFU.EX2 R109, R109 ;  /* 0x0000006d006d7308 */ /* 0x000fe20000000800 */
[----:B------:R-:W-:Y:S02]  /*c210*/  FFMA.FTZ R118, R163, c[0x0][0x2d0], -R199 ;  /* 0x0000b400a3767a23 */ /* 0x000fe400000108c7 */
[----:B------:R-:W-:Y:S01]  /*c220*/  IMAD.MOV.U32 R163, RZ, RZ, R93 ;  /* 0x000000ffffa37224 */ /* 0x000fe200078e005d */
[-C--:B---3--:R-:W-:Y:S01]  /*c230*/  HMMA.16816.F32.BF16 R52, R76, R80.reuse, R52 ;  /* 0x000000504c34723c */ /* 0x088fe20000041834 */
[--C-:B------:R-:W-:Y:S01]  /*c240*/  FFMA.FTZ R117, R147, c[0x0][0x2d0], -R198.reuse ;  /* 0x0000b40093757a23 */ /* 0x100fe200000108c6 */
[----:B------:R-:W-:Y:S01]  /*c250*/  MOV R147, R162 ;  /* 0x000000a200937202 */ /* 0x000fe20000000f00 */
[----:B------:R-:W-:Y:S01]  /*c260*/  IMAD.MOV.U32 R162, RZ, RZ, R161 ;  /* 0x000000ffffa27224 */ /* 0x000fe200078e00a1 */
[----:B------:R-:W-:Y:S01]  /*c270*/  MOV R161, R95 ;  /* 0x0000005f00a17202 */ /* 0x000fe20000000f00 */
[----:B------:R-:W-:Y:S01]  /*c280*/  FFMA.FTZ R119, R142, c[0x0][0x2d0], -R199 ;  /* 0x0000b4008e777a23 */ /* 0x000fe200000108c7 */
[----:B------:R-:W3:Y:S01]  /*c290*/  LDSM.16.MT88.4 R92, [R219+0x900] ;  /* 0x00090000db5c783b */ /* 0x000ee20000004200 */
[----:B------:R-:W-:Y:S01]  /*c2a0*/  MUFU.EX2 R134, R134 ;  /* 0x0000008600867308 */ /* 0x000fe20000000800 */
[C---:B------:R-:W-:Y:S01]  /*c2b0*/  HMMA.16816.F32.BF16 R56, R64.reuse, R80, R56 ;  /* 0x000000504038723c */ /* 0x040fe20000041838 */
[--C-:B------:R-:W-:Y:S03]  /*c2c0*/  FFMA.FTZ R120, R141, c[0x0][0x2d0], -R198.reuse ;  /* 0x0000b4008d787a23 */ /* 0x100fe600000108c6 */
[----:B------:R-:W-:Y:S02]  /*c2d0*/  FFMA.FTZ R121, R140, c[0x0][0x2d0], -R198 ;  /* 0x0000b4008c797a23 */ /* 0x000fe400000108c6 */
[--C-:B------:R-:W-:Y:S01]  /*c2e0*/  FFMA.FTZ R122, R147, c[0x0][0x2d0], -R195.reuse ;  /* 0x0000b400937a7a23 */ /* 0x100fe200000108c3 */
[----:B----4-:R-:W-:Y:S01]  /*c2f0*/  F2FP.BF16.PACK_AB R80, R137, R136 ;  /* 0x000000888950723e */ /* 0x010fe200000010ff */
[-C--:B------:R-:W-:Y:S01]  /*c300*/  HMMA.16816.F32.BF16 R60, R64, R82.reuse, R60 ;  /* 0x00000052403c723c */ /* 0x080fe2000004183c */
[----:B------:R-:W4:Y:S03]  /*c310*/  MUFU.EX2 R110, R110 ;  /* 0x0000006e006e7308 */ /* 0x000f260000000800 */
[----:B--2---:R-:W-:Y:S01]  /*c320*/  F2FP.BF16.PACK_AB R81, R108, R107 ;  /* 0x0000006b6c51723e */ /* 0x004fe200000010ff */
[--C-:B------:R-:W-:Y:S02]  /*c330*/  FFMA.FTZ R123, R146, c[0x0][0x2d0], -R195.reuse ;  /* 0x0000b400927b7a23 */ /* 0x100fe400000108c3 */
[C---:B------:R-:W-:Y:S02]  /*c340*/  FMUL.FTZ R64, R71.reuse, R128 ;  /* 0x0000008047407220 */ /* 0x040fe40000410000 */
[----:B------:R-:W-:Y:S02]  /*c350*/  FMUL.FTZ R65, R71, R129 ;  /* 0x0000008147417220 */ /* 0x000fe40000410000 */
[----:B------:R-:W-:Y:S01]  /*c360*/  MUFU.EX2 R106, R106 ;  /* 0x0000006a006a7308 */ /* 0x000fe20000000800 */
[C---:B------:R-:W-:Y:S02]  /*c370*/  FMUL.FTZ R66, R70.reuse, R130 ;  /* 0x0000008246427220 */ /* 0x040fe40000410000 */
[----:B------:R-:W-:Y:S02]  /*c380*/  FMUL.FTZ R67, R70, R131 ;  /* 0x0000008346437220 */ /* 0x000fe40000410000 */
[--C-:B------:R-:W-:Y:S02]  /*c390*/  FFMA.FTZ R132, R145, c[0x0][0x2d0], -R195.reuse ;  /* 0x0000b40091847a23 */ /* 0x100fe400000108c3 */
[----:B------:R-:W-:Y:S02]  /*c3a0*/  FFMA.FTZ R133, R144, c[0x0][0x2d0], -R195 ;  /* 0x0000b40090857a23 */ /* 0x000fe400000108c3 */
[----:B------:R-:W-:Y:S01]  /*c3b0*/  FFMA.FTZ R173, R69, R240, R173 ;  /* 0x000000f045ad7223 */ /* 0x000fe200000100ad */
[----:B------:R-:W-:Y:S01]  /*c3c0*/  HMMA.16816.F32.BF16 R64, R76, R82, R64 ;  /* 0x000000524c40723c */ /* 0x000fe20000041840 */
[----:B------:R-:W-:Y:S01]  /*c3d0*/  MUFU.EX2 R111, R111 ;  /* 0x0000006f006f7308 */ /* 0x000fe20000000800 */
[----:B------:R-:W-:Y:S02]  /*c3e0*/  FADD.FTZ R172, R97, R172 ;  /* 0x000000ac61ac7221 */ /* 0x000fe40000010000 */
[----:B------:R-:W-:Y:S02]  /*c3f0*/  FADD.FTZ R173, R99, R173 ;  /* 0x000000ad63ad7221 */ /* 0x000fe40000010000 */
[----:B------:R-:W-:Y:S01]  /*c400*/  FADD.FTZ R172, R74, R172 ;  /* 0x000000ac4aac7221 */ /* 0x000fe20000010000 */
[----:B------:R-:W-:Y:S01]  /*c410*/  F2FP.BF16.PACK_AB R76, R178, R171 ;  /* 0x000000abb24c723e */ /* 0x000fe200000010ff */
[----:B------:R-:W-:Y:S01]  /*c420*/  FADD.FTZ R173, R98, R173 ;  /* 0x000000ad62ad7221 */ /* 0x000fe20000010000 */
[----:B------:R-:W-:Y:S02]  /*c430*/  F2FP.BF16.PACK_AB R77, R182, R164 ;  /* 0x000000a4b64d723e */ /* 0x000fe400000010ff */
[----:B------:R-:W2:Y:S01]  /*c440*/  MUFU.EX2 R116, R116 ;  /* 0x0000007400747308 */ /* 0x000ea20000000800 */
[----:B------:R-:W-:Y:S01]  /*c450*/  F2FP.BF16.PACK_AB R78, R190, R188 ;  /* 0x000000bcbe4e723e */ /* 0x000fe200000010ff */
[----:B------:R-:W-:Y:S01]  /*c460*/  FFMA.FTZ R175, R68, R239, R175 ;  /* 0x000000ef44af7223 */ /* 0x000fe200000100af */
[----:B------:R-:W-:Y:S01]  /*c470*/  F2FP.BF16.PACK_AB R79, R196, R193 ;  /* 0x000000c1c44f723e */ /* 0x000fe200000010ff */
[----:B------:R-:W-:Y:S01]  /*c480*/  FADD.FTZ R172, R75, R172 ;  /* 0x000000ac4bac7221 */ /* 0x000fe20000010000 */
[----:B------:R-:W-:Y:S01]  /*c490*/  F2FP.BF16.PACK_AB R82, R105, R104 ;  /* 0x000000686952723e */ /* 0x000fe200000010ff */
[----:B------:R-:W-:Y:S01]  /*c4a0*/  FADD.FTZ R173, R170, R173 ;  /* 0x000000adaaad7221 */ /* 0x000fe20000010000 */
[----:B----4-:R-:W-:Y:S01]  /*c4b0*/  F2FP.BF16.PACK_AB R83, R110, R109 ;  /* 0x0000006d6e53723e */ /* 0x010fe200000010ff */
[----:B------:R-:W-:Y:S02]  /*c4c0*/  FADD.FTZ R175, R167, R175 ;  /* 0x000000afa7af7221 */ /* 0x000fe40000010000 */
[-C--:B-1----:R-:W-:Y:S01]  /*c4d0*/  HMMA.16816.F32.BF16 R4, R76, R84.reuse, R4 ;  /* 0x000000544c04723c */ /* 0x082fe20000041804 */
[----:B------:R-:W-:Y:S01]  /*c4e0*/  MUFU.EX2 R117, R117 ;  /* 0x0000007500757308 */ /* 0x000fe20000000800 */
[----:B------:R-:W-:Y:S02]  /*c4f0*/  FADD.FTZ R172, R171, R172 ;  /* 0x000000acabac7221 */ /* 0x000fe40000010000 */
[----:B------:R-:W-:Y:S02]  /*c500*/  FADD.FTZ R173, R136, R173 ;  /* 0x000000ad88ad7221 */ /* 0x000fe40000010000 */
[----:B------:R-:W-:Y:S02]  /*c510*/  FFMA.FTZ R174, R70, R241, R174 ;  /* 0x000000f146ae7223 */ /* 0x000fe400000100ae */
[C---:B------:R-:W-:Y:S01]  /*c520*/  HMMA.16816.F32.BF16 R8, R80.reuse, R84, R8 ;  /* 0x000000545008723c */ /* 0x040fe20000041808 */
[----:B------:R-:W-:Y:S02]  /*c530*/  FADD.FTZ R175, R166, R175 ;  /* 0x000000afa6af7221 */ /* 0x000fe40000010000 */
[----:B------:R-:W-:Y:S01]  /*c540*/  MUFU.EX2 R118, R118 ;  /* 0x0000007600767308 */ /* 0x000fe20000000800 */
[----:B------:R-:W-:Y:S01]  /*c550*/  MOV R166, R2 ;  /* 0x0000000200a67202 */ /* 0x000fe20000000f00 */
[----:B------:R-:W-:Y:S02]  /*c560*/  FADD.FTZ R172, R178, R172 ;  /* 0x000000acb2ac7221 */ /* 0x000fe40000010000 */
[----:B------:R-:W-:Y:S01]  /*c570*/  FADD.FTZ R173, R137, R173 ;  /* 0x000000ad89ad7221 */ /* 0x000fe20000010000 */
[-C--:B------:R-:W-:Y:S01]  /*c580*/  HMMA.16816.F32.BF16 R12, R80, R86.reuse, R12 ;  /* 0x00000056500c723c */ /* 0x080fe2000004180c */
[----:B------:R-:W-:Y:S03]  /*c590*/  FADD.FTZ R174, R169, R174 ;  /* 0x000000aea9ae7221 */ /* 0x000fe60000010000 */
[----:B------:R-:W-:Y:S01]  /*c5a0*/  FADD.FTZ R175, R165, R175 ;  /* 0x000000afa5af7221 */ /* 0x000fe20000010000 */
[----:B------:R-:W-:Y:S01]  /*c5b0*/  MUFU.EX2 R119, R119 ;  /* 0x0000007700777308 */ /* 0x000fe20000000800 */
[----:B------:R-:W-:Y:S01]  /*c5c0*/  FADD.FTZ R172, R188, R172 ;  /* 0x000000acbcac7221 */ /* 0x000fe20000010000 */
[----:B------:R-:W-:Y:S01]  /*c5d0*/  MOV R165, R0 ;  /* 0x0000000000a57202 */ /* 0x000fe20000000f00 */
[C---:B------:R-:W-:Y:S01]  /*c5e0*/  HMMA.16816.F32.BF16 R16, R76.reuse, R86, R16 ;  /* 0x000000564c10723c */ /* 0x040fe20000041810 */
[----:B------:R-:W1:Y:S03]  /*c5f0*/  LDSM.16.MT88.4 R84, [R218+0x900] ;  /* 0x00090000da54783b */ /* 0x000e660000004200 */
[----:B------:R-:W-:Y:S02]  /*c600*/  FADD.FTZ R173, R104, R173 ;  /* 0x000000ad68ad7221 */ /* 0x000fe40000010000 */
[----:B------:R-:W-:Y:S01]  /*c610*/  FADD.FTZ R174, R96, R174 ;  /* 0x000000ae60ae7221 */ /* 0x000fe20000010000 */
[----:B------:R-:W-:Y:S01]  /*c620*/  MUFU.EX2 R120, R120 ;  /* 0x0000007800787308 */ /* 0x000fe20000000800 */
[-C--:B------:R-:W-:Y:S01]  /*c630*/  HMMA.16816.F32.BF16 R20, R76, R88.reuse, R20 ;  /* 0x000000584c14723c */ /* 0x080fe20000041814 */
[----:B------:R-:W-:Y:S03]  /*c640*/  FADD.FTZ R175, R107, R175 ;  /* 0x000000af6baf7221 */ /* 0x000fe60000010000 */
[----:B------:R-:W-:Y:S02]  /*c650*/  FADD.FTZ R172, R190, R172 ;  /* 0x000000acbeac7221 */ /* 0x000fe40000010000 */
[----:B------:R-:W-:Y:S02]  /*c660*/  FADD.FTZ R105, R105, R173 ;  /* 0x000000ad69697221 */ /* 0x000fe40000010000 */
[C---:B------:R-:W-:Y:S01]  /*c670*/  HMMA.16816.F32.BF16 R24, R80.reuse, R88, R24 ;  /* 0x000000585018723c */ /* 0x040fe20000041818 */
[----:B------:R-:W-:Y:S03]  /*c680*/  MUFU.EX2 R121, R121 ;  /* 0x0000007900797308 */ /* 0x000fe60000000800 */
[----:B------:R-:W-:Y:S02]  /*c690*/  FADD.FTZ R174, R168, R174 ;  /* 0x000000aea8ae7221 */ /* 0x000fe40000010000 */
[----:B------:R-:W-:Y:S02]  /*c6a0*/  FADD.FTZ R108, R108, R175 ;  /* 0x000000af6c6c7221 */ /* 0x000fe40000010000 */
[-C--:B------:R-:W-:Y:S01]  /*c6b0*/  HMMA.16816.F32.BF16 R28, R80, R90.reuse, R28 ;  /* 0x0000005a501c723c */ /* 0x080fe2000004181c */
[----:B------:R-:W-:Y:S02]  /*c6c0*/  FADD.FTZ R174, R164, R174 ;  /* 0x000000aea4ae7221 */ /* 0x000fe40000010000 */
[----:B------:R-:W4:Y:S01]  /*c6d0*/  MUFU.EX2 R122, R122 ;  /* 0x0000007a007a7308 */ /* 0x000f220000000800 */
[----:B------:R-:W-:Y:S01]  /*c6e0*/  FADD.FTZ R108, R109, R108 ;  /* 0x0000006c6d6c7221 */ /* 0x000fe20000010000 */
[----:B------:R-:W-:Y:S01]  /*c6f0*/  MOV R164, R72 ;  /* 0x0000004800a47202 */ /* 0x000fe20000000f00 */
[----:B------:R-:W-:Y:S02]  /*c700*/  FADD.FTZ R174, R182, R174 ;  /* 0x000000aeb6ae7221 */ /* 0x000fe40000010000 */
[C---:B------:R-:W-:Y:S01]  /*c710*/  HMMA.16816.F32.BF16 R32, R76.reuse, R90, R32 ;  /* 0x0000005a4c20723c */ /* 0x040fe20000041820 */
[----:B------:R-:W5:Y:S03]  /*c720*/  LDSM.16.MT88.4 R88, [R225+0x1100] ;  /* 0x00110000e158783b */ /* 0x000f660000004200 */
[----:B------:R-:W-:Y:S01]  /*c730*/  FADD.FTZ R108, R110, R108 ;  /* 0x0000006c6e6c7221 */ /* 0x000fe20000010000 */
[----:B------:R-:W-:Y:S01]  /*c740*/  MUFU.EX2 R123, R123 ;  /* 0x0000007b007b7308 */ /* 0x000fe20000000800 */
[----:B------:R-:W-:Y:S02]  /*c750*/  FADD.FTZ R174, R193, R174 ;  /* 0x000000aec1ae7221 */ /* 0x000fe40000010000 */
[-C--:B---3--:R-:W-:Y:S01]  /*c760*/  HMMA.16816.F32.BF16 R36, R76, R92.reuse, R36 ;  /* 0x0000005c4c24723c */ /* 0x088fe20000041824 */
[----:B------:R-:W-:Y:S03]  /*c770*/  IMAD.MOV.U32 R167, RZ, RZ, R3 ;  /* 0x000000ffffa77224 */ /* 0x000fe600078e0003 */
[----:B------:R-:W-:Y:S03]  /*c780*/  FADD.FTZ R174, R196, R174 ;  /* 0x000000aec4ae7221 */ /* 0x000fe60000010000 */
[----:B------:R-:W-:Y:S01]  /*c790*/  MUFU.EX2 R132, R132 ;  /* 0x0000008400847308 */ /* 0x000fe20000000800 */
[C---:B------:R-:W-:Y:S01]  /*c7a0*/  HMMA.16816.F32.BF16 R40, R80.reuse, R92, R40 ;  /* 0x0000005c5028723c */ /* 0x040fe20000041828 */
[----:B--2---:R-:W-:Y:S03]  /*c7b0*/  FADD.FTZ R174, R116, R174 ;  /* 0x000000ae74ae7221 */ /* 0x004fe60000010000 */
[----:B----4-:R-:W-:Y:S02]  /*c7c0*/  FADD.FTZ R105, R122, R105 ;  /* 0x000000697a697221 */ /* 0x010fe40000010000 */
[----:B------:R-:W-:Y:S02]  /*c7d0*/  FADD.FTZ R174, R117, R174 ;  /* 0x000000ae75ae7221 */ /* 0x000fe40000010000 */
[-C--:B------:R-:W-:Y:S01]  /*c7e0*/  HMMA.16816.F32.BF16 R44, R80, R94.reuse, R44 ;  /* 0x0000005e502c723c */ /* 0x080fe2000004182c */
[----:B------:R-:W-:Y:S01]  /*c7f0*/  FFMA.FTZ R92, R149, c[0x0][0x2d0], -R192 ;  /* 0x0000b400955c7a23 */ /* 0x000fe200000108c0 */
[----:B------:R-:W-:Y:S02]  /*c800*/  MUFU.EX2 R133, R133 ;  /* 0x0000008500857308 */ /* 0x000fe40000000800 */
[----:B------:R-:W-:Y:S04]  /*c810*/  FADD.FTZ R174, R120, R174 ;  /* 0x000000ae78ae7221 */ /* 0x000fe80000010000 */
[C---:B------:R-:W-:Y:S01]  /*c820*/  HMMA.16816.F32.BF16 R48, R76.reuse, R94, R48 ;  /* 0x0000005e4c30723c */ /* 0x040fe20000041830 */
[----:B------:R-:W-:Y:S03]  /*c830*/  FADD.FTZ R174, R121, R174 ;  /* 0x000000ae79ae7221 */ /* 0x000fe60000010000 */
[----:B------:R2:W3:Y:S04]  /*c840*/  MUFU.EX2 R100, R92 ;  /* 0x0000005c00647308 */ /* 0x0004e80000000800 */
[-C--:B-1----:R-:W-:Y:S06]  /*c850*/  HMMA.16816.F32.BF16 R52, R76, R84.reuse, R52 ;  /* 0x000000544c34723c */ /* 0x082fec0000041834 */
[----:B------:R-:W-:Y:S02]  /*c860*/  MUFU.EX2 R252, R252 ;  /* 0x000000fc00fc7308 */ /* 0x000fe40000000800 */
[C---:B------:R-:W-:Y:S07]  /*c870*/  HMMA.16816.F32.BF16 R56, R80.reuse, R84, R56 ;  /* 0x000000545038723c */ /* 0x040fee0000041838 */
[--C-:B------:R-:W-:Y:S01]  /*c880*/  FFMA.FTZ R84, R155, c[0x0][0x2d0], -R192.reuse ;  /* 0x0000b4009b547a23 */ /* 0x100fe200000108c0 */
[-C--:B------:R-:W-:Y:S01]  /*c890*/  HMMA.16816.F32.BF16 R60, R80, R86.reuse, R60 ;  /* 0x00000056503c723c */ /* 0x080fe2000004183c */
[----:B------:R-:W-:Y:S03]  /*c8a0*/  MUFU.EX2 R251, R251 ;  /* 0x000000fb00fb7308 */ /* 0x000fe60000000800 */
[----:B--2---:R-:W-:Y:S02]  /*c8b0*/  FFMA.FTZ R92, R148, c[0x0][0x2d0], -R192 ;  /* 0x0000b400945c7a23 */ /* 0x004fe400000108c0 */
[----:B------:R-:W-:Y:S01]  /*c8c0*/  LDSM.16.MT88.4 R148, [R225+0x2900] ;  /* 0x00290000e194783b */ /* 0x000fe20000004200 */
[--C-:B------:R-:W-:Y:S01]  /*c8d0*/  FFMA.FTZ R80, R154, c[0x0][0x2d0], -R199.reuse ;  /* 0x0000b4009a507a23 */ /* 0x100fe200000108c7 */
[----:B------:R-:W-:Y:S01]  /*c8e0*/  HMMA.16816.F32.BF16 R64, R76, R86, R64 ;  /* 0x000000564c40723c */ /* 0x000fe20000041840 */
[----:B---3--:R-:W-:Y:S02]  /*c8f0*/  F2FP.BF16.PACK_AB R81, R100, R135 ;  /* 0x000000876451723e */ /* 0x008fe400000010ff */
[----:B------:R1:W-:Y:S01]  /*c900*/  MUFU.EX2 R112, R80 ;  /* 0x0000005000707308 */ /* 0x0003e20000000800 */
[----:B------:R-:W-:Y:S01]  /*c910*/  F2FP.BF16.PACK_AB R82, R133, R132 ;  /* 0x000000848552723e */ /* 0x000fe200000010ff */
[----:B------:R-:W-:Y:S02]  /*c920*/  FFMA.FTZ R199, R183, c[0x0][0x2d0], -R199 ;  /* 0x0000b400b7c77a23 */ /* 0x000fe400000108c7 */
[----:B------:R-:W-:Y:S01]  /*c930*/  F2FP.BF16.PACK_AB R76, R111, R106 ;  /* 0x0000006a6f4c723e */ /* 0x000fe200000010ff */
[----:B------:R-:W-:Y:S01]  /*c940*/  FADD.FTZ R106, R106, R172 ;  /* 0x000000ac6a6a7221 */ /* 0x000fe20000010000 */
[----:B------:R-:W-:Y:S03]  /*c950*/  F2FP.BF16.PACK_AB R77, R117, R116 ;  /* 0x00000074754d723e */ /* 0x000fe600000010ff */
[----:B------:R-:W-:Y:S01]  /*c960*/  F2FP.BF16.PACK_AB R78, R119, R118 ;  /* 0x00000076774e723e */ /* 0x000fe200000010ff */
[----:B------:R2:W-:Y:S01]  /*c970*/  MUFU.EX2 R115, R84 ;  /* 0x0000005400737308 */ /* 0x0005e20000000800 */
[----:B------:R-:W-:Y:S01]  /*c980*/  F2FP.BF16.PACK_AB R79, R121, R120 ;  /* 0x00000078794f723e */ /* 0x000fe200000010ff */
[----:B------:R-:W-:Y:S02]  /*c990*/  FADD.FTZ R111, R111, R106 ;  /* 0x0000006a6f6f7221 */ /* 0x000fe40000010000 */
[----:B------:R-:W-:Y:S02]  /*c9a0*/  FADD.FTZ R135, R135, R108 ;  /* 0x0000006c87877221 */ /* 0x000fe40000010000 */
[----:B------:R-:W-:Y:S02]  /*c9b0*/  FADD.FTZ R111, R118, R111 ;  /* 0x0000006f766f7221 */ /* 0x000fe40000010000 */
[-C--:B-----5:R-:W-:Y:S02]  /*c9c0*/  HMMA.16816.F32.BF16 R4, R76, R88.reuse, R4 ;  /* 0x000000584c04723c */ /* 0x0a0fe40000041804 */
[----:B------:R-:W3:Y:S01]  /*c9d0*/  MUFU.EX2 R103, R92 ;  /* 0x0000005c00677308 */ /* 0x000ee20000000800 */
[----:B------:R-:W-:Y:S02]  /*c9e0*/  FADD.FTZ R119, R119, R111 ;  /* 0x0000006f77777221 */ /* 0x000fe40000010000 */
[--C-:B-1----:R-:W-:Y:S02]  /*c9f0*/  FFMA.FTZ R80, R153, c[0x0][0x2d0], -R198.reuse ;  /* 0x0000b40099507a23 */ /* 0x102fe400000108c6 */
[----:B------:R-:W-:Y:S05]  /*ca00*/  FADD.FTZ R119, R134, R119 ;  /* 0x0000007786777221 */ /* 0x000fea0000010000 */
[----:B------:R1:W-:Y:S01]  /*ca10*/  MUFU.EX2 R101, R80 ;  /* 0x0000005000657308 */ /* 0x0003e20000000800 */
[----:B--2---:R-:W2:Y:S09]  /*ca20*/  LDSM.16.MT88.4 R84, [R220+0x1100] ;  /* 0x00110000dc54783b */ /* 0x004eb20000004200 */
[----:B------:R-:W-:Y:S01]  /*ca30*/  MUFU.EX2 R250, R250 ;  /* 0x000000fa00fa7308 */ /* 0x000fe20000000800 */
[----:B---3--:R-:W-:Y:S01]  /*ca40*/  F2FP.BF16.PACK_AB R83, R115, R103 ;  /* 0x000000677353723e */ /* 0x008fe200000010ff */
[--C-:B------:R-:W-:Y:S02]  /*ca50*/  FFMA.FTZ R92, R152, c[0x0][0x2d0], -R198.reuse ;  /* 0x0000b400985c7a23 */ /* 0x100fe400000108c6 */
[----:B------:R-:W-:Y:S06]  /*ca60*/  FFMA.FTZ R198, R177, c[0x0][0x2d0], -R198 ;  /* 0x0000b400b1c67a23 */ /* 0x000fec00000108c6 */
[----:B------:R3:W-:Y:S01]  /*ca70*/  MUFU.EX2 R113, R92 ;  /* 0x0000005c00717308 */ /* 0x0007e20000000800 */
[C---:B-1----:R-:W-:Y:S01]  /*ca80*/  F2FP.BF16.PACK_AB R80, R123.reuse, R122 ;  /* 0x0000007a7b50723e */ /* 0x042fe200000010ff */
[----:B------:R-:W-:Y:S04]  /*ca90*/  FADD.FTZ R123, R123, R105 ;  /* 0x000000697b7b7221 */ /* 0x000fe80000010000 */
[----:B------:R-:W-:Y:S04]  /*caa0*/  FADD.FTZ R123, R132, R123 ;  /* 0x0000007b847b7221 */ /* 0x000fe80000010000 */
[----:B------:R-:W-:Y:S01]  /*cab0*/  MUFU.EX2 R249, R249 ;  /* 0x000000f900f97308 */ /* 0x000fe20000000800 */
[C---:B------:R-:W-:Y:S01]  /*cac0*/  HMMA.16816.F32.BF16 R8, R80.reuse, R88, R8 ;  /* 0x000000585008723c */ /* 0x040fe20000041808 */
[----:B------:R-:W-:Y:S07]  /*cad0*/  FADD.FTZ R123, R133, R123 ;  /* 0x0000007b857b7221 */ /* 0x000fee0000010000 */
[-C--:B------:R-:W-:Y:S01]  /*cae0*/  HMMA.16816.F32.BF16 R12, R80, R90.reuse, R12 ;  /* 0x0000005a500c723c */ /* 0x080fe2000004180c */
[----:B------:R-:W-:Y:S01]  /*caf0*/  MUFU.EX2 R248, R248 ;  /* 0x000000f800f87308 */ /* 0x000fe20000000800 */
[----:B---3--:R-:W1:Y:S06]  /*cb00*/  LDSM.16.MT88.4 R92, [R219+0x1100] ;  /* 0x00110000db5c783b */ /* 0x008e6c0000004200 */
[C---:B------:R-:W-:Y:S03]  /*cb10*/  HMMA.16816.F32.BF16 R16, R76.reuse, R90, R16 ;  /* 0x0000005a4c10723c */ /* 0x040fe60000041810 */
[----:B------:R-:W-:Y:S01]  /*cb20*/  MUFU.EX2 R247, R247 ;  /* 0x000000f700f77308 */ /* 0x000fe20000000800 */
[----:B------:R-:W3:Y:S04]  /*cb30*/  LDSM.16.MT88.4 R88, [R218+0x1100] ;  /* 0x00110000da58783b */ /* 0x000ee80000004200 */
[-C--:B--2---:R-:W-:Y:S05]  /*cb40*/  HMMA.16816.F32.BF16 R20, R76, R84.reuse, R20 ;  /* 0x000000544c14723c */ /* 0x084fea0000041814 */
[----:B------:R-:W-:Y:S03]  /*cb50*/  MUFU.EX2 R246, R246 ;  /* 0x000000f600f67308 */ /* 0x000fe60000000800 */
[C---:B------:R-:W-:Y:S07]  /*cb60*/  HMMA.16816.F32.BF16 R24, R80.reuse, R84, R24 ;  /* 0x000000545018723c */ /* 0x040fee0000041818 */
[--C-:B------:R-:W-:Y:S01]  /*cb70*/  FFMA.FTZ R84, R159, c[0x0][0x2d0], -R195.reuse ;  /* 0x0000b4009f547a23 */ /* 0x100fe200000108c3 */
[-C--:B------:R-:W-:Y:S01]  /*cb80*/  HMMA.16816.F32.BF16 R28, R80, R86.reuse, R28 ;  /* 0x00000056501c723c */ /* 0x080fe2000004181c */
[----:B------:R-:W-:Y:S07]  /*cb90*/  MUFU.EX2 R209, R209 ;  /* 0x000000d100d17308 */ /* 0x000fee0000000800 */
[C---:B------:R-:W-:Y:S03]  /*cba0*/  HMMA.16816.F32.BF16 R32, R76.reuse, R86, R32 ;  /* 0x000000564c20723c */ /* 0x040fe60000041820 */
[----:B------:R2:W-:Y:S05]  /*cbb0*/  MUFU.EX2 R102, R84 ;  /* 0x0000005400667308 */ /* 0x0005ea0000000800 */
[-C--:B-1----:R-:W-:Y:S05]  /*cbc0*/  HMMA.16816.F32.BF16 R36, R76, R92.reuse, R36 ;  /* 0x0000005c4c24723c */ /* 0x082fea0000041824 */
[----:B------:R-:W-:Y:S03]  /*cbd0*/  MUFU.EX2 R206, R206 ;  /* 0x000000ce00ce7308 */ /* 0x000fe60000000800 */
[C---:B------:R-:W-:Y:S07]  /*cbe0*/  HMMA.16816.F32.BF16 R40, R80.reuse, R92, R40 ;  /* 0x0000005c5028723c */ /* 0x040fee0000041828 */
[--C-:B------:R-:W-:Y:S01]  /*cbf0*/  FFMA.FTZ R92, R162, c[0x0][0x2d0], -R192.reuse ;  /* 0x0000b400a25c7a23 */ /* 0x100fe200000108c0 */
[-C--:B------:R-:W-:Y:S01]  /*cc00*/  HMMA.16816.F32.BF16 R44, R80, R94.reuse, R44 ;  /* 0x0000005e502c723c */ /* 0x080fe2000004182c */
[----:B------:R-:W-:Y:S03]  /*cc10*/  MUFU.EX2 R203, R203 ;  /* 0x000000cb00cb7308 */ /* 0x000fe60000000800 */
[--C-:B--2---:R-:W-:Y:S04]  /*cc20*/  FFMA.FTZ R84, R158, c[0x0][0x2d0], -R195.reuse ;  /* 0x0000b4009e547a23 */ /* 0x104fe800000108c3 */
[C---:B------:R-:W-:Y:S03]  /*cc30*/  HMMA.16816.F32.BF16 R48, R76.reuse, R94, R48 ;  /* 0x0000005e4c30723c */ /* 0x040fe60000041830 */
[----:B------:R1:W2:Y:S05]  /*cc40*/  MUFU.EX2 R114, R84 ;  /* 0x0000005400727308 */ /* 0x0002aa0000000800 */
[-C--:B---3--:R-:W-:Y:S05]  /*cc50*/  HMMA.16816.F32.BF16 R52, R76, R88.reuse, R52 ;  /* 0x000000584c34723c */ /* 0x088fea0000041834 */
[----:B------:R3:W-:Y:S03]  /*cc60*/  MUFU.EX2 R126, R92 ;  /* 0x0000005c007e7308 */ /* 0x0007e60000000800 */
[C---:B------:R-:W-:Y:S07]  /*cc70*/  HMMA.16816.F32.BF16 R56, R80.reuse, R88, R56 ;  /* 0x000000585038723c */ /* 0x040fee0000041838 */
[--C-:B------:R-:W-:Y:S01]  /*cc80*/  FFMA.FTZ R88, R160, c[0x0][0x2d0], -R192.reuse ;  /* 0x0000b400a0587a23 */ /* 0x100fe200000108c0 */
[-C--:B------:R-:W-:Y:S01]  /*cc90*/  HMMA.16816.F32.BF16 R60, R80, R90.reuse, R60 ;  /* 0x0000005a503c723c */ /* 0x080fe2000004183c */
[----:B------:R-:W-:Y:S03]  /*cca0*/  MUFU.EX2 R202, R202 ;  /* 0x000000ca00ca7308 */ /* 0x000fe60000000800 */
[--C-:B-1----:R-:W-:Y:S03]  /*ccb0*/  FFMA.FTZ R84, R157, c[0x0][0x2d0], -R195.reuse ;  /* 0x0000b4009d547a23 */ /* 0x102fe600000108c3 */
[----:B--2---:R-:W-:Y:S01]  /*ccc0*/  F2FP.BF16.PACK_AB R80, R114, R102 ;  /* 0x000000667250723e */ /* 0x004fe200000010ff */
[----:B------:R-:W-:Y:S03]  /*ccd0*/  HMMA.16816.F32.BF16 R64, R76, R90, R64 ;  /* 0x0000005a4c40723c */ /* 0x000fe60000041840 */
[----:B------:R1:W-:Y:S01]  /*cce0*/  MUFU.EX2 R124, R84 ;  /* 0x00000054007c7308 */ /* 0x0003e20000000800 */
[----:B---3--:R-:W-:Y:S03]  /*ccf0*/  FFMA.FTZ R92, R161, c[0x0][0x2d0], -R192 ;  /* 0x0000b400a15c7a23 */ /* 0x008fe600000108c0 */
[----:B------:R-:W-:Y:S02]  /*cd00*/  F2FP.BF16.PACK_AB R76, R112, R134 ;  /* 0x00000086704c723e */ /* 0x000fe400000010ff */
[----:B------:R-:W-:Y:S03]  /*cd10*/  F2FP.BF16.PACK_AB R77, R113, R101 ;  /* 0x00000065714d723e */ /* 0x000fe600000010ff */
[----:B------:R-:W-:Y:S01]  /*cd20*/  F2FP.BF16.PACK_AB R78, R251, R252 ;  /* 0x000000fcfb4e723e */ /* 0x000fe200000010ff */
[----:B------:R2:W3:Y:S01]  /*cd30*/  MUFU.EX2 R129, R88 ;  /* 0x0000005800817308 */ /* 0x0004e20000000800 */
[----:B------:R-:W-:Y:S09]  /*cd40*/  F2FP.BF16.PACK_AB R79, R249, R250 ;  /* 0x000000faf94f723e */ /* 0x000ff200000010ff */
[----:B------:R-:W4:Y:S01]  /*cd50*/  MUFU.EX2 R128, R92 ;  /* 0x0000005c00807308 */ /* 0x000f220000000800 */
[--C-:B-1----:R-:W-:Y:S09]  /*cd60*/  FFMA.FTZ R84, R156, c[0x0][0x2d0], -R195.reuse ;  /* 0x0000b4009c547a23 */ /* 0x102ff200000108c3 */
[----:B------:R1:W5:Y:S01]  /*cd70*/  MUFU.EX2 R127, R84 ;  /* 0x00000054007f7308 */ /* 0x0003620000000800 */
[----:B--2---:R-:W-:Y:S01]  /*cd80*/  LDSM.16.MT88.4 R88, [R220+0x1900] ;  /* 0x00190000dc58783b */ /* 0x004fe20000004200 */
[----:B---3--:R-:W-:Y:S08]  /*cd90*/  MOV R183, R129 ;  /* 0x0000008100b77202 */ /* 0x008ff00000000f00 */
[----:B------:R-:W-:Y:S01]  /*cda0*/  MUFU.EX2 R201, R201 ;  /* 0x000000c900c97308 */ /* 0x000fe20000000800 */
[----:B----4-:R-:W-:Y:S01]  /*cdb0*/  F2FP.BF16.PACK_AB R83, R129, R128 ;  /* 0x000000808153723e */ /* 0x010fe200000010ff */
[----:B------:R-:W-:Y:S01]  /*cdc0*/  LDSM.16.MT88.4 R92, [R219+0x1900] ;  /* 0x00190000db5c783b */ /* 0x000fe20000004200 */
[----:B------:R-:W-:Y:S07]  /*cdd0*/  IMAD.MOV.U32 R177, RZ, RZ, R128 ;  /* 0x000000ffffb17224 */ /* 0x000fee00078e0080 */
[----:B------:R-:W-:Y:S01]  /*cde0*/  MUFU.EX2 R244, R244 ;  /* 0x000000f400f47308 */ /* 0x000fe20000000800 */
[--C-:B-1----:R-:W-:Y:S01]  /*cdf0*/  FFMA.FTZ R84, R163, c[0x0][0x2d0], -R192.reuse ;  /* 0x0000b400a3547a23 */ /* 0x102fe200000108c0 */
[----:B-----5:R-:W-:Y:S08]  /*ce00*/  F2FP.BF16.PACK_AB R82, R127, R124 ;  /* 0x0000007c7f52723e */ /* 0x020ff000000010ff */
[----:B------:R1:W2:Y:S10]  /*ce10*/  MUFU.EX2 R125, R84 ;  /* 0x00000054007d7308 */ /* 0x0002b40000000800 */
[----:B------:R-:W-:Y:S10]  /*ce20*/  MUFU.EX2 R210, R210 ;  /* 0x000000d200d27308 */ /* 0x000ff40000000800 */
[----:B------:R-:W-:Y:S01]  /*ce30*/  MUFU.EX2 R207, R207 ;  /* 0x000000cf00cf7308 */ /* 0x000fe20000000800 */
[----:B-1----:R-:W1:Y:S01]  /*ce40*/  LDSM.16.MT88.4 R84, [R225+0x1900] ;  /* 0x00190000e154783b */ /* 0x002e620000004200 */
[----:B--2---:R-:W-:Y:S08]  /*ce50*/  F2FP.BF16.PACK_AB R81, R126, R125 ;  /* 0x0000007d7e51723e */ /* 0x004ff000000010ff */
[----:B------:R-:W-:Y:S10]  /*ce60*/  MUFU.EX2 R204, R204 ;  /* 0x000000cc00cc7308 */ /* 0x000ff40000000800 */
[----:B------:R-:W-:Y:S10]  /*ce70*/  MUFU.EX2 R245, R245 ;  /* 0x000000f500f57308 */ /* 0x000ff40000000800 */
[----:B------:R-:W-:Y:S10]  /*ce80*/  MUFU.EX2 R211, R211 ;  /* 0x000000d300d37308 */ /* 0x000ff40000000800 */
[----:B------:R-:W-:Y:S01]  /*ce90*/  MUFU.EX2 R208, R208 ;  /* 0x000000d000d07308 */ /* 0x000fe20000000800 */
[-C--:B-1----:R-:W-:Y:S09]  /*cea0*/  HMMA.16816.F32.BF16 R4, R76, R84.reuse, R4 ;  /* 0x000000544c04723c */ /* 0x082ff20000041804 */
[----:B------:R-:W-:Y:S01]  /*ceb0*/  MUFU.EX2 R205, R205 ;  /* 0x000000cd00cd7308 */ /* 0x000fe20000000800 */
[C---:B------:R-:W-:Y:S08]  /*cec0*/  HMMA.16816.F32.BF16 R8, R80.reuse, R84, R8 ;  /* 0x000000545008723c */ /* 0x040ff00000041808 */
[-C--:B------:R-:W-:Y:S01]  /*ced0*/  HMMA.16816.F32.BF16 R12, R80, R86.reuse, R12 ;  /* 0x00000056500c723c */ /* 0x080fe2000004180c */
[----:B------:R-:W-:Y:S07]  /*cee0*/  MUFU.EX2 R200, R200 ;  /* 0x000000c800c87308 */ /* 0x000fee0000000800 */
[C---:B------:R-:W-:Y:S01]  /*cef0*/  HMMA.16816.F32.BF16 R16, R76.reuse, R86, R16 ;  /* 0x000000564c10723c */ /* 0x040fe20000041810 */
[----:B------:R-:W1:Y:S02]  /*cf00*/  LDSM.16.MT88.4 R84, [R218+0x1900] ;  /* 0x00190000da54783b */ /* 0x000e640000004200 */
[----:B------:R-:W2:Y:S05]  /*cf10*/  MUFU.EX2 R197, R197 ;  /* 0x000000c500c57308 */ /* 0x000eaa0000000800 */
[-C--:B------:R-:W-:Y:S05]  /*cf20*/  HMMA.16816.F32.BF16 R20, R76, R88.reuse, R20 ;  /* 0x000000584c14723c */ /* 0x080fea0000041814 */
[----:B------:R-:W-:Y:S03]  /*cf30*/  MUFU.EX2 R194, R194 ;  /* 0x000000c200c27308 */ /* 0x000fe60000000800 */
[C---:B------:R-:W-:Y:S07]  /*cf40*/  HMMA.16816.F32.BF16 R24, R80.reuse, R88, R24 ;  /* 0x000000585018723c */ /* 0x040fee0000041818 */
[----:B------:R-:W3:Y:S01]  /*cf50*/  MUFU.EX2 R189, R189 ;  /* 0x000000bd00bd7308 */ /* 0x000ee20000000800 */
[-C--:B------:R-:W-:Y:S01]  /*cf60*/  HMMA.16816.F32.BF16 R28, R80, R90.reuse, R28 ;  /* 0x0000005a501c723c */ /* 0x080fe2000004181c */
[----:B--2---:R-:W-:Y:S07]  /*cf70*/  F2FP.BF16.PACK_AB R128, R197, R200 ;  /* 0x000000c8c580723e */ /* 0x004fee00000010ff */
[C---:B------:R-:W-:Y:S01]  /*cf80*/  HMMA.16816.F32.BF16 R32, R76.reuse, R90, R32 ;  /* 0x0000005a4c20723c */ /* 0x040fe20000041820 */
[----:B------:R-:W2:Y:S01]  /*cf90*/  LDSM.16.MT88.4 R88, [R225+0x2100] ;  /* 0x00210000e158783b */ /* 0x000ea20000004200 */
[----:B------:R-:W-:Y:S06]  /*cfa0*/  MUFU.EX2 R186, R186 ;  /* 0x000000ba00ba7308 */ /* 0x000fec0000000800 */
[-C--:B------:R-:W-:Y:S04]  /*cfb0*/  HMMA.16816.F32.BF16 R36, R76, R92.reuse, R36 ;  /* 0x0000005c4c24723c */ /* 0x080fe80000041824 */
[----:B------:R-:W4:Y:S01]  /*cfc0*/  MUFU.EX2 R199, R199 ;  /* 0x000000c700c77308 */ /* 0x000f220000000800 */
[----:B---3--:R-:W-:Y:S03]  /*cfd0*/  F2FP.BF16.PACK_AB R129, R189, R194 ;  /* 0x000000c2bd81723e */ /* 0x008fe600000010ff */
[C---:B------:R-:W-:Y:S06]  /*cfe0*/  HMMA.16816.F32.BF16 R40, R80.reuse, R92, R40 ;  /* 0x0000005c5028723c */ /* 0x040fec0000041828 */
[----:B------:R-:W-:Y:S02]  /*cff0*/  MUFU.EX2 R180, R180 ;  /* 0x000000b400b47308 */ /* 0x000fe40000000800 */
[-C--:B------:R-:W-:Y:S08]  /*d000*/  HMMA.16816.F32.BF16 R44, R80, R94.reuse, R44 ;  /* 0x0000005e502c723c */ /* 0x080ff0000004182c */
[C---:B------:R-:W-:Y:S01]  /*d010*/  HMMA.16816.F32.BF16 R48, R76.reuse, R94, R48 ;  /* 0x0000005e4c30723c */ /* 0x040fe20000041830 */
[----:B------:R-:W-:Y:S01]  /*d020*/  LDSM.16.MT88.4 R92, [R219+0x2100] ;  /* 0x00210000db5c783b */ /* 0x000fe20000004200 */
[----:B------:R-:W3:Y:S02]  /*d030*/  MUFU.EX2 R198, R198 ;  /* 0x000000c600c67308 */ /* 0x000ee40000000800 */
[----:B----4-:R-:W-:Y:S04]  /*d040*/  F2FP.BF16.PACK_AB R130, R199, R186 ;  /* 0x000000bac782723e */ /* 0x010fe800000010ff */
[-C--:B-1----:R-:W-:Y:S08]  /*d050*/  HMMA.16816.F32.BF16 R52, R76, R84.reuse, R52 ;  /* 0x000000544c34723c */ /* 0x082ff00000041834 */
[C---:B------:R-:W-:Y:S08]  /*d060*/  HMMA.16816.F32.BF16 R56, R80.reuse, R84, R56 ;  /* 0x000000545038723c */ /* 0x040ff00000041838 */
[-C--:B------:R-:W-:Y:S01]  /*d070*/  HMMA.16816.F32.BF16 R60, R80, R86.reuse, R60 ;  /* 0x00000056503c723c */ /* 0x080fe2000004183c */
[----:B---3--:R-:W-:Y:S06]  /*d080*/  F2FP.BF16.PACK_AB R131, R198, R180 ;  /* 0x000000b4c683723e */ /* 0x008fec00000010ff */
[----:B------:R-:W-:Y:S01]  /*d090*/  F2FP.BF16.PACK_AB R80, R210, R244 ;  /* 0x000000f4d250723e */ /* 0x000fe200000010ff */
[----:B------:R-:W-:Y:S01]  /*d0a0*/  HMMA.16816.F32.BF16 R64, R76, R86, R64 ;  /* 0x000000564c40723c */ /* 0x000fe20000041840 */
[----:B------:R-:W1:Y:S03]  /*d0b0*/  LDSM.16.MT88.4 R84, [R220+0x2100] ;  /* 0x00210000dc54783b */ /* 0x000e660000004200 */
[----:B------:R-:W-:Y:S02]  /*d0c0*/  F2FP.BF16.PACK_AB R82, R204, R207 ;  /* 0x000000cfcc52723e */ /* 0x000fe400000010ff */
[----:B------:R-:W-:Y:S02]  /*d0d0*/  F2FP.BF16.PACK_AB R81, R211, R245 ;  /* 0x000000f5d351723e */ /* 0x000fe400000010ff */
[----:B------:R-:W-:Y:S04]  /*d0e0*/  F2FP.BF16.PACK_AB R76, R247, R248 ;  /* 0x000000f8f74c723e */ /* 0x000fe800000010ff */
[----:B------:R-:W-:Y:S02]  /*d0f0*/  F2FP.BF16.PACK_AB R77, R209, R246 ;  /* 0x000000f6d14d723e */ /* 0x000fe400000010ff */
[----:B------:R-:W-:Y:S02]  /*d100*/  F2FP.BF16.PACK_AB R78, R203, R206 ;  /* 0x000000cecb4e723e */ /* 0x000fe400000010ff */
[----:B------:R-:W-:Y:S02]  /*d110*/  F2FP.BF16.PACK_AB R79, R201, R202 ;  /* 0x000000cac94f723e */ /* 0x000fe400000010ff */
[----:B------:R-:W-:Y:S05]  /*d120*/  F2FP.BF16.PACK_AB R83, R205, R208 ;  /* 0x000000d0cd53723e */ /* 0x000fea00000010ff */
[-C--:B--2---:R-:W-:Y:S08]  /*d130*/  HMMA.16816.F32.BF16 R4, R76, R88.reuse, R4 ;  /* 0x000000584c04723c */ /* 0x084ff00000041804 */
[C---:B------:R-:W-:Y:S08]  /*d140*/  HMMA.16816.F32.BF16 R8, R80.reuse, R88, R8 ;  /* 0x000000585008723c */ /* 0x040ff00000041808 */
[-C--:B------:R-:W-:Y:S08]  /*d150*/  HMMA.16816.F32.BF16 R12, R80, R90.reuse, R12 ;  /* 0x0000005a500c723c */ /* 0x080ff0000004180c */
[C---:B------:R-:W-:Y:S01]  /*d160*/  HMMA.16816.F32.BF16 R16, R76.reuse, R90, R16 ;  /* 0x0000005a4c10723c */ /* 0x040fe20000041810 */
[----:B------:R-:W2:Y:S07]  /*d170*/  LDSM.16.MT88.4 R88, [R218+0x2100] ;  /* 0x00210000da58783b */ /* 0x000eae0000004200 */
[-C--:B-1----:R-:W-:Y:S08]  /*d180*/  HMMA.16816.F32.BF16 R20, R76, R84.reuse, R20 ;  /* 0x000000544c14723c */ /* 0x082ff00000041814 */
[C---:B------:R-:W-:Y:S07]  /*d190*/  HMMA.16816.F32.BF16 R24, R80.reuse, R84, R24 ;  /* 0x000000545018723c */ /* 0x040fee0000041818 */
[--C-:B------:R-:W-:Y:S01]  /*d1a0*/  FFMA.FTZ R84, R185, c[0x0][0x2d0], -R195.reuse ;  /* 0x0000b400b9547a23 */ /* 0x100fe200000108c3 */
[-C--:B------:R-:W-:Y:S01]  /*d1b0*/  HMMA.16816.F32.BF16 R28, R80, R86.reuse, R28 ;  /* 0x00000056501c723c */ /* 0x080fe2000004181c */
[----:B------:R-:W-:Y:S03]  /*d1c0*/  MOV R185, R127 ;  /* 0x0000007f00b97202 */ /* 0x000fe60000000f00 */
[--C-:B------:R-:W-:Y:S01]  /*d1d0*/  FFMA.FTZ R85, R181, c[0x0][0x2d0], -R195.reuse ;  /* 0x0000b400b5557a23 */ /* 0x100fe200000108c3 */
[----:B------:R-:W-:Y:S01]  /*d1e0*/  MUFU.EX2 R84, R84 ;  /* 0x0000005400547308 */ /* 0x000fe20000000800 */
[----:B------:R-:W-:Y:S02]  /*d1f0*/  MOV R181, R126 ;  /* 0x0000007e00b57202 */ /* 0x000fe40000000f00 */
[C---:B------:R-:W-:Y:S07]  /*d200*/  HMMA.16816.F32.BF16 R32, R76.reuse, R86, R32 ;  /* 0x000000564c20723c */ /* 0x040fee0000041820 */
[--C-:B------:R-:W-:Y:S01]  /*d210*/  FFMA.FTZ R87, R191, c[0x0][0x2d0], -R192.reuse ;  /* 0x0000b400bf577a23 */ /* 0x100fe200000108c0 */
[-C--:B------:R-:W-:Y:S01]  /*d220*/  HMMA.16816.F32.BF16 R36, R76, R92.reuse, R36 ;  /* 0x0000005c4c24723c */ /* 0x080fe20000041824 */
[----:B------:R-:W-:Y:S01]  /*d230*/  MOV R191, R115 ;  /* 0x0000007300bf7202 */ /* 0x000fe20000000f00 */
[----:B------:R-:W1:Y:S02]  /*d240*/  MUFU.EX2 R85, R85 ;  /* 0x0000005500557308 */ /* 0x000e640000000800 */
[--C-:B------:R-:W-:Y:S02]  /*d250*/  FFMA.FTZ R86, R179, c[0x0][0x2d0], -R195.reuse ;  /* 0x0000b400b3567a23 */ /* 0x100fe400000108c3 */
[----:B------:R-:W-:Y:S01]  /*d260*/  FFMA.FTZ R195, R176, c[0x0][0x2d0], -R195 ;  /* 0x0000b400b0c37a23 */ /* 0x000fe200000108c3 */
[----:B------:R-:W-:Y:S01]  /*d270*/  MOV R176, R124 ;  /* 0x0000007c00b07202 */ /* 0x000fe20000000f00 */
[C---:B------:R-:W-:Y:S01]  /*d280*/  HMMA.16816.F32.BF16 R40, R80.reuse, R92, R40 ;  /* 0x0000005c5028723c */ /* 0x040fe20000041828 */
[----:B------:R-:W-:Y:S03]  /*d290*/  IMAD.MOV.U32 R179, RZ, RZ, R125 ;  /* 0x000000ffffb37224 */ /* 0x000fe600078e007d */
[----:B------:R-:W-:Y:S03]  /*d2a0*/  MUFU.EX2 R86, R86 ;  /* 0x0000005600567308 */ /* 0x000fe60000000800 */
[--C-:B------:R-:W-:Y:S01]  /*d2b0*/  FFMA.FTZ R92, R187, c[0x0][0x2d0], -R192.reuse ;  /* 0x0000b400bb5c7a23 */ /* 0x100fe200000108c0 */
[-C--:B------:R-:W-:Y:S01]  /*d2c0*/  HMMA.16816.F32.BF16 R44, R80, R94.reuse, R44 ;  /* 0x0000005e502c723c */ /* 0x080fe2000004182c */
[----:B------:R-:W-:Y:S03]  /*d2d0*/  MOV R187, R112 ;  /* 0x0000007000bb7202 */ /* 0x000fe60000000f00 */
[--C-:B------:R-:W-:Y:S02]  /*d2e0*/  FFMA.FTZ R93, R184, c[0x0][0x2d0], -R192.reuse ;  /* 0x0000b400b85d7a23 */ /* 0x100fe400000108c0 */
[----:B------:R-:W-:Y:S01]  /*d2f0*/  IMAD.MOV.U32 R184, RZ, RZ, R103 ;  /* 0x000000ffffb87224 */ /* 0x000fe200078e0067 */
[----:B------:R-:W3:Y:S01]  /*d300*/  MUFU.EX2 R195, R195 ;  /* 0x000000c300c37308 */ /* 0x000ee20000000800 */
[C---:B------:R-:W-:Y:S01]  /*d310*/  HMMA.16816.F32.BF16 R48, R76.reuse, R94, R48 ;  /* 0x0000005e4c30723c */ /* 0x040fe20000041830 */
[----:B------:R-:W-:Y:S03]  /*d320*/  FFMA.FTZ R192, R73, c[0x0][0x2d0], -R192 ;  /* 0x0000b40049c07a23 */ /* 0x000fe600000108c0 */
[----:B------:R-:W-:Y:S01]  /*d330*/  IMAD.MOV.U32 R73, RZ, RZ, R100 ;  /* 0x000000ffff497224 */ /* 0x000fe200078e0064 */
[----:B-1----:R-:W-:Y:S01]  /*d340*/  F2FP.BF16.PACK_AB R124, R85, R84 ;  /* 0x00000054557c723e */ /* 0x002fe200000010ff */
[----:B------:R-:W-:Y:S01]  /*d350*/  FADD.FTZ R119, R187, R119 ;  /* 0x00000077bb777221 */ /* 0x000fe20000010000 */
[----:B------:R-:W-:Y:S01]  /*d360*/  MOV R94, R113 ;  /* 0x00000071005e7202 */ /* 0x000fe20000000f00 */
[-C--:B--2---:R-:W-:Y:S01]  /*d370*/  HMMA.16816.F32.BF16 R52, R76, R88.reuse, R52 ;  /* 0x000000584c34723c */ /* 0x084fe20000041834 */
[----:B------:R-:W-:Y:S01]  /*d380*/  IMAD.MOV.U32 R95, RZ, RZ, R114 ;  /* 0x000000ffff5f7224 */ /* 0x000fe200078e0072 */
[----:B------:R-:W-:Y:S01]  /*d390*/  MUFU.EX2 R87, R87 ;  /* 0x0000005700577308 */ /* 0x000fe20000000800 */
[----:B------:R-:W-:Y:S01]  /*d3a0*/  LDSM.16.MT88.4 R112, [R219+0x2900] ;  /* 0x00290000db70783b */ /* 0x000fe20000004200 */
[----:B------:R-:W-:Y:S02]  /*d3b0*/  FADD.FTZ R135, R73, R135 ;  /* 0x0000008749877221 */ /* 0x000fe40000010000 */
[----:B------:R-:W-:Y:S02]  /*d3c0*/  FADD.FTZ R119, R252, R119 ;  /* 0x00000077fc777221 */ /* 0x000fe40000010000 */
[C---:B------:R-:W-:Y:S04]  /*d3d0*/  HMMA.16816.F32.BF16 R56, R80.reuse, R88, R56 ;  /* 0x000000585038723c */ /* 0x040fe80000041838 */
[----:B------:R-:W1:Y:S01]  /*d3e0*/  MUFU.EX2 R92, R92 ;  /* 0x0000005c005c7308 */ /* 0x000e620000000800 */
[----:B------:R-:W-:Y:S02]  /*d3f0*/  FADD.FTZ R119, R251, R119 ;  /* 0x00000077fb777221 */ /* 0x000fe40000010000 */
[----:B------:R-:W-:Y:S01]  /*d400*/  MOV R89, R102 ;  /* 0x0000006600597202 */ /* 0x000fe20000000f00 */
[-C--:B------:R-:W-:Y:S01]  /*d410*/  HMMA.16816.F32.BF16 R60, R80, R90.reuse, R60 ;  /* 0x0000005a503c723c */ /* 0x080fe2000004183c */
[----:B------:R-:W-:Y:S02]  /*d420*/  MOV R88, R101 ;  /* 0x0000006500587202 */ /* 0x000fe40000000f00 */
[----:B------:R-:W2:Y:S01]  /*d430*/  LDSM.16.MT88.4 R100, [R220+0x2900] ;  /* 0x00290000dc64783b */ /* 0x000ea20000004200 */
[----:B---3--:R-:W-:Y:S01]  /*d440*/  F2FP.BF16.PACK_AB R126, R195, R86 ;  /* 0x00000056c37e723e */ /* 0x008fe200000010ff */
[----:B------:R-:W-:Y:S01]  /*d450*/  FADD.FTZ R123, R89, R123 ;  /* 0x0000007b597b7221 */ /* 0x000fe20000010000 */
[----:B------:R-:W-:Y:S01]  /*d460*/  MUFU.EX2 R93, R93 ;  /* 0x0000005d005d7308 */ /* 0x000fe20000000800 */
[----:B------:R-:W-:Y:S01]  /*d470*/  FADD.FTZ R174, R88, R174 ;  /* 0x000000ae58ae7221 */ /* 0x000fe20000010000 */
[----:B------:R-:W-:Y:S01]  /*d480*/  HMMA.16816.F32.BF16 R64, R76, R90, R64 ;  /* 0x0000005a4c40723c */ /* 0x000fe20000041840 */
[----:B------:R-:W-:Y:S03]  /*d490*/  FADD.FTZ R123, R95, R123 ;  /* 0x0000007b5f7b7221 */ /* 0x000fe60000010000 */
[----:B------:R-:W-:Y:S02]  /*d4a0*/  FADD.FTZ R248, R248, R119 ;  /* 0x00000077f8f87221 */ /* 0x000fe40000010000 */
[----:B------:R-:W-:Y:S02]  /*d4b0*/  FADD.FTZ R123, R176, R123 ;  /* 0x0000007bb07b7221 */ /* 0x000fe40000010000 */
[-C--:B------:R-:W-:Y:S01]  /*d4c0*/  HMMA.16816.F32.BF16 R160, R128, R148.reuse, R4 ;  /* 0x0000009480a0723c */ /* 0x080fe20000041804 */
[----:B------:R-:W3:Y:S01]  /*d4d0*/  MUFU.EX2 R192, R192 ;  /* 0x000000c000c07308 */ /* 0x000ee20000000800 */
[----:B------:R-:W4:Y:S02]  /*d4e0*/  LDSM.16.MT88.4 R4, [R218+0x2900] ;  /* 0x00290000da04783b */ /* 0x000f240000004200 */
[----:B-1----:R-:W-:Y:S01]  /*d4f0*/  F2FP.BF16.PACK_AB R125, R92, R87 ;  /* 0x000000575c7d723e */ /* 0x002fe200000010ff */
[----:B------:R-:W-:Y:S02]  /*d500*/  FADD.FTZ R123, R185, R123 ;  /* 0x0000007bb97b7221 */ /* 0x000fe40000010000 */
[----:B------:R-:W-:Y:S02]  /*d510*/  FADD.FTZ R174, R94, R174 ;  /* 0x000000ae5eae7221 */ /* 0x000fe40000010000 */
[----:B------:R-:W-:Y:S03]  /*d520*/  FADD.FTZ R123, R244, R123 ;  /* 0x0000007bf47b7221 */ /* 0x000fe60000010000 */
[----:B------:R-:W-:Y:S02]  /*d530*/  FADD.FTZ R174, R250, R174 ;  /* 0x000000aefaae7221 */ /* 0x000fe40000010000 */
[----:B------:R-:W-:Y:S02]  /*d540*/  FADD.FTZ R210, R210, R123 ;  /* 0x0000007bd2d27221 */ /* 0x000fe40000010000 */
[----:B------:R-:W-:Y:S02]  /*d550*/  FADD.FTZ R174, R249, R174 ;  /* 0x000000aef9ae7221 */ /* 0x000fe40000010000 */
[----:B------:R-:W-:Y:S02]  /*d560*/  FADD.FTZ R248, R247, R248 ;  /* 0x000000f8f7f87221 */ /* 0x000fe40000010000 */
[----:B------:R-:W-:Y:S02]  /*d570*/  FADD.FTZ R174, R246, R174 ;  /* 0x000000aef6ae7221 */ /* 0x000fe40000010000 */
[----:B------:R-:W-:Y:S02]  /*d580*/  FADD.FTZ R248, R206, R248 ;  /* 0x000000f8cef87221 */ /* 0x000fe40000010000 */
[----:B------:R-:W-:Y:S01]  /*d590*/  FADD.FTZ R174, R209, R174 ;  /* 0x000000aed1ae7221 */ /* 0x000fe20000010000 */
[----:B---3--:R-:W-:Y:S01]  /*d5a0*/  F2FP.BF16.PACK_AB R127, R192, R93 ;  /* 0x0000005dc07f723e */ /* 0x008fe200000010ff */
[----:B------:R-:W-:Y:S02]  /*d5b0*/  FADD.FTZ R210, R207, R210 ;  /* 0x000000d2cfd27221 */ /* 0x000fe40000010000 */
[----:B------:R-:W-:Y:S02]  /*d5c0*/  FADD.FTZ R174, R202, R174 ;  /* 0x000000aecaae7221 */ /* 0x000fe40000010000 */
[----:B------:R-:W-:Y:S02]  /*d5d0*/  FADD.FTZ R248, R203, R248 ;  /* 0x000000f8cbf87221 */ /* 0x000fe40000010000 */
[C---:B------:R-:W-:Y:S01]  /*d5e0*/  HMMA.16816.F32.BF16 R156, R124.reuse, R148, R8 ;  /* 0x000000947c9c723c */ /* 0x040fe20000041808 */
[----:B------:R-:W-:Y:S02]  /*d5f0*/  FADD.FTZ R174, R201, R174 ;  /* 0x000000aec9ae7221 */ /* 0x000fe40000010000 */
[----:B------:R-:W-:Y:S02]  /*d600*/  FADD.FTZ R210, R204, R210 ;  /* 0x000000d2ccd27221 */ /* 0x000fe40000010000 */
[----:B------:R-:W-:Y:S02]  /*d610*/  FADD.FTZ R248, R200, R248 ;  /* 0x000000f8c8f87221 */ /* 0x000fe40000010000 */
[----:B------:R-:W-:Y:S01]  /*d620*/  FADD.FTZ R8, R184, R135 ;  /* 0x00000087b8087221 */ /* 0x000fe20000010000 */
[-C--:B------:R-:W-:Y:S01]  /*d630*/  HMMA.16816.F32.BF16 R152, R124, R150.reuse, R12 ;  /* 0x000000967c98723c */ /* 0x080fe2000004180c */
[----:B------:R-:W-:Y:S03]  /*d640*/  FADD.FTZ R174, R194, R174 ;  /* 0x000000aec2ae7221 */ /* 0x000fe60000010000 */
[----:B------:R-:W-:Y:S02]  /*d650*/  FADD.FTZ R8, R191, R8 ;  /* 0x00000008bf087221 */ /* 0x000fe40000010000 */
[----:B------:R-:W-:Y:S02]  /*d660*/  FADD.FTZ R210, R84, R210 ;  /* 0x000000d254d27221 */ /* 0x000fe40000010000 */
[C---:B------:R-:W-:Y:S01]  /*d670*/  HMMA.16816.F32.BF16 R148, R128.reuse, R150, R16 ;  /* 0x000000968094723c */ /* 0x040fe20000041810 */
[----:B------:R-:W-:Y:S03]  /*d680*/  FADD.FTZ R8, R179, R8 ;  /* 0x00000008b3087221 */ /* 0x000fe60000010000 */
[----:B------:R-:W-:Y:S02]  /*d690*/  FADD.FTZ R248, R197, R248 ;  /* 0x000000f8c5f87221 */ /* 0x000fe40000010000 */
[----:B------:R-:W-:Y:S02]  /*d6a0*/  FADD.FTZ R8, R181, R8 ;  /* 0x00000008b5087221 */ /* 0x000fe40000010000 */
[-C--:B--2---:R-:W-:Y:S01]  /*d6b0*/  HMMA.16816.F32.BF16 R144, R128, R100.reuse, R20 ;  /* 0x000000648090723c */ /* 0x084fe20000041814 */
[----:B------:R-:W-:Y:S03]  /*d6c0*/  FADD.FTZ R174, R189, R174 ;  /* 0x000000aebdae7221 */ /* 0x000fe60000010000 */
[----:B------:R-:W-:Y:S02]  /*d6d0*/  FADD.FTZ R8, R177, R8 ;  /* 0x00000008b1087221 */ /* 0x000fe40000010000 */
[----:B------:R-:W-:Y:S02]  /*d6e0*/  FADD.FTZ R210, R85, R210 ;  /* 0x000000d255d27221 */ /* 0x000fe40000010000 */
[C---:B------:R-:W-:Y:S01]  /*d6f0*/  HMMA.16816.F32.BF16 R140, R124.reuse, R100, R24 ;  /* 0x000000647c8c723c */ /* 0x040fe20000041818 */
[----:B------:R-:W-:Y:S03]  /*d700*/  FADD.FTZ R8, R183, R8 ;  /* 0x00000008b7087221 */ /* 0x000fe60000010000 */
[----:B------:R-:W-:Y:S02]  /*d710*/  FADD.FTZ R248, R186, R248 ;  /* 0x000000f8baf87221 */ /* 0x000fe40000010000 */
[----:B------:R-:W-:Y:S02]  /*d720*/  FADD.FTZ R8, R245, R8 ;  /* 0x00000008f5087221 */ /* 0x000fe40000010000 */
        /* <DEDUP_REMOVED lines=13> */
[----:B------:R-:W-:Y:S04]  /*d800*/  FADD.FTZ R8, R92, R8 ;  /* 0x000000085c087221 */ /* 0x000fe80000010000 */
[----:B------:R-:W-:Y:S03]  /*d810*/  FADD.FTZ R8, R93, R8 ;  /* 0x000000085d087221 */ /* 0x000fe60000010000 */
[-C--:B------:R-:W-:Y:S01]  /*d820*/  HMMA.16816.F32.BF16 R132, R124, R114.reuse, R44 ;  /* 0x000000727c84723c */ /* 0x080fe2000004182c */
[----:B------:R-:W-:Y:S06]  /*d830*/  FADD.FTZ R239, R192, R8 ;  /* 0x00000008c0ef7221 */ /* 0x000fec0000010000 */
[----:B------:R-:W-:Y:S01]  /*d840*/  MOV R44, R72 ;  /* 0x00000048002c7202 */ /* 0x000fe20000000f00 */
[C---:B------:R-:W-:Y:S08]  /*d850*/  HMMA.16816.F32.BF16 R112, R128.reuse, R114, R48 ;  /* 0x000000728070723c */ /* 0x040ff00000041830 */
[-C--:B----4-:R-:W-:Y:S08]  /*d860*/  HMMA.16816.F32.BF16 R116, R128, R4.reuse, R52 ;  /* 0x000000048074723c */ /* 0x090ff00000041834 */
[C---:B------:R-:W-:Y:S08]  /*d870*/  HMMA.16816.F32.BF16 R120, R124.reuse, R4, R56 ;  /* 0x000000047c78723c */ /* 0x040ff00000041838 */
[-C--:B------:R-:W-:Y:S08]  /*d880*/  HMMA.16816.F32.BF16 R124, R124, R6.reuse, R60 ;  /* 0x000000067c7c723c */ /* 0x080ff0000004183c */
[----:B------:R-:W-:Y:S01]  /*d890*/  HMMA.16816.F32.BF16 R128, R128, R6, R64 ;  /* 0x000000068080723c */ /* 0x000fe20000041840 */
[----:B------:R-:W-:-:S07]  /*d8a0*/  @P0 BRA `(.L_x_189) ;  /* 0xffffa31000000947 */ /* 0x000fce000383ffff */
.L_x_170:
[----:B------:R-:W1:Y:S01]  /*d8b0*/  S2UR UR6, SR_CTAID.X ;  /* 0x00000000000679c3 */ /* 0x000e620000002500 */
[----:B------:R-:W-:Y:S01]  /*d8c0*/  ULDC.64 UR14, c[0x0][0x2c8] ;  /* 0x0000b200000e7ab9 */ /* 0x000fe20000000a00 */
[----:B------:R-:W-:Y:S01]  /*d8d0*/  PLOP3.LUT P0, PT, PT, PT, UP0, 0x40, 0x0 ;  /* 0x000000000000781c */ /* 0x000fe20003f0e808 */
[----:B------:R-:W-:-:S02]  /*d8e0*/  ULDC UR13, c[0x0][0x168] ;  /* 0x00005a00000d7ab9 */ /* 0x000fc40000000800 */
[----:B-1----:R-:W-:-:S04]  /*d8f0*/  ULEA UR6, UR6, 0x7f, 0x7 ;  /* 0x0000007f06067891 */ /* 0x002fc8000f8e383f */
[----:B------:R-:W-:Y:S02]  /*d900*/  UIMAD.WIDE.U32 UR16, UR6, UR14, URZ ;  /* 0x0000000e061072a5 */ /* 0x000fe4000f8e003f */
[----:B------:R-:W-:Y:S02]  /*d910*/  UIADD3 UR14, -UR13, 0x1, URZ ;  /* 0x000000010d0e7890 */ /* 0x000fe4000fffe13f */
[----:B------:R-:W-:Y:S02]  /*d920*/  @UP2 USHF.R.U32.HI UR6, URZ, UR15, UR17 ;  /* 0x0000000f3f062299 */ /* 0x000fe40008011611 */
[----:B------:R-:W-:Y:S02]  /*d930*/  ULDC UR13, c[0x0][0x1d0] ;  /* 0x00007400000d7ab9 */ /* 0x000fe40000000800 */
[----:B------:R-:W-:-:S04]  /*d940*/  UIMAD UR13, UR7, UR13, UR14 ;  /* 0x0000000d070d72a4 */ /* 0x000fc8000f8e020e */
[----:B------:R-:W-:-:S03]  /*d950*/  UIADD3 UR14, UR13, UR6, URZ ;  /* 0x000000060d0e7290 */ /* 0x000fc6000fffe03f */
[----:B------:R-:W-:Y:S02]  /*d960*/  ULDC UR13, c[0x0][0x324] ;  /* 0x0000c900000d7ab9 */ /* 0x000fe40000000800 */
[----:B------:R-:W-:Y:S01]  /*d970*/  UIADD3 UR13, UR14, -UR13, URZ ;  /* 0x8000000d0e0d7290 */ /* 0x000fe2000fffe03f */
[----:B------:R-:W-:Y:S05]  /*d980*/  @P0 BRA `(.L_x_190) ;  /* 0x0000016000000947 */ /* 0x000fea0003800000 */
        /* <DEDUP_REMOVED lines=12> */
.L_x_191:
[----:B------:R-:W-:Y:S02]  /*da50*/  ULDC UR6, c[0x0][0x32c] ;  /* 0x0000cb0000067ab9 */ /* 0x000fe40000000800 */
[----:B------:R-:W-:-:S03]  /*da60*/  UISETP.NE.AND UP3, UPT, UR6, 0x1, UPT ;  /* 0x000000010600788c */ /* 0x000fc6000bf65270 */
[----:B------:R-:W-:Y:S02]  /*da70*/  ULDC.64 UR6, c[0x0][0x330] ;  /* 0x0000cc0000067ab9 */ /* 0x000fe40000000a00 */
[----:B------:R-:W-:-:S07]  /*da80*/  UIMAD.WIDE.U32 UR16, UR14, UR6, URZ ;  /* 0x000000060e1072a5 */ /* 0x000fce000f8e003f */
[----:B------:R-:W-:Y:S02]  /*da90*/  @UP3 UMOV UR15, UR17 ;  /* 0x00000011000f3c82 */ /* 0x000fe40008000000 */
[----:B------:R-:W-:Y:S02]  /*daa0*/  @UP3 USHF.R.U32.HI UR14, URZ, UR7, UR15 ;  /* 0x000000073f0e3299 */ /* 0x000fe4000801160f */
.L_x_192:
[----:B------:R-:W-:Y:S02]  /*dab0*/  ULDC UR6, c[0x0][0x32c] ;  /* 0x0000cb0000067ab9 */ /* 0x000fe40000000800 */
[----:B------:R-:W-:-:S04]  /*dac0*/  UIMAD UR6, UR14, UR6, URZ ;  /* 0x000000060e0672a4 */ /* 0x000fc8000f8e023f */
[----:B------:R-:W-:-:S04]  /*dad0*/  UISETP.LT.AND UP3, UPT, UR13, UR6, UPT ;  /* 0x000000060d00728c */ /* 0x000fc8000bf61270 */
[----:B------:R-:W-:-:S04]  /*dae0*/  USEL UR13, UR13, UR6, !UP3 ;  /* 0x000000060d0d7287 */ /* 0x000fc8000d800000 */
.L_x_190:
[----:B------:R-:W-:-:S04]  /*daf0*/  UIADD3 UR13, UR13, 0x5f, URZ ;  /* 0x0000005f0d0d7890 */ /* 0x000fc8000fffe03f */
[----:B------:R-:W-:-:S04]  /*db00*/  UIMAD.WIDE UR6, UR13, 0x2aaaaaab, URZ ;  /* 0x2aaaaaab0d0678a5 */ /* 0x000fc8000f8e023f */
        /* <DEDUP_REMOVED lines=10> */
.L_x_196:
        /* <DEDUP_REMOVED lines=36> */
[----:B------:R-:W-:Y:S04]  /*ddf0*/  SHFL.IDX PT, R7, R20, 0x2, 0x181f ;  /* 0x00581f0014077f89 */ /* 0x000fe800000e0000 */
[----:B------:R-:W5:Y:S04]  /*de00*/  SHFL.IDX PT, R10, R0, 0x1, 0x181f ;  /* 0x00381f00000a7f89 */ /* 0x000f6800000e0000 */
[----:B------:R-:W1:Y:S04]  /*de10*/  SHFL.IDX PT, R5, R20, 0x3, 0x181f ;  /* 0x00781f0014057f89 */ /* 0x000e6800000e0000 */
[----:B------:R-:W-:Y:S04]  /*de20*/  SHFL.IDX PT, R8, R0, 0x2, 0x181f ;  /* 0x00581f0000087f89 */ /* 0x000fe800000e0000 */
[----:B------:R-:W1:Y:S04]  /*de30*/  SHFL.IDX PT, R3, R20, 0x4, 0x181f ;  /* 0x00981f0014037f89 */ /* 0x000e6800000e0000 */
[----:B------:R1:W-:Y:S04]  /*de40*/  SHFL.IDX PT, R2, R20, 0x5, 0x181f ;  /* 0x00b81f0014027f89 */ /* 0x0003e800000e0000 */
[----:B------:R-:W1:Y:S04]  /*de50*/  SHFL.IDX PT, R6, R0, 0x3, 0x181f ;  /* 0x00781f0000067f89 */ /* 0x000e6800000e0000 */
[----:B------:R-:W1:Y:S04]  /*de60*/  SHFL.IDX PT, R4, R0, 0x4, 0x181f ;  /* 0x00981f0000047f89 */ /* 0x000e6800000e0000 */
[----:B------:R-:W1:Y:S01]  /*de70*/  SHFL.IDX PT, R0, R0, 0x5, 0x181f ;  /* 0x00b81f0000007f89 */ /* 0x000e6200000e0000 */
[-C--:B--2---:R-:W-:Y:S05]  /*de80*/  IADD3 R14, P0, R11, R235.reuse, RZ ;  /* 0x000000eb0b0e7210 */ /* 0x084fea0007f1e0ff */
[--C-:B---3--:R-:W-:Y:S01]  /*de90*/  IMAD.X R15, R12, 0x1, R234.reuse, P0 ;  /* 0x000000010c0f7824 */ /* 0x108fe200000e06ea */
[-C--:B----4-:R-:W-:Y:S04]  /*dea0*/  IADD3 R12, P0, R9, R235.reuse, RZ ;  /* 0x000000eb090c7210 */ /* 0x090fe80007f1e0ff */
[----:B------:R2:W-:Y:S01]  /*deb0*/  LDGSTS.E.BYPASS.LTC128B.128 [R238], [R14.64], !P3 ;  /* 0x000000000eee7fae */ /* 0x0005e2000d901d74 */
[--C-:B-----5:R-:W-:Y:S01]  /*dec0*/  IMAD.X R13, R10, 0x1, R234.reuse, P0 ;  /* 0x000000010a0d7824 */ /* 0x120fe200000e06ea */
[-C--:B-1----:R-:W-:Y:S02]  /*ded0*/  IADD3 R10, P2, R5, R235.reuse, RZ ;  /* 0x000000eb050a7210 */ /* 0x082fe40007f5e0ff */
[-C--:B------:R-:W-:Y:S02]  /*dee0*/  IADD3 R20, P1, R3, R235.reuse, RZ ;  /* 0x000000eb03147210 */ /* 0x080fe40007f3e0ff */
[----:B------:R1:W-:Y:S01]  /*def0*/  LDGSTS.E.BYPASS.LTC128B.128 [R238+0x800], [R12.64], !P3 ;  /* 0x008000000cee7fae */ /* 0x0003e2000d901d74 */
[--C-:B------:R-:W-:Y:S01]  /*df00*/  IMAD.X R11, R6, 0x1, R234.reuse, P2 ;  /* 0x00000001060b7824 */ /* 0x100fe200010e06ea */
[-C--:B------:R-:W-:Y:S01]  /*df10*/  IADD3 R2, P0, R2, R235.reuse, RZ ;  /* 0x000000eb02027210 */ /* 0x080fe20007f1e0ff */
[----:B------:R-:W-:Y:S03]  /*df20*/  IMAD.X R21, R4, 0x1, R234, P1 ;  /* 0x0000000104157824 */ /* 0x000fe600008e06ea */
[-C--:B------:R-:W-:Y:S02]  /*df30*/  IADD3.X R3, R0, R234.reuse, RZ, P0, !PT ;  /* 0x000000ea00037210 */ /* 0x080fe400007fe4ff */
[----:B--2---:R-:W-:Y:S04]  /*df40*/  IADD3 R14, P5, R7, R235, RZ ;  /* 0x000000eb070e7210 */ /* 0x004fe80007fbe0ff */
[----:B------:R-:W-:Y:S05]  /*df50*/  IADD3.X R15, R8, R234, RZ, P5, !PT ;  /* 0x000000ea080f7210 */ /* 0x000fea0002ffe4ff */
[----:B------:R1:W-:Y:S04]  /*df60*/  LDGSTS.E.BYPASS.LTC128B.128 [R238+0x1000], [R14.64], !P3 ;  /* 0x010000000eee7fae */ /* 0x0003e8000d901d74 */
[----:B------:R1:W-:Y:S04]  /*df70*/  LDGSTS.E.BYPASS.LTC128B.128 [R238+0x1800], [R10.64], !P3 ;  /* 0x018000000aee7fae */ /* 0x0003e8000d901d74 */
[----:B------:R1:W-:Y:S04]  /*df80*/  LDGSTS.E.BYPASS.LTC128B.128 [R238+0x2000], [R20.64], !P3 ;  /* 0x0200000014ee7fae */ /* 0x0003e8000d901d74 */
[----:B------:R1:W-:Y:S02]  /*df90*/  LDGSTS.E.BYPASS.LTC128B.128 [R238+0x2800], [R2.64], !P3 ;  /* 0x0280000002ee7fae */ /* 0x0003e4000d901d74 */
.L_x_194:
        /* <DEDUP_REMOVED lines=175> */
.L_x_195:
[----:B------:R-:W-:Y:S01]  /*ea90*/  FMNMX.FTZ R169, R8, R165, !PT ;  /* 0x000000a508a97209 */ /* 0x000fe20007810000 */
[----:B-1----:R-:W-:Y:S01]  /*eaa0*/  LDSM.16.MT88.4 R172, [R225+0x100] ;  /* 0x00010000e1ac783b */ /* 0x002fe20000004200 */
[----:B------:R-:W-:Y:S02]  /*eab0*/  FMNMX.FTZ R3, R4, R167, !PT ;  /* 0x000000a704037209 */ /* 0x000fe40007810000 */
[----:B------:R-:W-:Y:S02]  /*eac0*/  FMNMX.FTZ R169, R9, R169, !PT ;  /* 0x000000a909a97209 */ /* 0x000fe40007810000 */
[----:B------:R-:W-:Y:S02]  /*ead0*/  FMNMX.FTZ R3, R5, R3, !PT ;  /* 0x0000000305037209 */ /* 0x000fe40007810000 */
[----:B------:R-:W-:Y:S01]  /*eae0*/  FMNMX.FTZ R169, R12, R169, !PT ;  /* 0x000000a90ca97209 */ /* 0x000fe20007810000 */
[----:B------:R-:W-:Y:S01]  /*eaf0*/  LDSM.16.MT88.4 R176, [R220+0x100] ;  /* 0x00010000dcb0783b */ /* 0x000fe20000004200 */
[----:B------:R-:W-:Y:S02]  /*eb00*/  FMNMX.FTZ R3, R16, R3, !PT ;  /* 0x0000000310037209 */ /* 0x000fe40007810000 */
[----:B------:R-:W-:Y:S02]  /*eb10*/  FMNMX.FTZ R169, R13, R169, !PT ;  /* 0x000000a90da97209 */ /* 0x000fe40007810000 */
        /* <DEDUP_REMOVED lines=82> */
[----:B------:R-:W-:Y:S01]  /*f040*/  SHFL.BFLY PT, R171, R3, 0x2, 0x1f ;  /* 0x0c401f0003ab7f89 */ /* 0x000fe200000e0000 */
[----:B------:R-:W-:Y:S02]  /*f050*/  ISETP.GT.AND P0, PT, R243, UR6, PT ;  /* 0x00000006f3007c0c */ /* 0x000fe4000bf04270 */
[----:B------:R-:W-:Y:S02]  /*f060*/  FMNMX.FTZ R2, R99, R2, !PT ;  /* 0x0000000263027209 */ /* 0x000fe40007810000 */
[----:B------:R-:W-:Y:S03]  /*f070*/  IADD3 R243, R243, -0x1, RZ ;  /* 0xfffffffff3f37810 */ /* 0x000fe60007ffe0ff */
[----:B------:R-:W-:Y:S08]  /*f080*/  SHFL.BFLY PT, R168, R169, 0x2, 0x1f ;  /* 0x0c401f00a9a87f89 */ /* 0x000ff000000e0000 */
[----:B------:R-:W1:Y:S02]  /*f090*/  SHFL.BFLY PT, R170, R2, 0x2, 0x1f ;  /* 0x0c401f0002aa7f89 */ /* 0x000e6400000e0000 */
[----:B-1----:R-:W-:Y:S02]  /*f0a0*/  FMNMX.FTZ R170, R2, R170, !PT ;  /* 0x000000aa02aa7209 */ /* 0x002fe40007810000 */
[----:B------:R-:W-:Y:S02]  /*f0b0*/  FMNMX.FTZ R171, R3, R171, !PT ;  /* 0x000000ab03ab7209 */ /* 0x000fe40007810000 */
[----:B------:R-:W-:Y:S02]  /*f0c0*/  FMNMX.FTZ R168, R169, R168, !PT ;  /* 0x000000a8a9a87209 */ /* 0x000fe40007810000 */
[----:B------:R-:W1:Y:S01]  /*f0d0*/  SHFL.BFLY PT, R2, R170, 0x1, 0x1f ;  /* 0x0c201f00aa027f89 */ /* 0x000e6200000e0000 */
[----:B------:R-:W-:Y:S04]  /*f0e0*/  FMNMX.FTZ R169, R75, R0, !PT ;  /* 0x000000004ba97209 */ /* 0x000fe80007810000 */
[----:B------:R-:W-:Y:S03]  /*f0f0*/  FMNMX.FTZ R169, R78, R169, !PT ;  /* 0x000000a94ea97209 */ /* 0x000fe60007810000 */
[----:B------:R-:W2:Y:S01]  /*f100*/  SHFL.BFLY PT, R3, R171, 0x1, 0x1f ;  /* 0x0c201f00ab037f89 */ /* 0x000ea200000e0000 */
[----:B------:R-:W-:Y:S04]  /*f110*/  FMNMX.FTZ R169, R79, R169, !PT ;  /* 0x000000a94fa97209 */ /* 0x000fe80007810000 */
[----:B------:R-:W-:Y:S03]  /*f120*/  FMNMX.FTZ R169, R90, R169, !PT ;  /* 0x000000a95aa97209 */ /* 0x000fe60007810000 */
[----:B------:R-:W3:Y:S01]  /*f130*/  SHFL.BFLY PT, R0, R168, 0x1, 0x1f ;  /* 0x0c201f00a8007f89 */ /* 0x000ee200000e0000 */
[----:B------:R-:W-:Y:S04]  /*f140*/  FMNMX.FTZ R169, R91, R169, !PT ;  /* 0x000000a95ba97209 */ /* 0x000fe80007810000 */
[----:B------:R-:W-:Y:S02]  /*f150*/  FMNMX.FTZ R169, R94, R169, !PT ;  /* 0x000000a95ea97209 */ /* 0x000fe40007810000 */
[----:B-1----:R-:W-:Y:S02]  /*f160*/  FMNMX.FTZ R2, R170, R2, !PT ;  /* 0x00000002aa027209 */ /* 0x002fe40007810000 */
[----:B------:R-:W-:Y:S03]  /*f170*/  FMNMX.FTZ R169, R95, R169, !PT ;  /* 0x000000a95fa97209 */ /* 0x000fe60007810000 */
[C---:B------:R-:W-:Y:S02]  /*f180*/  FMUL.FTZ R202, R2.reuse, c[0x0][0x2d0] ;  /* 0x0000b40002ca7a20 */ /* 0x040fe40000410000 */
[----:B------:R-:W-:Y:S01]  /*f190*/  FADD.FTZ R166, -R2, R166 ;  /* 0x000000a602a67221 */ /* 0x000fe20000010100 */
[----:B--2---:R-:W-:Y:S01]  /*f1a0*/  FMNMX.FTZ R3, R171, R3, !PT ;  /* 0x00000003ab037209 */ /* 0x004fe20007810000 */
[--C-:B------:R-:W-:Y:S02]  /*f1b0*/  FFMA.FTZ R211, R50, c[0x0][0x2d0], -R202.reuse ;  /* 0x0000b40032d37a23 */ /* 0x100fe400000108ca */
[--C-:B------:R-:W-:Y:S02]  /*f1c0*/  FFMA.FTZ R244, R51, c[0x0][0x2d0], -R202.reuse ;  /* 0x0000b40033f47a23 */ /* 0x100fe400000108ca */
[--C-:B------:R-:W-:Y:S02]  /*f1d0*/  FFMA.FTZ R55, R55, c[0x0][0x2d0], -R202.reuse ;  /* 0x0000b40037377a23 */ /* 0x100fe400000108ca */
[----:B------:R-:W-:Y:S01]  /*f1e0*/  MUFU.EX2 R211, R211 ;  /* 0x000000d300d37308 */ /* 0x000fe20000000800 */
[----:B------:R-:W-:Y:S01]  /*f1f0*/  FMUL.FTZ R203, R3, c[0x0][0x2d0] ;  /* 0x0000b40003cb7a20 */ /* 0x000fe20000410000 */
[----:B---3--:R-:W-:Y:S01]  /*f200*/  FMNMX.FTZ R0, R168, R0, !PT ;  /* 0x00000000a8007209 */ /* 0x008fe20007810000 */
[--C-:B------:R-:W-:Y:S01]  /*f210*/  FFMA.FTZ R182, R18, c[0x0][0x2d0], -R202.reuse ;  /* 0x0000b40012b67a23 */ /* 0x100fe200000108ca */
[----:B------:R-:W1:Y:S01]  /*f220*/  SHFL.BFLY PT, R168, R169, 0x2, 0x1f ;  /* 0x0c401f00a9a87f89 */ /* 0x000e6200000e0000 */
[--C-:B------:R-:W-:Y:S02]  /*f230*/  FFMA.FTZ R209, R48, c[0x0][0x2d0], -R203.reuse ;  /* 0x0000b40030d17a23 */ /* 0x100fe400000108cb */
[--C-:B------:R-:W-:Y:S02]  /*f240*/  FFMA.FTZ R210, R49, c[0x0][0x2d0], -R203.reuse ;  /* 0x0000b40031d27a23 */ /* 0x100fe400000108cb */
[--C-:B------:R-:W-:Y:S01]  /*f250*/  FFMA.FTZ R52, R52, c[0x0][0x2d0], -R203.reuse ;  /* 0x0000b40034347a23 */ /* 0x100fe200000108cb */
[----:B------:R-:W-:Y:S01]  /*f260*/  MUFU.EX2 R182, R182 ;  /* 0x000000b600b67308 */ /* 0x000fe20000000800 */
[--C-:B------:R-:W-:Y:S01]  /*f270*/  FFMA.FTZ R53, R53, c[0x0][0x2d0], -R203.reuse ;  /* 0x0000b40035357a23 */ /* 0x100fe200000108cb */
[----:B------:R-:W-:Y:S01]  /*f280*/  LDSM.16.MT88.4 R48, [R219+0x900] ;  /* 0x00090000db30783b */ /* 0x000fe20000004200 */
[--C-:B------:R-:W-:Y:S02]  /*f290*/  FFMA.FTZ R171, R16, c[0x0][0x2d0], -R203.reuse ;  /* 0x0000b40010ab7a23 */ /* 0x100fe400000108cb */
[----:B------:R-:W-:Y:S02]  /*f2a0*/  FFMA.FTZ R180, R17, c[0x0][0x2d0], -R203 ;  /* 0x0000b40011b47a23 */ /* 0x000fe400000108cb */
[----:B------:R-:W-:Y:S02]  /*f2b0*/  FMUL.FTZ R201, R0, c[0x0][0x2d0] ;  /* 0x0000b40000c97a20 */ /* 0x000fe40000410000 */
[--C-:B------:R-:W-:Y:S01]  /*f2c0*/  FFMA.FTZ R35, R35, c[0x0][0x2d0], -R202.reuse ;  /* 0x0000b40023237a23 */ /* 0x100fe200000108ca */
[----:B------:R-:W-:Y:S01]  /*f2d0*/  MUFU.EX2 R171, R171 ;  /* 0x000000ab00ab7308 */ /* 0x000fe20000000800 */
[--C-:B------:R-:W-:Y:S02]  /*f2e0*/  FFMA.FTZ R249, R44, c[0x0][0x2d0], -R201.reuse ;  /* 0x0000b4002cf97a23 */ /* 0x100fe400000108c9 */
[--C-:B------:R-:W-:Y:S02]  /*f2f0*/  FFMA.FTZ R250, R45, c[0x0][0x2d0], -R201.reuse ;  /* 0x0000b4002dfa7a23 */ /* 0x100fe400000108c9 */
[----:B------:R-:W-:Y:S02]  /*f300*/  FFMA.FTZ R57, R57, c[0x0][0x2d0], -R201 ;  /* 0x0000b40039397a23 */ /* 0x000fe400000108c9 */
[--C-:B------:R-:W-:Y:S01]  /*f310*/  FFMA.FTZ R193, R20, c[0x0][0x2d0], -R203.reuse ;  /* 0x0000b40014c17a23 */ /* 0x100fe200000108cb */
[----:B-1----:R-:W-:Y:S01]  /*f320*/  FMNMX.FTZ R169, R169, R168, !PT ;  /* 0x000000a8a9a97209 */ /* 0x002fe20007810000 */
[--C-:B------:R-:W-:Y:S01]  /*f330*/  FFMA.FTZ R194, R21, c[0x0][0x2d0], -R203.reuse ;  /* 0x0000b40015c27a23 */ /* 0x100fe200000108cb */
[----:B------:R-:W-:Y:S01]  /*f340*/  MUFU.EX2 R180, R180 ;  /* 0x000000b400b47308 */ /* 0x000fe20000000800 */
[--C-:B------:R-:W-:Y:S02]  /*f350*/  FFMA.FTZ R195, R22, c[0x0][0x2d0], -R202.reuse ;  /* 0x0000b40016c37a23 */ /* 0x100fe400000108ca */
[--C-:B------:R-:W-:Y:S01]  /*f360*/  FFMA.FTZ R196, R23, c[0x0][0x2d0], -R202.reuse ;  /* 0x0000b40017c47a23 */ /* 0x100fe200000108ca */
[----:B------:R-:W1:Y:S01]  /*f370*/  SHFL.BFLY PT, R168, R169, 0x1, 0x1f ;  /* 0x0c201f00a9a87f89 */ /* 0x000e6200000e0000 */
[----:B------:R-:W-:Y:S02]  /*f380*/  FFMA.FTZ R198, R33, c[0x0][0x2d0], -R203 ;  /* 0x0000b40021c67a23 */ /* 0x000fe400000108cb */
[--C-:B------:R-:W-:Y:S02]  /*f390*/  FFMA.FTZ R199, R34, c[0x0][0x2d0], -R202.reuse ;  /* 0x0000b40022c77a23 */ /* 0x100fe400000108ca */
[----:B------:R-:W-:Y:S01]  /*f3a0*/  FMUL.FTZ R166, R166, c[0x0][0x2d0] ;  /* 0x0000b400a6a67a20 */ /* 0x000fe20000410000 */
[----:B------:R-:W-:Y:S01]  /*f3b0*/  MUFU.EX2 R193, R193 ;  /* 0x000000c100c17308 */ /* 0x000fe20000000800 */
[--C-:B------:R-:W-:Y:S02]  /*f3c0*/  FFMA.FTZ R186, R12, c[0x0][0x2d0], -R201.reuse ;  /* 0x0000b4000cba7a23 */ /* 0x100fe400000108c9 */
[----:B------:R-:W-:Y:S02]  /*f3d0*/  FFMA.FTZ R187, R13, c[0x0][0x2d0], -R201 ;  /* 0x0000b4000dbb7a23 */ /* 0x000fe400000108c9 */
[--C-:B------:R-:W-:Y:S02]  /*f3e0*/  FFMA.FTZ R197, R32, c[0x0][0x2d0], -R203.reuse ;  /* 0x0000b40020c57a23 */ /* 0x100fe400000108cb */
[--C-:B------:R-:W-:Y:S02]  /*f3f0*/  FFMA.FTZ R205, R36, c[0x0][0x2d0], -R203.reuse ;  /* 0x0000b40024cd7a23 */ /* 0x100fe400000108cb */
[----:B------:R-:W-:Y:S01]  /*f400*/  FFMA.FTZ R206, R37, c[0x0][0x2d0], -R203 ;  /* 0x0000b40025ce7a23 */ /* 0x000fe200000108cb */
[----:B------:R-:W2:Y:S01]  /*f410*/  MUFU.EX2 R166, R166 ;  /* 0x000000a600a67308 */ /* 0x000ea20000000800 */
[--C-:B------:R-:W-:Y:S02]  /*f420*/  FFMA.FTZ R207, R38, c[0x0][0x2d0], -R202.reuse ;  /* 0x0000b40026cf7a23 */ /* 0x100fe400000108ca */
[--C-:B------:R-:W-:Y:S02]  /*f430*/  FFMA.FTZ R208, R39, c[0x0][0x2d0], -R202.reuse ;  /* 0x0000b40027d07a23 */ /* 0x100fe400000108ca */
[--C-:B------:R-:W-:Y:S02]  /*f440*/  FFMA.FTZ R245, R40, c[0x0][0x2d0], -R201.reuse ;  /* 0x0000b40028f57a23 */ /* 0x100fe400000108c9 */
[----:B------:R-:W-:Y:S01]  /*f450*/  FFMA.FTZ R246, R41, c[0x0][0x2d0], -R201 ;  /* 0x0000b40029f67a23 */ /* 0x000fe200000108c9 */
[----:B-1----:R-:W-:Y:S01]  /*f460*/  FMNMX.FTZ R168, R169, R168, !PT ;  /* 0x000000a8a9a87209 */ /* 0x002fe20007810000 */
[----:B------:R-:W-:Y:S01]  /*f470*/  FFMA.FTZ R169, R19, c[0x0][0x2d0], -R202 ;  /* 0x0000b40013a97a23 */ /* 0x000fe200000108ca */
[----:B------:R-:W-:Y:S01]  /*f480*/  MUFU.EX2 R186, R186 ;  /* 0x000000ba00ba7308 */ /* 0x000fe20000000800 */
[----:B------:R-:W-:Y:S02]  /*f490*/  FADD.FTZ R167, -R3, R167 ;  /* 0x000000a703a77221 */ /* 0x000fe40000010100 */
[----:B------:R-:W-:Y:S02]  /*f4a0*/  FMUL.FTZ R200, R168, c[0x0][0x2d0] ;  /* 0x0000b400a8c87a20 */ /* 0x000fe40000410000 */
[----:B------:R-:W-:Y:S02]  /*f4b0*/  FMUL.FTZ R167, R167, c[0x0][0x2d0] ;  /* 0x0000b400a7a77a20 */ /* 0x000fe40000410000 */
[--C-:B------:R-:W-:Y:S02]  /*f4c0*/  FFMA.FTZ R251, R46, c[0x0][0x2d0], -R200.reuse ;  /* 0x0000b4002efb7a23 */ /* 0x100fe400000108c8 */
[--C-:B------:R-:W-:Y:S01]  /*f4d0*/  FFMA.FTZ R252, R47, c[0x0][0x2d0], -R200.reuse ;  /* 0x0000b4002ffc7a23 */ /* 0x100fe200000108c8 */
[----:B------:R-:W-:Y:S01]  /*f4e0*/  MUFU.EX2 R169, R169 ;  /* 0x000000a900a97308 */ /* 0x000fe20000000800 */
[----:B------:R-:W-:Y:S01]  /*f4f0*/  LDSM.16.MT88.4 R44, [R225+0x1100] ;  /* 0x00110000e12c783b */ /* 0x000fe20000004200 */
[--C-:B------:R-:W-:Y:S02]  /*f500*/  FFMA.FTZ R59, R59, c[0x0][0x2d0], -R200.reuse ;  /* 0x0000b4003b3b7a23 */ /* 0x100fe400000108c8 */
[C---:B--2---:R-:W-:Y:S02]  /*f510*/  FMUL.FTZ R18, R166.reuse, R150 ;  /* 0x00000096a6127220 */ /* 0x044fe40000410000 */
[C---:B------:R-:W-:Y:S02]  /*f520*/  FMUL.FTZ R19, R166.reuse, R151 ;  /* 0x00000097a6137220 */ /* 0x040fe40000410000 */
[C---:B------:R-:W-:Y:S02]  /*f530*/  FMUL.FTZ R22, R166.reuse, R146 ;  /* 0x00000092a6167220 */ /* 0x040fe40000410000 */
[----:B------:R-:W1:Y:S01]  /*f540*/  MUFU.EX2 R167, R167 ;  /* 0x000000a700a77308 */ /* 0x000e620000000800 */
[C---:B------:R-:W-:Y:S02]  /*f550*/  FMUL.FTZ R23, R166.reuse, R147 ;  /* 0x00000093a6177220 */ /* 0x040fe40000410000 */
[--C-:B------:R-:W-:Y:S02]  /*f560*/  FFMA.FTZ R204, R31, c[0x0][0x2d0], -R200.reuse ;  /* 0x0000b4001fcc7a23 */ /* 0x100fe400000108c8 */
[C---:B------:R-:W-:Y:S02]  /*f570*/  FMUL.FTZ R38, R166.reuse, R130 ;  /* 0x00000082a6267220 */ /* 0x040fe40000410000 */
[----:B------:R-:W-:Y:S02]  /*f580*/  FMUL.FTZ R39, R166, R131 ;  /* 0x00000083a6277220 */ /* 0x000fe40000410000 */
[--C-:B------:R-:W-:Y:S01]  /*f590*/  FFMA.FTZ R190, R14, c[0x0][0x2d0], -R200.reuse ;  /* 0x0000b4000ebe7a23 */ /* 0x100fe200000108c8 */
[----:B------:R-:W-:Y:S01]  /*f5a0*/  MUFU.EX2 R187, R187 ;  /* 0x000000bb00bb7308 */ /* 0x000fe20000000800 */
[C---:B------:R-:W-:Y:S02]  /*f5b0*/  FMUL.FTZ R102, R166.reuse, R102 ;  /* 0x00000066a6667220 */ /* 0x040fe40000410000 */
[C---:B------:R-:W-:Y:S02]  /*f5c0*/  FMUL.FTZ R103, R166.reuse, R103 ;  /* 0x00000067a6677220 */ /* 0x040fe40000410000 */
[C---:B------:R-:W-:Y:S02]  /*f5d0*/  FMUL.FTZ R106, R166.reuse, R106 ;  /* 0x0000006aa66a7220 */ /* 0x040fe40000410000 */
[C---:B------:R-:W-:Y:S02]  /*f5e0*/  FMUL.FTZ R107, R166.reuse, R107 ;  /* 0x0000006ba66b7220 */ /* 0x040fe40000410000 */
[C---:B------:R-:W-:Y:S01]  /*f5f0*/  FMUL.FTZ R114, R166.reuse, R114 ;  /* 0x00000072a6727220 */ /* 0x040fe20000410000 */
[----:B------:R-:W-:Y:S01]  /*f600*/  MUFU.EX2 R190, R190 ;  /* 0x000000be00be7308 */ /* 0x000fe20000000800 */
[C---:B------:R-:W-:Y:S02]  /*f610*/  FMUL.FTZ R115, R166.reuse, R115 ;  /* 0x00000073a6737220 */ /* 0x040fe40000410000 */
[----:B------:R-:W-:Y:S02]  /*f620*/  FMUL.FTZ R118, R166, R118 ;  /* 0x00000076a6767220 */ /* 0x000fe40000410000 */
[C---:B-1----:R-:W-:Y:S02]  /*f630*/  FMUL.FTZ R16, R167.reuse, R148 ;  /* 0x00000094a7107220 */ /* 0x042fe40000410000 */
[C---:B------:R-:W-:Y:S02]  /*f640*/  FMUL.FTZ R17, R167.reuse, R149 ;  /* 0x00000095a7117220 */ /* 0x040fe40000410000 */
[----:B------:R-:W-:Y:S01]  /*f650*/  LDSM.16.MT88.4 R148, [R225+0x2900] ;  /* 0x00290000e194783b */ /* 0x000fe20000004200 */
[----:B------:R-:W1:Y:S01]  /*f660*/  MUFU.EX2 R194, R194 ;  /* 0x000000c200c27308 */ /* 0x000e620000000800 */
[C---:B------:R-:W-:Y:S02]  /*f670*/  FMUL.FTZ R20, R167.reuse, R144 ;  /* 0x00000090a7147220 */ /* 0x040fe40000410000 */
[C---:B------:R-:W-:Y:S02]  /*f680*/  FMUL.FTZ R21, R167.reuse, R145 ;  /* 0x00000091a7157220 */ /* 0x040fe40000410000 */
[C---:B------:R-:W-:Y:S02]  /*f690*/  FMUL.FTZ R36, R167.reuse, R128 ;  /* 0x00000080a7247220 */ /* 0x040fe40000410000 */
[----:B------:R-:W2:Y:S01]  /*f6a0*/  LDSM.16.MT88.4 R144, [R219+0x100] ;  /* 0x00010000db90783b */ /* 0x000ea20000004200 */
[C---:B------:R-:W-:Y:S02]  /*f6b0*/  FMUL.FTZ R37, R167.reuse, R129 ;  /* 0x00000081a7257220 */ /* 0x040fe40000410000 */
[----:B------:R-:W-:Y:S01]  /*f6c0*/  MUFU.EX2 R195, R195 ;  /* 0x000000c300c37308 */ /* 0x000fe20000000800 */
[C---:B------:R-:W-:Y:S02]  /*f6d0*/  FMUL.FTZ R100, R167.reuse, R100 ;  /* 0x00000064a7647220 */ /* 0x040fe40000410000 */
[C---:B------:R-:W-:Y:S02]  /*f6e0*/  FMUL.FTZ R101, R167.reuse, R101 ;  /* 0x00000065a7657220 */ /* 0x040fe40000410000 */
[C---:B------:R-:W-:Y:S02]  /*f6f0*/  FMUL.FTZ R104, R167.reuse, R104 ;  /* 0x00000068a7687220 */ /* 0x040fe40000410000 */
[C---:B------:R-:W-:Y:S02]  /*f700*/  FMUL.FTZ R105, R167.reuse, R105 ;  /* 0x00000069a7697220 */ /* 0x040fe40000410000 */
[C---:B------:R-:W-:Y:S01]  /*f710*/  FMUL.FTZ R112, R167.reuse, R112 ;  /* 0x00000070a7707220 */ /* 0x040fe20000410000 */
[----:B------:R-:W3:Y:S01]  /*f720*/  MUFU.EX2 R196, R196 ;  /* 0x000000c400c47308 */ /* 0x000ee20000000800 */
[C---:B------:R-:W-:Y:S02]  /*f730*/  FMUL.FTZ R113, R167.reuse, R113 ;  /* 0x00000071a7717220 */ /* 0x040fe40000410000 */
[C---:B------:R-:W-:Y:S01]  /*f740*/  FMUL.FTZ R116, R167.reuse, R116 ;  /* 0x00000074a7747220 */ /* 0x040fe20000410000 */
[----:B-1----:R-:W-:Y:S01]  /*f750*/  F2FP.BF16.PACK_AB R128, R194, R193 ;  /* 0x000000c1c280723e */ /* 0x002fe200000010ff */
[----:B------:R-:W-:Y:S02]  /*f760*/  FMUL.FTZ R117, R167, R117 ;  /* 0x00000075a7757220 */ /* 0x000fe40000410000 */
[----:B------:R-:W-:Y:S02]  /*f770*/  FMUL.FTZ R119, R166, R119 ;  /* 0x00000077a6777220 */ /* 0x000fe40000410000 */
[--C-:B------:R-:W-:Y:S01]  /*f780*/  FFMA.FTZ R247, R42, c[0x0][0x2d0], -R200.reuse ;  /* 0x0000b4002af77a23 */ /* 0x100fe200000108c8 */
[----:B------:R-:W-:Y:S01]  /*f790*/  MUFU.EX2 R197, R197 ;  /* 0x000000c500c57308 */ /* 0x000fe20000000800 */
[----:B------:R-:W-:Y:S02]  /*f7a0*/  FFMA.FTZ R248, R43, c[0x0][0x2d0], -R200 ;  /* 0x0000b4002bf87a23 */ /* 0x000fe400000108c8 */
[--C-:B------:R-:W-:Y:S02]  /*f7b0*/  FFMA.FTZ R183, R4, c[0x0][0x2d0], -R203.reuse ;  /* 0x0000b40004b77a23 */ /* 0x100fe400000108cb */
[----:B------:R-:W-:Y:S02]  /*f7c0*/  FMUL.FTZ R4, R167, R160 ;  /* 0x000000a0a7047220 */ /* 0x000fe40000410000 */
[----:B------:R-:W-:Y:S02]  /*f7d0*/  FFMA.FTZ R170, R5, c[0x0][0x2d0], -R203 ;  /* 0x0000b40005aa7a23 */ /* 0x000fe400000108cb */
[----:B------:R-:W-:Y:S01]  /*f7e0*/  FMUL.FTZ R5, R167, R161 ;  /* 0x000000a1a7057220 */ /* 0x000fe20000410000 */
[----:B------:R-:W-:Y:S01]  /*f7f0*/  MUFU.EX2 R183, R183 ;  /* 0x000000b700b77308 */ /* 0x000fe20000000800 */
[--C-:B------:R-:W-:Y:S02]  /*f800*/  FFMA.FTZ R184, R6, c[0x0][0x2d0], -R202.reuse ;  /* 0x0000b40006b87a23 */ /* 0x100fe400000108ca */
[----:B------:R-:W-:Y:S01]  /*f810*/  FMUL.FTZ R6, R166, R162 ;  /* 0x000000a2a6067220 */ /* 0x000fe20000410000 */
[----:B---3--:R-:W-:Y:S01]  /*f820*/  F2FP.BF16.PACK_AB R129, R196, R195 ;  /* 0x000000c3c481723e */ /* 0x008fe200000010ff */
[----:B------:R-:W-:Y:S01]  /*f830*/  FFMA.FTZ R181, R7, c[0x0][0x2d0], -R202 ;  /* 0x0000b40007b57a23 */ /* 0x000fe200000108ca */
[----:B------:R-:W-:Y:S01]  /*f840*/  F2FP.BF16.PACK_AB R162, R180, R171 ;  /* 0x000000abb4a2723e */ /* 0x000fe200000010ff */
[----:B------:R-:W-:Y:S01]  /*f850*/  FMUL.FTZ R7, R166, R163 ;  /* 0x000000a3a6077220 */ /* 0x000fe20000410000 */
[----:B------:R-:W-:Y:S01]  /*f860*/  F2FP.BF16.PACK_AB R163, R169, R182 ;  /* 0x000000b6a9a3723e */ /* 0x000fe200000010ff */
[----:B------:R-:W-:Y:S01]  /*f870*/  FADD.FTZ R165, -R0, R165 ;  /* 0x000000a500a57221 */ /* 0x000fe20000010100 */
[----:B------:R-:W1:Y:S01]  /*f880*/  MUFU.EX2 R170, R170 ;  /* 0x000000aa00aa7308 */ /* 0x000e620000000800 */
[----:B------:R-:W-:Y:S02]  /*f890*/  FADD.FTZ R164, -R168, R164 ;  /* 0x000000a4a8a47221 */ /* 0x000fe40000010100 */
[----:B------:R-:W-:Y:S02]  /*f8a0*/  FMUL.FTZ R165, R165, c[0x0][0x2d0] ;  /* 0x0000b400a5a57a20 */ /* 0x000fe40000410000 */
[----:B------:R-:W-:Y:S02]  /*f8b0*/  FMUL.FTZ R164, R164, c[0x0][0x2d0] ;  /* 0x0000b400a4a47a20 */ /* 0x000fe40000410000 */
[--C-:B------:R-:W-:Y:S02]  /*f8c0*/  FFMA.FTZ R188, R8, c[0x0][0x2d0], -R201.reuse ;  /* 0x0000b40008bc7a23 */ /* 0x100fe400000108c9 */
[----:B------:R-:W-:Y:S01]  /*f8d0*/  FFMA.FTZ R185, R9, c[0x0][0x2d0], -R201 ;  /* 0x0000b40009b97a23 */ /* 0x000fe200000108c9 */
[----:B------:R-:W-:Y:S01]  /*f8e0*/  MUFU.EX2 R184, R184 ;  /* 0x000000b800b87308 */ /* 0x000fe20000000800 */
[--C-:B------:R-:W-:Y:S02]  /*f8f0*/  FFMA.FTZ R192, R10, c[0x0][0x2d0], -R200.reuse ;  /* 0x0000b4000ac07a23 */ /* 0x100fe400000108c8 */
[--C-:B------:R-:W-:Y:S02]  /*f900*/  FFMA.FTZ R189, R11, c[0x0][0x2d0], -R200.reuse ;  /* 0x0000b4000bbd7a23 */ /* 0x100fe400000108c8 */
[----:B------:R-:W-:Y:S02]  /*f910*/  FFMA.FTZ R191, R15, c[0x0][0x2d0], -R200 ;  /* 0x0000b4000fbf7a23 */ /* 0x000fe400000108c8 */
[--C-:B------:R-:W-:Y:S02]  /*f920*/  FFMA.FTZ R64, R64, c[0x0][0x2d0], -R203.reuse ;  /* 0x0000b40040407a23 */ /* 0x100fe400000108cb */
[----:B------:R-:W-:Y:S01]  /*f930*/  FFMA.FTZ R65, R65, c[0x0][0x2d0], -R203 ;  /* 0x0000b40041417a23 */ /* 0x000fe200000108cb */
[----:B------:R-:W3:Y:S01]  /*f940*/  MUFU.EX2 R181, R181 ;  /* 0x000000b500b57308 */ /* 0x000ee20000000800 */
[--C-:B------:R-:W-:Y:S02]  /*f950*/  FFMA.FTZ R66, R66, c[0x0][0x2d0], -R202.reuse ;  /* 0x0000b40042427a23 */ /* 0x100fe400000108ca */
[----:B------:R-:W-:Y:S01]  /*f960*/  FFMA.FTZ R67, R67, c[0x0][0x2d0], -R202 ;  /* 0x0000b40043437a23 */ /* 0x000fe200000108ca */
[----:B-1----:R-:W-:Y:S01]  /*f970*/  F2FP.BF16.PACK_AB R160, R170, R183 ;  /* 0x000000b7aaa0723e */ /* 0x002fe200000010ff */
[--C-:B------:R-:W-:Y:S02]  /*f980*/  FFMA.FTZ R60, R60, c[0x0][0x2d0], -R201.reuse ;  /* 0x0000b4003c3c7a23 */ /* 0x100fe400000108c9 */
[----:B------:R-:W-:Y:S02]  /*f990*/  FFMA.FTZ R61, R61, c[0x0][0x2d0], -R201 ;  /* 0x0000b4003d3d7a23 */ /* 0x000fe400000108c9 */
[--C-:B------:R-:W-:Y:S01]  /*f9a0*/  FFMA.FTZ R62, R62, c[0x0][0x2d0], -R200.reuse ;  /* 0x0000b4003e3e7a23 */ /* 0x100fe200000108c8 */
[----:B------:R-:W1:Y:S01]  /*f9b0*/  MUFU.EX2 R165, R165 ;  /* 0x000000a500a57308 */ /* 0x000e620000000800 */
[----:B------:R-:W-:Y:S02]  /*f9c0*/  FFMA.FTZ R63, R63, c[0x0][0x2d0], -R200 ;  /* 0x0000b4003f3f7a23 */ /* 0x000fe400000108c8 */
[--C-:B------:R-:W-:Y:S02]  /*f9d0*/  FFMA.FTZ R68, R68, c[0x0][0x2d0], -R203.reuse ;  /* 0x0000b40044447a23 */ /* 0x100fe400000108cb */
[--C-:B------:R-:W-:Y:S02]  /*f9e0*/  FFMA.FTZ R69, R69, c[0x0][0x2d0], -R203.reuse ;  /* 0x0000b40045457a23 */ /* 0x100fe400000108cb */
[--C-:B------:R-:W-:Y:S02]  /*f9f0*/  FFMA.FTZ R70, R70, c[0x0][0x2d0], -R202.reuse ;  /* 0x0000b40046467a23 */ /* 0x100fe400000108ca */
[--C-:B------:R-:W-:Y:S01]  /*fa00*/  FFMA.FTZ R71, R71, c[0x0][0x2d0], -R202.reuse ;  /* 0x0000b40047477a23 */ /* 0x100fe200000108ca */
[----:B------:R-:W4:Y:S01]  /*fa10*/  MUFU.EX2 R164, R164 ;  /* 0x000000a400a47308 */ /* 0x000f220000000800 */
[--C-:B------:R-:W-:Y:S02]  /*fa20*/  FFMA.FTZ R80, R80, c[0x0][0x2d0], -R203.reuse ;  /* 0x0000b40050507a23 */ /* 0x100fe400000108cb */
[----:B------:R-:W-:Y:S01]  /*fa30*/  FFMA.FTZ R81, R81, c[0x0][0x2d0], -R203 ;  /* 0x0000b40051517a23 */ /* 0x000fe200000108cb */
[----:B---3--:R-:W-:Y:S01]  /*fa40*/  F2FP.BF16.PACK_AB R161, R181, R184 ;  /* 0x000000b8b5a1723e */ /* 0x008fe200000010ff */
[--C-:B------:R-:W-:Y:S02]  /*fa50*/  FFMA.FTZ R82, R82, c[0x0][0x2d0], -R202.reuse ;  /* 0x0000b40052527a23 */ /* 0x100fe400000108ca */
[----:B------:R-:W-:Y:S02]  /*fa60*/  FFMA.FTZ R83, R83, c[0x0][0x2d0], -R202 ;  /* 0x0000b40053537a23 */ /* 0x000fe400000108ca */
[--C-:B------:R-:W-:Y:S01]  /*fa70*/  FFMA.FTZ R72, R72, c[0x0][0x2d0], -R201.reuse ;  /* 0x0000b40048487a23 */ /* 0x100fe200000108c9 */
[----:B------:R-:W-:Y:S01]  /*fa80*/  MUFU.EX2 R188, R188 ;  /* 0x000000bc00bc7308 */ /* 0x000fe20000000800 */
[-C--:B------:R-:W-:Y:S05]  /*fa90*/  HMMA.16816.F32.BF16 R4, R160, R172.reuse, R4 ;  /* 0x000000aca004723c */ /* 0x080fea0000041804 */
[C---:B-1----:R-:W-:Y:S02]  /*faa0*/  FMUL.FTZ R33, R165.reuse, R141 ;  /* 0x0000008da5217220 */ /* 0x042fe40000410000 */
[C---:B------:R-:W-:Y:S02]  /*fab0*/  FMUL.FTZ R12, R165.reuse, R152 ;  /* 0x00000098a50c7220 */ /* 0x040fe40000410000 */
[----:B------:R-:W1:Y:S03]  /*fac0*/  MUFU.EX2 R185, R185 ;  /* 0x000000b900b97308 */ /* 0x000e660000000800 */
[C---:B------:R-:W-:Y:S02]  /*fad0*/  FMUL.FTZ R13, R165.reuse, R153 ;  /* 0x00000099a50d7220 */ /* 0x040fe40000410000 */
[C---:B----4-:R-:W-:Y:S02]  /*fae0*/  FMUL.FTZ R34, R164.reuse, R142 ;  /* 0x0000008ea4227220 */ /* 0x050fe40000410000 */
[C---:B------:R-:W-:Y:S02]  /*faf0*/  FMUL.FTZ R31, R164.reuse, R135 ;  /* 0x00000087a41f7220 */ /* 0x040fe40000410000 */
[C---:B------:R-:W-:Y:S01]  /*fb00*/  FMUL.FTZ R14, R164.reuse, R154 ;  /* 0x0000009aa40e7220 */ /* 0x040fe20000410000 */
[----:B------:R-:W-:Y:S01]  /*fb10*/  MUFU.EX2 R192, R192 ;  /* 0x000000c000c07308 */ /* 0x000fe20000000800 */
[----:B------:R-:W-:Y:S02]  /*fb20*/  FMUL.FTZ R32, R165, R140 ;  /* 0x0000008ca5207220 */ /* 0x000fe40000410000 */
[--C-:B------:R-:W-:Y:S02]  /*fb30*/  FFMA.FTZ R140, R27, c[0x0][0x2d0], -R200.reuse ;  /* 0x0000b4001b8c7a23 */ /* 0x100fe400000108c8 */
[C---:B------:R-:W-:Y:S02]  /*fb40*/  FMUL.FTZ R27, R164.reuse, R139 ;  /* 0x0000008ba41b7220 */ /* 0x040fe40000410000 */
[C---:B------:R-:W-:Y:S02]  /*fb50*/  FMUL.FTZ R8, R165.reuse, R156 ;  /* 0x0000009ca5087220 */ /* 0x040fe40000410000 */
[----:B------:R-:W-:Y:S01]  /*fb60*/  FMUL.FTZ R9, R165, R157 ;  /* 0x0000009da5097220 */ /* 0x000fe20000410000 */
[----:B------:R-:W3:Y:S01]  /*fb70*/  MUFU.EX2 R189, R189 ;  /* 0x000000bd00bd7308 */ /* 0x000ee20000000800 */
[C---:B------:R-:W-:Y:S01]  /*fb80*/  FMUL.FTZ R10, R164.reuse, R158 ;  /* 0x0000009ea40a7220 */ /* 0x040fe20000410000 */
[----:B------:R-:W-:Y:S01]  /*fb90*/  F2FP.BF16.PACK_AB R158, R187, R186 ;  /* 0x000000babb9e723e */ /* 0x000fe200000010ff */
[C---:B------:R-:W-:Y:S01]  /*fba0*/  FMUL.FTZ R11, R164.reuse, R159 ;  /* 0x0000009fa40b7220 */ /* 0x040fe20000410000 */
[----:B-1----:R-:W-:Y:S01]  /*fbb0*/  F2FP.BF16.PACK_AB R156, R185, R188 ;  /* 0x000000bcb99c723e */ /* 0x002fe200000010ff */
[C---:B------:R-:W-:Y:S02]  /*fbc0*/  FMUL.FTZ R15, R164.reuse, R155 ;  /* 0x0000009ba40f7220 */ /* 0x040fe40000410000 */
[C---:B------:R-:W-:Y:S02]  /*fbd0*/  FMUL.FTZ R108, R165.reuse, R108 ;  /* 0x0000006ca56c7220 */ /* 0x040fe40000410000 */
[C---:B------:R-:W-:Y:S01]  /*fbe0*/  FMUL.FTZ R109, R165.reuse, R109 ;  /* 0x0000006da56d7220 */ /* 0x040fe20000410000 */
[----:B------:R-:W1:Y:S01]  /*fbf0*/  MUFU.EX2 R191, R191 ;  /* 0x000000bf00bf7308 */ /* 0x000e620000000800 */
[C---:B------:R-:W-:Y:S02]  /*fc00*/  FMUL.FTZ R110, R164.reuse, R110 ;  /* 0x0000006ea46e7220 */ /* 0x040fe40000410000 */
[C---:B------:R-:W-:Y:S02]  /*fc10*/  FMUL.FTZ R111, R164.reuse, R111 ;  /* 0x0000006fa46f7220 */ /* 0x040fe40000410000 */
[C---:B------:R-:W-:Y:S02]  /*fc20*/  FMUL.FTZ R120, R165.reuse, R120 ;  /* 0x00000078a5787220 */ /* 0x040fe40000410000 */
[C---:B------:R-:W-:Y:S02]  /*fc30*/  FMUL.FTZ R121, R165.reuse, R121 ;  /* 0x00000079a5797220 */ /* 0x040fe40000410000 */
[C---:B------:R-:W-:Y:S01]  /*fc40*/  FMUL.FTZ R122, R164.reuse, R122 ;  /* 0x0000007aa47a7220 */ /* 0x040fe20000410000 */
[----:B------:R-:W-:Y:S01]  /*fc50*/  MUFU.EX2 R154, R52 ;  /* 0x00000034009a7308 */ /* 0x000fe20000000800 */
[C---:B------:R-:W-:Y:S02]  /*fc60*/  FMUL.FTZ R123, R164.reuse, R123 ;  /* 0x0000007ba47b7220 */ /* 0x040fe40000410000 */
[----:B------:R-:W-:Y:S01]  /*fc70*/  FMUL.FTZ R124, R165, R124 ;  /* 0x0000007ca57c7220 */ /* 0x000fe20000410000 */
[----:B---3--:R-:W-:Y:S01]  /*fc80*/  F2FP.BF16.PACK_AB R157, R189, R192 ;  /* 0x000000c0bd9d723e */ /* 0x008fe200000010ff */
[----:B------:R-:W-:Y:S02]  /*fc90*/  FMUL.FTZ R125, R165, R125 ;  /* 0x0000007da57d7220 */ /* 0x000fe40000410000 */
[C---:B------:R-:W-:Y:S02]  /*fca0*/  FMUL.FTZ R126, R164.reuse, R126 ;  /* 0x0000007ea47e7220 */ /* 0x040fe40000410000 */
[----:B------:R-:W-:Y:S01]  /*fcb0*/  FMUL.FTZ R127, R164, R127 ;  /* 0x0000007fa47f7220 */ /* 0x000fe20000410000 */
[----:B------:R-:W-:Y:S01]  /*fcc0*/  MUFU.EX2 R152, R53 ;  /* 0x0000003500987308 */ /* 0x000fe20000000800 */
[--C-:B------:R-:W-:Y:S02]  /*fcd0*/  FFMA.FTZ R73, R73, c[0x0][0x2d0], -R201.reuse ;  /* 0x0000b40049497a23 */ /* 0x100fe400000108c9 */
[--C-:B------:R-:W-:Y:S01]  /*fce0*/  FFMA.FTZ R74, R74, c[0x0][0x2d0], -R200.reuse ;  /* 0x0000b4004a4a7a23 */ /* 0x100fe200000108c8 */
[----:B-1----:R-:W-:Y:S01]  /*fcf0*/  F2FP.BF16.PACK_AB R159, R191, R190 ;  /* 0x000000bebf9f723e */ /* 0x002fe200000010ff */
[--C-:B------:R-:W-:Y:S02]  /*fd00*/  FFMA.FTZ R75, R75, c[0x0][0x2d0], -R200.reuse ;  /* 0x0000b4004b4b7a23 */ /* 0x100fe400000108c8 */
[--C-:B------:R-:W-:Y:S02]  /*fd10*/  FFMA.FTZ R76, R76, c[0x0][0x2d0], -R201.reuse ;  /* 0x0000b4004c4c7a23 */ /* 0x100fe400000108c9 */
[--C-:B------:R-:W-:Y:S01]  /*fd20*/  FFMA.FTZ R77, R77, c[0x0][0x2d0], -R201.reuse ;  /* 0x0000b4004d4d7a23 */ /* 0x100fe200000108c9 */
[----:B------:R-:W-:Y:S01]  /*fd30*/  MUFU.EX2 R153, R55 ;  /* 0x0000003700997308 */ /* 0x000fe20000000800 */
[C---:B------:R-:W-:Y:S04]  /*fd40*/  HMMA.16816.F32.BF16 R8, R156.reuse, R172, R8 ;  /* 0x000000ac9c08723c */ /* 0x040fe80000041808 */
[--C-:B------:R-:W-:Y:S02]  /*fd50*/  FFMA.FTZ R78, R78, c[0x0][0x2d0], -R200.reuse ;  /* 0x0000b4004e4e7a23 */ /* 0x100fe400000108c8 */
[--C-:B------:R-:W-:Y:S02]  /*fd60*/  FFMA.FTZ R79, R79, c[0x0][0x2d0], -R200.reuse ;  /* 0x0000b4004f4f7a23 */ /* 0x100fe400000108c8 */
[-C--:B------:R-:W-:Y:S01]  /*fd70*/  HMMA.16816.F32.BF16 R12, R156, R174.reuse, R12 ;  /* 0x000000ae9c0c723c */ /* 0x080fe2000004180c */
[----:B------:R1:W-:Y:S03]  /*fd80*/  MUFU.EX2 R172, R35 ;  /* 0x0000002300ac7308 */ /* 0x0003e60000000800 */
[----:B------:R-:W-:Y:S02]  /*fd90*/  FFMA.FTZ R173, R24, c[0x0][0x2d0], -R201 ;  /* 0x0000b40018ad7a23 */ /* 0x000fe400000108c9 */
[----:B------:R-:W-:Y:S02]  /*fda0*/  FMUL.FTZ R24, R165, R136 ;  /* 0x00000088a5187220 */ /* 0x000fe40000410000 */
[C---:B------:R-:W-:Y:S03]  /*fdb0*/  HMMA.16816.F32.BF16 R16, R160.reuse, R174, R16 ;  /* 0x000000aea010723c */ /* 0x040fe60000041810 */
[----:B------:R-:W3:Y:S01]  /*fdc0*/  MUFU.EX2 R198, R198 ;  /* 0x000000c600c67308 */ /* 0x000ee20000000800 */
[--C-:B------:R-:W-:Y:S02]  /*fdd0*/  FFMA.FTZ R84, R84, c[0x0][0x2d0], -R203.reuse ;  /* 0x0000b40054547a23 */ /* 0x100fe400000108cb */
[----:B------:R-:W-:Y:S02]  /*fde0*/  FFMA.FTZ R85, R85, c[0x0][0x2d0], -R203 ;  /* 0x0000b40055557a23 */ /* 0x000fe400000108cb */
[-C--:B------:R-:W-:Y:S04]  /*fdf0*/  HMMA.16816.F32.BF16 R20, R160, R176.reuse, R20 ;  /* 0x000000b0a014723c */ /* 0x080fe80000041814 */
[--C-:B------:R-:W-:Y:S01]  /*fe00*/  FFMA.FTZ R174, R25, c[0x0][0x2d0], -R201.reuse ;  /* 0x0000b40019ae7a23 */ /* 0x100fe200000108c9 */
[----:B------:R-:W4:Y:S01]  /*fe10*/  MUFU.EX2 R199, R199 ;  /* 0x000000c700c77308 */ /* 0x000f220000000800 */
[----:B------:R-:W-:Y:S02]  /*fe20*/  FMUL.FTZ R25, R165, R137 ;  /* 0x00000089a5197220 */ /* 0x000fe40000410000 */
[----:B------:R-:W-:Y:S04]  /*fe30*/  FFMA.FTZ R175, R26, c[0x0][0x2d0], -R200 ;  /* 0x0000b4001aaf7a23 */ /* 0x000fe800000108c8 */
[C---:B-1----:R-:W-:Y:S02]  /*fe40*/  FMUL.FTZ R35, R164.reuse, R143 ;  /* 0x0000008fa4237220 */ /* 0x042fe40000410000 */
[----:B------:R-:W-:Y:S01]  /*fe50*/  FMUL.FTZ R26, R164, R138 ;  /* 0x0000008aa41a7220 */ /* 0x000fe20000410000 */
[----:B------:R-:W-:Y:S01]  /*fe60*/  MUFU.EX2 R245, R245 ;  /* 0x000000f500f57308 */ /* 0x000fe20000000800 */
[----:B------:R-:W1:Y:S01]  /*fe70*/  LDSM.16.MT88.4 R136, [R218+0x100] ;  /* 0x00010000da88783b */ /* 0x000e620000004200 */
[--C-:B------:R-:W-:Y:S02]  /*fe80*/  FFMA.FTZ R86, R86, c[0x0][0x2d0], -R202.reuse ;  /* 0x0000b40056567a23 */ /* 0x100fe400000108ca */
[C---:B------:R-:W-:Y:S04]  /*fe90*/  HMMA.16816.F32.BF16 R32, R156.reuse, R176, R32 ;  /* 0x000000b09c20723c */ /* 0x040fe80000041820 */
[----:B---3--:R-:W-:Y:S01]  /*fea0*/  F2FP.BF16.PACK_AB R130, R198, R197 ;  /* 0x000000c5c682723e */ /* 0x008fe200000010ff */
[--C-:B------:R-:W-:Y:S01]  /*feb0*/  FFMA.FTZ R87, R87, c[0x0][0x2d0], -R202.reuse ;  /* 0x0000b40057577a23 */ /* 0x100fe200000108ca */
[----:B------:R3:W-:Y:S01]  /*fec0*/  MUFU.EX2 R176, R140 ;  /* 0x0000008c00b07308 */ /* 0x0007e20000000800 */
[----:B------:R-:W-:Y:S01]  /*fed0*/  FFMA.FTZ R177, R28, c[0x0][0x2d0], -R201 ;  /* 0x0000b4001cb17a23 */ /* 0x000fe200000108c9 */
[-C--:B------:R-:W-:Y:S04]  /*fee0*/  HMMA.16816.F32.BF16 R24, R156, R178.reuse, R24 ;  /* 0x000000b29c18723c */ /* 0x080fe80000041818 */
[----:B------:R-:W-:Y:S01]  /*fef0*/  FMUL.FTZ R28, R165, R132 ;  /* 0x00000084a51c7220 */ /* 0x000fe20000410000 */
[----:B----4-:R-:W-:Y:S01]  /*ff00*/  F2FP.BF16.PACK_AB R131, R172, R199 ;  /* 0x000000c7ac83723e */ /* 0x010fe200000010ff */
[--C-:B------:R-:W-:Y:S02]  /*ff10*/  FFMA.FTZ R96, R96, c[0x0][0x2d0], -R203.reuse ;  /* 0x0000b40060607a23 */ /* 0x100fe400000108cb */
[C---:B------:R-:W-:Y:S01]  /*ff20*/  HMMA.16816.F32.BF16 R100, R160.reuse, R178, R100 ;  /* 0x000000b2a064723c */ /* 0x040fe20000041864 */
[----:B------:R-:W-:Y:S03]  /*ff30*/  MUFU.EX2 R246, R246 ;  /* 0x000000f600f67308 */ /* 0x000fe60000000800 */
[----:B------:R-:W-:Y:S02]  /*ff40*/  FFMA.FTZ R203, R97, c[0x0][0x2d0], -R203 ;  /* 0x0000b40061cb7a23 */ /* 0x000fe400000108cb */
[----:B------:R-:W-:Y:S02]  /*ff50*/  FFMA.FTZ R97, R98, c[0x0][0x2d0], -R202 ;  /* 0x0000b40062617a23 */ /* 0x000fe400000108ca */
[-C--:B--2---:R-:W-:Y:S03]  /*ff60*/  HMMA.16816.F32.BF16 R104, R160, R144.reuse, R104 ;  /* 0x00000090a068723c */ /* 0x084fe60000041868 */
[----:B------:R-:W-:Y:S01]  /*ff70*/  MUFU.EX2 R247, R247 ;  /* 0x000000f700f77308 */ /* 0x000fe20000000800 */
[--C-:B------:R-:W-:Y:S01]  /*ff80*/  FFMA.FTZ R178, R29, c[0x0][0x2d0], -R201.reuse ;  /* 0x0000b4001db27a23 */ /* 0x100fe200000108c9 */
[----:B---3--:R-:W-:Y:S01]  /*ff90*/  LDSM.16.MT88.4 R140, [R220+0x900] ;  /* 0x00090000dc8c783b */ /* 0x008fe20000004200 */
[----:B------:R-:W-:Y:S02]  /*ffa0*/  FMUL.FTZ R29, R165, R133 ;  /* 0x00000085a51d7220 */ /* 0x000fe40000410000 */
[C---:B------:R-:W-:Y:S04]  /*ffb0*/  HMMA.16816.F32.BF16 R108, R156.reuse, R144, R108 ;  /* 0x000000909c6c723c */ /* 0x040fe8000004186c */
[--C-:B------:R-:W-:Y:S01]  /*ffc0*/  FFMA.FTZ R179, R30, c[0x0][0x2d0], -R200.reuse ;  /* 0x0000b4001eb37a23 */ /* 0x100fe200000108c8 */
[----:B------:R-:W-:Y:S01]  /*ffd0*/  MUFU.EX2 R173, R173 ;  /* 0x000000ad00ad7308 */ /* 0x000fe20000000800 */
[----:B------:R-:W-:Y:S02]  /*ffe0*/  FMUL.FTZ R30, R164, R134 ;  /* 0x00000086a41e7220 */ /* 0x000fe40000410000 */
[----:B------:R-:W2:Y:S01]  /*fff0*/  LDSM.16.MT88.4 R132, [R225+0x900] ;  /* 0x00090000e184783b */ /* 0x000ea20000004200 */
[--C-:B------:R-:W-:Y:S03]  /*10000*/  FFMA.FTZ R88, R88, c[0x0][0x2d0], -R201.reuse ;  /* 0x0000b40058587a23 */ /* 0x100fe600000108c9 */
[----:B------:R-:W-:Y:S01]  /*10010*/  FFMA.FTZ R89, R89, c[0x0][0x2d0], -R201 ;  /* 0x0000b40059597a23 */ /* 0x000fe200000108c9 */
[-C--:B------:R-:W-:Y:S02]  /*10020*/  HMMA.16816.F32.BF16 R28, R156, R146.reuse, R28 ;  /* 0x000000929c1c723c */ /* 0x080fe4000004181c */
[----:B------:R-:W-:Y:S01]  /*10030*/  MUFU.EX2 R248, R248 ;  /* 0x000000f800f87308 */ /* 0x000fe20000000800 */
[--C-:B------:R-:W-:Y:S02]  /*10040*/  FFMA.FTZ R90, R90, c[0x0][0x2d0], -R200.reuse ;  /* 0x0000b4005a5a7a23 */ /* 0x100fe400000108c8 */
[----:B------:R-:W-:Y:S02]  /*10050*/  FFMA.FTZ R91, R91, c[0x0][0x2d0], -R200 ;  /* 0x0000b4005b5b7a23 */ /* 0x000fe400000108c8 */
[----:B------:R-:W-:Y:S01]  /*10060*/  FFMA.FTZ R183, R167, R242, R183 ;  /* 0x000000f2a7b77223 */ /* 0x000fe200000100b7 */
[C---:B------:R-:W-:Y:S04]  /*10070*/  HMMA.16816.F32.BF16 R112, R160.reuse, R146, R112 ;  /* 0x00000092a070723c */ /* 0x040fe80000041870 */
[----:B------:R-:W-:Y:S01]  /*10080*/  MUFU.EX2 R249, R249 ;  /* 0x000000f900f97308 */ /* 0x000fe20000000800 */
[----:B------:R-:W-:Y:S01]  /*10090*/  MOV R167, R3 ;  /* 0x0000000300a77202 */ /* 0x000fe20000000f00 */
[----:B------:R-:W-:Y:S01]  /*100a0*/  FFMA.FTZ R184, R166, R241, R184 ;  /* 0x000000f1a6b87223 */ /* 0x000fe200000100b8 */
[----:B------:R-:W-:Y:S01]  /*100b0*/  MOV R166, R2 ;  /* 0x0000000200a67202 */ /* 0x000fe20000000f00 */
[-C--:B-1----:R-:W-:Y:S04]  /*100c0*/  HMMA.16816.F32.BF16 R116, R160, R136.reuse, R116 ;  /* 0x00000088a074723c */ /* 0x082fe80000041874 */
[----:B------:R-:W-:Y:S01]  /*100d0*/  FFMA.FTZ R188, R165, R240, R188 ;  /* 0x000000f0a5bc7223 */ /* 0x000fe200000100bc */
[----:B------:R-:W-:Y:S01]  /*100e0*/  MOV R165, R0 ;  /* 0x0000000000a57202 */ /* 0x000fe20000000f00 */
[----:B------:R-:W-:Y:S01]  /*100f0*/  MUFU.EX2 R250, R250 ;  /* 0x000000fa00fa7308 */ /* 0x000fe20000000800 */
[----:B------:R-:W-:Y:S01]  /*10100*/  FFMA.FTZ R192, R164, R239, R192 ;  /* 0x000000efa4c07223 */ /* 0x000fe200000100c0 */
[C---:B------:R-:W-:Y:S04]  /*10110*/  HMMA.16816.F32.BF16 R120, R156.reuse, R136, R120 ;  /* 0x000000889c78723c */ /* 0x040fe80000041878 */
[----:B------:R-:W-:Y:S01]  /*10120*/  FADD.FTZ R183, R170, R183 ;  /* 0x000000b7aab77221 */ /* 0x000fe20000010000 */
[----:B------:R-:W-:Y:S01]  /*10130*/  MOV R164, R168 ;  /* 0x000000a800a47202 */ /* 0x000fe20000000f00 */
[----:B------:R-:W-:Y:S02]  /*10140*/  FADD.FTZ R184, R181, R184 ;  /* 0x000000b8b5b87221 */ /* 0x000fe40000010000 */
[-C--:B------:R-:W-:Y:S01]  /*10150*/  HMMA.16816.F32.BF16 R124, R156, R138.reuse, R124 ;  /* 0x0000008a9c7c723c */ /* 0x080fe2000004187c */
[----:B------:R-:W1:Y:S03]  /*10160*/  MUFU.EX2 R174, R174 ;  /* 0x000000ae00ae7308 */ /* 0x000e660000000800 */
[----:B------:R-:W-:Y:S02]  /*10170*/  FADD.FTZ R188, R185, R188 ;  /* 0x000000bcb9bc7221 */ /* 0x000fe40000010000 */
[----:B------:R-:W-:Y:S02]  /*10180*/  FADD.FTZ R192, R189, R192 ;  /* 0x000000c0bdc07221 */ /* 0x000fe40000010000 */
[----:B------:R-:W-:Y:S03]  /*10190*/  HMMA.16816.F32.BF16 R36, R160, R138, R36 ;  /* 0x0000008aa024723c */ /* 0x000fe60000041824 */
[----:B------:R-:W3:Y:S01]  /*101a0*/  MUFU.EX2 R175, R175 ;  /* 0x000000af00af7308 */ /* 0x000ee20000000800 */
[----:B------:R-:W-:Y:S02]  /*101b0*/  FADD.FTZ R183, R171, R183 ;  /* 0x000000b7abb77221 */ /* 0x000fe40000010000 */
[----:B------:R-:W-:Y:S02]  /*101c0*/  FADD.FTZ R184, R182, R184 ;  /* 0x000000b8b6b87221 */ /* 0x000fe40000010000 */
[-C--:B--2---:R-:W-:Y:S05]  /*101d0*/  HMMA.16816.F32.BF16 R4, R128, R132.reuse, R4 ;  /* 0x000000848004723c */ /* 0x084fea0000041804 */
[----:B------:R-:W-:Y:S01]  /*101e0*/  MUFU.EX2 R177, R177 ;  /* 0x000000b100b17308 */ /* 0x000fe20000000800 */
[----:B------:R-:W-:Y:S02]  /*101f0*/  FADD.FTZ R188, R186, R188 ;  /* 0x000000bcbabc7221 */ /* 0x000fe40000010000 */
[----:B------:R-:W-:Y:S01]  /*10200*/  FADD.FTZ R192, R190, R192 ;  /* 0x000000c0bec07221 */ /* 0x000fe20000010000 */
[----:B-1----:R-:W-:Y:S03]  /*10210*/  F2FP.BF16.PACK_AB R136, R174, R173 ;  /* 0x000000adae88723e */ /* 0x002fe600000010ff */
[----:B------:R-:W-:Y:S02]  /*10220*/  FADD.FTZ R183, R180, R183 ;  /* 0x000000b7b4b77221 */ /* 0x000fe40000010000 */
[----:B------:R-:W-:Y:S01]  /*10230*/  FADD.FTZ R184, R169, R184 ;  /* 0x000000b8a9b87221 */ /* 0x000fe20000010000 */
[----:B------:R-:W1:Y:S01]  /*10240*/  MUFU.EX2 R178, R178 ;  /* 0x000000b200b27308 */ /* 0x000e620000000800 */
[----:B------:R-:W-:Y:S02]  /*10250*/  FADD.FTZ R188, R187, R188 ;  /* 0x000000bcbbbc7221 */ /* 0x000fe40000010000 */
[----:B------:R-:W-:Y:S01]  /*10260*/  FADD.FTZ R192, R191, R192 ;  /* 0x000000c0bfc07221 */ /* 0x000fe20000010000 */
[----:B---3--:R-:W-:Y:S01]  /*10270*/  F2FP.BF16.PACK_AB R137, R176, R175 ;  /* 0x000000afb089723e */ /* 0x008fe200000010ff */
[----:B------:R-:W-:Y:S02]  /*10280*/  FADD.FTZ R183, R193, R183 ;  /* 0x000000b7c1b77221 */ /* 0x000fe40000010000 */
[----:B------:R-:W-:Y:S02]  /*10290*/  FADD.FTZ R184, R195, R184 ;  /* 0x000000b8c3b87221 */ /* 0x000fe40000010000 */
[----:B------:R-:W-:Y:S01]  /*102a0*/  FADD.FTZ R188, R173, R188 ;  /* 0x000000bcadbc7221 */ /* 0x000fe20000010000 */
[----:B------:R-:W2:Y:S01]  /*102b0*/  MUFU.EX2 R179, R179 ;  /* 0x000000b300b37308 */ /* 0x000ea20000000800 */
[----:B------:R-:W-:Y:S02]  /*102c0*/  FADD.FTZ R192, R175, R192 ;  /* 0x000000c0afc07221 */ /* 0x000fe40000010000 */
[----:B------:R-:W-:Y:S02]  /*102d0*/  FADD.FTZ R183, R194, R183 ;  /* 0x000000b7c2b77221 */ /* 0x000fe40000010000 */
[----:B------:R-:W-:Y:S02]  /*102e0*/  FADD.FTZ R184, R196, R184 ;  /* 0x000000b8c4b87221 */ /* 0x000fe40000010000 */
[----:B------:R-:W-:Y:S02]  /*102f0*/  FADD.FTZ R188, R174, R188 ;  /* 0x000000bcaebc7221 */ /* 0x000fe40000010000 */
[----:B------:R-:W-:Y:S01]  /*10300*/  FADD.FTZ R192, R176, R192 ;  /* 0x000000c0b0c07221 */ /* 0x000fe20000010000 */
[----:B------:R-:W3:Y:S01]  /*10310*/  MUFU.EX2 R204, R204 ;  /* 0x000000cc00cc7308 */ /* 0x000ee20000000800 */
[----:B------:R-:W-:Y:S02]  /*10320*/  FADD.FTZ R183, R197, R183 ;  /* 0x000000b7c5b77221 */ /* 0x000fe40000010000 */
[----:B------:R-:W-:Y:S01]  /*10330*/  FADD.FTZ R184, R199, R184 ;  /* 0x000000b8c7b87221 */ /* 0x000fe20000010000 */
[----:B-1----:R-:W-:Y:S01]  /*10340*/  F2FP.BF16.PACK_AB R138, R178, R177 ;  /* 0x000000b1b28a723e */ /* 0x002fe200000010ff */
[----:B------:R-:W-:Y:S02]  /*10350*/  FADD.FTZ R188, R177, R188 ;  /* 0x000000bcb1bc7221 */ /* 0x000fe40000010000 */
[----:B------:R-:W-:Y:S02]  /*10360*/  FADD.FTZ R198, R198, R183 ;  /* 0x000000b7c6c67221 */ /* 0x000fe40000010000 */
[----:B------:R-:W-:Y:S01]  /*10370*/  FADD.FTZ R172, R172, R184 ;  /* 0x000000b8acac7221 */ /* 0x000fe20000010000 */
[----:B------:R-:W1:Y:S01]  /*10380*/  MUFU.EX2 R251, R251 ;  /* 0x000000fb00fb7308 */ /* 0x000e620000000800 */
[----:B------:R-:W-:Y:S02]  /*10390*/  FADD.FTZ R178, R178, R188 ;  /* 0x000000bcb2b27221 */ /* 0x000fe40000010000 */
[----:B--2---:R-:W-:Y:S02]  /*103a0*/  FADD.FTZ R192, R179, R192 ;  /* 0x000000c0b3c07221 */ /* 0x004fe40000010000 */
[----:B------:R-:W-:Y:S05]  /*103b0*/  FADD.FTZ R178, R245, R178 ;  /* 0x000000b2f5b27221 */ /* 0x000fea0000010000 */
[----:B------:R-:W2:Y:S01]  /*103c0*/  MUFU.EX2 R252, R252 ;  /* 0x000000fc00fc7308 */ /* 0x000ea20000000800 */
[----:B------:R-:W-:Y:S01]  /*103d0*/  FADD.FTZ R178, R246, R178 ;  /* 0x000000b2f6b27221 */ /* 0x000fe20000010000 */
[C---:B---3--:R-:W-:Y:S01]  /*103e0*/  F2FP.BF16.PACK_AB R139, R204.reuse, R179 ;  /* 0x000000b3cc8b723e */ /* 0x048fe200000010ff */
[----:B------:R-:W-:Y:S02]  /*103f0*/  FADD.FTZ R192, R204, R192 ;  /* 0x000000c0ccc07221 */ /* 0x000fe40000010000 */
[----:B------:R-:W-:Y:S02]  /*10400*/  FADD.FTZ R178, R249, R178 ;  /* 0x000000b2f9b27221 */ /* 0x000fe40000010000 */
[----:B------:R-:W-:Y:S03]  /*10410*/  FADD.FTZ R192, R247, R192 ;  /* 0x000000c0f7c07221 */ /* 0x000fe60000010000 */
[----:B------:R-:W3:Y:S01]  /*10420*/  MUFU.EX2 R205, R205 ;  /* 0x000000cd00cd7308 */ /* 0x000ee20000000800 */
[C---:B------:R-:W-:Y:S04]  /*10430*/  HMMA.16816.F32.BF16 R8, R136.reuse, R132, R8 ;  /* 0x000000848808723c */ /* 0x040fe80000041808 */
[----:B------:R-:W-:Y:S02]  /*10440*/  FADD.FTZ R192, R248, R192 ;  /* 0x000000c0f8c07221 */ /* 0x000fe40000010000 */
[----:B------:R-:W-:Y:S02]  /*10450*/  FADD.FTZ R178, R250, R178 ;  /* 0x000000b2fab27221 */ /* 0x000fe40000010000 */
[-C--:B------:R-:W-:Y:S01]  /*10460*/  HMMA.16816.F32.BF16 R12, R136, R134.reuse, R12 ;  /* 0x00000086880c723c */ /* 0x080fe2000004180c */
[----:B------:R-:W4:Y:S03]  /*10470*/  MUFU.EX2 R206, R206 ;  /* 0x000000ce00ce7308 */ /* 0x000f260000000800 */
[----:B-1----:R-:W-:Y:S04]  /*10480*/  FADD.FTZ R192, R251, R192 ;  /* 0x000000c0fbc07221 */ /* 0x002fe80000010000 */
[C---:B------:R-:W-:Y:S01]  /*10490*/  HMMA.16816.F32.BF16 R16, R128.reuse, R134, R16 ;  /* 0x000000868010723c */ /* 0x040fe20000041810 */
[----:B------:R-:W1:Y:S02]  /*104a0*/  LDSM.16.MT88.4 R132, [R218+0x900] ;  /* 0x00090000da84783b */ /* 0x000e640000004200 */
[----:B------:R-:W5:Y:S01]  /*104b0*/  MUFU.EX2 R207, R207 ;  /* 0x000000cf00cf7308 */ /* 0x000f620000000800 */
[----:B--2---:R-:W-:Y:S02]  /*104c0*/  FADD.FTZ R192, R252, R192 ;  /* 0x000000c0fcc07221 */ /* 0x004fe40000010000 */
[----:B---3--:R-:W-:Y:S02]  /*104d0*/  FADD.FTZ R198, R205, R198 ;  /* 0x000000c6cdc67221 */ /* 0x008fe40000010000 */
[-C--:B------:R-:W-:Y:S05]  /*104e0*/  HMMA.16816.F32.BF16 R20, R128, R140.reuse, R20 ;  /* 0x0000008c8014723c */ /* 0x080fea0000041814 */
[----:B------:R-:W2:Y:S03]  /*104f0*/  MUFU.EX2 R208, R208 ;  /* 0x000000d000d07308 */ /* 0x000ea60000000800 */
[C---:B------:R-:W-:Y:S04]  /*10500*/  HMMA.16816.F32.BF16 R32, R136.reuse, R140, R32 ;  /* 0x0000008c8820723c */ /* 0x040fe80000041820 */
[C---:B----4-:R-:W-:Y:S01]  /*10510*/  F2FP.BF16.PACK_AB R40, R206.reuse, R205 ;  /* 0x000000cdce28723e */ /* 0x050fe200000010ff */
[----:B------:R-:W-:Y:S02]  /*10520*/  FADD.FTZ R198, R206, R198 ;  /* 0x000000c6cec67221 */ /* 0x000fe40000010000 */
[----:B------:R-:W3:Y:S01]  /*10530*/  MUFU.EX2 R209, R209 ;  /* 0x000000d100d17308 */ /* 0x000ee20000000800 */
[-C--:B------:R-:W-:Y:S04]  /*10540*/  HMMA.16816.F32.BF16 R24, R136, R142.reuse, R24 ;  /* 0x0000008e8818723c */ /* 0x080fe80000041818 */
[----:B-----5:R-:W-:Y:S04]  /*10550*/  FADD.FTZ R172, R207, R172 ;  /* 0x000000accfac7221 */ /* 0x020fe80000010000 */
[C---:B------:R-:W-:Y:S01]  /*10560*/  HMMA.16816.F32.BF16 R100, R128.reuse, R142, R100 ;  /* 0x0000008e8064723c */ /* 0x040fe20000041864 */
[----:B------:R-:W4:Y:S03]  /*10570*/  MUFU.EX2 R210, R210 ;  /* 0x000000d200d27308 */ /* 0x000f260000000800 */
[C---:B--2---:R-:W-:Y:S01]  /*10580*/  F2FP.BF16.PACK_AB R41, R208.reuse, R207 ;  /* 0x000000cfd029723e */ /* 0x044fe200000010ff */
[----:B------:R-:W-:Y:S03]  /*10590*/  FADD.FTZ R172, R208, R172 ;  /* 0x000000acd0ac7221 */ /* 0x000fe60000010000 */
[-C--:B------:R-:W-:Y:S03]  /*105a0*/  HMMA.16816.F32.BF16 R104, R128, R48.reuse, R104 ;  /* 0x000000308068723c */ /* 0x080fe60000041868 */
[----:B------:R-:W2:Y:S01]  /*105b0*/  MUFU.EX2 R244, R244 ;  /* 0x000000f400f47308 */ /* 0x000ea20000000800 */
[----:B------:R-:W-:Y:S02]  /*105c0*/  FADD.FTZ R172, R211, R172 ;  /* 0x000000acd3ac7221 */ /* 0x000fe40000010000 */
[----:B---3--:R-:W-:Y:S02]  /*105d0*/  FADD.FTZ R198, R209, R198 ;  /* 0x000000c6d1c67221 */ /* 0x008fe40000010000 */
[C---:B------:R-:W-:Y:S05]  /*105e0*/  HMMA.16816.F32.BF16 R108, R136.reuse, R48, R108 ;  /* 0x00000030886c723c */ /* 0x040fea000004186c */
[----:B------:R-:W-:Y:S02]  /*105f0*/  MUFU.EX2 R64, R64 ;  /* 0x0000004000407308 */ /* 0x000fe40000000800 */
[----:B------:R-:W-:Y:S01]  /*10600*/  F2FP.BF16.PACK_AB R48, R246, R245 ;  /* 0x000000f5f630723e */ /* 0x000fe200000010ff */
[-C--:B------:R-:W-:Y:S04]  /*10610*/  HMMA.16816.F32.BF16 R28, R136, R50.reuse, R28 ;  /* 0x00000032881c723c */ /* 0x080fe8000004181c */
[----:B------:R-:W-:Y:S01]  /*10620*/  F2FP.BF16.PACK_AB R49, R248, R247 ;  /* 0x000000f7f831723e */ /* 0x000fe200000010ff */
[C---:B----4-:R-:W-:Y:S01]  /*10630*/  FADD.FTZ R198, R210.reuse, R198 ;  /* 0x000000c6d2c67221 */ /* 0x050fe20000010000 */
[----:B------:R-:W-:Y:S01]  /*10640*/  F2FP.BF16.PACK_AB R42, R210, R209 ;  /* 0x000000d1d22a723e */ /* 0x000fe200000010ff */
[----:B------:R-:W-:Y:S01]  /*10650*/  MUFU.EX2 R65, R65 ;  /* 0x0000004100417308 */ /* 0x000fe20000000800 */
[C---:B------:R-:W-:Y:S04]  /*10660*/  HMMA.16816.F32.BF16 R112, R128.reuse, R50, R112 ;  /* 0x000000328070723c */ /* 0x040fe80000041870 */
[C---:B--2---:R-:W-:Y:S01]  /*10670*/  F2FP.BF16.PACK_AB R43, R244.reuse, R211 ;  /* 0x000000d3f42b723e */ /* 0x044fe200000010ff */
[----:B------:R-:W-:Y:S02]  /*10680*/  FADD.FTZ R172, R244, R172 ;  /* 0x000000acf4ac7221 */ /* 0x000fe40000010000 */
[----:B------:R-:W-:Y:S01]  /*10690*/  F2FP.BF16.PACK_AB R50, R250, R249 ;  /* 0x000000f9fa32723e */ /* 0x000fe200000010ff */
[-C--:B-1----:R-:W-:Y:S01]  /*106a0*/  HMMA.16816.F32.BF16 R116, R128, R132.reuse, R116 ;  /* 0x000000848074723c */ /* 0x082fe20000041874 */
[----:B------:R-:W-:Y:S03]  /*106b0*/  MUFU.EX2 R66, R66 ;  /* 0x0000004200427308 */ /* 0x000fe60000000800 */
[----:B------:R-:W-:Y:S04]  /*106c0*/  F2FP.BF16.PACK_AB R51, R252, R251 ;  /* 0x000000fbfc33723e */ /* 0x000fe800000010ff */
[C---:B------:R-:W-:Y:S03]  /*106d0*/  HMMA.16816.F32.BF16 R120, R136.reuse, R132, R120 ;  /* 0x000000848878723c */ /* 0x040fe60000041878 */
[----:B------:R-:W-:Y:S04]  /*106e0*/  MUFU.EX2 R67, R67 ;  /* 0x0000004300437308 */ /* 0x000fe80000000800 */
[--C-:B------:R-:W-:Y:S01]  /*106f0*/  FFMA.FTZ R132, R54, c[0x0][0x2d0], -R202.reuse ;  /* 0x0000b40036847a23 */ /* 0x100fe200000108ca */
[-C--:B------:R-:W-:Y:S01]  /*10700*/  HMMA.16816.F32.BF16 R124, R136, R134.reuse, R124 ;  /* 0x00000086887c723c */ /* 0x080fe2000004187c */
[----:B------:R-:W1:Y:S03]  /*10710*/  LDSM.16.MT88.4 R52, [R220+0x1100] ;  /* 0x00110000dc34783b */ /* 0x000e660000004200 */
[--C-:B------:R-:W-:Y:S01]  /*10720*/  FFMA.FTZ R133, R56, c[0x0][0x2d0], -R201.reuse ;  /* 0x0000b40038857a23 */ /* 0x100fe200000108c9 */
[----:B------:R-:W2:Y:S01]  /*10730*/  MUFU.EX2 R136, R57 ;  /* 0x0000003900887308 */ /* 0x000ea20000000800 */
[----:B------:R-:W-:Y:S02]  /*10740*/  FFMA.FTZ R202, R99, c[0x0][0x2d0], -R202 ;  /* 0x0000b40063ca7a23 */ /* 0x000fe400000108ca */
[----:B------:R-:W-:Y:S01]  /*10750*/  HMMA.16816.F32.BF16 R36, R128, R134, R36 ;  /* 0x000000868024723c */ /* 0x000fe20000041824 */
[----:B------:R-:W3:Y:S06]  /*10760*/  LDSM.16.MT88.4 R128, [R219+0x1100] ;  /* 0x00110000db80783b */ /* 0x000eec0000004200 */
[----:B------:R-:W-:Y:S01]  /*10770*/  FFMA.FTZ R134, R58, c[0x0][0x2d0], -R200 ;  /* 0x0000b4003a867a23 */ /* 0x000fe200000108c8 */
[-C--:B------:R-:W-:Y:S01]  /*10780*/  HMMA.16816.F32.BF16 R4, R40, R44.reuse, R4 ;  /* 0x0000002c2804723c */ /* 0x080fe20000041804 */
[----:B------:R-:W4:Y:S04]  /*10790*/  MUFU.EX2 R137, R59 ;  /* 0x0000003b00897308 */ /* 0x000f280000000800 */
[----:B------:R-:W-:Y:S03]  /*107a0*/  MOV R135, R154 ;  /* 0x0000009a00877202 */ /* 0x000fe60000000f00 */
[C---:B------:R-:W-:Y:S03]  /*107b0*/  HMMA.16816.F32.BF16 R8, R48.reuse, R44, R8 ;  /* 0x0000002c3008723c */ /* 0x040fe60000041808 */
[----:B------:R-:W5:Y:S01]  /*107c0*/  MUFU.EX2 R132, R132 ;  /* 0x0000008400847308 */ /* 0x000f620000000800 */
[----:B------:R-:W-:Y:S01]  /*107d0*/  FADD.FTZ R198, R135, R198 ;  /* 0x000000c687c67221 */ /* 0x000fe20000010000 */
[----:B--2---:R-:W-:Y:S03]  /*107e0*/  MOV R99, R136 ;  /* 0x0000008800637202 */ /* 0x004fe60000000f00 */
[-C--:B------:R-:W-:Y:S05]  /*107f0*/  HMMA.16816.F32.BF16 R12, R48, R46.reuse, R12 ;  /* 0x0000002e300c723c */ /* 0x080fea000004180c */
[----:B------:R-:W2:Y:S03]  /*10800*/  MUFU.EX2 R133, R133 ;  /* 0x0000008500857308 */ /* 0x000ea60000000800 */
[C---:B------:R-:W-:Y:S01]  /*10810*/  HMMA.16816.F32.BF16 R16, R40.reuse, R46, R16 ;  /* 0x0000002e2810723c */ /* 0x040fe20000041810 */
[----:B------:R-:W3:Y:S03]  /*10820*/  LDSM.16.MT88.4 R44, [R218+0x1100] ;  /* 0x00110000da2c783b */ /* 0x000ee60000004200 */
[----:B----4-:R-:W-:Y:S03]  /*10830*/  MOV R98, R137 ;  /* 0x0000008900627202 */ /* 0x010fe60000000f00 */
[----:B------:R-:W4:Y:S01]  /*10840*/  MUFU.EX2 R134, R134 ;  /* 0x0000008600867308 */ /* 0x000f220000000800 */
[-C--:B-1----:R-:W-:Y:S01]  /*10850*/  HMMA.16816.F32.BF16 R20, R40, R52.reuse, R20 ;  /* 0x000000342814723c */ /* 0x082fe20000041814 */
[----:B------:R-:W-:Y:S03]  /*10860*/  LDSM.16.MT88.4 R56, [R219+0x1900] ;  /* 0x00190000db38783b */ /* 0x000fe60000004200 */
[----:B-----5:R-:W-:Y:S04]  /*10870*/  FADD.FTZ R172, R132, R172 ;  /* 0x000000ac84ac7221 */ /* 0x020fe80000010000 */
[C---:B------:R-:W-:Y:S01]  /*10880*/  HMMA.16816.F32.BF16 R32, R48.reuse, R52, R32 ;  /* 0x000000343020723c */ /* 0x040fe20000041820 */
[----:B------:R-:W1:Y:S03]  /*10890*/  MUFU.EX2 R60, R60 ;  /* 0x0000003c003c7308 */ /* 0x000e660000000800 */
[----:B--2---:R-:W-:Y:S04]  /*108a0*/  FADD.FTZ R178, R133, R178 ;  /* 0x000000b285b27221 */ /* 0x004fe80000010000 */
[-C--:B------:R-:W-:Y:S03]  /*108b0*/  HMMA.16816.F32.BF16 R24, R48, R54.reuse, R24 ;  /* 0x000000363018723c */ /* 0x080fe60000041818 */
[----:B------:R-:W2:Y:S01]  /*108c0*/  MUFU.EX2 R61, R61 ;  /* 0x0000003d003d7308 */ /* 0x000ea20000000800 */
[----:B------:R-:W-:Y:S02]  /*108d0*/  FADD.FTZ R178, R99, R178 ;  /* 0x000000b263b27221 */ /* 0x000fe40000010000 */
[----:B----4-:R-:W-:Y:S02]  /*108e0*/  FADD.FTZ R192, R134, R192 ;  /* 0x000000c086c07221 */ /* 0x010fe40000010000 */
[C---:B------:R-:W-:Y:S01]  /*108f0*/  HMMA.16816.F32.BF16 R100, R40.reuse, R54, R100 ;  /* 0x000000362864723c */ /* 0x040fe20000041864 */
[----:B------:R-:W4:Y:S03]  /*10900*/  LDSM.16.MT88.4 R52, [R225+0x1900] ;  /* 0x00190000e134783b */ /* 0x000f260000004200 */
[----:B------:R-:W-:Y:S01]  /*10910*/  FADD.FTZ R192, R98, R192 ;  /* 0x000000c062c07221 */ /* 0x000fe20000010000 */
[----:B------:R-:W5:Y:S03]  /*10920*/  MUFU.EX2 R62, R62 ;  /* 0x0000003e003e7308 */ /* 0x000f660000000800 */
[-C--:B---3--:R-:W-:Y:S04]  /*10930*/  HMMA.16816.F32.BF16 R104, R40, R128.reuse, R104 ;  /* 0x000000802868723c */ /* 0x088fe80000041868 */
[----:B-1----:R-:W-:Y:S03]  /*10940*/  FADD.FTZ R178, R60, R178 ;  /* 0x000000b23cb27221 */ /* 0x002fe60000010000 */
[----:B------:R-:W1:Y:S01]  /*10950*/  MUFU.EX2 R63, R63 ;  /* 0x0000003f003f7308 */ /* 0x000e620000000800 */
[C---:B------:R-:W-:Y:S04]  /*10960*/  HMMA.16816.F32.BF16 R108, R48.reuse, R128, R108 ;  /* 0x00000080306c723c */ /* 0x040fe8000004186c */
[----:B--2---:R-:W-:Y:S04]  /*10970*/  FADD.FTZ R178, R61, R178 ;  /* 0x000000b23db27221 */ /* 0x004fe80000010000 */
[-C--:B------:R-:W-:Y:S01]  /*10980*/  HMMA.16816.F32.BF16 R28, R48, R130.reuse, R28 ;  /* 0x00000082301c723c */ /* 0x080fe2000004181c */
[----:B------:R-:W-:Y:S03]  /*10990*/  MUFU.EX2 R68, R68 ;  /* 0x0000004400447308 */ /* 0x000fe60000000800 */
[----:B-----5:R-:W-:Y:S04]  /*109a0*/  FADD.FTZ R192, R62, R192 ;  /* 0x000000c03ec07221 */ /* 0x020fe80000010000 */
[C---:B------:R-:W-:Y:S03]  /*109b0*/  HMMA.16816.F32.BF16 R112, R40.reuse, R130, R112 ;  /* 0x000000822870723c */ /* 0x040fe60000041870 */
[----:B------:R-:W-:Y:S01]  /*109c0*/  MUFU.EX2 R69, R69 ;  /* 0x0000004500457308 */ /* 0x000fe20000000800 */
[----:B-1----:R-:W-:Y:S04]  /*109d0*/  FADD.FTZ R192, R63, R192 ;  /* 0x000000c03fc07221 */ /* 0x002fe80000010000 */
[-C--:B------:R-:W-:Y:S05]  /*109e0*/  HMMA.16816.F32.BF16 R116, R40, R44.reuse, R116 ;  /* 0x0000002c2874723c */ /* 0x080fea0000041874 */
[----:B------:R-:W-:Y:S03]  /*109f0*/  MUFU.EX2 R70, R70 ;  /* 0x0000004600467308 */ /* 0x000fe60000000800 */
[C---:B------:R-:W-:Y:S07]  /*10a00*/  HMMA.16816.F32.BF16 R120, R48.reuse, R44, R120 ;  /* 0x0000002c3078723c */ /* 0x040fee0000041878 */
[----:B------:R-:W-:Y:S01]  /*10a10*/  F2FP.BF16.PACK_AB R44, R136, R133 ;  /* 0x00000085882c723e */ /* 0x000fe200000010ff */
[-C--:B------:R-:W-:Y:S01]  /*10a20*/  HMMA.16816.F32.BF16 R124, R48, R46.reuse, R124 ;  /* 0x0000002e307c723c */ /* 0x080fe2000004187c */
[----:B------:R-:W1:Y:S01]  /*10a30*/  LDSM.16.MT88.4 R48, [R220+0x1900] ;  /* 0x00190000dc30783b */ /* 0x000e620000004200 */
[----:B------:R-:W-:Y:S02]  /*10a40*/  MUFU.EX2 R71, R71 ;  /* 0x0000004700477308 */ /* 0x000fe40000000800 */
[----:B------:R-:W-:Y:S04]  /*10a50*/  F2FP.BF16.PACK_AB R45, R137, R134 ;  /* 0x00000086892d723e */ /* 0x000fe800000010ff */
[----:B------:R-:W-:Y:S04]  /*10a60*/  HMMA.16816.F32.BF16 R36, R40, R46, R36 ;  /* 0x0000002e2824723c */ /* 0x000fe80000041824 */
[----:B------:R-:W-:Y:S03]  /*10a70*/  MUFU.EX2 R80, R80 ;  /* 0x0000005000507308 */ /* 0x000fe60000000800 */
[----:B------:R-:W-:Y:S02]  /*10a80*/  F2FP.BF16.PACK_AB R40, R152, R135 ;  /* 0x000000879828723e */ /* 0x000fe400000010ff */
[----:B------:R-:W-:Y:S03]  /*10a90*/  F2FP.BF16.PACK_AB R41, R153, R132 ;  /* 0x000000849929723e */ /* 0x000fe600000010ff */
[----:B------:R-:W-:Y:S02]  /*10aa0*/  F2FP.BF16.PACK_AB R42, R65, R64 ;  /* 0x00000040412a723e */ /* 0x000fe400000010ff */
[----:B------:R-:W-:Y:S01]  /*10ab0*/  F2FP.BF16.PACK_AB R43, R67, R66 ;  /* 0x00000042432b723e */ /* 0x000fe200000010ff */
[----:B------:R-:W-:Y:S01]  /*10ac0*/  MUFU.EX2 R81, R81 ;  /* 0x0000005100517308 */ /* 0x000fe20000000800 */
[----:B------:R-:W-:Y:S02]  /*10ad0*/  F2FP.BF16.PACK_AB R46, R61, R60 ;  /* 0x0000003c3d2e723e */ /* 0x000fe400000010ff */
[----:B------:R-:W-:Y:S03]  /*10ae0*/  F2FP.BF16.PACK_AB R47, R63, R62 ;  /* 0x0000003e3f2f723e */ /* 0x000fe600000010ff */
[-C--:B----4-:R-:W-:Y:S04]  /*10af0*/  HMMA.16816.F32.BF16 R4, R40, R52.reuse, R4 ;  /* 0x000000342804723c */ /* 0x090fe80000041804 */
[----:B------:R-:W-:Y:S04]  /*10b00*/  MUFU.EX2 R82, R82 ;  /* 0x0000005200527308 */ /* 0x000fe80000000800 */
[C---:B------:R-:W-:Y:S06]  /*10b10*/  HMMA.16816.F32.BF16 R8, R44.reuse, R52, R8 ;  /* 0x000000342c08723c */ /* 0x040fec0000041808 */
[----:B------:R-:W-:Y:S02]  /*10b20*/  MUFU.EX2 R83, R83 ;  /* 0x0000005300537308 */ /* 0x000fe40000000800 */
[-C--:B------:R-:W-:Y:S08]  /*10b30*/  HMMA.16816.F32.BF16 R12, R44, R54.reuse, R12 ;  /* 0x000000362c0c723c */ /* 0x080ff0000004180c */
[C---:B------:R-:W-:Y:S01]  /*10b40*/  HMMA.16816.F32.BF16 R16, R40.reuse, R54, R16 ;  /* 0x000000362810723c */ /* 0x040fe20000041810 */
[----:B------:R-:W2:Y:S01]  /*10b50*/  LDSM.16.MT88.4 R52, [R218+0x1900] ;  /* 0x00190000da34783b */ /* 0x000ea20000004200 */
[----:B------:R-:W3:Y:S06]  /*10b60*/  MUFU.EX2 R72, R72 ;  /* 0x0000004800487308 */ /* 0x000eec0000000800 */
[-C--:B-1----:R-:W-:Y:S04]  /*10b70*/  HMMA.16816.F32.BF16 R20, R40, R48.reuse, R20 ;  /* 0x000000302814723c */ /* 0x082fe80000041814 */
[----:B------:R-:W1:Y:S04]  /*10b80*/  MUFU.EX2 R73, R73 ;  /* 0x0000004900497308 */ /* 0x000e680000000800 */
[C---:B------:R-:W-:Y:S06]  /*10b90*/  HMMA.16816.F32.BF16 R32, R44.reuse, R48, R32 ;  /* 0x000000302c20723c */ /* 0x040fec0000041820 */
[----:B------:R-:W4:Y:S02]  /*10ba0*/  MUFU.EX2 R74, R74 ;  /* 0x0000004a004a7308 */ /* 0x000f240000000800 */
[-C--:B------:R-:W-:Y:S04]  /*10bb0*/  HMMA.16816.F32.BF16 R24, R44, R50.reuse, R24 ;  /* 0x000000322c18723c */ /* 0x080fe80000041818 */
[----:B---3--:R-:W-:Y:S04]  /*10bc0*/  FADD.FTZ R178, R72, R178 ;  /* 0x000000b248b27221 */ /* 0x008fe80000010000 */
[C---:B------:R-:W-:Y:S01]  /*10bd0*/  HMMA.16816.F32.BF16 R100, R40.reuse, R50, R100 ;  /* 0x000000322864723c */ /* 0x040fe20000041864 */
[----:B------:R-:W3:Y:S01]  /*10be0*/  LDSM.16.MT88.4 R48, [R225+0x2100] ;  /* 0x00210000e130783b */ /* 0x000ee20000004200 */
[----:B------:R-:W5:Y:S02]  /*10bf0*/  MUFU.EX2 R75, R75 ;  /* 0x0000004b004b7308 */ /* 0x000f640000000800 */
[----:B-1----:R-:W-:Y:S04]  /*10c00*/  FADD.FTZ R178, R73, R178 ;  /* 0x000000b249b27221 */ /* 0x002fe80000010000 */
[-C--:B------:R-:W-:Y:S04]  /*10c10*/  HMMA.16816.F32.BF16 R104, R40, R56.reuse, R104 ;  /* 0x000000382868723c */ /* 0x080fe80000041868 */
[----:B------:R-:W1:Y:S01]  /*10c20*/  MUFU.EX2 R76, R76 ;  /* 0x0000004c004c7308 */ /* 0x000e620000000800 */
[----:B----4-:R-:W-:Y:S03]  /*10c30*/  FADD.FTZ R192, R74, R192 ;  /* 0x000000c04ac07221 */ /* 0x010fe60000010000 */
[C---:B------:R-:W-:Y:S06]  /*10c40*/  HMMA.16816.F32.BF16 R108, R44.reuse, R56, R108 ;  /* 0x000000382c6c723c */ /* 0x040fec000004186c */
[----:B------:R-:W4:Y:S02]  /*10c50*/  MUFU.EX2 R77, R77 ;  /* 0x0000004d004d7308 */ /* 0x000f240000000800 */
[-C--:B------:R-:W-:Y:S04]  /*10c60*/  HMMA.16816.F32.BF16 R28, R44, R58.reuse, R28 ;  /* 0x0000003a2c1c723c */ /* 0x080fe8000004181c */
[----:B-----5:R-:W-:Y:S04]  /*10c70*/  FADD.FTZ R192, R75, R192 ;  /* 0x000000c04bc07221 */ /* 0x020fe80000010000 */
[C---:B------:R-:W-:Y:S01]  /*10c80*/  HMMA.16816.F32.BF16 R112, R40.reuse, R58, R112 ;  /* 0x0000003a2870723c */ /* 0x040fe20000041870 */
[----:B------:R-:W-:Y:S01]  /*10c90*/  LDSM.16.MT88.4 R56, [R219+0x2100] ;  /* 0x00210000db38783b */ /* 0x000fe20000004200 */
[----:B------:R-:W5:Y:S02]  /*10ca0*/  MUFU.EX2 R78, R78 ;  /* 0x0000004e004e7308 */ /* 0x000f640000000800 */
[----:B-1----:R-:W-:Y:S04]  /*10cb0*/  FADD.FTZ R178, R76, R178 ;  /* 0x000000b24cb27221 */ /* 0x002fe80000010000 */
[-C--:B--2---:R-:W-:Y:S04]  /*10cc0*/  HMMA.16816.F32.BF16 R116, R40, R52.reuse, R116 ;  /* 0x000000342874723c */ /* 0x084fe80000041874 */
[----:B------:R-:W1:Y:S01]  /*10cd0*/  MUFU.EX2 R79, R79 ;  /* 0x0000004f004f7308 */ /* 0x000e620000000800 */
[----:B----4-:R-:W-:Y:S03]  /*10ce0*/  FADD.FTZ R178, R77, R178 ;  /* 0x000000b24db27221 */ /* 0x010fe60000010000 */
[C---:B------:R-:W-:Y:S06]  /*10cf0*/  HMMA.16816.F32.BF16 R120, R44.reuse, R52, R120 ;  /* 0x000000342c78723c */ /* 0x040fec0000041878 */
[----:B------:R-:W-:Y:S02]  /*10d00*/  MUFU.EX2 R84, R84 ;  /* 0x0000005400547308 */ /* 0x000fe40000000800 */
[-C--:B------:R-:W-:Y:S04]  /*10d10*/  HMMA.16816.F32.BF16 R124, R44, R54.reuse, R124 ;  /* 0x000000362c7c723c */ /* 0x080fe8000004187c */
[----:B-----5:R-:W-:Y:S03]  /*10d20*/  FADD.FTZ R192, R78, R192 ;  /* 0x000000c04ec07221 */ /* 0x020fe60000010000 */
[----:B------:R-:W-:Y:S01]  /*10d30*/  F2FP.BF16.PACK_AB R44, R73, R72 ;  /* 0x00000048492c723e */ /* 0x000fe200000010ff */
[----:B------:R-:W-:Y:S01]  /*10d40*/  HMMA.16816.F32.BF16 R36, R40, R54, R36 ;  /* 0x000000362824723c */ /* 0x000fe20000041824 */
[----:B------:R-:W2:Y:S01]  /*10d50*/  LDSM.16.MT88.4 R52, [R220+0x2100] ;  /* 0x00210000dc34783b */ /* 0x000ea20000004200 */
[----:B------:R-:W4:Y:S02]  /*10d60*/  MUFU.EX2 R85, R85 ;  /* 0x0000005500557308 */ /* 0x000f240000000800 */
[----:B------:R-:W-:Y:S01]  /*10d70*/  F2FP.BF16.PACK_AB R45, R75, R74 ;  /* 0x0000004a4b2d723e */ /* 0x000fe200000010ff */
[----:B-1----:R-:W-:Y:S01]  /*10d80*/  FADD.FTZ R192, R79, R192 ;  /* 0x000000c04fc07221 */ /* 0x002fe20000010000 */
[----:B------:R-:W-:Y:S02]  /*10d90*/  F2FP.BF16.PACK_AB R46, R77, R76 ;  /* 0x0000004c4d2e723e */ /* 0x000fe400000010ff */
[----:B------:R-:W-:Y:S04]  /*10da0*/  F2FP.BF16.PACK_AB R40, R69, R68 ;  /* 0x000000444528723e */ /* 0x000fe800000010ff */
[----:B------:R-:W-:Y:S01]  /*10db0*/  F2FP.BF16.PACK_AB R41, R71, R70 ;  /* 0x000000464729723e */ /* 0x000fe200000010ff */
[----:B------:R-:W-:Y:S01]  /*10dc0*/  MUFU.EX2 R86, R86 ;  /* 0x0000005600567308 */ /* 0x000fe20000000800 */
[----:B------:R-:W-:Y:S02]  /*10dd0*/  F2FP.BF16.PACK_AB R42, R81, R80 ;  /* 0x00000050512a723e */ /* 0x000fe400000010ff */
[----:B------:R-:W-:Y:S02]  /*10de0*/  F2FP.BF16.PACK_AB R43, R83, R82 ;  /* 0x00000052532b723e */ /* 0x000fe400000010ff */
[----:B------:R-:W-:Y:S05]  /*10df0*/  F2FP.BF16.PACK_AB R47, R79, R78 ;  /* 0x0000004e4f2f723e */ /* 0x000fea00000010ff */
[-C--:B---3--:R-:W-:Y:S01]  /*10e00*/  HMMA.16816.F32.BF16 R4, R40, R48.reuse, R4 ;  /* 0x000000302804723c */ /* 0x088fe20000041804 */
[----:B------:R-:W1:Y:S02]  /*10e10*/  MUFU.EX2 R87, R87 ;  /* 0x0000005700577308 */ /* 0x000e640000000800 */
[----:B----4-:R-:W-:Y:S05]  /*10e20*/  F2FP.BF16.PACK_AB R128, R85, R84 ;  /* 0x000000545580723e */ /* 0x010fea00000010ff */
[C---:B------:R-:W-:Y:S03]  /*10e30*/  HMMA.16816.F32.BF16 R8, R44.reuse, R48, R8 ;  /* 0x000000302c08723c */ /* 0x040fe60000041808 */
[----:B------:R-:W-:Y:S05]  /*10e40*/  MUFU.EX2 R96, R96 ;  /* 0x0000006000607308 */ /* 0x000fea0000000800 */
[-C--:B------:R-:W-:Y:S05]  /*10e50*/  HMMA.16816.F32.BF16 R12, R44, R50.reuse, R12 ;  /* 0x000000322c0c723c */ /* 0x080fea000004180c */
[----:B------:R-:W3:Y:S03]  /*10e60*/  MUFU.EX2 R203, R203 ;  /* 0x000000cb00cb7308 */ /* 0x000ee60000000800 */
[C---:B------:R-:W-:Y:S01]  /*10e70*/  HMMA.16816.F32.BF16 R16, R40.reuse, R50, R16 ;  /* 0x000000322810723c */ /* 0x040fe20000041810 */
[----:B------:R-:W4:Y:S03]  /*10e80*/  LDSM.16.MT88.4 R48, [R218+0x2100] ;  /* 0x00210000da30783b */ /* 0x000f260000004200 */
[----:B-1----:R-:W-:Y:S03]  /*10e90*/  F2FP.BF16.PACK_AB R129, R87, R86 ;  /* 0x000000565781723e */ /* 0x002fe600000010ff */
[----:B------:R-:W-:Y:S01]  /*10ea0*/  MUFU.EX2 R97, R97 ;  /* 0x0000006100617308 */ /* 0x000fe20000000800 */
[-C--:B--2---:R-:W-:Y:S08]  /*10eb0*/  HMMA.16816.F32.BF16 R20, R40, R52.reuse, R20 ;  /* 0x000000342814723c */ /* 0x084ff00000041814 */
[C---:B------:R-:W-:Y:S01]  /*10ec0*/  HMMA.16816.F32.BF16 R32, R44.reuse, R52, R32 ;  /* 0x000000342c20723c */ /* 0x040fe20000041820 */
[----:B------:R-:W1:Y:S03]  /*10ed0*/  MUFU.EX2 R202, R202 ;  /* 0x000000ca00ca7308 */ /* 0x000e660000000800 */
[----:B---3--:R-:W-:Y:S04]  /*10ee0*/  F2FP.BF16.PACK_AB R130, R203, R96 ;  /* 0x00000060cb82723e */ /* 0x008fe800000010ff */
[-C--:B------:R-:W-:Y:S03]  /*10ef0*/  HMMA.16816.F32.BF16 R24, R44, R54.reuse, R24 ;  /* 0x000000362c18723c */ /* 0x080fe60000041818 */
[----:B------:R-:W2:Y:S05]  /*10f00*/  MUFU.EX2 R88, R88 ;  /* 0x0000005800587308 */ /* 0x000eaa0000000800 */
[C---:B------:R-:W-:Y:S01]  /*10f10*/  HMMA.16816.F32.BF16 R100, R40.reuse, R54, R100 ;  /* 0x000000362864723c */ /* 0x040fe20000041864 */
[----:B------:R-:W3:Y:S04]  /*10f20*/  LDSM.16.MT88.4 R52, [R220+0x2900] ;  /* 0x00290000dc34783b */ /* 0x000ee80000004200 */
[----:B------:R-:W5:Y:S03]  /*10f30*/  MUFU.EX2 R89, R89 ;  /* 0x0000005900597308 */ /* 0x000f660000000800 */
[-C--:B------:R-:W-:Y:S04]  /*10f40*/  HMMA.16816.F32.BF16 R104, R40, R56.reuse, R104 ;  /* 0x000000382868723c */ /* 0x080fe80000041868 */
[----:B-1----:R-:W-:Y:S03]  /*10f50*/  F2FP.BF16.PACK_AB R131, R202, R97 ;  /* 0x00000061ca83723e */ /* 0x002fe600000010ff */
[----:B------:R-:W-:Y:S01]  /*10f60*/  MUFU.EX2 R90, R90 ;  /* 0x0000005a005a7308 */ /* 0x000fe20000000800 */
[C---:B------:R-:W-:Y:S04]  /*10f70*/  HMMA.16816.F32.BF16 R108, R44.reuse, R56, R108 ;  /* 0x000000382c6c723c */ /* 0x040fe8000004186c */
[----:B--2---:R-:W-:Y:S03]  /*10f80*/  FADD.FTZ R178, R88, R178 ;  /* 0x000000b258b27221 */ /* 0x004fe60000010000 */
[--C-:B------:R-:W-:Y:S01]  /*10f90*/  FFMA.FTZ R56, R92, c[0x0][0x2d0], -R201.reuse ;  /* 0x0000b4005c387a23 */ /* 0x100fe200000108c9 */
[-C--:B------:R-:W-:Y:S01]  /*10fa0*/  HMMA.16816.F32.BF16 R28, R44, R58.reuse, R28 ;  /* 0x0000003a2c1c723c */ /* 0x080fe2000004181c */
[----:B------:R-:W1:Y:S03]  /*10fb0*/  MUFU.EX2 R91, R91 ;  /* 0x0000005b005b7308 */ /* 0x000e660000000800 */
[----:B------:R-:W-:Y:S01]  /*10fc0*/  FFMA.FTZ R201, R93, c[0x0][0x2d0], -R201 ;  /* 0x0000b4005dc97a23 */ /* 0x000fe200000108c9 */
[----:B------:R-:W-:Y:S01]  /*10fd0*/  MOV R92, R153 ;  /* 0x00000099005c7202 */ /* 0x000fe20000000f00 */
[--C-:B------:R-:W-:Y:S01]  /*10fe0*/  FFMA.FTZ R57, R94, c[0x0][0x2d0], -R200.reuse ;  /* 0x0000b4005e397a23 */ /* 0x100fe200000108c8 */
[----:B------:R-:W-:Y:S01]  /*10ff0*/  MOV R93, R152 ;  /* 0x00000098005d7202 */ /* 0x000fe20000000f00 */
[C---:B------:R-:W-:Y:S03]  /*11000*/  HMMA.16816.F32.BF16 R112, R40.reuse, R58, R112 ;  /* 0x0000003a2870723c */ /* 0x040fe60000041870 */
[----:B------:R-:W-:Y:S01]  /*11010*/  MUFU.EX2 R56, R56 ;  /* 0x0000003800387308 */ /* 0x000fe20000000800 */
[----:B------:R-:W-:Y:S02]  /*11020*/  FFMA.FTZ R200, R95, c[0x0][0x2d0], -R200 ;  /* 0x0000b4005fc87a23 */ /* 0x000fe400000108c8 */
[----:B------:R-:W-:Y:S02]  /*11030*/  FADD.FTZ R198, R93, R198 ;  /* 0x000000c65dc67221 */ /* 0x000fe40000010000 */
[-C--:B----4-:R-:W-:Y:S04]  /*11040*/  HMMA.16816.F32.BF16 R116, R40, R48.reuse, R116 ;  /* 0x000000302874723c */ /* 0x090fe80000041874 */
[----:B------:R-:W-:Y:S01]  /*11050*/  FADD.FTZ R172, R92, R172 ;  /* 0x000000ac5cac7221 */ /* 0x000fe20000010000 */
[----:B------:R-:W2:Y:S01]  /*11060*/  MUFU.EX2 R201, R201 ;  /* 0x000000c900c97308 */ /* 0x000ea20000000800 */
[----:B------:R-:W-:Y:S02]  /*11070*/  FADD.FTZ R198, R64, R198 ;  /* 0x000000c640c67221 */ /* 0x000fe40000010000 */
[C---:B------:R-:W-:Y:S04]  /*11080*/  HMMA.16816.F32.BF16 R120, R44.reuse, R48, R120 ;  /* 0x000000302c78723c */ /* 0x040fe80000041878 */
[----:B------:R-:W-:Y:S02]  /*11090*/  FADD.FTZ R172, R66, R172 ;  /* 0x000000ac42ac7221 */ /* 0x000fe40000010000 */
[----:B------:R-:W-:Y:S01]  /*110a0*/  FADD.FTZ R198, R65, R198 ;  /* 0x000000c641c67221 */ /* 0x000fe20000010000 */
[----:B------:R-:W-:Y:S01]  /*110b0*/  MUFU.EX2 R57, R57 ;  /* 0x0000003900397308 */ /* 0x000fe20000000800 */
[-C--:B------:R-:W-:Y:S04]  /*110c0*/  HMMA.16816.F32.BF16 R124, R44, R50.reuse, R124 ;  /* 0x000000322c7c723c */ /* 0x080fe8000004187c */
[----:B------:R-:W-:Y:S02]  /*110d0*/  FADD.FTZ R172, R67, R172 ;  /* 0x000000ac43ac7221 */ /* 0x000fe40000010000 */
[----:B------:R-:W-:Y:S01]  /*110e0*/  FADD.FTZ R198, R68, R198 ;  /* 0x000000c644c67221 */ /* 0x000fe20000010000 */
[----:B------:R-:W-:Y:S01]  /*110f0*/  MOV R44, R168 ;  /* 0x000000a8002c7202 */ /* 0x000fe20000000f00 */
[----:B------:R-:W-:Y:S01]  /*11100*/  HMMA.16816.F32.BF16 R36, R40, R50, R36 ;  /* 0x000000322824723c */ /* 0x000fe20000041824 */
[----:B------:R-:W4:Y:S03]  /*11110*/  MUFU.EX2 R200, R200 ;  /* 0x000000c800c87308 */ /* 0x000f260000000800 */
[----:B------:R-:W-:Y:S02]  /*11120*/  FADD.FTZ R172, R70, R172 ;  /* 0x000000ac46ac7221 */ /* 0x000fe40000010000 */
[----:B------:R-:W-:Y:S01]  /*11130*/  FADD.FTZ R198, R69, R198 ;  /* 0x000000c645c67221 */ /* 0x000fe20000010000 */
[----:B-----5:R-:W-:Y:S01]  /*11140*/  F2FP.BF16.PACK_AB R40, R89, R88 ;  /* 0x000000585928723e */ /* 0x020fe200000010ff */
[-C--:B------:R-:W-:Y:S01]  /*11150*/  HMMA.16816.F32.BF16 R160, R128, R148.reuse, R4 ;  /* 0x0000009480a0723c */ /* 0x080fe20000041804 */
[----:B------:R-:W5:Y:S04]  /*11160*/  LDSM.16.MT88.4 R4, [R219+0x2900] ;  /* 0x00290000db04783b */ /* 0x000f680000004200 */
[----:B-1----:R-:W-:Y:S01]  /*11170*/  F2FP.BF16.PACK_AB R41, R91, R90 ;  /* 0x0000005a5b29723e */ /* 0x002fe200000010ff */
[----:B------:R-:W-:Y:S01]  /*11180*/  FADD.FTZ R172, R71, R172 ;  /* 0x000000ac47ac7221 */ /* 0x000fe20000010000 */
[----:B--2---:R-:W-:Y:S01]  /*11190*/  F2FP.BF16.PACK_AB R42, R201, R56 ;  /* 0x00000038c92a723e */ /* 0x004fe200000010ff */
[----:B------:R-:W-:Y:S04]  /*111a0*/  FADD.FTZ R198, R80, R198 ;  /* 0x000000c650c67221 */ /* 0x000fe80000010000 */
[----:B------:R-:W-:Y:S02]  /*111b0*/  FADD.FTZ R172, R82, R172 ;  /* 0x000000ac52ac7221 */ /* 0x000fe40000010000 */
[----:B------:R-:W-:Y:S02]  /*111c0*/  FADD.FTZ R198, R81, R198 ;  /* 0x000000c651c67221 */ /* 0x000fe40000010000 */
[----:B------:R-:W-:Y:S01]  /*111d0*/  FADD.FTZ R172, R83, R172 ;  /* 0x000000ac53ac7221 */ /* 0x000fe20000010000 */
[----:B----4-:R-:W-:Y:S01]  /*111e0*/  F2FP.BF16.PACK_AB R43, R200, R57 ;  /* 0x00000039c82b723e */ /* 0x010fe200000010ff */
[----:B------:R-:W-:Y:S02]  /*111f0*/  FADD.FTZ R198, R84, R198 ;  /* 0x000000c654c67221 */ /* 0x000fe40000010000 */
[----:B------:R-:W-:Y:S02]  /*11200*/  FADD.FTZ R172, R86, R172 ;  /* 0x000000ac56ac7221 */ /* 0x000fe40000010000 */
[----:B------:R-:W-:Y:S02]  /*11210*/  FADD.FTZ R192, R90, R192 ;  /* 0x000000c05ac07221 */ /* 0x000fe40000010000 */
[C---:B------:R-:W-:Y:S01]  /*11220*/  HMMA.16816.F32.BF16 R156, R40.reuse, R148, R8 ;  /* 0x00000094289c723c */ /* 0x040fe20000041808 */
[----:B------:R-:W1:Y:S03]  /*11230*/  LDSM.16.MT88.4 R8, [R218+0x2900] ;  /* 0x00290000da08783b */ /* 0x000e660000004200 */
[----:B------:R-:W-:Y:S02]  /*11240*/  FADD.FTZ R198, R85, R198 ;  /* 0x000000c655c67221 */ /* 0x000fe40000010000 */
[----:B------:R-:W-:Y:S02]  /*11250*/  FADD.FTZ R172, R87, R172 ;  /* 0x000000ac57ac7221 */ /* 0x000fe40000010000 */
[-C--:B------:R-:W-:Y:S04]  /*11260*/  HMMA.16816.F32.BF16 R152, R40, R150.reuse, R12 ;  /* 0x000000962898723c */ /* 0x080fe8000004180c */
[----:B------:R-:W-:Y:S02]  /*11270*/  FADD.FTZ R178, R89, R178 ;  /* 0x000000b259b27221 */ /* 0x000fe40000010000 */
[----:B------:R-:W-:Y:S02]  /*11280*/  FADD.FTZ R192, R91, R192 ;  /* 0x000000c05bc07221 */ /* 0x000fe40000010000 */
[C---:B------:R-:W-:Y:S04]  /*11290*/  HMMA.16816.F32.BF16 R148, R128.reuse, R150, R16 ;  /* 0x000000968094723c */ /* 0x040fe80000041810 */
[----:B------:R-:W-:Y:S02]  /*112a0*/  FADD.FTZ R198, R96, R198 ;  /* 0x000000c660c67221 */ /* 0x000fe40000010000 */
[----:B------:R-:W-:Y:S02]  /*112b0*/  FADD.FTZ R172, R97, R172 ;  /* 0x000000ac61ac7221 */ /* 0x000fe40000010000 */
[-C--:B---3--:R-:W-:Y:S04]  /*112c0*/  HMMA.16816.F32.BF16 R144, R128, R52.reuse, R20 ;  /* 0x000000348090723c */ /* 0x088fe80000041814 */
[----:B------:R-:W-:Y:S02]  /*112d0*/  FADD.FTZ R178, R56, R178 ;  /* 0x000000b238b27221 */ /* 0x000fe40000010000 */
[----:B------:R-:W-:Y:S02]  /*112e0*/  FADD.FTZ R192, R57, R192 ;  /* 0x000000c039c07221 */ /* 0x000fe40000010000 */
[C---:B------:R-:W-:Y:S04]  /*112f0*/  HMMA.16816.F32.BF16 R140, R40.reuse, R52, R32 ;  /* 0x00000034288c723c */ /* 0x040fe80000041820 */
[----:B------:R-:W-:Y:S02]  /*11300*/  FADD.FTZ R242, R203, R198 ;  /* 0x000000c6cbf27221 */ /* 0x000fe40000010000 */
[----:B------:R-:W-:Y:S02]  /*11310*/  FADD.FTZ R241, R202, R172 ;  /* 0x000000accaf17221 */ /* 0x000fe40000010000 */
[-C--:B------:R-:W-:Y:S04]  /*11320*/  HMMA.16816.F32.BF16 R136, R40, R54.reuse, R24 ;  /* 0x000000362888723c */ /* 0x080fe80000041818 */
[----:B------:R-:W-:Y:S02]  /*11330*/  FADD.FTZ R240, R201, R178 ;  /* 0x000000b2c9f07221 */ /* 0x000fe40000010000 */
[----:B------:R-:W-:Y:S02]  /*11340*/  FADD.FTZ R239, R200, R192 ;  /* 0x000000c0c8ef7221 */ /* 0x000fe40000010000 */
[C---:B------:R-:W-:Y:S08]  /*11350*/  HMMA.16816.F32.BF16 R100, R128.reuse, R54, R100 ;  /* 0x000000368064723c */ /* 0x040ff00000041864 */
[-C--:B-----5:R-:W-:Y:S08]  /*11360*/  HMMA.16816.F32.BF16 R104, R128, R4.reuse, R104 ;  /* 0x000000048068723c */ /* 0x0a0ff00000041868 */
[C---:B------:R-:W-:Y:S08]  /*11370*/  HMMA.16816.F32.BF16 R108, R40.reuse, R4, R108 ;  /* 0x00000004286c723c */ /* 0x040ff0000004186c */
[-C--:B------:R-:W-:Y:S08]  /*11380*/  HMMA.16816.F32.BF16 R132, R40, R6.reuse, R28 ;  /* 0x000000062884723c */ /* 0x080ff0000004181c */
[C---:B------:R-:W-:Y:S08]  /*11390*/  HMMA.16816.F32.BF16 R112, R128.reuse, R6, R112 ;  /* 0x000000068070723c */ /* 0x040ff00000041870 */
[-C--:B-1----:R-:W-:Y:S08]  /*113a0*/  HMMA.16816.F32.BF16 R116, R128, R8.reuse, R116 ;  /* 0x000000088074723c */ /* 0x082ff00000041874 */
[C---:B------:R-:W-:Y:S08]  /*113b0*/  HMMA.16816.F32.BF16 R120, R40.reuse, R8, R120 ;  /* 0x000000082878723c */ /* 0x040ff00000041878 */
[-C--:B------:R-:W-:Y:S08]  /*113c0*/  HMMA.16816.F32.BF16 R124, R40, R10.reuse, R124 ;  /* 0x0000000a287c723c */ /* 0x080ff0000004187c */
[----:B------:R-:W-:Y:S01]  /*113d0*/  HMMA.16816.F32.BF16 R128, R128, R10, R36 ;  /* 0x0000000a8080723c */ /* 0x000fe20000041824 */
[----:B------:R-:W-:-:S07]  /*113e0*/  @P0 BRA `(.L_x_196) ;  /* 0xffffc7c000000947 */ /* 0x000fce000383ffff */
.L_x_193:
[----:B------:R-:W-:-:S13]  /*113f0*/  ISETP.GE.AND P0, PT, R243, UR5, PT ;  /* 0x00000005f3007c0c */ /* 0x000fda000bf06270 */
[----:B------:R-:W-:Y:S05]  /*11400*/  @!P0 BRA `(.L_x_197) ;  /* 0x00005ac000008947 */ /* 0x000fea0003800000 */
[----:B------:R-:W-:Y:S01]  /*11410*/  IMAD.MOV.U32 R166, RZ, RZ, R2 ;  /* 0x000000ffffa67224 */ /* 0x000fe200078e0002 */
[----:B------:R-:W-:Y:S01]  /*11420*/  MOV R164, R44 ;  /* 0x0000002c00a47202 */ /* 0x000fe20000000f00 */
[----:B------:R-:W-:Y:S01]  /*11430*/  IMAD.MOV.U32 R167, RZ, RZ, R3 ;  /* 0x000000ffffa77224 */ /* 0x000fe200078e0003 */
[----:B------:R-:W-:Y:S02]  /*11440*/  MOV R165, R0 ;  /* 0x0000000000a57202 */ /* 0x000fe40000000f00 */
.L_x_215:
[----:B------:R-:W-:Y:S04]  /*11450*/  DEPBAR.LE SB0, 0x0 ;  /* 0x000080000000791a */ /* 0x000fe80000000000 */
[----:B------:R-:W-:Y:S01]  /*11460*/  BAR.SYNC.DEFER_BLOCKING 0x0 ;  /* 0x0000000000007b1d */ /* 0x000fe20000010000 */
[C---:B------:R-:W-:Y:S01]  /*11470*/  IMAD.WIDE.U32 R2, R231.reuse, c[0x0][0x208], RZ ;  /* 0x00008200e7027a25 */ /* 0x040fe200078e00ff */
[----:B------:R-:W-:Y:S05]  /*11480*/  SHF.R.S32.HI R0, RZ, 0x1f, R231 ;  /* 0x0000001fff007819 */ /* 0x000fea00000114e7 */
        /* <DEDUP_REMOVED lines=9> */
[----:B------:R-:W1:Y:S02]  /*11520*/  LDSM.16.M88.4 R16, [R227+0x3100] ;  /* 0x00310000e310783b */ /* 0x000e640000000200 */
[----:B------:R-:W-:Y:S02]  /*11530*/  IADD3.X R2, R3, UR9, R0, P0, !PT ;  /* 0x0000000903027c10 */ /* 0x000fe400087fe400 */
[C---:B------:R-:W-:Y:S02]  /*11540*/  LEA R0, P0, R188.reuse, c[0x0][0x1f8], 0x1 ;  /* 0x00007e00bc007a11 */ /* 0x040fe400078008ff */
[----:B------:R-:W2:Y:S02]  /*11550*/  LDSM.16.M88.4 R92, [R228+0x8100] ;  /* 0x00810000e45c783b */ /* 0x000ea40000000200 */
[----:B------:R-:W-:Y:S04]  /*11560*/  LEA.HI.X R188, R188, c[0x0][0x1fc], R2, 0x1, P0 ;  /* 0x00007f00bcbc7a11 */ /* 0x000fe800000f0c02 */
[----:B------:R-:W3:Y:S06]  /*11570*/  LDSM.16.M88.4 R32, [R227+0x3900] ;  /* 0x00390000e320783b */ /* 0x000eec0000000200 */
[----:B------:R-:W-:Y:S06]  /*11580*/  LDSM.16.M88.4 R48, [R227+0x4100] ;  /* 0x00410000e330783b */ /* 0x000fec0000000200 */
[----:B------:R-:W-:Y:S06]  /*11590*/  LDSM.16.M88.4 R64, [R227+0x4900] ;  /* 0x00490000e340783b */ /* 0x000fec0000000200 */
[----:B------:R-:W-:Y:S06]  /*115a0*/  LDSM.16.M88.4 R80, [R227+0x5100] ;  /* 0x00510000e350783b */ /* 0x000fec0000000200 */
[----:B------:R-:W-:Y:S01]  /*115b0*/  LDSM.16.M88.4 R168, [R227+0x5900] ;  /* 0x00590000e3a8783b */ /* 0x000fe20000000200 */
[-C--:B-1----:R-:W-:Y:S05]  /*115c0*/  HMMA.16816.F32.BF16 R4, R96, R16.reuse, RZ ;  /* 0x000000106004723c */ /* 0x082fea00000418ff */
[----:B------:R-:W-:Y:S03]  /*115d0*/  LDSM.16.M88.4 R172, [R224+0x6100] ;  /* 0x00610000e0ac783b */ /* 0x000fe60000000200 */
[C---:B--2---:R-:W-:Y:S03]  /*115e0*/  HMMA.16816.F32.BF16 R8, R92.reuse, R16, RZ ;  /* 0x000000105c08723c */ /* 0x044fe600000418ff */
[----:B------:R-:W-:Y:S06]  /*115f0*/  LDSM.16.M88.4 R176, [R226] ;  /* 0x00000000e2b0783b */ /* 0x000fec0000000200 */
[----:B------:R-:W-:Y:S01]  /*11600*/  LDSM.16.M88.4 R180, [R224+0x8100] ;  /* 0x00810000e0b4783b */ /* 0x000fe20000000200 */
[-C--:B------:R-:W-:Y:S05]  /*11610*/  HMMA.16816.F32.BF16 R12, R92, R18.reuse, RZ ;  /* 0x000000125c0c723c */ /* 0x080fea00000418ff */
[----:B------:R-:W-:Y:S03]  /*11620*/  LDSM.16.M88.4 R184, [R217] ;  /* 0x00000000d9b8783b */ /* 0x000fe60000000200 */
[C---:B------:R-:W-:Y:S03]  /*11630*/  HMMA.16816.F32.BF16 R16, R96.reuse, R18, RZ ;  /* 0x000000126010723c */ /* 0x040fe600000418ff */
[----:B------:R-:W1:Y:S05]  /*11640*/  SHFL.IDX PT, R190, R0, RZ, 0x181f ;  /* 0x00181fff00be7589 */ /* 0x000e6a00000e0000 */
[-C--:B---3--:R-:W-:Y:S01]  /*11650*/  HMMA.16816.F32.BF16 R20, R96, R32.reuse, RZ ;  /* 0x000000206014723c */ /* 0x088fe200000418ff */
[----:B------:R-:W2:Y:S06]  /*11660*/  SHFL.IDX PT, R189, R0, 0x1, 0x181f ;  /* 0x00381f0000bd7f89 */ /* 0x000eac00000e0000 */
[----:B------:R-:W3:Y:S01]  /*11670*/  SHFL.IDX PT, R191, R188, RZ, 0x181f ;  /* 0x00181fffbcbf7589 */ /* 0x000ee200000e0000 */
[C---:B------:R-:W-:Y:S05]  /*11680*/  HMMA.16816.F32.BF16 R24, R92.reuse, R32, RZ ;  /* 0x000000205c18723c */ /* 0x040fea00000418ff */
[----:B------:R-:W4:Y:S03]  /*11690*/  SHFL.IDX PT, R195, R188, 0x1, 0x181f ;  /* 0x00381f00bcc37f89 */ /* 0x000f2600000e0000 */
[-C--:B------:R-:W-:Y:S03]  /*116a0*/  HMMA.16816.F32.BF16 R28, R92, R34.reuse, RZ ;  /* 0x000000225c1c723c */ /* 0x080fe600000418ff */
[----:B------:R-:W-:Y:S01]  /*116b0*/  SHFL.IDX PT, R194, R188, 0x2, 0x181f ;  /* 0x00581f00bcc27f89 */ /* 0x000fe200000e0000 */
[-C--:B-1----:R-:W-:Y:S04]  /*116c0*/  IADD3 R198, P1, R190, R235.reuse, RZ ;  /* 0x000000ebbec67210 */ /* 0x082fe80007f3e0ff */
[C---:B------:R-:W-:Y:S01]  /*116d0*/  HMMA.16816.F32.BF16 R32, R96.reuse, R34, RZ ;  /* 0x000000226020723c */ /* 0x040fe200000418ff */
[----:B------:R-:W-:Y:S03]  /*116e0*/  SHFL.IDX PT, R3, R188, 0x3, 0x181f ;  /* 0x00781f00bc037f89 */ /* 0x000fe600000e0000 */
[-C--:B--2---:R-:W-:Y:S01]  /*116f0*/  IADD3 R200, P0, R189, R235.reuse, RZ ;  /* 0x000000ebbdc87210 */ /* 0x084fe20007f1e0ff */
[--C-:B---3--:R-:W-:Y:S03]  /*11700*/  IMAD.X R199, R191, 0x1, R234.reuse, P1 ;  /* 0x00000001bfc77824 */ /* 0x108fe600008e06ea */
[-C--:B------:R-:W-:Y:S01]  /*11710*/  HMMA.16816.F32.BF16 R36, R96, R48.reuse, RZ ;  /* 0x000000306024723c */ /* 0x080fe200000418ff */
[----:B------:R-:W-:Y:S03]  /*11720*/  SHFL.IDX PT, R196, R188, 0x4, 0x181f ;  /* 0x00981f00bcc47f89 */ /* 0x000fe600000e0000 */
[--C-:B----4-:R-:W-:Y:S03]  /*11730*/  IMAD.X R201, R195, 0x1, R234.reuse, P0 ;  /* 0x00000001c3c97824 */ /* 0x110fe600000e06ea */
[----:B------:R-:W-:Y:S01]  /*11740*/  SHFL.IDX PT, R197, R188, 0x5, 0x181f ;  /* 0x00b81f00bcc57f89 */ /* 0x000fe200000e0000 */
[C---:B------:R-:W-:Y:S05]  /*11750*/  HMMA.16816.F32.BF16 R40, R92.reuse, R48, RZ ;  /* 0x000000305c28723c */ /* 0x040fea00000418ff */
[----:B------:R-:W-:Y:S03]  /*11760*/  LDSM.16.M88.4 R188, [R213] ;  /* 0x00000000d5bc783b */ /* 0x000fe60000000200 */
[-C--:B------:R-:W-:Y:S03]  /*11770*/  HMMA.16816.F32.BF16 R44, R92, R50.reuse, RZ ;  /* 0x000000325c2c723c */ /* 0x080fe600000418ff */
[----:B------:R-:W-:Y:S05]  /*11780*/  SHFL.IDX PT, R192, R0, 0x2, 0x181f ;  /* 0x00581f0000c07f89 */ /* 0x000fea00000e0000 */
[C---:B------:R-:W-:Y:S01]  /*11790*/  HMMA.16816.F32.BF16 R48, R96.reuse, R50, RZ ;  /* 0x000000326030723c */ /* 0x040fe200000418ff */
[----:B------:R-:W-:Y:S06]  /*117a0*/  SHFL.IDX PT, R193, R0, 0x3, 0x181f ;  /* 0x00781f0000c17f89 */ /* 0x000fec00000e0000 */
[----:B------:R-:W1:Y:S01]  /*117b0*/  SHFL.IDX PT, R2, R0, 0x4, 0x181f ;  /* 0x00981f0000027f89 */ /* 0x000e6200000e0000 */
[-C--:B------:R-:W-:Y:S05]  /*117c0*/  HMMA.16816.F32.BF16 R52, R96, R64.reuse, RZ ;  /* 0x000000406034723c */ /* 0x080fea00000418ff */
[----:B------:R-:W-:Y:S03]  /*117d0*/  SHFL.IDX PT, R0, R0, 0x5, 0x181f ;  /* 0x00b81f0000007f89 */ /* 0x000fe600000e0000 */
[C---:B------:R-:W-:Y:S08]  /*117e0*/  HMMA.16816.F32.BF16 R56, R92.reuse, R64, RZ ;  /* 0x000000405c38723c */ /* 0x040ff000000418ff */
[-C--:B------:R-:W-:Y:S01]  /*117f0*/  HMMA.16816.F32.BF16 R60, R92, R66.reuse, RZ ;  /* 0x000000425c3c723c */ /* 0x080fe200000418ff */
[-C--:B-1----:R-:W-:Y:S07]  /*11800*/  IADD3 R2, P1, R2, R235.reuse, RZ ;  /* 0x000000eb02027210 */ /* 0x082fee0007f3e0ff */
        /* <DEDUP_REMOVED lines=9> */
[----:B------:R-:W1:Y:S07]  /*118a0*/  LDSM.16.M88.4 R168, [R216] ;  /* 0x00000000d8a8783b */ /* 0x000e6e0000000200 */
[-C--:B------:R-:W-:Y:S08]  /*118b0*/  HMMA.16816.F32.BF16 R4, R172, R176.reuse, R4 ;  /* 0x000000b0ac04723c */ /* 0x080ff00000041804 */
        /* <DEDUP_REMOVED lines=8> */
[----:B------:R-:W3:Y:S06]  /*11940*/  LDSM.16.M88.4 R184, [R214] ;  /* 0x00000000d6b8783b */ /* 0x000eec0000000200 */
[----:B------:R-:W-:Y:S01]  /*11950*/  @!PT LDS RZ, [RZ] ;  /* 0x00000000fffff984 */ /* 0x000fe20000000800 */
[----:B------:R-:W-:Y:S01]  /*11960*/  @!PT LDS RZ, [RZ] ;  /* 0x00000000fffff984 */ /* 0x000fe20000000800 */
[----:B------:R-:W-:Y:S01]  /*11970*/  @!PT LDS RZ, [RZ] ;  /* 0x00000000fffff984 */ /* 0x000fe20000000800 */
[----:B------:R4:W-:Y:S01]  /*11980*/  LDGSTS.E.BYPASS.LTC128B.128 [R238], [R198.64], !P3 ;  /* 0x00000000c6ee7fae */ /* 0x0009e2000d901d74 */
[-C--:B-1----:R-:W-:Y:S05]  /*11990*/  HMMA.16816.F32.BF16 R36, R172, R168.reuse, R36 ;  /* 0x000000a8ac24723c */ /* 0x082fea0000041824 */
[----:B------:R1:W-:Y:S03]  /*119a0*/  LDGSTS.E.BYPASS.LTC128B.128 [R238+0x800], [R200.64], !P3 ;  /* 0x00800000c8ee7fae */ /* 0x0003e6000d901d74 */
[C---:B------:R-:W-:Y:S08]  /*119b0*/  HMMA.16816.F32.BF16 R40, R180.reuse, R168, R40 ;  /* 0x000000a8b428723c */ /* 0x040ff00000041828 */
[-C--:B------:R-:W-:Y:S08]  /*119c0*/  HMMA.16816.F32.BF16 R44, R180, R170.reuse, R44 ;  /* 0x000000aab42c723c */ /* 0x080ff0000004182c */
[C---:B------:R-:W-:Y:S04]  /*119d0*/  HMMA.16816.F32.BF16 R48, R172.reuse, R170, R48 ;  /* 0x000000aaac30723c */ /* 0x040fe80000041830 */
[-C--:B----4-:R-:W-:Y:S02]  /*119e0*/  IADD3 R198, P0, R192, R235.reuse, RZ ;  /* 0x000000ebc0c67210 */ /* 0x090fe40007f1e0ff */
[-C--:B------:R-:W-:Y:S02]  /*119f0*/  IADD3 R192, P2, R193, R235.reuse, RZ ;  /* 0x000000ebc1c07210 */ /* 0x080fe40007f5e0ff */
[-C--:B--2---:R-:W-:Y:S04]  /*11a00*/  HMMA.16816.F32.BF16 R52, R172, R176.reuse, R52 ;  /* 0x000000b0ac34723c */ /* 0x084fe80000041834 */
[--C-:B------:R-:W-:Y:S01]  /*11a10*/  IMAD.X R199, R194, 0x1, R234.reuse, P0 ;  /* 0x00000001c2c77824 */ /* 0x100fe200000e06ea */
[----:B------:R-:W-:Y:S01]  /*11a20*/  IADD3 R168, P0, R0, R235, RZ ;  /* 0x000000eb00a87210 */ /* 0x000fe20007f1e0ff */
[--C-:B------:R-:W-:Y:S02]  /*11a30*/  IMAD.X R193, R3, 0x1, R234.reuse, P2 ;  /* 0x0000000103c17824 */ /* 0x100fe400010e06ea */
[C---:B------:R-:W-:Y:S01]  /*11a40*/  HMMA.16816.F32.BF16 R56, R180.reuse, R176, R56 ;  /* 0x000000b0b438723c */ /* 0x040fe20000041838 */
[----:B------:R2:W-:Y:S03]  /*11a50*/  LDGSTS.E.BYPASS.LTC128B.128 [R238+0x1000], [R198.64], !P3 ;  /* 0x01000000c6ee7fae */ /* 0x0005e6000d901d74 */
[--C-:B------:R-:W-:Y:S02]  /*11a60*/  IMAD.X R3, R196, 0x1, R234.reuse, P1 ;  /* 0x00000001c4037824 */ /* 0x100fe400008e06ea */
[----:B------:R-:W-:Y:S01]  /*11a70*/  IMAD.X R169, R197, 0x1, R234, P0 ;  /* 0x00000001c5a97824 */ /* 0x000fe200000e06ea */
[----:B------:R4:W-:Y:S01]  /*11a80*/  LDGSTS.E.BYPASS.LTC128B.128 [R238+0x1800], [R192.64], !P3 ;  /* 0x01800000c0ee7fae */ /* 0x0009e2000d901d74 */
[-C--:B------:R-:W-:Y:S03]  /*11a90*/  HMMA.16816.F32.BF16 R60, R180, R178.reuse, R60 ;  /* 0x000000b2b43c723c */ /* 0x080fe6000004183c */
[----:B------:R-:W-:Y:S02]  /*11aa0*/  ISETP.GT.AND P0, PT, R243, UR5, PT ;  /* 0x00000005f3007c0c */ /* 0x000fe4000bf04270 */
[----:B------:R2:W-:Y:S03]  /*11ab0*/  LDGSTS.E.BYPASS.LTC128B.128 [R238+0x2000], [R2.64], !P3 ;  /* 0x0200000002ee7fae */ /* 0x0005e6000d901d74 */
[C---:B------:R-:W-:Y:S03]  /*11ac0*/  HMMA.16816.F32.BF16 R64, R172.reuse, R178, R64 ;  /* 0x000000b2ac40723c */ /* 0x040fe60000041840 */
[----:B------:R5:W-:Y:S05]  /*11ad0*/  LDGSTS.E.BYPASS.LTC128B.128 [R238+0x2800], [R168.64], !P3 ;  /* 0x02800000a8ee7fae */ /* 0x000bea000d901d74 */
[-C--:B---3--:R-:W-:Y:S01]  /*11ae0*/  HMMA.16816.F32.BF16 R68, R172, R184.reuse, R68 ;  /* 0x000000b8ac44723c */ /* 0x088fe20000041844 */
[----:B-1----:R-:W-:Y:S06]  /*11af0*/  LDSM.16.M88.4 R200, [R222+0x3900] ;  /* 0x00390000dec8783b */ /* 0x002fec0000000200 */
[----:B------:R-:W0:Y:S01]  /*11b00*/  LDGDEPBAR ;  /* 0x00000000000079af */ /* 0x000e220000000000 */
[C---:B------:R-:W-:Y:S05]  /*11b10*/  HMMA.16816.F32.BF16 R72, R180.reuse, R184, R72 ;  /* 0x000000b8b448723c */ /* 0x040fea0000041848 */
[----:B----4-:R-:W-:Y:S03]  /*11b20*/  LDSM.16.M88.4 R192, [R223+0x6100] ;  /* 0x00610000dfc0783b */ /* 0x010fe60000000200 */
[-C--:B------:R-:W-:Y:S03]  /*11b30*/  HMMA.16816.F32.BF16 R76, R180, R186.reuse, R76 ;  /* 0x000000bab44c723c */ /* 0x080fe6000004184c */
[----:B--2---:R-:W-:Y:S05]  /*11b40*/  LDSM.16.M88.4 R196, [R223+0x8100] ;  /* 0x00810000dfc4783b */ /* 0x004fea0000000200 */
[C---:B------:R-:W-:Y:S01]  /*11b50*/  HMMA.16816.F32.BF16 R80, R172.reuse, R186, R80 ;  /* 0x000000baac50723c */ /* 0x040fe20000041850 */
[----:B-----5:R-:W1:Y:S06]  /*11b60*/  LDSM.16.M88.4 R168, [R222+0x3100] ;  /* 0x00310000dea8783b */ /* 0x020e6c0000000200 */
[----:B------:R-:W2:Y:S01]  /*11b70*/  LDSM.16.M88.4 R204, [R222+0x4100] ;  /* 0x00410000decc783b */ /* 0x000ea20000000200 */
[-C--:B------:R-:W-:Y:S05]  /*11b80*/  HMMA.16816.F32.BF16 R84, R172, R188.reuse, R84 ;  /* 0x000000bcac54723c */ /* 0x080fea0000041854 */
[----:B------:R-:W3:Y:S03]  /*11b90*/  LDSM.16.M88.4 R208, [R222+0x4900] ;  /* 0x00490000ded0783b */ /* 0x000ee60000000200 */
[C---:B------:R-:W-:Y:S03]  /*11ba0*/  HMMA.16816.F32.BF16 R88, R180.reuse, R188, R88 ;  /* 0x000000bcb458723c */ /* 0x040fe60000041858 */
[----:B------:R-:W-:Y:S05]  /*11bb0*/  LDSM.16.M88.4 R176, [R221+0x6100] ;  /* 0x00610000ddb0783b */ /* 0x000fea0000000200 */
[-C--:B------:R-:W-:Y:S01]  /*11bc0*/  HMMA.16816.F32.BF16 R92, R180, R190.reuse, R92 ;  /* 0x000000beb45c723c */ /* 0x080fe2000004185c */
[----:B------:R-:W-:Y:S06]  /*11bd0*/  LDSM.16.M88.4 R180, [R212] ;  /* 0x00000000d4b4783b */ /* 0x000fec0000000200 */
[----:B------:R-:W-:Y:S01]  /*11be0*/  LDSM.16.M88.4 R184, [R221+0x8100] ;  /* 0x00810000ddb8783b */ /* 0x000fe20000000200 */
[----:B------:R-:W-:Y:S05]  /*11bf0*/  HMMA.16816.F32.BF16 R96, R172, R190, R96 ;  /* 0x000000beac60723c */ /* 0x000fea0000041860 */
[----:B------:R-:W4:Y:S03]  /*11c00*/  LDSM.16.M88.4 R172, [R222+0x5100] ;  /* 0x00510000deac783b */ /* 0x000f260000000200 */
[-C--:B-1----:R-:W-:Y:S03]  /*11c10*/  HMMA.16816.F32.BF16 R4, R192, R168.reuse, R4 ;  /* 0x000000a8c004723c */ /* 0x082fe60000041804 */
[----:B------:R-:W-:Y:S05]  /*11c20*/  LDSM.16.M88.4 R188, [R212+0x800] ;  /* 0x00080000d4bc783b */ /* 0x000fea0000000200 */
        /* <DEDUP_REMOVED lines=8> */
[----:B------:R-:W5:Y:S07]  /*11cb0*/  LDSM.16.M88.4 R200, [R212+0x1000] ;  /* 0x00100000d4c8783b */ /* 0x000f6e0000000200 */
[-C--:B--2---:R-:W-:Y:S08]  /*11cc0*/  HMMA.16816.F32.BF16 R36, R192, R204.reuse, R36 ;  /* 0x000000ccc024723c */ /* 0x084ff00000041824 */
[C---:B------:R-:W-:Y:S08]  /*11cd0*/  HMMA.16816.F32.BF16 R40, R196.reuse, R204, R40 ;  /* 0x000000ccc428723c */ /* 0x040ff00000041828 */
[-C--:B------:R-:W-:Y:S08]  /*11ce0*/  HMMA.16816.F32.BF16 R44, R196, R206.reuse, R44 ;  /* 0x000000cec42c723c */ /* 0x080ff0000004182c */
[C---:B------:R-:W-:Y:S01]  /*11cf0*/  HMMA.16816.F32.BF16 R48, R192.reuse, R206, R48 ;  /* 0x000000cec030723c */ /* 0x040fe20000041830 */
[----:B------:R-:W2:Y:S07]  /*11d00*/  LDSM.16.M88.4 R204, [R212+0x1800] ;  /* 0x00180000d4cc783b */ /* 0x000eae0000000200 */
[-C--:B---3--:R-:W-:Y:S08]  /*11d10*/  HMMA.16816.F32.BF16 R52, R192, R208.reuse, R52 ;  /* 0x000000d0c034723c */ /* 0x088ff00000041834 */
[C---:B------:R-:W-:Y:S08]  /*11d20*/  HMMA.16816.F32.BF16 R56, R196.reuse, R208, R56 ;  /* 0x000000d0c438723c */ /* 0x040ff00000041838 */
[-C--:B------:R-:W-:Y:S08]  /*11d30*/  HMMA.16816.F32.BF16 R60, R196, R210.reuse, R60 ;  /* 0x000000d2c43c723c */ /* 0x080ff0000004183c */
[C---:B------:R-:W-:Y:S01]  /*11d40*/  HMMA.16816.F32.BF16 R64, R192.reuse, R210, R64 ;  /* 0x000000d2c040723c */ /* 0x040fe20000041840 */
[----:B------:R-:W3:Y:S07]  /*11d50*/  LDSM.16.M88.4 R208, [R212+0x2000] ;  /* 0x00200000d4d0783b */ /* 0x000eee0000000200 */
[-C--:B----4-:R-:W-:Y:S08]  /*11d60*/  HMMA.16816.F32.BF16 R68, R192, R172.reuse, R68 ;  /* 0x000000acc044723c */ /* 0x090ff00000041844 */
[C---:B------:R-:W-:Y:S08]  /*11d70*/  HMMA.16816.F32.BF16 R72, R196.reuse, R172, R72 ;  /* 0x000000acc448723c */ /* 0x040ff00000041848 */
[-C--:B------:R-:W-:Y:S08]  /*11d80*/  HMMA.16816.F32.BF16 R76, R196, R174.reuse, R76 ;  /* 0x000000aec44c723c */ /* 0x080ff0000004184c */
[C---:B------:R-:W-:Y:S01]  /*11d90*/  HMMA.16816.F32.BF16 R80, R192.reuse, R174, R80 ;  /* 0x000000aec050723c */ /* 0x040fe20000041850 */
[----:B------:R-:W4:Y:S01]  /*11da0*/  LDSM.16.M88.4 R172, [R212+0x2800] ;  /* 0x00280000d4ac783b */ /* 0x000f220000000200 */
[----:B------:R-:W-:Y:S05]  /*11db0*/  DEPBAR.LE SB0, 0x0 ;  /* 0x000080000000791a */ /* 0x000fea0000000000 */
[----:B------:R-:W-:Y:S01]  /*11dc0*/  BAR.SYNC.DEFER_BLOCKING 0x0 ;  /* 0x0000000000007b1d */ /* 0x000fe20000010000 */
[-C--:B-1----:R-:W-:Y:S08]  /*11dd0*/  HMMA.16816.F32.BF16 R84, R192, R168.reuse, R84 ;  /* 0x000000a8c054723c */ /* 0x082ff00000041854 */
[C---:B------:R-:W-:Y:S08]  /*11de0*/  HMMA.16816.F32.BF16 R88, R196.reuse, R168, R88 ;  /* 0x000000a8c458723c */ /* 0x040ff00000041858 */
[-C--:B------:R-:W-:Y:S08]  /*11df0*/  HMMA.16816.F32.BF16 R92, R196, R170.reuse, R92 ;  /* 0x000000aac45c723c */ /* 0x080ff0000004185c */
[----:B------:R-:W-:Y:S08]  /*11e00*/  HMMA.16816.F32.BF16 R96, R192, R170, R96 ;  /* 0x000000aac060723c */ /* 0x000ff00000041860 */
        /* <DEDUP_REMOVED lines=8> */
[-C--:B-----5:R-:W-:Y:S08]  /*11e90*/  HMMA.16816.F32.BF16 R36, R176, R200.reuse, R36 ;  /* 0x000000c8b024723c */ /* 0x0a0ff00000041824 */
[C---:B------:R-:W-:Y:S08]  /*11ea0*/  HMMA.16816.F32.BF16 R40, R184.reuse, R200, R40 ;  /* 0x000000c8b828723c */ /* 0x040ff00000041828 */
[-C--:B------:R-:W-:Y:S08]  /*11eb0*/  HMMA.16816.F32.BF16 R44, R184, R202.reuse, R44 ;  /* 0x000000cab82c723c */ /* 0x080ff0000004182c */
[C---:B------:R-:W-:Y:S08]  /*11ec0*/  HMMA.16816.F32.BF16 R48, R176.reuse, R202, R48 ;  /* 0x000000cab030723c */ /* 0x040ff00000041830 */
[-C--:B--2---:R-:W-:Y:S08]  /*11ed0*/  HMMA.16816.F32.BF16 R52, R176, R204.reuse, R52 ;  /* 0x000000ccb034723c */ /* 0x084ff00000041834 */
[C---:B------:R-:W-:Y:S08]  /*11ee0*/  HMMA.16816.F32.BF16 R56, R184.reuse, R204, R56 ;  /* 0x000000ccb838723c */ /* 0x040ff00000041838 */
[-C--:B------:R-:W-:Y:S08]  /*11ef0*/  HMMA.16816.F32.BF16 R60, R184, R206.reuse, R60 ;  /* 0x000000ceb83c723c */ /* 0x080ff0000004183c */
[C---:B------:R-:W-:Y:S08]  /*11f00*/  HMMA.16816.F32.BF16 R64, R176.reuse, R206, R64 ;  /* 0x000000ceb040723c */ /* 0x040ff00000041840 */
[-C--:B---3--:R-:W-:Y:S08]  /*11f10*/  HMMA.16816.F32.BF16 R68, R176, R208.reuse, R68 ;  /* 0x000000d0b044723c */ /* 0x088ff00000041844 */
        /* <DEDUP_REMOVED lines=66> */
.L_x_198:
[----:B-1----:R-:W-:Y:S01]  /*12340*/  IMAD.MOV.U32 R174, RZ, RZ, R236 ;  /* 0x000000ffffae7224 */ /* 0x002fe200078e00ec */
[----:B------:R-:W-:Y:S01]  /*12350*/  PLOP3.LUT P1, PT, PT, PT, UP2, 0x80, 0x0 ;  /* 0x000000000000781c */ /* 0x000fe20003f2f028 */
[----:B------:R-:W0:Y:S01]  /*12360*/  LDGDEPBAR ;  /* 0x00000000000079af */ /* 0x000e220000000000 */
[----:B------:R-:W-:Y:S01]  /*12370*/  PLOP3.LUT P0, PT, PT, PT, UP2, 0x80, 0x0 ;  /* 0x000000000000781c */ /* 0x000fe20003f0f028 */
[----:B------:R-:W-:Y:S02]  /*12380*/  IMAD R169, R243, -0x60, RZ ;  /* 0xffffffa0f3a97824 */ /* 0x000fe400078e02ff */
[----:B------:R-:W-:Y:S02]  /*12390*/  IMAD.U32 R170, RZ, RZ, UR10 ;  /* 0x0000000affaa7e24 */ /* 0x000fe4000f8e00ff */
[----:B------:R-:W-:Y:S06]  /*123a0*/  IMAD.IADD R3, R169, 0x1, -R237 ;  /* 0x00000001a9037824 */ /* 0x000fec00078e0aed */
[----:B------:R-:W-:Y:S05]  /*123b0*/  @P1 IMAD.HI.U32 R0, R236, c[0x0][0x2c8], RZ ;  /* 0x0000b200ec001a27 */ /* 0x000fea00078e00ff */
[----:B------:R-:W-:Y:S02]  /*123c0*/  @P0 SHF.R.U32.HI R174, RZ, c[0x0][0x2cc], R0 ;  /* 0x0000b300ffae0a19 */ /* 0x000fe40000011600 */
[----:B------:R-:W-:Y:S02]  /*123d0*/  PLOP3.LUT P0, PT, PT, PT, UP0, 0x40, 0x0 ;  /* 0x000000000000781c */ /* 0x000fe40003f0e808 */
[----:B------:R-:W-:Y:S01]  /*123e0*/  IADD3 R0, -R237, 0x1, R169 ;  /* 0x00000001ed007810 */ /* 0x000fe20007ffe1a9 */
[----:B------:R-:W1:Y:S03]  /*123f0*/  SHFL.IDX PT, R2, R174, RZ, 0x1c1f ;  /* 0x001c1fffae027589 */ /* 0x000e6600000e0000 */
[----:B------:R-:W-:Y:S04]  /*12400*/  IADD3 R170, R0, -c[0x0][0x168], R170 ;  /* 0x80005a0000aa7a10 */ /* 0x000fe80007ffe0aa */
[C---:B------:R-:W-:Y:S02]  /*12410*/  IADD3 R173, R170.reuse, c[0x0][0x328], RZ ;  /* 0x0000ca00aaad7a10 */ /* 0x040fe40007ffe0ff */
[----:B------:R-:W-:Y:S03]  /*12420*/  IADD3 R170, R170, UR12, RZ ;  /* 0x0000000caaaa7c10 */ /* 0x000fe6000fffe0ff */
[--C-:B-1----:R-:W-:Y:S02]  /*12430*/  IMAD.IADD R177, R173, 0x1, R2.reuse ;  /* 0x00000001adb17824 */ /* 0x102fe400078e0202 */
[----:B------:R-:W-:Y:S01]  /*12440*/  IMAD.IADD R171, R170, 0x1, R2 ;  /* 0x00000001aaab7824 */ /* 0x000fe200078e0202 */
[----:B------:R-:W-:-:S05]  /*12450*/  @P0 BRA `(.L_x_199) ;  /* 0x0000019000000947 */ /* 0x000fca0003800000 */
[----:B------:R-:W-:Y:S01]  /*12460*/  MOV R0, c[0x0][0x2ac] ;  /* 0x0000ab0000007a02 */ /* 0x000fe20000000f00 */
        /* <DEDUP_REMOVED lines=14> */
.L_x_201:
[----:B------:R-:W-:Y:S04]  /*12550*/  MOV R0, c[0x0][0x32c] ;  /* 0x0000cb0000007a02 */ /* 0x000fe80000000f00 */
[----:B------:R-:W-:Y:S11]  /*12560*/  ISETP.NE.AND P0, PT, R0, 0x1, PT ;  /* 0x000000010000780c */ /* 0x000ff60003f05270 */
[----:B------:R-:W-:Y:S02]  /*12570*/  @!UPT UIADD3 URZ, URZ, URZ, URZ ;  /* 0x0000003f3f3ff290 */ /* 0x000fe4000fffe03f */
[----:B------:R-:W-:Y:S05]  /*12580*/  @P0 IMAD.HI.U32 R0, R2, c[0x0][0x330], RZ ;  /* 0x0000cc0002000a27 */ /* 0x000fea00078e00ff */
[----:B------:R-:W-:Y:S02]  /*12590*/  @P0 SHF.R.U32.HI R2, RZ, c[0x0][0x334], R0 ;  /* 0x0000cd00ff020a19 */ /* 0x000fe40000011600 */
.L_x_202:
[----:B------:R-:W-:Y:S05]  /*125a0*/  BSYNC B0 ;  /* 0x0000000000007941 */ /* 0x000fea0003800000 */
.L_x_200:
[----:B------:R-:W-:Y:S05]  /*125b0*/  IMAD R2, R2, c[0x0][0x32c], R3 ;  /* 0x0000cb0002027a24 */ /* 0x000fea00078e0203 */
[----:B------:R-:W-:Y:S02]  /*125c0*/  IADD3 R0, R2, c[0x0][0x32c], RZ ;  /* 0x0000cb0002007a10 */ /* 0x000fe40007ffe0ff */
[----:B------:R-:W-:Y:S02]  /*125d0*/  IMNMX R171, R171, R2, !PT ;  /* 0x00000002abab7217 */ /* 0x000fe40007800200 */
[----:B------:R-:W-:Y:S02]  /*125e0*/  IMNMX R177, R177, R0, PT ;  /* 0x00000000b1b17217 */ /* 0x000fe40003800200 */
.L_x_199:
[----:B------:R-:W-:Y:S01]  /*125f0*/  PLOP3.LUT P0, PT, PT, PT, UP0, 0x40, 0x0 ;  /* 0x000000000000781c */ /* 0x000fe20003f0e808 */
[----:B------:R-:W1:Y:S02]  /*12600*/  SHFL.IDX PT, R2, R174, 0x1, 0x1c1f ;  /* 0x003c1f00ae027f89 */ /* 0x000e6400000e0000 */
[----:B-1----:R-:W-:Y:S01]  /*12610*/  IADD3 R179, R170, R2, RZ ;  /* 0x00000002aab37210 */ /* 0x002fe20007ffe0ff */
[----:B------:R-:W-:Y:S09]  /*12620*/  IMAD.IADD R181, R173, 0x1, R2 ;  /* 0x00000001adb57824 */ /* 0x000ff200078e0202 */
        /* <DEDUP_REMOVED lines=16> */
.L_x_205:
[----:B------:R-:W-:Y:S04]  /*12730*/  MOV R0, c[0x0][0x32c] ;  /* 0x0000cb0000007a02 */ /* 0x000fe80000000f00 */
[----:B------:R-:W-:Y:S11]  /*12740*/  ISETP.NE.AND P0, PT, R0, 0x1, PT ;  /* 0x000000010000780c */ /* 0x000ff60003f05270 */
[----:B------:R-:W-:Y:S02]  /*12750*/  @!UPT UIADD3 URZ, URZ, URZ, URZ ;  /* 0x0000003f3f3ff290 */ /* 0x000fe4000fffe03f */
[----:B------:R-:W-:Y:S05]  /*12760*/  @P0 IMAD.HI.U32 R0, R2, c[0x0][0x330], RZ ;  /* 0x0000cc0002000a27 */ /* 0x000fea00078e00ff */
[----:B------:R-:W-:Y:S02]  /*12770*/  @P0 SHF.R.U32.HI R2, RZ, c[0x0][0x334], R0 ;  /* 0x0000cd00ff020a19 */ /* 0x000fe40000011600 */
.L_x_206:
[----:B------:R-:W-:Y:S05]  /*12780*/  BSYNC B0 ;  /* 0x0000000000007941 */ /* 0x000fea0003800000 */
.L_x_204:
[----:B------:R-:W-:Y:S05]  /*12790*/  IMAD R2, R2, c[0x0][0x32c], R3 ;  /* 0x0000cb0002027a24 */ /* 0x000fea00078e0203 */
[----:B------:R-:W-:Y:S02]  /*127a0*/  IADD3 R0, R2, c[0x0][0x32c], RZ ;  /* 0x0000cb0002007a10 */ /* 0x000fe40007ffe0ff */
[----:B------:R-:W-:Y:S02]  /*127b0*/  IMNMX R179, R179, R2, !PT ;  /* 0x00000002b3b37217 */ /* 0x000fe40007800200 */
[----:B------:R-:W-:Y:S02]  /*127c0*/  IMNMX R181, R181, R0, PT ;  /* 0x00000000b5b57217 */ /* 0x000fe40003800200 */
.L_x_203:
[C---:B------:R-:W-:Y:S02]  /*127d0*/  ISETP.GE.AND P0, PT, R169.reuse, 0x2, PT ;  /* 0x00000002a900780c */ /* 0x040fe40003f06270 */
[----:B------:R-:W-:Y:S02]  /*127e0*/  ISETP.GE.AND P2, PT, R169, 0xa, PT ;  /* 0x0000000aa900780c */ /* 0x000fe40003f46270 */
[----:B------:R-:W-:Y:S02]  /*127f0*/  P2R R182, PR, RZ, 0x1 ;  /* 0x00000001ffb67803 */ /* 0x000fe40000000000 */
[----:B------:R-:W-:Y:S02]  /*12800*/  ISETP.GT.AND P0, PT, R171, 0x1, !P0 ;  /* 0x00000001ab00780c */ /* 0x000fe40004704270 */
[----:B------:R-:W-:Y:S02]  /*12810*/  ISETP.GE.AND P1, PT, R169, 0x9, PT ;  /* 0x00000009a900780c */ /* 0x000fe40003f26270 */
[----:B------:R-:W-:Y:S02]  /*12820*/  ISETP.LT.OR P0, PT, R177, 0x2, P0 ;  /* 0x00000002b100780c */ /* 0x000fe40000701670 */
[----:B------:R-:W-:Y:S02]  /*12830*/  P2R R180, PR, RZ, 0x2 ;  /* 0x00000002ffb47803 */ /* 0x000fe40000000000 */
[----:B------:R-:W-:Y:S02]  /*12840*/  FSEL R2, R5, -INF , !P0 ;  /* 0xff80000005027808 */ /* 0x000fe40004000000 */
[C---:B------:R-:W-:Y:S02]  /*12850*/  ISETP.GT.AND P0, PT, R171.reuse, 0x9, !P2 ;  /* 0x00000009ab00780c */ /* 0x040fe40005704270 */
[----:B------:R-:W-:Y:S02]  /*12860*/  ISETP.GT.AND P1, PT, R171, 0x8, !P1 ;  /* 0x00000008ab00780c */ /* 0x000fe40004f24270 */
[----:B------:R-:W-:Y:S02]  /*12870*/  P2R R184, PR, RZ, 0x4 ;  /* 0x00000004ffb87803 */ /* 0x000fe40000000000 */
[----:B------:R-:W-:Y:S02]  /*12880*/  ISETP.LT.OR P0, PT, R177, 0xa, P0 ;  /* 0x0000000ab100780c */ /* 0x000fe40000701670 */
[----:B------:R-:W-:Y:S02]  /*12890*/  ISETP.GE.AND P2, PT, R169, 0x11, PT ;  /* 0x00000011a900780c */ /* 0x000fe40003f46270 */
[----:B------:R-:W-:Y:S02]  /*128a0*/  ISETP.LT.OR P1, PT, R177, 0x9, P1 ;  /* 0x00000009b100780c */ /* 0x000fe40000f21670 */
[----:B------:R-:W-:Y:S02]  /*128b0*/  FSEL R0, R17, -INF , !P0 ;  /* 0xff80000011007808 */ /* 0x000fe40004000000 */
[----:B------:R-:W-:Y:S01]  /*128c0*/  ISETP.GT.AND P0, PT, R171, 0x10, !P2 ;  /* 0x00000010ab00780c */ /* 0x000fe20005704270 */
[----:B------:R-:W1:Y:S01]  /*128d0*/  SHFL.IDX PT, R17, R174, 0x2, 0x1c1f ;  /* 0x005c1f00ae117f89 */ /* 0x000e6200000e0000 */
[----:B------:R-:W-:Y:S02]  /*128e0*/  FSEL R5, R16, -INF , !P1 ;  /* 0xff80000010057808 */ /* 0x000fe40004800000 */
[----:B------:R-:W-:Y:S02]  /*128f0*/  ISETP.LT.OR P0, PT, R177, 0x11, P0 ;  /* 0x00000011b100780c */ /* 0x000fe40000701670 */
[----:B------:R-:W-:Y:S02]  /*12900*/  ISETP.GE.AND P1, PT, R169, 0x12, PT ;  /* 0x00000012a900780c */ /* 0x000fe40003f26270 */
[----:B------:R-:W-:Y:S02]  /*12910*/  FSEL R20, R20, -INF , !P0 ;  /* 0xff80000014147808 */ /* 0x000fe40004000000 */
[----:B------:R-:W-:Y:S02]  /*12920*/  ISETP.GT.AND P0, PT, R171, 0x11, !P1 ;  /* 0x00000011ab00780c */ /* 0x000fe40004f04270 */
[----:B------:R-:W-:Y:S02]  /*12930*/  P2R R249, PR, RZ, 0x2 ;  /* 0x00000002fff97803 */ /* 0x000fe40000000000 */
[----:B------:R-:W-:Y:S02]  /*12940*/  ISETP.LT.OR P0, PT, R177, 0x12, P0 ;  /* 0x00000012b100780c */ /* 0x000fe40000701670 */
[----:B------:R-:W-:Y:S02]  /*12950*/  ISETP.GE.AND P1, PT, R169, 0x19, PT ;  /* 0x00000019a900780c */ /* 0x000fe40003f26270 */
[----:B------:R-:W-:Y:S02]  /*12960*/  FSEL R16, R21, -INF , !P0 ;  /* 0xff80000015107808 */ /* 0x000fe40004000000 */
[----:B------:R-:W-:Y:S02]  /*12970*/  ISETP.GT.AND P0, PT, R171, 0x18, !P1 ;  /* 0x00000018ab00780c */ /* 0x000fe40004f04270 */
[----:B------:R-:W-:Y:S01]  /*12980*/  P2R R247, PR, RZ, 0x2 ;  /* 0x00000002fff77803 */ /* 0x000fe20000000000 */
[----:B------:R2:W-:Y:S01]  /*12990*/  STL [R1+0x4], R16 ;  /* 0x0000041001007387 */ /* 0x0005e20000100800 */
[----:B------:R-:W-:Y:S02]  /*129a0*/  ISETP.LT.OR P0, PT, R177, 0x19, P0 ;  /* 0x00000019b100780c */ /* 0x000fe40000701670 */
[C---:B------:R-:W-:Y:S02]  /*129b0*/  ISETP.GE.AND P1, PT, R169.reuse, 0x1a, PT ;  /* 0x0000001aa900780c */ /* 0x040fe40003f26270 */
[C---:B------:R-:W-:Y:S02]  /*129c0*/  ISETP.GE.AND P6, PT, R169.reuse, 0x52, PT ;  /* 0x00000052a900780c */ /* 0x040fe40003fc6270 */
[----:B------:R-:W-:Y:S02]  /*129d0*/  P2R R246, PR, RZ, 0x2 ;  /* 0x00000002fff67803 */ /* 0x000fe40000000000 */
[C---:B------:R-:W-:Y:S02]  /*129e0*/  ISETP.GE.AND P5, PT, R169.reuse, 0x59, PT ;  /* 0x00000059a900780c */ /* 0x040fe40003fa6270 */
[----:B------:R-:W-:Y:S02]  /*129f0*/  P2R R192, PR, RZ, 0x4 ;  /* 0x00000004ffc07803 */ /* 0x000fe40000000000 */
[----:B------:R-:W-:Y:S02]  /*12a00*/  ISETP.GE.AND P2, PT, R169, 0x1, PT ;  /* 0x00000001a900780c */ /* 0x000fe40003f46270 */
[----:B--2---:R-:W-:Y:S02]  /*12a10*/  FSEL R16, R32, -INF , !P0 ;  /* 0xff80000020107808 */ /* 0x004fe40004000000 */
        /* <DEDUP_REMOVED lines=54> */
[----:B------:R-:W-:Y:S01]  /*12d80*/  FSEL R185, R69, -INF , !P0 ;  /* 0xff80000045b97808 */ /* 0x000fe20004000000 */
[--C-:B-1----:R-:W-:Y:S01]  /*12d90*/  IMAD.IADD R69, R170, 0x1, R17.reuse ;  /* 0x00000001aa457824 */ /* 0x102fe200078e0211 */
[----:B------:R-:W-:Y:S02]  /*12da0*/  ISETP.GT.AND P0, PT, R171, 0x48, !P1 ;  /* 0x00000048ab00780c */ /* 0x000fe40004f04270 */
[----:B------:R-:W-:Y:S02]  /*12db0*/  ISETP.GE.AND P1, PT, R169, 0x4a, PT ;  /* 0x0000004aa900780c */ /* 0x000fe40003f26270 */
[----:B------:R-:W-:Y:S02]  /*12dc0*/  ISETP.LT.OR P0, PT, R177, 0x49, P0 ;  /* 0x00000049b100780c */ /* 0x000fe40000701670 */
[----:B------:R-:W-:Y:S02]  /*12dd0*/  P2R R21, PR, RZ, 0x2 ;  /* 0x00000002ff157803 */ /* 0x000fe40000000000 */
[----:B------:R-:W-:Y:S01]  /*12de0*/  FSEL R176, R80, -INF , !P0 ;  /* 0xff80000050b07808 */ /* 0x000fe20004000000 */
[----:B------:R-:W-:Y:S01]  /*12df0*/  IMAD.IADD R80, R173, 0x1, R17 ;  /* 0x00000001ad507824 */ /* 0x000fe200078e0211 */
[----:B------:R-:W-:Y:S02]  /*12e00*/  ISETP.GT.AND P0, PT, R171, 0x49, !P1 ;  /* 0x00000049ab00780c */ /* 0x000fe40004f04270 */
[----:B------:R-:W-:Y:S02]  /*12e10*/  ISETP.GE.AND P1, PT, R169, 0x51, PT ;  /* 0x00000051a900780c */ /* 0x000fe40003f26270 */
[----:B------:R-:W-:Y:S02]  /*12e20*/  ISETP.LT.OR P0, PT, R177, 0x4a, P0 ;  /* 0x0000004ab100780c */ /* 0x000fe40000701670 */
        /* <DEDUP_REMOVED lines=14> */
[----:B------:R-:W-:Y:S04]  /*12f10*/  ISETP.GE.AND P0, PT, R169, 0x5a, PT ;  /* 0x0000005aa900780c */ /* 0x000fe80003f06270 */
[----:B------:R-:W-:Y:S04]  /*12f20*/  ISETP.GT.AND P2, PT, R171, 0x59, !P0 ;  /* 0x00000059ab00780c */ /* 0x000fe80004744270 */
[----:B------:R-:W-:Y:S04]  /*12f30*/  ISETP.LT.OR P2, PT, R177, 0x5a, P2 ;  /* 0x0000005ab100780c */ /* 0x000fe80001741670 */
[----:B------:R-:W-:Y:S02]  /*12f40*/  FSEL R97, R97, -INF , !P2 ;  /* 0xff80000061617808 */ /* 0x000fe40005000000 */
[----:B------:R-:W-:Y:S11]  /*12f50*/  PLOP3.LUT P2, PT, PT, PT, UP0, 0x40, 0x0 ;  /* 0x000000000000781c */ /* 0x000ff60003f4e808 */
[----:B------:R-:W-:Y:S02]  /*12f60*/  @!UPT UIADD3 URZ, URZ, URZ, URZ ;  /* 0x0000003f3f3ff290 */ /* 0x000fe4000fffe03f */
        /* <DEDUP_REMOVED lines=16> */
.L_x_209:
[----:B------:R-:W-:Y:S04]  /*13070*/  MOV R4, c[0x0][0x32c] ;  /* 0x0000cb0000047a02 */ /* 0x000fe80000000f00 */
[----:B------:R-:W-:Y:S11]  /*13080*/  ISETP.NE.AND P2, PT, R4, 0x1, PT ;  /* 0x000000010400780c */ /* 0x000ff60003f45270 */
[----:B------:R-:W-:Y:S02]  /*13090*/  @!UPT UIADD3 URZ, URZ, URZ, URZ ;  /* 0x0000003f3f3ff290 */ /* 0x000fe4000fffe03f */
[----:B------:R-:W-:Y:S05]  /*130a0*/  @P2 IMAD.HI.U32 R4, R17, c[0x0][0x330], RZ ;  /* 0x0000cc0011042a27 */ /* 0x000fea00078e00ff */
[----:B------:R-:W-:Y:S02]  /*130b0*/  @P2 SHF.R.U32.HI R17, RZ, c[0x0][0x334], R4 ;  /* 0x0000cd00ff112a19 */ /* 0x000fe40000011604 */
.L_x_210:
[----:B------:R-:W-:Y:S05]  /*130c0*/  BSYNC B0 ;  /* 0x0000000000007941 */ /* 0x000fea0003800000 */
.L_x_208:
[----:B------:R-:W-:Y:S05]  /*130d0*/  IMAD R17, R17, c[0x0][0x32c], R3 ;  /* 0x0000cb0011117a24 */ /* 0x000fea00078e0203 */
[----:B------:R-:W-:Y:S02]  /*130e0*/  IADD3 R4, R17, c[0x0][0x32c], RZ ;  /* 0x0000cb0011047a10 */ /* 0x000fe40007ffe0ff */
[----:B------:R-:W-:Y:S02]  /*130f0*/  IMNMX R69, R69, R17, !PT ;  /* 0x0000001145457217 */ /* 0x000fe40007800200 */
[----:B------:R-:W-:Y:S02]  /*13100*/  IMNMX R80, R80, R4, PT ;  /* 0x0000000450507217 */ /* 0x000fe40003800200 */
.L_x_207:
[----:B------:R-:W-:Y:S02]  /*13110*/  ISETP.NE.AND P2, PT, R180, RZ, PT ;  /* 0x000000ffb400720c */ /* 0x000fe40003f45270 */
[----:B------:R-:W-:Y:S02]  /*13120*/  P2R R84, PR, RZ, 0x10 ;  /* 0x00000010ff547803 */ /* 0x000fe40000000000 */
[----:B------:R-:W-:Y:S02]  /*13130*/  ISETP.GT.AND P2, PT, R179, 0x8, !P2 ;  /* 0x00000008b300780c */ /* 0x000fe40005744270 */
[----:B------:R-:W-:Y:S02]  /*13140*/  ISETP.NE.AND P4, PT, R32, RZ, PT ;  /* 0x000000ff2000720c */ /* 0x000fe40003f85270 */
[----:B------:R-:W-:Y:S02]  /*13150*/  ISETP.LT.OR P2, PT, R181, 0x9, P2 ;  /* 0x00000009b500780c */ /* 0x000fe40001741670 */
[----:B------:R-:W-:Y:S02]  /*13160*/  P2R R81, PR, RZ, 0x8 ;  /* 0x00000008ff517803 */ /* 0x000fe40000000000 */
[----:B------:R-:W-:Y:S02]  /*13170*/  FSEL R4, R18, -INF , !P2 ;  /* 0xff80000012047808 */ /* 0x000fe40005000000 */
[----:B------:R-:W-:Y:S02]  /*13180*/  ISETP.NE.AND P2, PT, R184, RZ, PT ;  /* 0x000000ffb800720c */ /* 0x000fe40003f45270 */
[----:B------:R-:W-:Y:S02]  /*13190*/  ISETP.NE.AND P3, PT, R21, RZ, PT ;  /* 0x000000ff1500720c */ /* 0x000fe40003f65270 */
[----:B------:R-:W-:Y:S04]  /*131a0*/  ISETP.GT.AND P2, PT, R179, 0x9, !P2 ;  /* 0x00000009b300780c */ /* 0x000fe80005744270 */
[----:B------:R-:W-:Y:S04]  /*131b0*/  ISETP.LT.OR P2, PT, R181, 0xa, P2 ;  /* 0x0000000ab500780c */ /* 0x000fe80001741670 */
[----:B------:R-:W-:Y:S02]  /*131c0*/  FSEL R19, R19, -INF , !P2 ;  /* 0xff80000013137808 */ /* 0x000fe40005000000 */
[----:B------:R-:W-:Y:S04]  /*131d0*/  ISETP.NE.AND P2, PT, R192, RZ, PT ;  /* 0x000000ffc000720c */ /* 0x000fe80003f45270 */
[----:B------:R-:W-:Y:S04]  /*131e0*/  ISETP.GT.AND P2, PT, R179, 0x10, !P2 ;  /* 0x00000010b300780c */ /* 0x000fe80005744270 */
[----:B------:R-:W-:Y:S04]  /*131f0*/  ISETP.LT.OR P2, PT, R181, 0x11, P2 ;  /* 0x00000011b500780c */ /* 0x000fe80001741670 */
[----:B------:R-:W-:Y:S02]  /*13200*/  FSEL R18, R22, -INF , !P2 ;  /* 0xff80000016127808 */ /* 0x000fe40005000000 */
[----:B------:R-:W-:Y:S02]  /*13210*/  ISETP.NE.AND P2, PT, R249, RZ, PT ;  /* 0x000000fff900720c */ /* 0x000fe40003f45270 */
[----:B------:R-:W-:Y:S02]  /*13220*/  P2R R22, PR, RZ, 0x10 ;  /* 0x00000010ff167803 */ /* 0x000fe40000000000 */
        /* <DEDUP_REMOVED lines=53> */
[----:B------:R-:W-:Y:S02]  /*13580*/  ISETP.GT.AND P2, PT, R179, 0x48, !P4 ;  /* 0x00000048b300780c */ /* 0x000fe40006744270 */
[----:B------:R-:W-:Y:S02]  /*13590*/  ISETP.NE.AND P4, PT, R68, RZ, PT ;  /* 0x000000ff4400720c */ /* 0x000fe40003f85270 */
        /* <DEDUP_REMOVED lines=11> */
[----:B------:R-:W-:Y:S04]  /*13650*/  ISETP.NE.AND P2, PT, R182, RZ, PT ;  /* 0x000000ffb600720c */ /* 0x000fe80003f45270 */
[----:B------:R-:W-:Y:S04]  /*13660*/  ISETP.GT.AND P2, PT, R179, 0x1, !P2 ;  /* 0x00000001b300780c */ /* 0x000fe80005744270 */
[----:B------:R-:W-:Y:S04]  /*13670*/  ISETP.LT.OR P2, PT, R181, 0x2, P2 ;  /* 0x00000002b500780c */ /* 0x000fe80001741670 */
[----:B------:R-:W-:Y:S02]  /*13680*/  FSEL R7, R7, -INF , !P2 ;  /* 0xff80000007077808 */ /* 0x000fe40005000000 */
[----:B------:R-:W-:Y:S04]  /*13690*/  ISETP.GT.AND P2, PT, R179, RZ, !P4 ;  /* 0x000000ffb300720c */ /* 0x000fe80006744270 */
        /* <DEDUP_REMOVED lines=8> */
[----:B------:R-:W-:Y:S02]  /*13720*/  ISETP.GT.AND P2, PT, R69, RZ, !P4 ;  /* 0x000000ff4500720c */ /* 0x000fe40006744270 */
[----:B------:R-:W-:Y:S01]  /*13730*/  ISETP.NE.AND P4, PT, R22, RZ, PT ;  /* 0x000000ff1600720c */ /* 0x000fe20003f85270 */
[----:B------:R-:W-:Y:S01]  /*13740*/  IMAD.IADD R22, R173, 0x1, R23 ;  /* 0x00000001ad167824 */ /* 0x000fe200078e0217 */
[----:B------:R-:W-:Y:S04]  /*13750*/  ISETP.LT.OR P2, PT, R80, 0x1, P2 ;  /* 0x000000015000780c */ /* 0x000fe80001741670 */
[----:B------:R-:W-:Y:S02]  /*13760*/  FSEL R8, R8, -INF , !P2 ;  /* 0xff80000008087808 */ /* 0x000fe40005000000 */
[----:B------:R-:W-:Y:S04]  /*13770*/  ISETP.NE.AND P2, PT, R182, RZ, PT ;  /* 0x000000ffb600720c */ /* 0x000fe80003f45270 */
[----:B------:R-:W-:Y:S04]  /*13780*/  ISETP.GT.AND P2, PT, R69, 0x1, !P2 ;  /* 0x000000014500780c */ /* 0x000fe80005744270 */
[----:B------:R-:W-:Y:S04]  /*13790*/  ISETP.LT.OR P2, PT, R80, 0x2, P2 ;  /* 0x000000025000780c */ /* 0x000fe80001741670 */
        /* <DEDUP_REMOVED lines=69> */
[----:B------:R-:W-:Y:S02]  /*13bf0*/  ISETP.GT.AND P2, PT, R69, 0x49, !P3 ;  /* 0x000000494500780c */ /* 0x000fe40005f44270 */
[----:B------:R-:W-:Y:S02]  /*13c00*/  ISETP.NE.AND P3, PT, R81, RZ, PT ;  /* 0x000000ff5100720c */ /* 0x000fe40003f65270 */
        /* <DEDUP_REMOVED lines=32> */
.L_x_213:
[----:B------:R-:W-:Y:S04]  /*13e10*/  MOV R23, c[0x0][0x32c] ;  /* 0x0000cb0000177a02 */ /* 0x000fe80000000f00 */
[----:B------:R-:W-:Y:S11]  /*13e20*/  ISETP.NE.AND P2, PT, R23, 0x1, PT ;  /* 0x000000011700780c */ /* 0x000ff60003f45270 */
[----:B------:R-:W-:Y:S02]  /*13e30*/  @!UPT UIADD3 URZ, URZ, URZ, URZ ;  /* 0x0000003f3f3ff290 */ /* 0x000fe4000fffe03f */
[----:B------:R-:W-:Y:S05]  /*13e40*/  @P2 IMAD.HI.U32 R23, R24, c[0x0][0x330], RZ ;  /* 0x0000cc0018172a27 */ /* 0x000fea00078e00ff */
[----:B------:R-:W-:Y:S02]  /*13e50*/  @P2 SHF.R.U32.HI R24, RZ, c[0x0][0x334], R23 ;  /* 0x0000cd00ff182a19 */ /* 0x000fe40000011617 */
.L_x_214:
[----:B------:R-:W-:Y:S05]  /*13e60*/  BSYNC B0 ;  /* 0x0000000000007941 */ /* 0x000fea0003800000 */
.L_x_212:
[----:B------:R-:W-:Y:S05]  /*13e70*/  IMAD R3, R24, c[0x0][0x32c], R3 ;  /* 0x0000cb0018037a24 */ /* 0x000fea00078e0203 */
[----:B------:R-:W-:Y:S02]  /*13e80*/  IADD3 R23, R3, c[0x0][0x32c], RZ ;  /* 0x0000cb0003177a10 */ /* 0x000fe40007ffe0ff */
[----:B------:R-:W-:Y:S02]  /*13e90*/  IMNMX R170, R170, R3, !PT ;  /* 0x00000003aaaa7217 */ /* 0x000fe40007800200 */
[----:B------:R-:W-:Y:S02]  /*13ea0*/  IMNMX R22, R22, R23, PT ;  /* 0x0000001716167217 */ /* 0x000fe40003800200 */
.L_x_211:
[----:B------:R-:W2:Y:S01]  /*13eb0*/  LDL.LU R3, [R1+0x4] ;  /* 0x0000040001037983 */ /* 0x000ea20000300800 */
[----:B------:R-:W-:Y:S02]  /*13ec0*/  ISETP.NE.AND P2, PT, R68, RZ, PT ;  /* 0x000000ff4400720c */ /* 0x000fe40003f45270 */
[----:B------:R-:W-:Y:S02]  /*13ed0*/  MOV R29, R35 ;  /* 0x00000023001d7202 */ /* 0x000fe40000000f00 */
[----:B------:R-:W-:Y:S02]  /*13ee0*/  ISETP.GT.AND P2, PT, R170, RZ, !P2 ;  /* 0x000000ffaa00720c */ /* 0x000fe40005744270 */
[----:B------:R-:W-:Y:S02]  /*13ef0*/  MOV R56, R54 ;  /* 0x0000003600387202 */ /* 0x000fe40000000f00 */
[----:B------:R-:W-:Y:S02]  /*13f00*/  ISETP.LT.OR P2, PT, R22, 0x1, P2 ;  /* 0x000000011600780c */ /* 0x000fe40001741670 */
[----:B------:R-:W-:Y:S02]  /*13f10*/  ISETP.GT.AND P1, PT, R170, 0x50, !P1 ;  /* 0x00000050aa00780c */ /* 0x000fe40004f24270 */
[----:B------:R-:W-:Y:S02]  /*13f20*/  FSEL R10, R10, -INF , !P2 ;  /* 0xff8000000a0a7808 */ /* 0x000fe40005000000 */
[----:B------:R-:W-:Y:S02]  /*13f30*/  ISETP.NE.AND P2, PT, R182, RZ, PT ;  /* 0x000000ffb600720c */ /* 0x000fe40003f45270 */
[----:B------:R-:W-:Y:S02]  /*13f40*/  ISETP.LT.OR P1, PT, R22, 0x51, P1 ;  /* 0x000000511600780c */ /* 0x000fe40000f21670 */
[C---:B------:R-:W-:Y:S02]  /*13f50*/  ISETP.GT.AND P2, PT, R170.reuse, 0x1, !P2 ;  /* 0x00000001aa00780c */ /* 0x040fe40005744270 */
[----:B------:R-:W-:Y:S02]  /*13f60*/  ISETP.GT.AND P6, PT, R170, 0x51, !P6 ;  /* 0x00000051aa00780c */ /* 0x000fe400077c4270 */
        /* <DEDUP_REMOVED lines=8> */
[----:B------:R-:W-:Y:S02]  /*13ff0*/  ISETP.GT.AND P0, PT, R170, 0x59, !P0 ;  /* 0x00000059aa00780c */ /* 0x000fe40004704270 */
[----:B------:R-:W-:Y:S02]  /*14000*/  FSEL R14, R14, -INF , !P2 ;  /* 0xff8000000e0e7808 */ /* 0x000fe40005000000 */
[----:B------:R-:W-:Y:S02]  /*14010*/  ISETP.NE.AND P2, PT, R184, RZ, PT ;  /* 0x000000ffb800720c */ /* 0x000fe40003f45270 */
[----:B------:R-:W-:Y:S02]  /*14020*/  ISETP.LT.OR P0, PT, R22, 0x5a, P0 ;  /* 0x0000005a1600780c */ /* 0x000fe40000701670 */
[----:B------:R-:W-:Y:S02]  /*14030*/  ISETP.GT.AND P2, PT, R170, 0x9, !P2 ;  /* 0x00000009aa00780c */ /* 0x000fe40005744270 */
[----:B------:R-:W-:Y:S02]  /*14040*/  FSEL R90, R90, -INF , !P1 ;  /* 0xff8000005a5a7808 */ /* 0x000fe40004800000 */
[----:B------:R-:W-:Y:S02]  /*14050*/  ISETP.LT.OR P2, PT, R22, 0xa, P2 ;  /* 0x0000000a1600780c */ /* 0x000fe40001741670 */
[----:B------:R-:W-:Y:S02]  /*14060*/  FSEL R45, R95, -INF , !P0 ;  /* 0xff8000005f2d7808 */ /* 0x000fe40004000000 */
[----:B------:R-:W-:Y:S02]  /*14070*/  FSEL R15, R15, -INF , !P2 ;  /* 0xff8000000f0f7808 */ /* 0x000fe40005000000 */
[----:B------:R-:W-:Y:S02]  /*14080*/  ISETP.NE.AND P2, PT, R192, RZ, PT ;  /* 0x000000ffc000720c */ /* 0x000fe40003f45270 */
[----:B------:R-:W-:Y:S02]  /*14090*/  FSEL R91, R91, -INF , !P6 ;  /* 0xff8000005b5b7808 */ /* 0x000fe40007000000 */
[----:B------:R-:W-:Y:S02]  /*140a0*/  ISETP.GT.AND P2, PT, R170, 0x10, !P2 ;  /* 0x00000010aa00780c */ /* 0x000fe40005744270 */
[----:B------:R-:W-:Y:S02]  /*140b0*/  FSEL R94, R94, -INF , !P5 ;  /* 0xff8000005e5e7808 */ /* 0x000fe40006800000 */
        /* <DEDUP_REMOVED lines=18> */
[----:B------:R-:W-:Y:S04]  /*141e0*/  ISETP.GT.AND P2, PT, R170, 0x19, !P2 ;  /* 0x00000019aa00780c */ /* 0x000fe80005744270 */
[----:B------:R-:W-:Y:S04]  /*141f0*/  ISETP.LT.OR P2, PT, R22, 0x1a, P2 ;  /* 0x0000001a1600780c */ /* 0x000fe80001741670 */
        /* <DEDUP_REMOVED lines=27> */
[----:B------:R-:W-:Y:S02]  /*143b0*/  MOV R58, R28 ;  /* 0x0000001c003a7202 */ /* 0x000fe40000000f00 */
[----:B------:R-:W-:Y:S02]  /*143c0*/  ISETP.GT.AND P2, PT, R170, 0x31, !P2 ;  /* 0x00000031aa00780c */ /* 0x000fe40005744270 */
[----:B------:R-:W-:Y:S02]  /*143d0*/  MOV R28, R85 ;  /* 0x00000055001c7202 */ /* 0x000fe40000000f00 */
[----:B------:R-:W-:Y:S02]  /*143e0*/  ISETP.LT.OR P2, PT, R22, 0x32, P2 ;  /* 0x000000321600780c */ /* 0x000fe40001741670 */
[----:B------:R-:W-:Y:S02]  /*143f0*/  FMNMX.FTZ R26, R57, R26, !PT ;  /* 0x0000001a391a7209 */ /* 0x000fe40007810000 */
[----:B------:R-:W-:Y:S02]  /*14400*/  FSEL R249, R59, -INF , !P2 ;  /* 0xff8000003bf97808 */ /* 0x000fe40005000000 */
        /* <DEDUP_REMOVED lines=52> */
[----:B--2---:R-:W-:Y:S02]  /*14750*/  MOV R34, R3 ;  /* 0x0000000300227202 */ /* 0x004fe40000000f00 */
        /* <DEDUP_REMOVED lines=8> */
[----:B------:R-:W-:Y:S02]  /*147e0*/  ISETP.GT.AND P2, PT, R170, 0x49, !P2 ;  /* 0x00000049aa00780c */ /* 0x000fe40005744270 */
[----:B------:R-:W-:Y:S02]  /*147f0*/  FMNMX.FTZ R3, R20, R3, !PT ;  /* 0x0000000314037209 */ /* 0x000fe40007810000 */
[----:B------:R-:W-:Y:S02]  /*14800*/  ISETP.LT.OR P2, PT, R22, 0x4a, P2 ;  /* 0x0000004a1600780c */ /* 0x000fe40001741670 */
[----:B------:R-:W-:Y:S02]  /*14810*/  FMNMX.FTZ R3, R34, R3, !PT ;  /* 0x0000000322037209 */ /* 0x000fe40007810000 */
[----:B------:R-:W-:Y:S02]  /*14820*/  FSEL R180, R79, -INF , !P2 ;  /* 0xff8000004fb47808 */ /* 0x000fe40005000000 */
        /* <DEDUP_REMOVED lines=9> */
[----:B------:R-:W-:Y:S01]  /*148c0*/  FMNMX.FTZ R21, R252, R21, !PT ;  /* 0x00000015fc157209 */ /* 0x000fe20007810000 */
[----:B------:R-:W-:Y:S01]  /*148d0*/  SHFL.BFLY PT, R25, R24, 0x1, 0x1f ;  /* 0x0c201f0018197f89 */ /* 0x000fe200000e0000 */
        /* <DEDUP_REMOVED lines=22> */
[----:B------:R-:W-:Y:S04]  /*14a40*/  FMNMX.FTZ R3, R96, R3, !PT ;  /* 0x0000000360037209 */ /* 0x000fe80007810000 */
[----:B------:R-:W-:Y:S05]  /*14a50*/  FMNMX.FTZ R3, R97, R3, !PT ;  /* 0x0000000361037209 */ /* 0x000fea0007810000 */
[----:B------:R-:W1:Y:S02]  /*14a60*/  SHFL.BFLY PT, R23, R3, 0x2, 0x1f ;  /* 0x0c401f0003177f89 */ /* 0x000e6400000e0000 */
[----:B-1----:R-:W-:Y:S06]  /*14a70*/  FMNMX.FTZ R23, R3, R23, !PT ;  /* 0x0000001703177209 */ /* 0x002fec0007810000 */
[----:B------:R-:W1:Y:S02]  /*14a80*/  SHFL.BFLY PT, R3, R23, 0x1, 0x1f ;  /* 0x0c201f0017037f89 */ /* 0x000e6400000e0000 */
[----:B-1----:R-:W-:Y:S06]  /*14a90*/  FMNMX.FTZ R3, R23, R3, !PT ;  /* 0x0000000317037209 */ /* 0x002fec0007810000 */
[----:B------:R-:W1:Y:S01]  /*14aa0*/  SHFL.BFLY PT, R23, R21, 0x2, 0x1f ;  /* 0x0c401f0015177f89 */ /* 0x000e6200000e0000 */
[C---:B------:R-:W-:Y:S01]  /*14ab0*/  FSETP.NEU.FTZ.AND P2, PT, R3.reuse, -INF , PT ;  /* 0xff8000000300780b */ /* 0x040fe20003f5d000 */
[C---:B------:R-:W-:Y:S03]  /*14ac0*/  FMUL.FTZ R174, R3.reuse, c[0x0][0x2d0] ;  /* 0x0000b40003ae7a20 */ /* 0x040fe60000410000 */
[----:B------:R-:W-:Y:S02]  /*14ad0*/  FSEL R43, R3, RZ, P2 ;  /* 0x000000ff032b7208 */ /* 0x000fe40001000000 */
[----:B------:R-:W-:Y:S03]  /*14ae0*/  FSEL R174, R174, RZ, P2 ;  /* 0x000000ffaeae7208 */ /* 0x000fe60001000000 */
[----:B------:R-:W-:Y:S02]  /*14af0*/  FADD.FTZ R43, -R43, R167 ;  /* 0x000000a72b2b7221 */ /* 0x000fe40000010100 */
[--C-:B------:R-:W-:Y:S02]  /*14b00*/  FFMA.FTZ R75, R20, c[0x0][0x2d0], -R174.reuse ;  /* 0x0000b400144b7a23 */ /* 0x100fe400000108ae */
[--C-:B------:R-:W-:Y:S02]  /*14b10*/  FFMA.FTZ R76, R53, c[0x0][0x2d0], -R174.reuse ;  /* 0x0000b400354c7a23 */ /* 0x100fe400000108ae */
[--C-:B------:R-:W-:Y:S02]  /*14b20*/  FFMA.FTZ R84, R34, c[0x0][0x2d0], -R174.reuse ;  /* 0x0000b40022547a23 */ /* 0x100fe400000108ae */
[----:B------:R-:W-:Y:S01]  /*14b30*/  MUFU.EX2 R75, R75 ;  /* 0x0000004b004b7308 */ /* 0x000fe20000000800 */
[----:B------:R-:W-:Y:S01]  /*14b40*/  LDSM.16.MT88.4 R32, [R220+0x100] ;  /* 0x00010000dc20783b */ /* 0x000fe20000004200 */
[--C-:B------:R-:W-:Y:S02]  /*14b50*/  FFMA.FTZ R47, R0, c[0x0][0x2d0], -R174.reuse ;  /* 0x0000b400002f7a23 */ /* 0x100fe400000108ae */
[--C-:B------:R-:W-:Y:S01]  /*14b60*/  FFMA.FTZ R86, R16, c[0x0][0x2d0], -R174.reuse ;  /* 0x0000b40010567a23 */ /* 0x100fe200000108ae */
[----:B-1----:R-:W-:Y:S01]  /*14b70*/  FMNMX.FTZ R21, R21, R23, !PT ;  /* 0x0000001715157209 */ /* 0x002fe20007810000 */
[--C-:B------:R-:W-:Y:S02]  /*14b80*/  FFMA.FTZ R189, R189, c[0x0][0x2d0], -R174.reuse ;  /* 0x0000b400bdbd7a23 */ /* 0x100fe400000108ae */
[--C-:B------:R-:W-:Y:S02]  /*14b90*/  FFMA.FTZ R87, R194, c[0x0][0x2d0], -R174.reuse ;  /* 0x0000b400c2577a23 */ /* 0x100fe400000108ae */
[----:B------:R-:W-:Y:S01]  /*14ba0*/  MUFU.EX2 R76, R76 ;  /* 0x0000004c004c7308 */ /* 0x000fe20000000800 */
[----:B------:R-:W1:Y:S01]  /*14bb0*/  SHFL.BFLY PT, R0, R21, 0x1, 0x1f ;  /* 0x0c201f0015007f89 */ /* 0x000e6200000e0000 */
[----:B------:R-:W-:Y:S02]  /*14bc0*/  FMUL.FTZ R43, R43, c[0x0][0x2d0] ;  /* 0x0000b4002b2b7a20 */ /* 0x000fe40000410000 */
[--C-:B------:R-:W-:Y:S01]  /*14bd0*/  FFMA.FTZ R46, R5, c[0x0][0x2d0], -R174.reuse ;  /* 0x0000b400052e7a23 */ /* 0x100fe200000108ae */
[----:B------:R-:W-:Y:S01]  /*14be0*/  FMNMX.FTZ R5, R249, R26, !PT ;  /* 0x0000001af9057209 */ /* 0x000fe20007810000 */
[--C-:B------:R-:W-:Y:S01]  /*14bf0*/  FFMA.FTZ R69, R2, c[0x0][0x2d0], -R174.reuse ;  /* 0x0000b40002457a23 */ /* 0x100fe200000108ae */
[----:B------:R-:W-:Y:S01]  /*14c00*/  FMNMX.FTZ R2, R24, R25, !PT ;  /* 0x0000001918027209 */ /* 0x000fe20007810000 */
[--C-:B------:R-:W-:Y:S01]  /*14c10*/  FFMA.FTZ R190, R190, c[0x0][0x2d0], -R174.reuse ;  /* 0x0000b400bebe7a23 */ /* 0x100fe200000108ae */
[----:B------:R-:W-:Y:S01]  /*14c20*/  FMNMX.FTZ R5, R247, R5, !PT ;  /* 0x00000005f7057209 */ /* 0x000fe20007810000 */
[----:B------:R-:W-:Y:S01]  /*14c30*/  MUFU.EX2 R46, R46 ;  /* 0x0000002e002e7308 */ /* 0x000fe20000000800 */
[C---:B------:R-:W-:Y:S01]  /*14c40*/  FSETP.NEU.FTZ.AND P1, PT, R2.reuse, -INF , PT ;  /* 0xff8000000200780b */ /* 0x040fe20003f3d000 */
[C---:B------:R-:W-:Y:S01]  /*14c50*/  FMUL.FTZ R173, R2.reuse, c[0x0][0x2d0] ;  /* 0x0000b40002ad7a20 */ /* 0x040fe20000410000 */
[----:B------:R-:W-:Y:S01]  /*14c60*/  FMNMX.FTZ R5, R211, R5, !PT ;  /* 0x00000005d3057209 */ /* 0x000fe20007810000 */
[--C-:B------:R-:W-:Y:S01]  /*14c70*/  FFMA.FTZ R195, R195, c[0x0][0x2d0], -R174.reuse ;  /* 0x0000b400c3c37a23 */ /* 0x100fe200000108ae */
[----:B------:R-:W-:Y:S01]  /*14c80*/  FSEL R42, R2, RZ, P1 ;  /* 0x000000ff022a7208 */ /* 0x000fe20000800000 */
[--C-:B------:R-:W-:Y:S01]  /*14c90*/  FFMA.FTZ R196, R196, c[0x0][0x2d0], -R174.reuse ;  /* 0x0000b400c4c47a23 */ /* 0x100fe200000108ae */
[----:B------:R-:W-:Y:S01]  /*14ca0*/  FSEL R173, R173, RZ, P1 ;  /* 0x000000ffadad7208 */ /* 0x000fe20000800000 */
[----:B------:R-:W-:Y:S01]  /*14cb0*/  FFMA.FTZ R205, R205, c[0x0][0x2d0], -R174 ;  /* 0x0000b400cdcd7a23 */ /* 0x000fe200000108ae */
[----:B------:R-:W-:Y:S01]  /*14cc0*/  FMNMX.FTZ R5, R188, R5, !PT ;  /* 0x00000005bc057209 */ /* 0x000fe20007810000 */
[----:B------:R-:W2:Y:S01]  /*14cd0*/  MUFU.EX2 R69, R69 ;  /* 0x0000004500457308 */ /* 0x000ea20000000800 */
[----:B------:R-:W-:Y:S02]  /*14ce0*/  FADD.FTZ R42, -R42, R166 ;  /* 0x000000a62a2a7221 */ /* 0x000fe40000010100 */
[----:B------:R-:W-:Y:S01]  /*14cf0*/  FMNMX.FTZ R5, R184, R5, !PT ;  /* 0x00000005b8057209 */ /* 0x000fe20007810000 */
[--C-:B------:R-:W-:Y:S01]  /*14d00*/  FFMA.FTZ R194, R64, c[0x0][0x2d0], -R173.reuse ;  /* 0x0000b40040c27a23 */ /* 0x100fe200000108ad */
[----:B-1----:R-:W-:Y:S01]  /*14d10*/  FMNMX.FTZ R0, R21, R0, !PT ;  /* 0x0000000015007209 */ /* 0x002fe20007810000 */
[--C-:B------:R-:W-:Y:S01]  /*14d20*/  FFMA.FTZ R72, R19, c[0x0][0x2d0], -R173.reuse ;  /* 0x0000b40013487a23 */ /* 0x100fe200000108ad */
[----:B------:R-:W-:Y:S01]  /*14d30*/  LDSM.16.MT88.4 R20, [R225+0x100] ;  /* 0x00010000e114783b */ /* 0x000fe20000004200 */
[--C-:B------:R-:W-:Y:S01]  /*14d40*/  FFMA.FTZ R83, R18, c[0x0][0x2d0], -R173.reuse ;  /* 0x0000b40012537a23 */ /* 0x100fe200000108ad */
[----:B------:R-:W-:Y:S01]  /*14d50*/  FSETP.NEU.FTZ.AND P0, PT, R0, -INF , PT ;  /* 0xff8000000000780b */ /* 0x000fe20003f1d000 */
[----:B------:R-:W1:Y:S01]  /*14d60*/  MUFU.EX2 R47, R47 ;  /* 0x0000002f002f7308 */ /* 0x000e620000000800 */
[----:B------:R-:W-:Y:S01]  /*14d70*/  FMNMX.FTZ R5, R182, R5, !PT ;  /* 0x00000005b6057209 */ /* 0x000fe20007810000 */
[--C-:B------:R-:W-:Y:S02]  /*14d80*/  FFMA.FTZ R85, R17, c[0x0][0x2d0], -R173.reuse ;  /* 0x0000b40011557a23 */ /* 0x100fe400000108ad */
[----:B------:R-:W-:Y:S01]  /*14d90*/  FMUL.FTZ R170, R0, c[0x0][0x2d0] ;  /* 0x0000b40000aa7a20 */ /* 0x000fe20000410000 */
[----:B------:R-:W-:Y:S01]  /*14da0*/  FMNMX.FTZ R5, R180, R5, !PT ;  /* 0x00000005b4057209 */ /* 0x000fe20007810000 */
[--C-:B------:R-:W-:Y:S02]  /*14db0*/  FFMA.FTZ R78, R6, c[0x0][0x2d0], -R173.reuse ;  /* 0x0000b400064e7a23 */ /* 0x100fe400000108ad */
[--C-:B------:R-:W-:Y:S01]  /*14dc0*/  FFMA.FTZ R73, R7, c[0x0][0x2d0], -R173.reuse ;  /* 0x0000b40007497a23 */ /* 0x100fe200000108ad */
[----:B------:R-:W-:Y:S01]  /*14dd0*/  FSEL R170, R170, RZ, P0 ;  /* 0x000000ffaaaa7208 */ /* 0x000fe20000000000 */
[----:B------:R-:W-:Y:S01]  /*14de0*/  MUFU.EX2 R72, R72 ;  /* 0x0000004800487308 */ /* 0x000fe20000000800 */
[----:B------:R-:W-:Y:S01]  /*14df0*/  FMNMX.FTZ R5, R90, R5, !PT ;  /* 0x000000055a057209 */ /* 0x000fe20007810000 */
[----:B------:R-:W-:Y:S02]  /*14e00*/  FMUL.FTZ R42, R42, c[0x0][0x2d0] ;  /* 0x0000b4002a2a7a20 */ /* 0x000fe40000410000 */
[--C-:B------:R-:W-:Y:S01]  /*14e10*/  FFMA.FTZ R166, R58, c[0x0][0x2d0], -R170.reuse ;  /* 0x0000b4003aa67a23 */ /* 0x100fe200000108aa */
[----:B------:R-:W-:Y:S01]  /*14e20*/  FMNMX.FTZ R5, R91, R5, !PT ;  /* 0x000000055b057209 */ /* 0x000fe20007810000 */
[--C-:B------:R-:W-:Y:S01]  /*14e30*/  FFMA.FTZ R167, R67, c[0x0][0x2d0], -R170.reuse ;  /* 0x0000b40043a77a23 */ /* 0x100fe200000108aa */
[----:B--2---:R-:W-:Y:S01]  /*14e40*/  F2FP.BF16.PACK_AB R48, R69, R76 ;  /* 0x0000004c4530723e */ /* 0x004fe200000010ff */
[--C-:B------:R-:W-:Y:S01]  /*14e50*/  FFMA.FTZ R77, R8, c[0x0][0x2d0], -R170.reuse ;  /* 0x0000b400084d7a23 */ /* 0x100fe200000108aa */
[----:B------:R-:W-:Y:S01]  /*14e60*/  FMNMX.FTZ R5, R94, R5, !PT ;  /* 0x000000055e057209 */ /* 0x000fe20007810000 */
[----:B------:R-:W-:Y:S01]  /*14e70*/  MUFU.EX2 R78, R78 ;  /* 0x0000004e004e7308 */ /* 0x000fe20000000800 */
[--C-:B------:R-:W-:Y:S02]  /*14e80*/  FFMA.FTZ R68, R4, c[0x0][0x2d0], -R173.reuse ;  /* 0x0000b40004447a23 */ /* 0x100fe400000108ad */
[----:B------:R-:W-:Y:S01]  /*14e90*/  FMNMX.FTZ R5, R45, R5, !PT ;  /* 0x000000052d057209 */ /* 0x000fe20007810000 */
[--C-:B------:R-:W-:Y:S01]  /*14ea0*/  FFMA.FTZ R71, R9, c[0x0][0x2d0], -R170.reuse ;  /* 0x0000b40009477a23 */ /* 0x100fe200000108aa */
[----:B-1----:R-:W-:Y:S01]  /*14eb0*/  F2FP.BF16.PACK_AB R50, R47, R46 ;  /* 0x0000002e2f32723e */ /* 0x002fe200000010ff */
[--C-:B------:R-:W-:Y:S02]  /*14ec0*/  FFMA.FTZ R187, R187, c[0x0][0x2d0], -R170.reuse ;  /* 0x0000b400bbbb7a23 */ /* 0x100fe400000108aa */
[----:B------:R-:W1:Y:S01]  /*14ed0*/  SHFL.BFLY PT, R4, R5, 0x2, 0x1f ;  /* 0x0c401f0005047f89 */ /* 0x000e6200000e0000 */
[--C-:B------:R-:W-:Y:S01]  /*14ee0*/  FFMA.FTZ R183, R183, c[0x0][0x2d0], -R170.reuse ;  /* 0x0000b400b7b77a23 */ /* 0x100fe200000108aa */
[----:B------:R-:W2:Y:S01]  /*14ef0*/  MUFU.EX2 R73, R73 ;  /* 0x0000004900497308 */ /* 0x000ea20000000800 */
[--C-:B------:R-:W-:Y:S02]  /*14f00*/  FFMA.FTZ R181, R181, c[0x0][0x2d0], -R170.reuse ;  /* 0x0000b400b5b57a23 */ /* 0x100fe400000108aa */
[--C-:B------:R-:W-:Y:S02]  /*14f10*/  FFMA.FTZ R179, R179, c[0x0][0x2d0], -R170.reuse ;  /* 0x0000b400b3b37a23 */ /* 0x100fe400000108aa */
[--C-:B------:R-:W-:Y:S02]  /*14f20*/  FFMA.FTZ R70, R12, c[0x0][0x2d0], -R170.reuse ;  /* 0x0000b4000c467a23 */ /* 0x100fe400000108aa */
[--C-:B------:R-:W-:Y:S02]  /*14f30*/  FFMA.FTZ R74, R13, c[0x0][0x2d0], -R170.reuse ;  /* 0x0000b4000d4a7a23 */ /* 0x100fe400000108aa */
[--C-:B------:R-:W-:Y:S01]  /*14f40*/  FFMA.FTZ R197, R197, c[0x0][0x2d0], -R173.reuse ;  /* 0x0000b400c5c57a23 */ /* 0x100fe200000108ad */
[----:B------:R-:W3:Y:S01]  /*14f50*/  MUFU.EX2 R68, R68 ;  /* 0x0000004400447308 */ /* 0x000ee20000000800 */
[--C-:B------:R-:W-:Y:S02]  /*14f60*/  FFMA.FTZ R198, R198, c[0x0][0x2d0], -R173.reuse ;  /* 0x0000b400c6c67a23 */ /* 0x100fe400000108ad */
[--C-:B------:R-:W-:Y:S02]  /*14f70*/  FFMA.FTZ R199, R199, c[0x0][0x2d0], -R170.reuse ;  /* 0x0000b400c7c77a23 */ /* 0x100fe400000108aa */
[--C-:B------:R-:W-:Y:S02]  /*14f80*/  FFMA.FTZ R201, R201, c[0x0][0x2d0], -R170.reuse ;  /* 0x0000b400c9c97a23 */ /* 0x100fe400000108aa */
[--C-:B------:R-:W-:Y:S02]  /*14f90*/  FFMA.FTZ R202, R202, c[0x0][0x2d0], -R170.reuse ;  /* 0x0000b400caca7a23 */ /* 0x100fe400000108aa */
[----:B------:R-:W-:Y:S01]  /*14fa0*/  FFMA.FTZ R203, R203, c[0x0][0x2d0], -R170 ;  /* 0x0000b400cbcb7a23 */ /* 0x000fe200000108aa */
[----:B------:R-:W4:Y:S01]  /*14fb0*/  MUFU.EX2 R43, R43 ;  /* 0x0000002b002b7308 */ /* 0x000f220000000800 */
[--C-:B------:R-:W-:Y:S01]  /*14fc0*/  FFMA.FTZ R250, R250, c[0x0][0x2d0], -R174.reuse ;  /* 0x0000b400fafa7a23 */ /* 0x100fe200000108ae */
[----:B-1----:R-:W-:Y:S01]  /*14fd0*/  FMNMX.FTZ R4, R5, R4, !PT ;  /* 0x0000000405047209 */ /* 0x002fe20007810000 */
[----:B------:R-:W-:Y:S01]  /*14fe0*/  FFMA.FTZ R251, R251, c[0x0][0x2d0], -R173 ;  /* 0x0000b400fbfb7a23 */ /* 0x000fe200000108ad */
[----:B--2---:R-:W-:Y:S01]  /*14ff0*/  F2FP.BF16.PACK_AB R49, R73, R78 ;  /* 0x0000004e4931723e */ /* 0x004fe200000010ff */
[--C-:B------:R-:W-:Y:S01]  /*15000*/  FFMA.FTZ R204, R204, c[0x0][0x2d0], -R174.reuse ;  /* 0x0000b400cccc7a23 */ /* 0x100fe200000108ae */
[----:B------:R-:W-:Y:S01]  /*15010*/  FSEL R5, R0, RZ, P0 ;  /* 0x000000ff00057208 */ /* 0x000fe20000000000 */
[----:B------:R-:W1:Y:S01]  /*15020*/  SHFL.BFLY PT, R44, R4, 0x1, 0x1f ;  /* 0x0c201f00042c7f89 */ /* 0x000e6200000e0000 */
[----:B------:R-:W-:Y:S02]  /*15030*/  FFMA.FTZ R200, R200, c[0x0][0x2d0], -R174 ;  /* 0x0000b400c8c87a23 */ /* 0x000fe400000108ae */
[----:B------:R-:W2:Y:S01]  /*15040*/  MUFU.EX2 R42, R42 ;  /* 0x0000002a002a7308 */ /* 0x000ea20000000800 */
[----:B------:R-:W-:Y:S02]  /*15050*/  FADD.FTZ R5, -R5, R165 ;  /* 0x000000a505057221 */ /* 0x000fe40000010100 */
[--C-:B------:R-:W-:Y:S01]  /*15060*/  FFMA.FTZ R165, R29, c[0x0][0x2d0], -R173.reuse ;  /* 0x0000b4001da57a23 */ /* 0x100fe200000108ad */
[----:B---3--:R-:W-:Y:S01]  /*15070*/  F2FP.BF16.PACK_AB R51, R72, R68 ;  /* 0x000000444833723e */ /* 0x008fe200000010ff */
[----:B------:R-:W-:Y:S02]  /*15080*/  FMUL.FTZ R5, R5, c[0x0][0x2d0] ;  /* 0x0000b40005057a20 */ /* 0x000fe40000410000 */
[--C-:B------:R-:W-:Y:S02]  /*15090*/  FFMA.FTZ R208, R208, c[0x0][0x2d0], -R173.reuse ;  /* 0x0000b400d0d07a23 */ /* 0x100fe400000108ad */
[--C-:B------:R-:W-:Y:S01]  /*150a0*/  FFMA.FTZ R206, R206, c[0x0][0x2d0], -R173.reuse ;  /* 0x0000b400cece7a23 */ /* 0x100fe200000108ad */
[----:B------:R3:W5:Y:S01]  /*150b0*/  MUFU.EX2 R41, R5 ;  /* 0x0000000500297308 */ /* 0x0007620000000800 */
[--C-:B------:R-:W-:Y:S02]  /*150c0*/  FFMA.FTZ R252, R252, c[0x0][0x2d0], -R170.reuse ;  /* 0x0000b400fcfc7a23 */ /* 0x100fe400000108aa */
[----:B------:R-:W-:Y:S02]  /*150d0*/  FFMA.FTZ R248, R248, c[0x0][0x2d0], -R170 ;  /* 0x0000b400f8f87a23 */ /* 0x000fe400000108aa */
[C---:B----4-:R-:W-:Y:S02]  /*150e0*/  FMUL.FTZ R16, R43.reuse, R148 ;  /* 0x000000942b107220 */ /* 0x050fe40000410000 */
[C---:B------:R-:W-:Y:S02]  /*150f0*/  FMUL.FTZ R17, R43.reuse, R149 ;  /* 0x000000952b117220 */ /* 0x040fe40000410000 */
[C---:B------:R-:W-:Y:S01]  /*15100*/  FMUL.FTZ R104, R43.reuse, R104 ;  /* 0x000000682b687220 */ /* 0x040fe20000410000 */
[----:B------:R-:W-:Y:S01]  /*15110*/  MUFU.EX2 R77, R77 ;  /* 0x0000004d004d7308 */ /* 0x000fe20000000800 */
[----:B-1----:R-:W-:Y:S01]  /*15120*/  FMNMX.FTZ R44, R4, R44, !PT ;  /* 0x0000002c042c7209 */ /* 0x002fe20007810000 */
[----:B------:R-:W-:Y:S02]  /*15130*/  FMUL.FTZ R105, R43, R105 ;  /* 0x000000692b697220 */ /* 0x000fe40000410000 */
[----:B--2---:R-:W-:Y:S01]  /*15140*/  FMUL.FTZ R18, R42, R150 ;  /* 0x000000962a127220 */ /* 0x004fe20000410000 */
[----:B------:R-:W-:Y:S01]  /*15150*/  FSETP.NEU.FTZ.AND P0, PT, R44, -INF , PT ;  /* 0xff8000002c00780b */ /* 0x000fe20003f1d000 */
[----:B------:R-:W-:Y:S02]  /*15160*/  FMUL.FTZ R19, R42, R151 ;  /* 0x000000972a137220 */ /* 0x000fe40000410000 */
[----:B------:R-:W-:Y:S01]  /*15170*/  LDSM.16.MT88.4 R148, [R225+0x2900] ;  /* 0x00290000e194783b */ /* 0x000fe20000004200 */
[C---:B------:R-:W-:Y:S01]  /*15180*/  FSEL R4, R44.reuse, RZ, P0 ;  /* 0x000000ff2c047208 */ /* 0x040fe20000000000 */
[----:B------:R-:W1:Y:S01]  /*15190*/  MUFU.EX2 R71, R71 ;  /* 0x0000004700477308 */ /* 0x000e620000000800 */
[----:B------:R-:W-:Y:S02]  /*151a0*/  FMUL.FTZ R95, R44, c[0x0][0x2d0] ;  /* 0x0000b4002c5f7a20 */ /* 0x000fe40000410000 */
[----:B------:R-:W-:Y:S02]  /*151b0*/  FMUL.FTZ R6, R42, R162 ;  /* 0x000000a22a067220 */ /* 0x000fe40000410000 */
[----:B------:R-:W-:Y:S01]  /*151c0*/  FADD.FTZ R4, -R4, R164 ;  /* 0x000000a404047221 */ /* 0x000fe20000010100 */
[----:B------:R-:W-:Y:S01]  /*151d0*/  FSEL R95, R95, RZ, P0 ;  /* 0x000000ff5f5f7208 */ /* 0x000fe20000000000 */
[----:B------:R-:W-:Y:S01]  /*151e0*/  FFMA.FTZ R164, R52, c[0x0][0x2d0], -R173 ;  /* 0x0000b40034a47a23 */ /* 0x000fe200000108ad */
[----:B------:R-:W-:Y:S01]  /*151f0*/  ISETP.GT.AND P0, PT, R243, UR5, PT ;  /* 0x00000005f3007c0c */ /* 0x000fe2000bf04270 */
[----:B------:R-:W-:Y:S01]  /*15200*/  FMUL.FTZ R4, R4, c[0x0][0x2d0] ;  /* 0x0000b40004047a20 */ /* 0x000fe20000410000 */
[----:B------:R-:W-:Y:S01]  /*15210*/  MUFU.EX2 R70, R70 ;  /* 0x0000004600467308 */ /* 0x000fe20000000800 */
[----:B------:R-:W2:Y:S01]  /*15220*/  LDSM.16.MT88.4 R52, [R219+0x100] ;  /* 0x00010000db34783b */ /* 0x000ea20000004200 */
[----:B---3--:R-:W-:Y:S01]  /*15230*/  FMUL.FTZ R5, R43, R161 ;  /* 0x000000a12b057220 */ /* 0x008fe20000410000 */
[----:B------:R-:W-:Y:S01]  /*15240*/  MOV R161, R56 ;  /* 0x0000003800a17202 */ /* 0x000fe20000000f00 */
[----:B------:R-:W-:Y:S01]  /*15250*/  FMUL.FTZ R7, R42, R163 ;  /* 0x000000a32a077220 */ /* 0x000fe20000410000 */
[----:B------:R-:W-:Y:S01]  /*15260*/  IADD3 R243, R243, -0x1, RZ ;  /* 0xfffffffff3f37810 */ /* 0x000fe20007ffe0ff */
[C---:B-----5:R-:W-:Y:S02]  /*15270*/  FMUL.FTZ R8, R41.reuse, R156 ;  /* 0x0000009c29087220 */ /* 0x060fe40000410000 */
[----:B------:R-:W-:Y:S02]  /*15280*/  FMUL.FTZ R9, R41, R157 ;  /* 0x0000009d29097220 */ /* 0x000fe40000410000 */
[----:B------:R3:W4:Y:S01]  /*15290*/  MUFU.EX2 R40, R4 ;  /* 0x0000000400287308 */ /* 0x0007220000000800 */
[--C-:B------:R-:W-:Y:S02]  /*152a0*/  FFMA.FTZ R82, R10, c[0x0][0x2d0], -R95.reuse ;  /* 0x0000b4000a527a23 */ /* 0x100fe4000001085f */
[--C-:B------:R-:W-:Y:S01]  /*152b0*/  FFMA.FTZ R81, R11, c[0x0][0x2d0], -R95.reuse ;  /* 0x0000b4000b517a23 */ /* 0x100fe2000001085f */
[----:B-1----:R-:W-:Y:S01]  /*152c0*/  F2FP.BF16.PACK_AB R36, R71, R77 ;  /* 0x0000004d4724723e */ /* 0x002fe200000010ff */
[--C-:B------:R-:W-:Y:S02]  /*152d0*/  FFMA.FTZ R80, R14, c[0x0][0x2d0], -R95.reuse ;  /* 0x0000b4000e507a23 */ /* 0x100fe4000001085f */
[----:B------:R-:W-:Y:S02]  /*152e0*/  FFMA.FTZ R79, R15, c[0x0][0x2d0], -R95 ;  /* 0x0000b4000f4f7a23 */ /* 0x000fe4000001085f */
[----:B------:R-:W-:Y:S01]  /*152f0*/  FMUL.FTZ R29, R41, R137 ;  /* 0x00000089291d7220 */ /* 0x000fe20000410000 */
[----:B------:R-:W1:Y:S01]  /*15300*/  MUFU.EX2 R74, R74 ;  /* 0x0000004a004a7308 */ /* 0x000e620000000800 */
[--C-:B------:R-:W-:Y:S02]  /*15310*/  FFMA.FTZ R137, R59, c[0x0][0x2d0], -R170.reuse ;  /* 0x0000b4003b897a23 */ /* 0x100fe400000108aa */
[C---:B------:R-:W-:Y:S02]  /*15320*/  FMUL.FTZ R106, R42.reuse, R106 ;  /* 0x0000006a2a6a7220 */ /* 0x040fe40000410000 */
[----:B------:R-:W-:Y:S02]  /*15330*/  FMUL.FTZ R107, R42, R107 ;  /* 0x0000006b2a6b7220 */ /* 0x000fe40000410000 */
[C---:B------:R-:W-:Y:S02]  /*15340*/  FMUL.FTZ R108, R41.reuse, R108 ;  /* 0x0000006c296c7220 */ /* 0x040fe40000410000 */
[----:B------:R-:W-:Y:S01]  /*15350*/  FMUL.FTZ R109, R41, R109 ;  /* 0x0000006d296d7220 */ /* 0x000fe20000410000 */
[----:B------:R-:W-:Y:S01]  /*15360*/  MUFU.EX2 R82, R82 ;  /* 0x0000005200527308 */ /* 0x000fe20000000800 */
[C---:B------:R-:W-:Y:S02]  /*15370*/  FMUL.FTZ R112, R43.reuse, R112 ;  /* 0x000000702b707220 */ /* 0x040fe40000410000 */
[C---:B------:R-:W-:Y:S02]  /*15380*/  FMUL.FTZ R113, R43.reuse, R113 ;  /* 0x000000712b717220 */ /* 0x040fe40000410000 */
[----:B---3--:R-:W-:Y:S02]  /*15390*/  FMUL.FTZ R4, R43, R160 ;  /* 0x000000a02b047220 */ /* 0x008fe40000410000 */
[----:B------:R-:W-:Y:S02]  /*153a0*/  IMAD.MOV.U32 R160, RZ, RZ, R57 ;  /* 0x000000ffffa07224 */ /* 0x000fe400078e0039 */
[----:B------:R-:W3:Y:S01]  /*153b0*/  LDSM.16.MT88.4 R56, [R218+0x100] ;  /* 0x00010000da38783b */ /* 0x000ee20000004200 */
[----:B------:R-:W5:Y:S01]  /*153c0*/  MUFU.EX2 R81, R81 ;  /* 0x0000005100517308 */ /* 0x000f620000000800 */
[----:B----4-:R-:W-:Y:S01]  /*153d0*/  FMUL.FTZ R10, R40, R158 ;  /* 0x0000009e280a7220 */ /* 0x010fe20000410000 */
[-C--:B------:R-:W-:Y:S05]  /*153e0*/  HMMA.16816.F32.BF16 R4, R48, R20.reuse, R4 ;  /* 0x000000143004723c */ /* 0x080fea0000041804 */
[----:B-1----:R-:W-:Y:S01]  /*153f0*/  F2FP.BF16.PACK_AB R38, R74, R70 ;  /* 0x000000464a26723e */ /* 0x002fe200000010ff */
[C---:B------:R-:W-:Y:S02]  /*15400*/  FMUL.FTZ R11, R40.reuse, R159 ;  /* 0x0000009f280b7220 */ /* 0x040fe40000410000 */
[----:B------:R-:W-:Y:S01]  /*15410*/  MUFU.EX2 R80, R80 ;  /* 0x0000005000507308 */ /* 0x000fe20000000800 */
[C---:B------:R-:W-:Y:S03]  /*15420*/  FMUL.FTZ R110, R40.reuse, R110 ;  /* 0x0000006e286e7220 */ /* 0x040fe60000410000 */
[----:B------:R-:W-:Y:S02]  /*15430*/  FMUL.FTZ R111, R40, R111 ;  /* 0x0000006f286f7220 */ /* 0x000fe40000410000 */
[C---:B------:R-:W-:Y:S02]  /*15440*/  FMUL.FTZ R114, R42.reuse, R114 ;  /* 0x000000722a727220 */ /* 0x040fe40000410000 */
[----:B------:R-:W-:Y:S02]  /*15450*/  FMUL.FTZ R115, R42, R115 ;  /* 0x000000732a737220 */ /* 0x000fe40000410000 */
[----:B------:R-:W1:Y:S01]  /*15460*/  MUFU.EX2 R79, R79 ;  /* 0x0000004f004f7308 */ /* 0x000e620000000800 */
[C---:B------:R-:W-:Y:S02]  /*15470*/  FMUL.FTZ R12, R41.reuse, R152 ;  /* 0x00000098290c7220 */ /* 0x040fe40000410000 */
[----:B------:R-:W-:Y:S01]  /*15480*/  FMUL.FTZ R13, R41, R153 ;  /* 0x00000099290d7220 */ /* 0x000fe20000410000 */
[----:B-----5:R-:W-:Y:S01]  /*15490*/  F2FP.BF16.PACK_AB R37, R81, R82 ;  /* 0x000000525125723e */ /* 0x020fe200000010ff */
[C---:B------:R-:W-:Y:S02]  /*154a0*/  FMUL.FTZ R14, R40.reuse, R154 ;  /* 0x0000009a280e7220 */ /* 0x040fe40000410000 */
[C---:B------:R-:W-:Y:S02]  /*154b0*/  FMUL.FTZ R15, R40.reuse, R155 ;  /* 0x0000009b280f7220 */ /* 0x040fe40000410000 */
[C---:B------:R-:W-:Y:S01]  /*154c0*/  FMUL.FTZ R24, R41.reuse, R140 ;  /* 0x0000008c29187220 */ /* 0x040fe20000410000 */
[----:B------:R-:W-:Y:S01]  /*154d0*/  MUFU.EX2 R84, R84 ;  /* 0x0000005400547308 */ /* 0x000fe20000000800 */
[----:B------:R-:W-:Y:S02]  /*154e0*/  FMUL.FTZ R25, R41, R141 ;  /* 0x0000008d29197220 */ /* 0x000fe40000410000 */
[C---:B------:R-:W-:Y:S02]  /*154f0*/  FMUL.FTZ R26, R40.reuse, R142 ;  /* 0x0000008e281a7220 */ /* 0x040fe40000410000 */
[C---:B------:R-:W-:Y:S02]  /*15500*/  FMUL.FTZ R27, R40.reuse, R143 ;  /* 0x0000008f281b7220 */ /* 0x040fe40000410000 */
[C---:B------:R-:W-:Y:S02]  /*15510*/  FMUL.FTZ R30, R40.reuse, R138 ;  /* 0x0000008a281e7220 */ /* 0x040fe40000410000 */
[----:B------:R-:W-:Y:S01]  /*15520*/  FMUL.FTZ R31, R40, R139 ;  /* 0x0000008b281f7220 */ /* 0x000fe20000410000 */
[----:B------:R-:W-:Y:S01]  /*15530*/  MUFU.EX2 R83, R83 ;  /* 0x0000005300537308 */ /* 0x000fe20000000800 */
[C---:B------:R-:W-:Y:S02]  /*15540*/  FMUL.FTZ R100, R43.reuse, R100 ;  /* 0x000000642b647220 */ /* 0x040fe40000410000 */
[----:B------:R-:W-:Y:S01]  /*15550*/  FMUL.FTZ R101, R43, R101 ;  /* 0x000000652b657220 */ /* 0x000fe20000410000 */
[----:B-1----:R-:W-:Y:S01]  /*15560*/  F2FP.BF16.PACK_AB R39, R79, R80 ;  /* 0x000000504f27723e */ /* 0x002fe200000010ff */
[C---:B------:R-:W-:Y:S02]  /*15570*/  FMUL.FTZ R102, R42.reuse, R102 ;  /* 0x000000662a667220 */ /* 0x040fe40000410000 */
[C---:B------:R-:W-:Y:S02]  /*15580*/  FMUL.FTZ R103, R42.reuse, R103 ;  /* 0x000000672a677220 */ /* 0x040fe40000410000 */
[C---:B------:R-:W-:Y:S01]  /*15590*/  FMUL.FTZ R116, R43.reuse, R116 ;  /* 0x000000742b747220 */ /* 0x040fe20000410000 */
[----:B------:R-:W-:Y:S01]  /*155a0*/  MUFU.EX2 R85, R85 ;  /* 0x0000005500557308 */ /* 0x000fe20000000800 */
[C---:B------:R-:W-:Y:S04]  /*155b0*/  HMMA.16816.F32.BF16 R8, R36.reuse, R20, R8 ;  /* 0x000000142408723c */ /* 0x040fe80000041808 */
[C---:B------:R-:W-:Y:S02]  /*155c0*/  FMUL.FTZ R117, R43.reuse, R117 ;  /* 0x000000752b757220 */ /* 0x040fe40000410000 */
[C---:B------:R-:W-:Y:S02]  /*155d0*/  FMUL.FTZ R118, R42.reuse, R118 ;  /* 0x000000762a767220 */ /* 0x040fe40000410000 */
[-C--:B------:R-:W-:Y:S01]  /*155e0*/  HMMA.16816.F32.BF16 R12, R36, R22.reuse, R12 ;  /* 0x00000016240c723c */ /* 0x080fe2000004180c */
[----:B------:R-:W-:Y:S03]  /*155f0*/  MUFU.EX2 R86, R86 ;  /* 0x0000005600567308 */ /* 0x000fe60000000800 */
[C---:B------:R-:W-:Y:S02]  /*15600*/  FMUL.FTZ R20, R43.reuse, R144 ;  /* 0x000000902b147220 */ /* 0x040fe40000410000 */
[----:B------:R-:W-:Y:S02]  /*15610*/  FMUL.FTZ R21, R43, R145 ;  /* 0x000000912b157220 */ /* 0x000fe40000410000 */
[C---:B------:R-:W-:Y:S03]  /*15620*/  HMMA.16816.F32.BF16 R16, R48.reuse, R22, R16 ;  /* 0x000000163010723c */ /* 0x040fe60000041810 */
[----:B------:R-:W-:Y:S01]  /*15630*/  MUFU.EX2 R87, R87 ;  /* 0x0000005700577308 */ /* 0x000fe20000000800 */
[C---:B------:R-:W-:Y:S02]  /*15640*/  FMUL.FTZ R119, R42.reuse, R119 ;  /* 0x000000772a777220 */ /* 0x040fe40000410000 */
[C---:B------:R-:W-:Y:S02]  /*15650*/  FMUL.FTZ R120, R41.reuse, R120 ;  /* 0x0000007829787220 */ /* 0x040fe40000410000 */
[C---:B------:R-:W-:Y:S04]  /*15660*/  FMUL.FTZ R22, R42.reuse, R146 ;  /* 0x000000922a167220 */ /* 0x040fe80000410000 */
[----:B------:R-:W-:Y:S01]  /*15670*/  FMUL.FTZ R23, R42, R147 ;  /* 0x000000932a177220 */ /* 0x000fe20000410000 */
[----:B------:R-:W-:Y:S01]  /*15680*/  MUFU.EX2 R164, R164 ;  /* 0x000000a400a47308 */ /* 0x000fe20000000800 */
[C---:B------:R-:W-:Y:S02]  /*15690*/  FMUL.FTZ R121, R41.reuse, R121 ;  /* 0x0000007929797220 */ /* 0x040fe40000410000 */
[C---:B------:R-:W-:Y:S02]  /*156a0*/  FMUL.FTZ R122, R40.reuse, R122 ;  /* 0x0000007a287a7220 */ /* 0x040fe40000410000 */
[C---:B------:R-:W-:Y:S01]  /*156b0*/  FMUL.FTZ R123, R40.reuse, R123 ;  /* 0x0000007b287b7220 */ /* 0x040fe20000410000 */
[-C--:B------:R-:W-:Y:S03]  /*156c0*/  HMMA.16816.F32.BF16 R20, R48, R32.reuse, R20 ;  /* 0x000000203014723c */ /* 0x080fe60000041814 */
[C---:B------:R-:W-:Y:S01]  /*156d0*/  FMUL.FTZ R124, R41.reuse, R124 ;  /* 0x0000007c297c7220 */ /* 0x040fe20000410000 */
[----:B------:R-:W-:Y:S01]  /*156e0*/  MUFU.EX2 R165, R165 ;  /* 0x000000a500a57308 */ /* 0x000fe20000000800 */
[C---:B------:R-:W-:Y:S02]  /*156f0*/  FMUL.FTZ R125, R41.reuse, R125 ;  /* 0x0000007d297d7220 */ /* 0x040fe40000410000 */
[C---:B------:R-:W-:Y:S01]  /*15700*/  FMUL.FTZ R126, R40.reuse, R126 ;  /* 0x0000007e287e7220 */ /* 0x040fe20000410000 */
[C---:B------:R-:W-:Y:S04]  /*15710*/  HMMA.16816.F32.BF16 R24, R36.reuse, R32, R24 ;  /* 0x000000202418723c */ /* 0x040fe80000041818 */
[----:B------:R-:W-:Y:S02]  /*15720*/  FMUL.FTZ R127, R40, R127 ;  /* 0x0000007f287f7220 */ /* 0x000fe40000410000 */
[----:B------:R-:W-:Y:S01]  /*15730*/  MUFU.EX2 R137, R137 ;  /* 0x0000008900897308 */ /* 0x000fe20000000800 */
[--C-:B------:R-:W-:Y:S02]  /*15740*/  FFMA.FTZ R32, R28, c[0x0][0x2d0], -R170.reuse ;  /* 0x0000b4001c207a23 */ /* 0x100fe400000108aa */
[C---:B------:R-:W-:Y:S03]  /*15750*/  FMUL.FTZ R28, R41.reuse, R136 ;  /* 0x00000088291c7220 */ /* 0x040fe60000410000 */
[----:B------:R-:W-:Y:S02]  /*15760*/  FMUL.FTZ R33, R41, R133 ;  /* 0x0000008529217220 */ /* 0x000fe40000410000 */
[----:B------:R-:W-:Y:S02]  /*15770*/  FFMA.FTZ R133, R192, c[0x0][0x2d0], -R95 ;  /* 0x0000b400c0857a23 */ /* 0x000fe4000001085f */
[-C--:B------:R-:W-:Y:S01]  /*15780*/  HMMA.16816.F32.BF16 R28, R36, R34.reuse, R28 ;  /* 0x00000022241c723c */ /* 0x080fe2000004181c */
[----:B------:R1:W4:Y:S02]  /*15790*/  MUFU.EX2 R136, R32 ;  /* 0x0000002000887308 */ /* 0x0003240000000800 */
[----:B------:R-:W-:Y:S02]  /*157a0*/  FFMA.FTZ R192, R65, c[0x0][0x2d0], -R173 ;  /* 0x0000b40041c07a23 */ /* 0x000fe400000108ad */
[--C-:B------:R-:W-:Y:S02]  /*157b0*/  FFMA.FTZ R188, R188, c[0x0][0x2d0], -R95.reuse ;  /* 0x0000b400bcbc7a23 */ /* 0x100fe4000001085f */
[--C-:B------:R-:W-:Y:S01]  /*157c0*/  FFMA.FTZ R184, R184, c[0x0][0x2d0], -R95.reuse ;  /* 0x0000b400b8b87a23 */ /* 0x100fe2000001085f */
[C---:B------:R-:W-:Y:S03]  /*157d0*/  HMMA.16816.F32.BF16 R100, R48.reuse, R34, R100 ;  /* 0x000000223064723c */ /* 0x040fe60000041864 */
[----:B------:R-:W-:Y:S01]  /*157e0*/  MUFU.EX2 R166, R166 ;  /* 0x000000a600a67308 */ /* 0x000fe20000000800 */
[--C-:B------:R-:W-:Y:S02]  /*157f0*/  FFMA.FTZ R182, R182, c[0x0][0x2d0], -R95.reuse ;  /* 0x0000b400b6b67a23 */ /* 0x100fe4000001085f */
[--C-:B------:R-:W-:Y:S02]  /*15800*/  FFMA.FTZ R180, R180, c[0x0][0x2d0], -R95.reuse ;  /* 0x0000b400b4b47a23 */ /* 0x100fe4000001085f */
[-C--:B--2---:R-:W-:Y:S04]  /*15810*/  HMMA.16816.F32.BF16 R104, R48, R52.reuse, R104 ;  /* 0x000000343068723c */ /* 0x084fe80000041868 */
[----:B------:R-:W-:Y:S01]  /*15820*/  FMUL.FTZ R34, R40, R134 ;  /* 0x0000008628227220 */ /* 0x000fe20000410000 */
[----:B------:R-:W-:Y:S01]  /*15830*/  MUFU.EX2 R167, R167 ;  /* 0x000000a700a77308 */ /* 0x000fe20000000800 */
[--C-:B------:R-:W-:Y:S02]  /*15840*/  FFMA.FTZ R134, R66, c[0x0][0x2d0], -R95.reuse ;  /* 0x0000b40042867a23 */ /* 0x100fe4000001085f */
[C---:B------:R-:W-:Y:S01]  /*15850*/  HMMA.16816.F32.BF16 R108, R36.reuse, R52, R108 ;  /* 0x00000034246c723c */ /* 0x040fe2000004186c */
[----:B------:R-:W-:Y:S03]  /*15860*/  LDSM.16.MT88.4 R64, [R219+0x900] ;  /* 0x00090000db40783b */ /* 0x000fe60000004200 */
[----:B-1----:R-:W-:Y:S02]  /*15870*/  FMUL.FTZ R32, R41, R132 ;  /* 0x0000008429207220 */ /* 0x002fe40000410000 */
[----:B------:R-:W-:Y:S01]  /*15880*/  FMUL.FTZ R35, R40, R135 ;  /* 0x0000008728237220 */ /* 0x000fe20000410000 */
[----:B------:R1:W-:Y:S01]  /*15890*/  MUFU.EX2 R132, R189 ;  /* 0x000000bd00847308 */ /* 0x0003e20000000800 */
[--C-:B------:R-:W-:Y:S04]  /*158a0*/  FFMA.FTZ R135, R61, c[0x0][0x2d0], -R95.reuse ;  /* 0x0000b4003d877a23 */ /* 0x100fe8000001085f */
[--C-:B------:R-:W-:Y:S01]  /*158b0*/  FFMA.FTZ R207, R207, c[0x0][0x2d0], -R95.reuse ;  /* 0x0000b400cfcf7a23 */ /* 0x100fe2000001085f */
[-C--:B------:R-:W-:Y:S03]  /*158c0*/  HMMA.16816.F32.BF16 R32, R36, R54.reuse, R32 ;  /* 0x000000362420723c */ /* 0x080fe60000041820 */
[--C-:B------:R-:W-:Y:S01]  /*158d0*/  FFMA.FTZ R209, R209, c[0x0][0x2d0], -R95.reuse ;  /* 0x0000b400d1d17a23 */ /* 0x100fe2000001085f */
[----:B------:R-:W-:Y:S01]  /*158e0*/  MUFU.EX2 R133, R133 ;  /* 0x0000008500857308 */ /* 0x000fe20000000800 */
[--C-:B------:R-:W-:Y:S02]  /*158f0*/  FFMA.FTZ R244, R244, c[0x0][0x2d0], -R95.reuse ;  /* 0x0000b400f4f47a23 */ /* 0x100fe4000001085f */
[--C-:B------:R-:W-:Y:S01]  /*15900*/  FFMA.FTZ R246, R246, c[0x0][0x2d0], -R95.reuse ;  /* 0x0000b400f6f67a23 */ /* 0x100fe2000001085f */
[C---:B------:R-:W-:Y:S01]  /*15910*/  HMMA.16816.F32.BF16 R112, R48.reuse, R54, R112 ;  /* 0x000000363070723c */ /* 0x040fe20000041870 */
[----:B------:R-:W2:Y:S03]  /*15920*/  LDSM.16.MT88.4 R52, [R225+0x900] ;  /* 0x00090000e134783b */ /* 0x000ea60000004200 */
[--C-:B------:R-:W-:Y:S02]  /*15930*/  FFMA.FTZ R245, R245, c[0x0][0x2d0], -R170.reuse ;  /* 0x0000b400f5f57a23 */ /* 0x100fe400000108aa */
[----:B------:R-:W5:Y:S01]  /*15940*/  MUFU.EX2 R134, R134 ;  /* 0x0000008600867308 */ /* 0x000f620000000800 */
[----:B------:R-:W-:Y:S01]  /*15950*/  FFMA.FTZ R210, R210, c[0x0][0x2d0], -R170 ;  /* 0x0000b400d2d27a23 */ /* 0x000fe200000108aa */
[-C--:B---3--:R-:W-:Y:S04]  /*15960*/  HMMA.16816.F32.BF16 R116, R48, R56.reuse, R116 ;  /* 0x000000383074723c */ /* 0x088fe80000041874 */
[--C-:B-1----:R-:W-:Y:S02]  /*15970*/  FFMA.FTZ R189, R60, c[0x0][0x2d0], -R95.reuse ;  /* 0x0000b4003cbd7a23 */ /* 0x102fe4000001085f */
[----:B------:R-:W1:Y:S01]  /*15980*/  LDSM.16.MT88.4 R60, [R220+0x900] ;  /* 0x00090000dc3c783b */ /* 0x000e620000004200 */
[--C-:B------:R-:W-:Y:S01]  /*15990*/  FFMA.FTZ R249, R249, c[0x0][0x2d0], -R95.reuse ;  /* 0x0000b400f9f97a23 */ /* 0x100fe2000001085f */
[C---:B------:R-:W-:Y:S01]  /*159a0*/  HMMA.16816.F32.BF16 R120, R36.reuse, R56, R120 ;  /* 0x000000382478723c */ /* 0x040fe20000041878 */
[----:B------:R-:W-:Y:S03]  /*159b0*/  MUFU.EX2 R135, R135 ;  /* 0x0000008700877308 */ /* 0x000fe60000000800 */
[--C-:B------:R-:W-:Y:S02]  /*159c0*/  FFMA.FTZ R247, R247, c[0x0][0x2d0], -R95.reuse ;  /* 0x0000b400f7f77a23 */ /* 0x100fe4000001085f */
[----:B------:R-:W-:Y:S01]  /*159d0*/  FFMA.FTZ R211, R211, c[0x0][0x2d0], -R95 ;  /* 0x0000b400d3d37a23 */ /* 0x000fe2000001085f */
[----:B----4-:R-:W-:Y:S01]  /*159e0*/  F2FP.BF16.PACK_AB R56, R137, R136 ;  /* 0x000000888938723e */ /* 0x010fe200000010ff */
[-C--:B------:R-:W-:Y:S03]  /*159f0*/  HMMA.16816.F32.BF16 R124, R36, R58.reuse, R124 ;  /* 0x0000003a247c723c */ /* 0x080fe6000004187c */
[----:B------:R-:W3:Y:S01]  /*15a00*/  MUFU.EX2 R189, R189 ;  /* 0x000000bd00bd7308 */ /* 0x000ee20000000800 */
[--C-:B------:R-:W-:Y:S01]  /*15a10*/  FFMA.FTZ R193, R193, c[0x0][0x2d0], -R174.reuse ;  /* 0x0000b400c1c17a23 */ /* 0x100fe200000108ae */
[----:B-----5:R-:W-:Y:S02]  /*15a20*/  F2FP.BF16.PACK_AB R57, R134, R133 ;  /* 0x000000858639723e */ /* 0x020fe400000010ff */
[C---:B------:R-:W-:Y:S02]  /*15a30*/  FMUL.FTZ R37, R43.reuse, R129 ;  /* 0x000000812b257220 */ /* 0x040fe40000410000 */
[----:B------:R-:W-:Y:S03]  /*15a40*/  FMUL.FTZ R36, R43, R128 ;  /* 0x000000802b247220 */ /* 0x000fe60000410000 */
[C---:B------:R-:W-:Y:S01]  /*15a50*/  FMUL.FTZ R38, R42.reuse, R130 ;  /* 0x000000822a267220 */ /* 0x040fe20000410000 */
[----:B------:R-:W-:Y:S01]  /*15a60*/  MUFU.EX2 R187, R187 ;  /* 0x000000bb00bb7308 */ /* 0x000fe20000000800 */
[----:B------:R-:W-:Y:S02]  /*15a70*/  FMUL.FTZ R39, R42, R131 ;  /* 0x000000832a277220 */ /* 0x000fe40000410000 */
[--C-:B------:R-:W-:Y:S02]  /*15a80*/  FFMA.FTZ R185, R185, c[0x0][0x2d0], -R174.reuse ;  /* 0x0000b400b9b97a23 */ /* 0x100fe400000108ae */
[--C-:B------:R-:W-:Y:S02]  /*15a90*/  FFMA.FTZ R191, R191, c[0x0][0x2d0], -R173.reuse ;  /* 0x0000b400bfbf7a23 */ /* 0x100fe400000108ad */
[--C-:B------:R-:W-:Y:S01]  /*15aa0*/  FFMA.FTZ R186, R186, c[0x0][0x2d0], -R173.reuse ;  /* 0x0000b400baba7a23 */ /* 0x100fe200000108ad */
[----:B------:R-:W-:Y:S02]  /*15ab0*/  HMMA.16816.F32.BF16 R36, R48, R58, R36 ;  /* 0x0000003a3024723c */ /* 0x000fe40000041824 */
[----:B------:R-:W-:Y:S02]  /*15ac0*/  MUFU.EX2 R183, R183 ;  /* 0x000000b700b77308 */ /* 0x000fe40000000800 */
[--C-:B------:R-:W-:Y:S02]  /*15ad0*/  FFMA.FTZ R176, R176, c[0x0][0x2d0], -R174.reuse ;  /* 0x0000b400b0b07a23 */ /* 0x100fe400000108ae */
[--C-:B------:R-:W-:Y:S01]  /*15ae0*/  FFMA.FTZ R175, R175, c[0x0][0x2d0], -R174.reuse ;  /* 0x0000b400afaf7a23 */ /* 0x100fe200000108ae */
[----:B------:R-:W-:Y:S01]  /*15af0*/  F2FP.BF16.PACK_AB R48, R84, R75 ;  /* 0x0000004b5430723e */ /* 0x000fe200000010ff */
[--C-:B------:R-:W-:Y:S01]  /*15b00*/  FFMA.FTZ R178, R178, c[0x0][0x2d0], -R173.reuse ;  /* 0x0000b400b2b27a23 */ /* 0x100fe200000108ad */
[----:B------:R-:W-:Y:S03]  /*15b10*/  F2FP.BF16.PACK_AB R49, R85, R83 ;  /* 0x000000535531723e */ /* 0x000fe600000010ff */
[----:B------:R-:W-:Y:S01]  /*15b20*/  F2FP.BF16.PACK_AB R50, R87, R86 ;  /* 0x000000565732723e */ /* 0x000fe200000010ff */
[----:B------:R-:W-:Y:S01]  /*15b30*/  MUFU.EX2 R181, R181 ;  /* 0x000000b500b57308 */ /* 0x000fe20000000800 */
[----:B------:R-:W-:Y:S01]  /*15b40*/  F2FP.BF16.PACK_AB R51, R165, R164 ;  /* 0x000000a4a533723e */ /* 0x000fe200000010ff */
[--C-:B------:R-:W-:Y:S01]  /*15b50*/  FFMA.FTZ R177, R177, c[0x0][0x2d0], -R173.reuse ;  /* 0x0000b400b1b17a23 */ /* 0x100fe200000108ad */
[----:B------:R-:W-:Y:S01]  /*15b60*/  F2FP.BF16.PACK_AB R58, R167, R166 ;  /* 0x000000a6a73a723e */ /* 0x000fe200000010ff */
[--C-:B------:R-:W-:Y:S01]  /*15b70*/  FFMA.FTZ R172, R172, c[0x0][0x2d0], -R174.reuse ;  /* 0x0000b400acac7a23 */ /* 0x100fe200000108ae */
[----:B---3--:R-:W-:Y:S01]  /*15b80*/  F2FP.BF16.PACK_AB R59, R189, R135 ;  /* 0x00000087bd3b723e */ /* 0x008fe200000010ff */
[--C-:B------:R-:W-:Y:S02]  /*15b90*/  FFMA.FTZ R168, R168, c[0x0][0x2d0], -R174.reuse ;  /* 0x0000b400a8a87a23 */ /* 0x100fe400000108ae */
[-C--:B--2---:R-:W-:Y:S02]  /*15ba0*/  HMMA.16816.F32.BF16 R4, R48, R52.reuse, R4 ;  /* 0x000000343004723c */ /* 0x084fe40000041804 */
[----:B------:R-:W-:Y:S01]  /*15bb0*/  MUFU.EX2 R179, R179 ;  /* 0x000000b300b37308 */ /* 0x000fe20000000800 */
[--C-:B------:R-:W-:Y:S02]  /*15bc0*/  FFMA.FTZ R171, R171, c[0x0][0x2d0], -R173.reuse ;  /* 0x0000b400abab7a23 */ /* 0x100fe400000108ad */
[--C-:B------:R-:W-:Y:S02]  /*15bd0*/  FFMA.FTZ R169, R169, c[0x0][0x2d0], -R173.reuse ;  /* 0x0000b400a9a97a23 */ /* 0x100fe400000108ad */
[--C-:B------:R-:W-:Y:S01]  /*15be0*/  FFMA.FTZ R96, R96, c[0x0][0x2d0], -R174.reuse ;  /* 0x0000b40060607a23 */ /* 0x100fe200000108ae */
[C---:B------:R-:W-:Y:S04]  /*15bf0*/  HMMA.16816.F32.BF16 R8, R56.reuse, R52, R8 ;  /* 0x000000343808723c */ /* 0x040fe80000041808 */
[----:B------:R-:W-:Y:S01]  /*15c00*/  MUFU.EX2 R188, R188 ;  /* 0x000000bc00bc7308 */ /* 0x000fe20000000800 */
[----:B------:R-:W-:Y:S02]  /*15c10*/  FFMA.FTZ R174, R97, c[0x0][0x2d0], -R174 ;  /* 0x0000b40061ae7a23 */ /* 0x000fe400000108ae */
[----:B------:R-:W-:Y:S01]  /*15c20*/  FFMA.FTZ R97, R98, c[0x0][0x2d0], -R173 ;  /* 0x0000b40062617a23 */ /* 0x000fe200000108ad */
[-C--:B------:R-:W-:Y:S04]  /*15c30*/  HMMA.16816.F32.BF16 R12, R56, R54.reuse, R12 ;  /* 0x00000036380c723c */ /* 0x080fe8000004180c */
[----:B------:R-:W-:Y:S02]  /*15c40*/  FFMA.FTZ R76, R43, R242, R76 ;  /* 0x000000f22b4c7223 */ /* 0x000fe4000001004c */
[----:B------:R-:W-:Y:S01]  /*15c50*/  MUFU.EX2 R184, R184 ;  /* 0x000000b800b87308 */ /* 0x000fe20000000800 */
[----:B------:R-:W-:Y:S01]  /*15c60*/  FFMA.FTZ R77, R41, R240, R77 ;  /* 0x000000f0294d7223 */ /* 0x000fe2000001004d */
[C---:B------:R-:W-:Y:S01]  /*15c70*/  HMMA.16816.F32.BF16 R16, R48.reuse, R54, R16 ;  /* 0x000000363010723c */ /* 0x040fe20000041810 */
[----:B------:R-:W2:Y:S03]  /*15c80*/  LDSM.16.MT88.4 R52, [R218+0x900] ;  /* 0x00090000da34783b */ /* 0x000ea60000004200 */
[----:B------:R-:W-:Y:S02]  /*15c90*/  FADD.FTZ R76, R69, R76 ;  /* 0x0000004c454c7221 */ /* 0x000fe40000010000 */
[----:B------:R-:W-:Y:S02]  /*15ca0*/  FADD.FTZ R77, R71, R77 ;  /* 0x0000004d474d7221 */ /* 0x000fe40000010000 */
[-C--:B-1----:R-:W-:Y:S01]  /*15cb0*/  HMMA.16816.F32.BF16 R20, R48, R60.reuse, R20 ;  /* 0x0000003c3014723c */ /* 0x082fe20000041814 */
[----:B------:R-:W-:Y:S03]  /*15cc0*/  MUFU.EX2 R182, R182 ;  /* 0x000000b600b67308 */ /* 0x000fe60000000800 */
[----:B------:R-:W-:Y:S02]  /*15cd0*/  FADD.FTZ R76, R46, R76 ;  /* 0x0000004c2e4c7221 */ /* 0x000fe40000010000 */
[----:B------:R-:W-:Y:S02]  /*15ce0*/  FADD.FTZ R77, R70, R77 ;  /* 0x0000004d464d7221 */ /* 0x000fe40000010000 */
[C---:B------:R-:W-:Y:S03]  /*15cf0*/  HMMA.16816.F32.BF16 R24, R56.reuse, R60, R24 ;  /* 0x0000003c3818723c */ /* 0x040fe60000041818 */
[----:B------:R-:W-:Y:S01]  /*15d00*/  MUFU.EX2 R180, R180 ;  /* 0x000000b400b47308 */ /* 0x000fe20000000800 */
[----:B------:R-:W-:Y:S02]  /*15d10*/  FFMA.FTZ R82, R40, R239, R82 ;  /* 0x000000ef28527223 */ /* 0x000fe40000010052 */
[----:B------:R-:W-:Y:S02]  /*15d20*/  FADD.FTZ R76, R47, R76 ;  /* 0x0000004c2f4c7221 */ /* 0x000fe40000010000 */
[-C--:B------:R-:W-:Y:S04]  /*15d30*/  HMMA.16816.F32.BF16 R28, R56, R62.reuse, R28 ;  /* 0x0000003e381c723c */ /* 0x080fe8000004181c */
[----:B------:R-:W-:Y:S01]  /*15d40*/  FADD.FTZ R77, R74, R77 ;  /* 0x0000004d4a4d7221 */ /* 0x000fe20000010000 */
[----:B------:R-:W1:Y:S01]  /*15d50*/  MUFU.EX2 R190, R190 ;  /* 0x000000be00be7308 */ /* 0x000e620000000800 */
[----:B------:R-:W-:Y:S02]  /*15d60*/  FADD.FTZ R82, R81, R82 ;  /* 0x0000005251527221 */ /* 0x000fe40000010000 */
[C---:B------:R-:W-:Y:S01]  /*15d70*/  HMMA.16816.F32.BF16 R100, R48.reuse, R62, R100 ;  /* 0x0000003e3064723c */ /* 0x040fe20000041864 */
[----:B------:R-:W3:Y:S03]  /*15d80*/  LDSM.16.MT88.4 R60, [R225+0x1100] ;  /* 0x00110000e13c783b */ /* 0x000ee60000004200 */
[----:B------:R-:W-:Y:S02]  /*15d90*/  FADD.FTZ R76, R75, R76 ;  /* 0x0000004c4b4c7221 */ /* 0x000fe40000010000 */
[----:B------:R-:W-:Y:S01]  /*15da0*/  FADD.FTZ R77, R136, R77 ;  /* 0x0000004d884d7221 */ /* 0x000fe20000010000 */
[----:B------:R-:W-:Y:S01]  /*15db0*/  MUFU.EX2 R192, R192 ;  /* 0x000000c000c07308 */ /* 0x000fe20000000800 */
[-C--:B------:R-:W-:Y:S04]  /*15dc0*/  HMMA.16816.F32.BF16 R104, R48, R64.reuse, R104 ;  /* 0x000000403068723c */ /* 0x080fe80000041868 */
[----:B------:R-:W-:Y:S02]  /*15dd0*/  FFMA.FTZ R78, R42, R241, R78 ;  /* 0x000000f12a4e7223 */ /* 0x000fe4000001004e */
[----:B------:R-:W-:Y:S02]  /*15de0*/  FADD.FTZ R82, R80, R82 ;  /* 0x0000005250527221 */ /* 0x000fe40000010000 */
[C---:B------:R-:W-:Y:S01]  /*15df0*/  HMMA.16816.F32.BF16 R108, R56.reuse, R64, R108 ;  /* 0x00000040386c723c */ /* 0x040fe2000004186c */
[----:B------:R-:W4:Y:S03]  /*15e00*/  MUFU.EX2 R194, R194 ;  /* 0x000000c200c27308 */ /* 0x000f260000000800 */
[----:B------:R-:W-:Y:S02]  /*15e10*/  FADD.FTZ R76, R84, R76 ;  /* 0x0000004c544c7221 */ /* 0x000fe40000010000 */
[----:B------:R-:W-:Y:S02]  /*15e20*/  FADD.FTZ R77, R137, R77 ;  /* 0x0000004d894d7221 */ /* 0x000fe40000010000 */
[-C--:B------:R-:W-:Y:S03]  /*15e30*/  HMMA.16816.F32.BF16 R32, R56, R66.reuse, R32 ;  /* 0x000000423820723c */ /* 0x080fe60000041820 */
[----:B------:R-:W-:Y:S01]  /*15e40*/  MUFU.EX2 R195, R195 ;  /* 0x000000c300c37308 */ /* 0x000fe20000000800 */
[----:B------:R-:W-:Y:S02]  /*15e50*/  FADD.FTZ R78, R73, R78 ;  /* 0x0000004e494e7221 */ /* 0x000fe40000010000 */
[----:B------:R-:W-:Y:S02]  /*15e60*/  FADD.FTZ R82, R79, R82 ;  /* 0x000000524f527221 */ /* 0x000fe40000010000 */
[C---:B------:R-:W-:Y:S01]  /*15e70*/  HMMA.16816.F32.BF16 R112, R48.reuse, R66, R112 ;  /* 0x000000423070723c */ /* 0x040fe20000041870 */
[----:B------:R-:W-:Y:S03]  /*15e80*/  LDSM.16.MT88.4 R64, [R219+0x1100] ;  /* 0x00110000db40783b */ /* 0x000fe60000004200 */
[----:B------:R-:W-:Y:S01]  /*15e90*/  FADD.FTZ R76, R86, R76 ;  /* 0x0000004c564c7221 */ /* 0x000fe20000010000 */
[----:B------:R-:W5:Y:S01]  /*15ea0*/  MUFU.EX2 R196, R196 ;  /* 0x000000c400c47308 */ /* 0x000f620000000800 */
[----:B------:R-:W-:Y:S02]  /*15eb0*/  FADD.FTZ R78, R68, R78 ;  /* 0x0000004e444e7221 */ /* 0x000fe40000010000 */
[-C--:B--2---:R-:W-:Y:S04]  /*15ec0*/  HMMA.16816.F32.BF16 R116, R48, R52.reuse, R116 ;  /* 0x000000343074723c */ /* 0x084fe80000041874 */
[----:B------:R-:W-:Y:S02]  /*15ed0*/  FADD.FTZ R82, R133, R82 ;  /* 0x0000005285527221 */ /* 0x000fe40000010000 */
[----:B------:R-:W-:Y:S01]  /*15ee0*/  FADD.FTZ R76, R87, R76 ;  /* 0x0000004c574c7221 */ /* 0x000fe20000010000 */
[----:B------:R-:W-:Y:S01]  /*15ef0*/  MUFU.EX2 R197, R197 ;  /* 0x000000c500c57308 */ /* 0x000fe20000000800 */
[C---:B------:R-:W-:Y:S04]  /*15f00*/  HMMA.16816.F32.BF16 R120, R56.reuse, R52, R120 ;  /* 0x000000343878723c */ /* 0x040fe80000041878 */
[----:B------:R-:W-:Y:S02]  /*15f10*/  FADD.FTZ R78, R72, R78 ;  /* 0x0000004e484e7221 */ /* 0x000fe40000010000 */
[----:B------:R-:W-:Y:S02]  /*15f20*/  FADD.FTZ R134, R134, R82 ;  /* 0x0000005286867221 */ /* 0x000fe40000010000 */
[-C--:B------:R-:W-:Y:S01]  /*15f30*/  HMMA.16816.F32.BF16 R124, R56, R54.reuse, R124 ;  /* 0x00000036387c723c */ /* 0x080fe2000004187c */
[----:B------:R-:W2:Y:S01]  /*15f40*/  MUFU.EX2 R198, R198 ;  /* 0x000000c600c67308 */ /* 0x000ea20000000800 */
[----:B------:R-:W3:Y:S02]  /*15f50*/  LDSM.16.MT88.4 R56, [R220+0x1100] ;  /* 0x00110000dc38783b */ /* 0x000ee40000004200 */
[--C-:B------:R-:W-:Y:S02]  /*15f60*/  FFMA.FTZ R52, R161, c[0x0][0x2d0], -R173.reuse ;  /* 0x0000b400a1347a23 */ /* 0x100fe400000108ad */
[----:B------:R-:W-:Y:S02]  /*15f70*/  FFMA.FTZ R173, R99, c[0x0][0x2d0], -R173 ;  /* 0x0000b40063ad7a23 */ /* 0x000fe400000108ad */
[----:B------:R-:W-:Y:S03]  /*15f80*/  HMMA.16816.F32.BF16 R36, R48, R54, R36 ;  /* 0x000000363024723c */ /* 0x000fe60000041824 */
[----:B------:R-:W3:Y:S01]  /*15f90*/  MUFU.EX2 R199, R199 ;  /* 0x000000c700c77308 */ /* 0x000ee20000000800 */
[----:B------:R-:W-:Y:S02]  /*15fa0*/  FADD.FTZ R78, R83, R78 ;  /* 0x0000004e534e7221 */ /* 0x000fe40000010000 */
[----:B------:R-:W-:Y:S01]  /*15fb0*/  FADD.FTZ R134, R135, R134 ;  /* 0x0000008687867221 */ /* 0x000fe20000010000 */
[----:B-1----:R-:W-:Y:S01]  /*15fc0*/  F2FP.BF16.PACK_AB R48, R190, R132 ;  /* 0x00000084be30723e */ /* 0x002fe200000010ff */
[----:B------:R-:W-:Y:S01]  /*15fd0*/  FADD.FTZ R132, R132, R76 ;  /* 0x0000004c84847221 */ /* 0x000fe20000010000 */
[----:B----4-:R-:W-:Y:S03]  /*15fe0*/  F2FP.BF16.PACK_AB R49, R194, R192 ;  /* 0x000000c0c231723e */ /* 0x010fe600000010ff */
[----:B-----5:R-:W-:Y:S01]  /*15ff0*/  F2FP.BF16.PACK_AB R50, R196, R195 ;  /* 0x000000c3c432723e */ /* 0x020fe200000010ff */
[----:B------:R-:W1:Y:S01]  /*16000*/  MUFU.EX2 R201, R201 ;  /* 0x000000c900c97308 */ /* 0x000e620000000800 */
[----:B------:R-:W-:Y:S02]  /*16010*/  FADD.FTZ R132, R190, R132 ;  /* 0x00000084be847221 */ /* 0x000fe40000010000 */
[----:B------:R-:W-:Y:S01]  /*16020*/  FADD.FTZ R78, R85, R78 ;  /* 0x0000004e554e7221 */ /* 0x000fe20000010000 */
[----:B--2---:R-:W-:Y:S01]  /*16030*/  F2FP.BF16.PACK_AB R51, R198, R197 ;  /* 0x000000c5c633723e */ /* 0x004fe200000010ff */
[----:B------:R-:W-:Y:S02]  /*16040*/  FADD.FTZ R134, R189, R134 ;  /* 0x00000086bd867221 */ /* 0x000fe40000010000 */
[----:B------:R-:W-:Y:S02]  /*16050*/  FADD.FTZ R132, R195, R132 ;  /* 0x00000084c3847221 */ /* 0x000fe40000010000 */
[----:B------:R-:W-:Y:S01]  /*16060*/  FADD.FTZ R78, R164, R78 ;  /* 0x0000004ea44e7221 */ /* 0x000fe20000010000 */
[----:B------:R-:W2:Y:S01]  /*16070*/  MUFU.EX2 R202, R202 ;  /* 0x000000ca00ca7308 */ /* 0x000ea20000000800 */
[-C--:B---3--:R-:W-:Y:S03]  /*16080*/  HMMA.16816.F32.BF16 R4, R48, R60.reuse, R4 ;  /* 0x0000003c3004723c */ /* 0x088fe60000041804 */
[----:B------:R-:W-:Y:S01]  /*16090*/  MOV R164, R44 ;  /* 0x0000002c00a47202 */ /* 0x000fe20000000f00 */
[----:B------:R-:W-:Y:S02]  /*160a0*/  FADD.FTZ R77, R166, R77 ;  /* 0x0000004da64d7221 */ /* 0x000fe40000010000 */
[----:B------:R-:W-:Y:S02]  /*160b0*/  FADD.FTZ R132, R196, R132 ;  /* 0x00000084c4847221 */ /* 0x000fe40000010000 */
[----:B------:R-:W-:Y:S01]  /*160c0*/  FADD.FTZ R78, R165, R78 ;  /* 0x0000004ea54e7221 */ /* 0x000fe20000010000 */
[----:B------:R-:W3:Y:S03]  /*160d0*/  MUFU.EX2 R203, R203 ;  /* 0x000000cb00cb7308 */ /* 0x000ee60000000800 */
[----:B------:R-:W-:Y:S01]  /*160e0*/  FADD.FTZ R167, R167, R77 ;  /* 0x0000004da7a77221 */ /* 0x000fe20000010000 */
[----:B------:R-:W-:Y:S01]  /*160f0*/  MOV R165, R0 ;  /* 0x0000000000a57202 */ /* 0x000fe20000000f00 */
[----:B------:R-:W-:Y:S02]  /*16100*/  FADD.FTZ R78, R192, R78 ;  /* 0x0000004ec04e7221 */ /* 0x000fe40000010000 */
[----:B------:R-:W-:Y:S02]  /*16110*/  FADD.FTZ R167, R199, R167 ;  /* 0x000000a7c7a77221 */ /* 0x000fe40000010000 */
[----:B------:R-:W-:Y:S01]  /*16120*/  FADD.FTZ R78, R194, R78 ;  /* 0x0000004ec24e7221 */ /* 0x000fe20000010000 */
[----:B------:R-:W4:Y:S01]  /*16130*/  MUFU.EX2 R207, R207 ;  /* 0x000000cf00cf7308 */ /* 0x000f220000000800 */
[----:B-1----:R-:W-:Y:S02]  /*16140*/  FADD.FTZ R167, R201, R167 ;  /* 0x000000a7c9a77221 */ /* 0x002fe40000010000 */
[----:B------:R-:W-:Y:S02]  /*16150*/  FADD.FTZ R78, R197, R78 ;  /* 0x0000004ec54e7221 */ /* 0x000fe40000010000 */
[----:B--2---:R-:W-:Y:S02]  /*16160*/  FADD.FTZ R167, R202, R167 ;  /* 0x000000a7caa77221 */ /* 0x004fe40000010000 */
[----:B------:R-:W-:Y:S02]  /*16170*/  FADD.FTZ R78, R198, R78 ;  /* 0x0000004ec64e7221 */ /* 0x000fe40000010000 */
[----:B------:R-:W-:Y:S01]  /*16180*/  IMAD.MOV.U32 R166, RZ, RZ, R2 ;  /* 0x000000ffffa67224 */ /* 0x000fe200078e0002 */
[----:B------:R-:W1:Y:S01]  /*16190*/  MUFU.EX2 R209, R209 ;  /* 0x000000d100d17308 */ /* 0x000e620000000800 */
[C---:B---3--:R-:W-:Y:S01]  /*161a0*/  F2FP.BF16.PACK_AB R54, R203.reuse, R202 ;  /* 0x000000cacb36723e */ /* 0x048fe200000010ff */
[----:B------:R-:W-:Y:S08]  /*161b0*/  FADD.FTZ R167, R203, R167 ;  /* 0x000000a7cba77221 */ /* 0x000ff00000010000 */
[----:B------:R-:W-:Y:S01]  /*161c0*/  MUFU.EX2 R244, R244 ;  /* 0x000000f400f47308 */ /* 0x000fe20000000800 */
[----:B----4-:R-:W-:Y:S09]  /*161d0*/  FADD.FTZ R134, R207, R134 ;  /* 0x00000086cf867221 */ /* 0x010ff20000010000 */
[----:B------:R-:W2:Y:S01]  /*161e0*/  MUFU.EX2 R246, R246 ;  /* 0x000000f600f67308 */ /* 0x000ea20000000800 */
[C---:B-1----:R-:W-:Y:S01]  /*161f0*/  F2FP.BF16.PACK_AB R53, R209.reuse, R207 ;  /* 0x000000cfd135723e */ /* 0x042fe200000010ff */
[----:B------:R-:W-:Y:S08]  /*16200*/  FADD.FTZ R134, R209, R134 ;  /* 0x00000086d1867221 */ /* 0x000ff00000010000 */
[----:B------:R1:W3:Y:S10]  /*16210*/  MUFU.EX2 R128, R52 ;  /* 0x0000003400807308 */ /* 0x0002f40000000800 */
[----:B------:R-:W4:Y:S01]  /*16220*/  MUFU.EX2 R205, R205 ;  /* 0x000000cd00cd7308 */ /* 0x000f220000000800 */
[----:B--2---:R-:W-:Y:S01]  /*16230*/  F2FP.BF16.PACK_AB R55, R246, R244 ;  /* 0x000000f4f637723e */ /* 0x004fe200000010ff */
[----:B------:R-:W-:Y:S04]  /*16240*/  FADD.FTZ R244, R244, R134 ;  /* 0x00000086f4f47221 */ /* 0x000fe80000010000 */
[----:B------:R-:W-:Y:S04]  /*16250*/  FADD.FTZ R244, R246, R244 ;  /* 0x000000f4f6f47221 */ /* 0x000fe80000010000 */
[----:B------:R-:W-:Y:S01]  /*16260*/  MUFU.EX2 R250, R250 ;  /* 0x000000fa00fa7308 */ /* 0x000fe20000000800 */
[----:B-1----:R-:W-:Y:S02]  /*16270*/  F2FP.BF16.PACK_AB R52, R201, R199 ;  /* 0x000000c7c934723e */ /* 0x002fe400000010ff */
[----:B---3--:R-:W-:Y:S07]  /*16280*/  MOV R99, R128 ;  /* 0x0000008000637202 */ /* 0x008fee0000000f00 */
[----:B------:R-:W1:Y:S01]  /*16290*/  MUFU.EX2 R251, R251 ;  /* 0x000000fb00fb7308 */ /* 0x000e620000000800 */
[C---:B------:R-:W-:Y:S04]  /*162a0*/  HMMA.16816.F32.BF16 R8, R52.reuse, R60, R8 ;  /* 0x0000003c3408723c */ /* 0x040fe80000041808 */
[----:B----4-:R-:W-:Y:S02]  /*162b0*/  FADD.FTZ R132, R205, R132 ;  /* 0x00000084cd847221 */ /* 0x010fe40000010000 */
[----:B------:R-:W-:Y:S02]  /*162c0*/  FADD.FTZ R78, R99, R78 ;  /* 0x0000004e634e7221 */ /* 0x000fe40000010000 */
[-C--:B------:R-:W-:Y:S01]  /*162d0*/  HMMA.16816.F32.BF16 R12, R52, R62.reuse, R12 ;  /* 0x0000003e340c723c */ /* 0x080fe2000004180c */
[----:B------:R-:W-:Y:S07]  /*162e0*/  MUFU.EX2 R204, R204 ;  /* 0x000000cc00cc7308 */ /* 0x000fee0000000800 */
[C---:B------:R-:W-:Y:S01]  /*162f0*/  HMMA.16816.F32.BF16 R16, R48.reuse, R62, R16 ;  /* 0x0000003e3010723c */ /* 0x040fe20000041810 */
[----:B------:R-:W2:Y:S02]  /*16300*/  LDSM.16.MT88.4 R60, [R218+0x1100] ;  /* 0x00110000da3c783b */ /* 0x000ea40000004200 */
[----:B------:R-:W-:Y:S01]  /*16310*/  MUFU.EX2 R200, R200 ;  /* 0x000000c800c87308 */ /* 0x000fe20000000800 */
[----:B-1----:R-:W-:Y:S04]  /*16320*/  FADD.FTZ R78, R251, R78 ;  /* 0x0000004efb4e7221 */ /* 0x002fe80000010000 */
[-C--:B------:R-:W-:Y:S05]  /*16330*/  HMMA.16816.F32.BF16 R20, R48, R56.reuse, R20 ;  /* 0x000000383014723c */ /* 0x080fea0000041814 */
[----:B------:R-:W1:Y:S03]  /*16340*/  MUFU.EX2 R208, R208 ;  /* 0x000000d000d07308 */ /* 0x000e660000000800 */
[C---:B------:R-:W-:Y:S07]  /*16350*/  HMMA.16816.F32.BF16 R24, R52.reuse, R56, R24 ;  /* 0x000000383418723c */ /* 0x040fee0000041818 */
[----:B------:R-:W-:Y:S01]  /*16360*/  FFMA.FTZ R56, R160, c[0x0][0x2d0], -R95 ;  /* 0x0000b400a0387a23 */ /* 0x000fe2000001085f */
[-C--:B------:R-:W-:Y:S01]  /*16370*/  HMMA.16816.F32.BF16 R28, R52, R58.reuse, R28 ;  /* 0x0000003a341c723c */ /* 0x080fe2000004181c */
[----:B------:R-:W3:Y:S07]  /*16380*/  MUFU.EX2 R206, R206 ;  /* 0x000000ce00ce7308 */ /* 0x000eee0000000800 */
[C---:B------:R-:W-:Y:S03]  /*16390*/  HMMA.16816.F32.BF16 R100, R48.reuse, R58, R100 ;  /* 0x0000003a3064723c */ /* 0x040fe60000041864 */
[----:B------:R4:W5:Y:S01]  /*163a0*/  MUFU.EX2 R129, R56 ;  /* 0x0000003800817308 */ /* 0x0009620000000800 */
[----:B-1----:R-:W-:Y:S04]  /*163b0*/  FADD.FTZ R78, R208, R78 ;  /* 0x0000004ed04e7221 */ /* 0x002fe80000010000 */
[-C--:B------:R-:W-:Y:S05]  /*163c0*/  HMMA.16816.F32.BF16 R104, R48, R64.reuse, R104 ;  /* 0x000000403068723c */ /* 0x080fea0000041868 */
[----:B------:R-:W1:Y:S03]  /*163d0*/  MUFU.EX2 R252, R252 ;  /* 0x000000fc00fc7308 */ /* 0x000e660000000800 */
[C---:B------:R-:W-:Y:S04]  /*163e0*/  HMMA.16816.F32.BF16 R108, R52.reuse, R64, R108 ;  /* 0x00000040346c723c */ /* 0x040fe8000004186c */
[----:B---3--:R-:W-:Y:S03]  /*163f0*/  FADD.FTZ R78, R206, R78 ;  /* 0x0000004ece4e7221 */ /* 0x008fe60000010000 */
[----:B------:R-:W3:Y:S01]  /*16400*/  MUFU.EX2 R248, R248 ;  /* 0x000000f800f87308 */ /* 0x000ee20000000800 */
[-C--:B------:R-:W-:Y:S01]  /*16410*/  HMMA.16816.F32.BF16 R32, R52, R66.reuse, R32 ;  /* 0x000000423420723c */ /* 0x080fe20000041820 */
[----:B----4-:R-:W4:Y:S03]  /*16420*/  LDSM.16.MT88.4 R56, [R225+0x1900] ;  /* 0x00190000e138783b */ /* 0x010f260000004200 */
[----:B-----5:R-:W-:Y:S04]  /*16430*/  MOV R98, R129 ;  /* 0x0000008100627202 */ /* 0x020fe80000000f00 */
[C---:B------:R-:W-:Y:S01]  /*16440*/  HMMA.16816.F32.BF16 R112, R48.reuse, R66, R112 ;  /* 0x000000423070723c */ /* 0x040fe20000041870 */
[----:B------:R-:W5:Y:S01]  /*16450*/  MUFU.EX2 R245, R245 ;  /* 0x000000f500f57308 */ /* 0x000f620000000800 */
[----:B------:R-:W-:Y:S02]  /*16460*/  LDSM.16.MT88.4 R64, [R219+0x1900] ;  /* 0x00190000db40783b */ /* 0x000fe40000004200 */
[----:B------:R-:W-:Y:S02]  /*16470*/  FADD.FTZ R244, R98, R244 ;  /* 0x000000f462f47221 */ /* 0x000fe40000010000 */
[----:B-1----:R-:W-:Y:S02]  /*16480*/  FADD.FTZ R167, R252, R167 ;  /* 0x000000a7fca77221 */ /* 0x002fe40000010000 */
[-C--:B--2---:R-:W-:Y:S03]  /*16490*/  HMMA.16816.F32.BF16 R116, R48, R60.reuse, R116 ;  /* 0x0000003c3074723c */ /* 0x084fe60000041874 */
[----:B------:R-:W1:Y:S01]  /*164a0*/  MUFU.EX2 R210, R210 ;  /* 0x000000d200d27308 */ /* 0x000e620000000800 */
[C---:B---3--:R-:W-:Y:S04]  /*164b0*/  FADD.FTZ R167, R248.reuse, R167 ;  /* 0x000000a7f8a77221 */ /* 0x048fe80000010000 */
[C---:B------:R-:W-:Y:S05]  /*164c0*/  HMMA.16816.F32.BF16 R120, R52.reuse, R60, R120 ;  /* 0x0000003c3478723c */ /* 0x040fea0000041878 */
[----:B------:R-:W2:Y:S03]  /*164d0*/  MUFU.EX2 R249, R249 ;  /* 0x000000f900f97308 */ /* 0x000ea60000000800 */
[-C--:B------:R-:W-:Y:S04]  /*164e0*/  HMMA.16816.F32.BF16 R124, R52, R62.reuse, R124 ;  /* 0x0000003e347c723c */ /* 0x080fe8000004187c */
[----:B-----5:R-:W-:Y:S03]  /*164f0*/  FADD.FTZ R167, R245, R167 ;  /* 0x000000a7f5a77221 */ /* 0x020fe60000010000 */
[----:B------:R-:W3:Y:S01]  /*16500*/  MUFU.EX2 R247, R247 ;  /* 0x000000f700f77308 */ /* 0x000ee20000000800 */
[----:B------:R-:W-:Y:S01]  /*16510*/  HMMA.16816.F32.BF16 R36, R48, R62, R36 ;  /* 0x0000003e3024723c */ /* 0x000fe20000041824 */
[----:B------:R-:W5:Y:S03]  /*16520*/  LDSM.16.MT88.4 R60, [R220+0x1900] ;  /* 0x00190000dc3c783b */ /* 0x000f660000004200 */
[----:B------:R-:W-:Y:S01]  /*16530*/  F2FP.BF16.PACK_AB R52, R248, R252 ;  /* 0x000000fcf834723e */ /* 0x000fe200000010ff */
[C---:B-1----:R-:W-:Y:S01]  /*16540*/  FADD.FTZ R167, R210.reuse, R167 ;  /* 0x000000a7d2a77221 */ /* 0x042fe20000010000 */
[----:B------:R-:W-:Y:S02]  /*16550*/  F2FP.BF16.PACK_AB R54, R210, R245 ;  /* 0x000000f5d236723e */ /* 0x000fe400000010ff */
[C---:B------:R-:W-:Y:S01]  /*16560*/  F2FP.BF16.PACK_AB R48, R250.reuse, R205 ;  /* 0x000000cdfa30723e */ /* 0x040fe200000010ff */
[----:B------:R-:W1:Y:S03]  /*16570*/  MUFU.EX2 R211, R211 ;  /* 0x000000d300d37308 */ /* 0x000e660000000800 */
[----:B------:R-:W-:Y:S01]  /*16580*/  F2FP.BF16.PACK_AB R49, R251, R128 ;  /* 0x00000080fb31723e */ /* 0x000fe200000010ff */
[----:B------:R-:W-:Y:S01]  /*16590*/  FADD.FTZ R250, R250, R132 ;  /* 0x00000084fafa7221 */ /* 0x000fe20000010000 */
[----:B------:R-:W-:Y:S01]  /*165a0*/  F2FP.BF16.PACK_AB R50, R200, R204 ;  /* 0x000000ccc832723e */ /* 0x000fe200000010ff */
[C---:B--2---:R-:W-:Y:S01]  /*165b0*/  FADD.FTZ R244, R249.reuse, R244 ;  /* 0x000000f4f9f47221 */ /* 0x044fe20000010000 */
[----:B------:R-:W-:Y:S01]  /*165c0*/  F2FP.BF16.PACK_AB R51, R206, R208 ;  /* 0x000000d0ce33723e */ /* 0x000fe200000010ff */
[----:B------:R-:W-:Y:S01]  /*165d0*/  FADD.FTZ R250, R204, R250 ;  /* 0x000000faccfa7221 */ /* 0x000fe20000010000 */
[----:B------:R-:W-:Y:S01]  /*165e0*/  F2FP.BF16.PACK_AB R53, R249, R129 ;  /* 0x00000081f935723e */ /* 0x000fe200000010ff */
[----:B------:R-:W2:Y:S01]  /*165f0*/  MUFU.EX2 R193, R193 ;  /* 0x000000c100c17308 */ /* 0x000ea20000000800 */
[----:B------:R-:W-:Y:S02]  /*16600*/  FADD.FTZ R167, R187, R167 ;  /* 0x000000a7bba77221 */ /* 0x000fe40000010000 */
[----:B------:R-:W-:Y:S01]  /*16610*/  FADD.FTZ R250, R200, R250 ;  /* 0x000000fac8fa7221 */ /* 0x000fe20000010000 */
[-C--:B----4-:R-:W-:Y:S03]  /*16620*/  HMMA.16816.F32.BF16 R4, R48, R56.reuse, R4 ;  /* 0x000000383004723c */ /* 0x090fe60000041804 */
[----:B---3--:R-:W-:Y:S02]  /*16630*/  FADD.FTZ R244, R247, R244 ;  /* 0x000000f4f7f47221 */ /* 0x008fe40000010000 */
[----:B------:R-:W-:Y:S01]  /*16640*/  FADD.FTZ R167, R183, R167 ;  /* 0x000000a7b7a77221 */ /* 0x000fe20000010000 */
[----:B------:R-:W3:Y:S03]  /*16650*/  MUFU.EX2 R185, R185 ;  /* 0x000000b900b97308 */ /* 0x000ee60000000800 */
[----:B------:R-:W-:Y:S03]  /*16660*/  FADD.FTZ R167, R181, R167 ;  /* 0x000000a7b5a77221 */ /* 0x000fe60000010000 */
[C---:B-1----:R-:W-:Y:S01]  /*16670*/  F2FP.BF16.PACK_AB R55, R211.reuse, R247 ;  /* 0x000000f7d337723e */ /* 0x042fe200000010ff */
[----:B------:R-:W-:Y:S02]  /*16680*/  FADD.FTZ R244, R211, R244 ;  /* 0x000000f4d3f47221 */ /* 0x000fe40000010000 */
[----:B------:R-:W-:Y:S01]  /*16690*/  FADD.FTZ R167, R179, R167 ;  /* 0x000000a7b3a77221 */ /* 0x000fe20000010000 */
[----:B------:R-:W1:Y:S01]  /*166a0*/  MUFU.EX2 R191, R191 ;  /* 0x000000bf00bf7308 */ /* 0x000e620000000800 */
[----:B------:R-:W-:Y:S02]  /*166b0*/  FADD.FTZ R244, R188, R244 ;  /* 0x000000f4bcf47221 */ /* 0x000fe40000010000 */
[C---:B------:R-:W-:Y:S04]  /*166c0*/  HMMA.16816.F32.BF16 R8, R52.reuse, R56, R8 ;  /* 0x000000383408723c */ /* 0x040fe80000041808 */
[----:B--2---:R-:W-:Y:S02]  /*166d0*/  FADD.FTZ R250, R193, R250 ;  /* 0x000000fac1fa7221 */ /* 0x004fe40000010000 */
[----:B------:R-:W-:Y:S01]  /*166e0*/  FADD.FTZ R244, R184, R244 ;  /* 0x000000f4b8f47221 */ /* 0x000fe20000010000 */
[----:B------:R-:W2:Y:S01]  /*166f0*/  MUFU.EX2 R186, R186 ;  /* 0x000000ba00ba7308 */ /* 0x000ea20000000800 */
[-C--:B------:R-:W-:Y:S04]  /*16700*/  HMMA.16816.F32.BF16 R12, R52, R58.reuse, R12 ;  /* 0x0000003a340c723c */ /* 0x080fe8000004180c */
[----:B---3--:R-:W-:Y:S02]  /*16710*/  FADD.FTZ R250, R185, R250 ;  /* 0x000000fab9fa7221 */ /* 0x008fe40000010000 */
[----:B------:R-:W-:Y:S02]  /*16720*/  FADD.FTZ R244, R182, R244 ;  /* 0x000000f4b6f47221 */ /* 0x000fe40000010000 */
[C---:B------:R-:W-:Y:S01]  /*16730*/  HMMA.16816.F32.BF16 R16, R48.reuse, R58, R16 ;  /* 0x0000003a3010723c */ /* 0x040fe20000041810 */
[----:B------:R-:W3:Y:S01]  /*16740*/  LDSM.16.MT88.4 R56, [R218+0x1900] ;  /* 0x00190000da38783b */ /* 0x000ee20000004200 */
[----:B------:R-:W4:Y:S02]  /*16750*/  MUFU.EX2 R176, R176 ;  /* 0x000000b000b07308 */ /* 0x000f240000000800 */
[----:B------:R-:W-:Y:S02]  /*16760*/  FADD.FTZ R244, R180, R244 ;  /* 0x000000f4b4f47221 */ /* 0x000fe40000010000 */
[----:B-1----:R-:W-:Y:S02]  /*16770*/  FADD.FTZ R78, R191, R78 ;  /* 0x0000004ebf4e7221 */ /* 0x002fe40000010000 */
[-C--:B-----5:R-:W-:Y:S04]  /*16780*/  HMMA.16816.F32.BF16 R20, R48, R60.reuse, R20 ;  /* 0x0000003c3014723c */ /* 0x0a0fe80000041814 */
[----:B------:R-:W1:Y:S01]  /*16790*/  MUFU.EX2 R175, R175 ;  /* 0x000000af00af7308 */ /* 0x000e620000000800 */
[----:B--2---:R-:W-:Y:S03]  /*167a0*/  FADD.FTZ R78, R186, R78 ;  /* 0x0000004eba4e7221 */ /* 0x004fe60000010000 */
[C---:B------:R-:W-:Y:S06]  /*167b0*/  HMMA.16816.F32.BF16 R24, R52.reuse, R60, R24 ;  /* 0x0000003c3418723c */ /* 0x040fec0000041818 */
[----:B------:R-:W2:Y:S02]  /*167c0*/  MUFU.EX2 R178, R178 ;  /* 0x000000b200b27308 */ /* 0x000ea40000000800 */
[-C--:B------:R-:W-:Y:S04]  /*167d0*/  HMMA.16816.F32.BF16 R28, R52, R62.reuse, R28 ;  /* 0x0000003e341c723c */ /* 0x080fe8000004181c */
[----:B----4-:R-:W-:Y:S04]  /*167e0*/  FADD.FTZ R250, R176, R250 ;  /* 0x000000fab0fa7221 */ /* 0x010fe80000010000 */
[C---:B------:R-:W-:Y:S01]  /*167f0*/  HMMA.16816.F32.BF16 R100, R48.reuse, R62, R100 ;  /* 0x0000003e3064723c */ /* 0x040fe20000041864 */
[----:B------:R-:W4:Y:S01]  /*16800*/  LDSM.16.MT88.4 R60, [R225+0x2100] ;  /* 0x00210000e13c783b */ /* 0x000f220000004200 */
[----:B------:R-:W5:Y:S02]  /*16810*/  MUFU.EX2 R177, R177 ;  /* 0x000000b100b17308 */ /* 0x000f640000000800 */
[----:B-1----:R-:W-:Y:S04]  /*16820*/  FADD.FTZ R250, R175, R250 ;  /* 0x000000faaffa7221 */ /* 0x002fe80000010000 */
[-C--:B------:R-:W-:Y:S04]  /*16830*/  HMMA.16816.F32.BF16 R104, R48, R64.reuse, R104 ;  /* 0x000000403068723c */ /* 0x080fe80000041868 */
[----:B------:R-:W1:Y:S01]  /*16840*/  MUFU.EX2 R172, R172 ;  /* 0x000000ac00ac7308 */ /* 0x000e620000000800 */
[----:B--2---:R-:W-:Y:S03]  /*16850*/  FADD.FTZ R78, R178, R78 ;  /* 0x0000004eb24e7221 */ /* 0x004fe60000010000 */
[C---:B------:R-:W-:Y:S06]  /*16860*/  HMMA.16816.F32.BF16 R108, R52.reuse, R64, R108 ;  /* 0x00000040346c723c */ /* 0x040fec000004186c */
[----:B------:R-:W2:Y:S02]  /*16870*/  MUFU.EX2 R168, R168 ;  /* 0x000000a800a87308 */ /* 0x000ea40000000800 */
[-C--:B------:R-:W-:Y:S04]  /*16880*/  HMMA.16816.F32.BF16 R32, R52, R66.reuse, R32 ;  /* 0x000000423420723c */ /* 0x080fe80000041820 */
[----:B-----5:R-:W-:Y:S04]  /*16890*/  FADD.FTZ R78, R177, R78 ;  /* 0x0000004eb14e7221 */ /* 0x020fe80000010000 */
[C---:B------:R-:W-:Y:S01]  /*168a0*/  HMMA.16816.F32.BF16 R112, R48.reuse, R66, R112 ;  /* 0x000000423070723c */ /* 0x040fe20000041870 */
[----:B------:R-:W-:Y:S01]  /*168b0*/  LDSM.16.MT88.4 R64, [R219+0x2100] ;  /* 0x00210000db40783b */ /* 0x000fe20000004200 */
[----:B------:R-:W5:Y:S02]  /*168c0*/  MUFU.EX2 R171, R171 ;  /* 0x000000ab00ab7308 */ /* 0x000f640000000800 */
[----:B-1----:R-:W-:Y:S04]  /*168d0*/  FADD.FTZ R250, R172, R250 ;  /* 0x000000faacfa7221 */ /* 0x002fe80000010000 */
[-C--:B---3--:R-:W-:Y:S04]  /*168e0*/  HMMA.16816.F32.BF16 R116, R48, R56.reuse, R116 ;  /* 0x000000383074723c */ /* 0x088fe80000041874 */
[----:B------:R-:W1:Y:S01]  /*168f0*/  MUFU.EX2 R169, R169 ;  /* 0x000000a900a97308 */ /* 0x000e620000000800 */
[C---:B--2---:R-:W-:Y:S01]  /*16900*/  F2FP.BF16.PACK_AB R128, R168.reuse, R172 ;  /* 0x000000aca880723e */ /* 0x044fe200000010ff */
[----:B------:R-:W-:Y:S02]  /*16910*/  FADD.FTZ R250, R168, R250 ;  /* 0x000000faa8fa7221 */ /* 0x000fe40000010000 */
[C---:B------:R-:W-:Y:S06]  /*16920*/  HMMA.16816.F32.BF16 R120, R52.reuse, R56, R120 ;  /* 0x000000383478723c */ /* 0x040fec0000041878 */
[----:B------:R-:W2:Y:S02]  /*16930*/  MUFU.EX2 R96, R96 ;  /* 0x0000006000607308 */ /* 0x000ea40000000800 */
[-C--:B------:R-:W-:Y:S04]  /*16940*/  HMMA.16816.F32.BF16 R124, R52, R58.reuse, R124 ;  /* 0x0000003a347c723c */ /* 0x080fe8000004187c */
[----:B-----5:R-:W-:Y:S03]  /*16950*/  FADD.FTZ R78, R171, R78 ;  /* 0x0000004eab4e7221 */ /* 0x020fe60000010000 */
[----:B------:R-:W-:Y:S01]  /*16960*/  F2FP.BF16.PACK_AB R52, R183, R187 ;  /* 0x000000bbb734723e */ /* 0x000fe200000010ff */
[----:B------:R-:W-:Y:S01]  /*16970*/  HMMA.16816.F32.BF16 R36, R48, R58, R36 ;  /* 0x0000003a3024723c */ /* 0x000fe20000041824 */
[----:B------:R-:W3:Y:S01]  /*16980*/  LDSM.16.MT88.4 R56, [R220+0x2100] ;  /* 0x00210000dc38783b */ /* 0x000ee20000004200 */
[----:B------:R-:W5:Y:S02]  /*16990*/  MUFU.EX2 R174, R174 ;  /* 0x000000ae00ae7308 */ /* 0x000f640000000800 */
[----:B------:R-:W-:Y:S01]  /*169a0*/  F2FP.BF16.PACK_AB R54, R179, R181 ;  /* 0x000000b5b336723e */ /* 0x000fe200000010ff */
[----:B-1----:R-:W-:Y:S01]  /*169b0*/  FADD.FTZ R78, R169, R78 ;  /* 0x0000004ea94e7221 */ /* 0x002fe20000010000 */
[----:B------:R-:W-:Y:S02]  /*169c0*/  F2FP.BF16.PACK_AB R53, R184, R188 ;  /* 0x000000bcb835723e */ /* 0x000fe400000010ff */
[----:B------:R-:W-:Y:S04]  /*169d0*/  F2FP.BF16.PACK_AB R48, R185, R193 ;  /* 0x000000c1b930723e */ /* 0x000fe800000010ff */
[----:B------:R-:W-:Y:S01]  /*169e0*/  F2FP.BF16.PACK_AB R49, R186, R191 ;  /* 0x000000bfba31723e */ /* 0x000fe200000010ff */
[----:B------:R-:W1:Y:S01]  /*169f0*/  MUFU.EX2 R97, R97 ;  /* 0x0000006100617308 */ /* 0x000e620000000800 */
[----:B------:R-:W-:Y:S01]  /*16a00*/  F2FP.BF16.PACK_AB R50, R175, R176 ;  /* 0x000000b0af32723e */ /* 0x000fe200000010ff */
[----:B--2---:R-:W-:Y:S01]  /*16a10*/  FADD.FTZ R250, R96, R250 ;  /* 0x000000fa60fa7221 */ /* 0x004fe20000010000 */
[----:B------:R-:W-:Y:S02]  /*16a20*/  F2FP.BF16.PACK_AB R51, R177, R178 ;  /* 0x000000b2b133723e */ /* 0x000fe400000010ff */
[----:B------:R-:W-:Y:S02]  /*16a30*/  F2FP.BF16.PACK_AB R55, R180, R182 ;  /* 0x000000b6b437723e */ /* 0x000fe400000010ff */
[----:B------:R-:W-:Y:S03]  /*16a40*/  F2FP.BF16.PACK_AB R129, R169, R171 ;  /* 0x000000aba981723e */ /* 0x000fe600000010ff */
[-C--:B----4-:R-:W-:Y:S01]  /*16a50*/  HMMA.16816.F32.BF16 R4, R48, R60.reuse, R4 ;  /* 0x0000003c3004723c */ /* 0x090fe20000041804 */
[----:B------:R-:W2:Y:S02]  /*16a60*/  MUFU.EX2 R173, R173 ;  /* 0x000000ad00ad7308 */ /* 0x000ea40000000800 */
[C---:B-----5:R-:W-:Y:S01]  /*16a70*/  F2FP.BF16.PACK_AB R130, R174.reuse, R96 ;  /* 0x00000060ae82723e */ /* 0x060fe200000010ff */
[----:B------:R-:W-:Y:S04]  /*16a80*/  FADD.FTZ R242, R174, R250 ;  /* 0x000000faaef27221 */ /* 0x000fe80000010000 */
[C---:B------:R-:W-:Y:S04]  /*16a90*/  HMMA.16816.F32.BF16 R8, R52.reuse, R60, R8 ;  /* 0x0000003c3408723c */ /* 0x040fe80000041808 */
[----:B-1----:R-:W-:Y:S04]  /*16aa0*/  FADD.FTZ R78, R97, R78 ;  /* 0x0000004e614e7221 */ /* 0x002fe80000010000 */
[-C--:B------:R-:W-:Y:S08]  /*16ab0*/  HMMA.16816.F32.BF16 R12, R52, R62.reuse, R12 ;  /* 0x0000003e340c723c */ /* 0x080ff0000004180c */
[C---:B------:R-:W-:Y:S01]  /*16ac0*/  HMMA.16816.F32.BF16 R16, R48.reuse, R62, R16 ;  /* 0x0000003e3010723c */ /* 0x040fe20000041810 */
[----:B------:R-:W1:Y:S03]  /*16ad0*/  LDSM.16.MT88.4 R60, [R218+0x2100] ;  /* 0x00210000da3c783b */ /* 0x000e660000004200 */
[C---:B--2---:R-:W-:Y:S01]  /*16ae0*/  F2FP.BF16.PACK_AB R131, R173.reuse, R97 ;  /* 0x00000061ad83723e */ /* 0x044fe200000010ff */
[----:B------:R-:W-:Y:S03]  /*16af0*/  FADD.FTZ R241, R173, R78 ;  /* 0x0000004eadf17221 */ /* 0x000fe60000010000 */
[-C--:B---3--:R-:W-:Y:S08]  /*16b00*/  HMMA.16816.F32.BF16 R20, R48, R56.reuse, R20 ;  /* 0x000000383014723c */ /* 0x088ff00000041814 */
[C---:B------:R-:W-:Y:S07]  /*16b10*/  HMMA.16816.F32.BF16 R24, R52.reuse, R56, R24 ;  /* 0x000000383418723c */ /* 0x040fee0000041818 */
[--C-:B------:R-:W-:Y:S01]  /*16b20*/  FFMA.FTZ R56, R88, c[0x0][0x2d0], -R170.reuse ;  /* 0x0000b40058387a23 */ /* 0x100fe200000108aa */
[-C--:B------:R-:W-:Y:S04]  /*16b30*/  HMMA.16816.F32.BF16 R28, R52, R58.reuse, R28 ;  /* 0x0000003a341c723c */ /* 0x080fe8000004181c */
[--C-:B------:R-:W-:Y:S01]  /*16b40*/  FFMA.FTZ R57, R89, c[0x0][0x2d0], -R170.reuse ;  /* 0x0000b40059397a23 */ /* 0x100fe200000108aa */
[----:B------:R-:W2:Y:S03]  /*16b50*/  MUFU.EX2 R56, R56 ;  /* 0x0000003800387308 */ /* 0x000ea60000000800 */
[C---:B------:R-:W-:Y:S07]  /*16b60*/  HMMA.16816.F32.BF16 R100, R48.reuse, R58, R100 ;  /* 0x0000003a3064723c */ /* 0x040fee0000041864 */
[----:B------:R-:W3:Y:S01]  /*16b70*/  MUFU.EX2 R57, R57 ;  /* 0x0000003900397308 */ /* 0x000ee20000000800 */
[-C--:B------:R-:W-:Y:S04]  /*16b80*/  HMMA.16816.F32.BF16 R104, R48, R64.reuse, R104 ;  /* 0x000000403068723c */ /* 0x080fe80000041868 */
[--C-:B------:R-:W-:Y:S02]  /*16b90*/  FFMA.FTZ R58, R92, c[0x0][0x2d0], -R170.reuse ;  /* 0x0000b4005c3a7a23 */ /* 0x100fe400000108aa */
[----:B------:R-:W-:Y:S02]  /*16ba0*/  FFMA.FTZ R170, R93, c[0x0][0x2d0], -R170 ;  /* 0x0000b4005daa7a23 */ /* 0x000fe400000108aa */
[C---:B------:R-:W-:Y:S02]  /*16bb0*/  HMMA.16816.F32.BF16 R108, R52.reuse, R64, R108 ;  /* 0x00000040346c723c */ /* 0x040fe4000004186c */
[----:B------:R-:W4:Y:S02]  /*16bc0*/  MUFU.EX2 R58, R58 ;  /* 0x0000003a003a7308 */ /* 0x000f240000000800 */
[----:B------:R-:W-:Y:S02]  /*16bd0*/  FFMA.FTZ R59, R90, c[0x0][0x2d0], -R95 ;  /* 0x0000b4005a3b7a23 */ /* 0x000fe4000001085f */
[----:B--2---:R-:W-:Y:S02]  /*16be0*/  FADD.FTZ R167, R56, R167 ;  /* 0x000000a738a77221 */ /* 0x004fe40000010000 */
[-C--:B------:R-:W-:Y:S04]  /*16bf0*/  HMMA.16816.F32.BF16 R32, R52, R66.reuse, R32 ;  /* 0x000000423420723c */ /* 0x080fe80000041820 */
[----:B------:R-:W2:Y:S01]  /*16c00*/  MUFU.EX2 R170, R170 ;  /* 0x000000aa00aa7308 */ /* 0x000ea20000000800 */
[--C-:B------:R-:W-:Y:S02]  /*16c10*/  FFMA.FTZ R64, R91, c[0x0][0x2d0], -R95.reuse ;  /* 0x0000b4005b407a23 */ /* 0x100fe4000001085f */
[--C-:B------:R-:W-:Y:S01]  /*16c20*/  FFMA.FTZ R65, R94, c[0x0][0x2d0], -R95.reuse ;  /* 0x0000b4005e417a23 */ /* 0x100fe2000001085f */
[C---:B------:R-:W-:Y:S04]  /*16c30*/  HMMA.16816.F32.BF16 R112, R48.reuse, R66, R112 ;  /* 0x000000423070723c */ /* 0x040fe80000041870 */
[----:B------:R-:W-:Y:S02]  /*16c40*/  FFMA.FTZ R95, R45, c[0x0][0x2d0], -R95 ;  /* 0x0000b4002d5f7a23 */ /* 0x000fe4000001085f */
[----:B------:R-:W5:Y:S01]  /*16c50*/  MUFU.EX2 R59, R59 ;  /* 0x0000003b003b7308 */ /* 0x000f620000000800 */
[----:B---3--:R-:W-:Y:S01]  /*16c60*/  FADD.FTZ R167, R57, R167 ;  /* 0x000000a739a77221 */ /* 0x008fe20000010000 */
[-C--:B-1----:R-:W-:Y:S04]  /*16c70*/  HMMA.16816.F32.BF16 R116, R48, R60.reuse, R116 ;  /* 0x0000003c3074723c */ /* 0x082fe80000041874 */
[----:B----4-:R-:W-:Y:S04]  /*16c80*/  FADD.FTZ R167, R58, R167 ;  /* 0x000000a73aa77221 */ /* 0x010fe80000010000 */
[C---:B------:R-:W-:Y:S01]  /*16c90*/  HMMA.16816.F32.BF16 R120, R52.reuse, R60, R120 ;  /* 0x0000003c3478723c */ /* 0x040fe20000041878 */
[----:B------:R-:W1:Y:S03]  /*16ca0*/  MUFU.EX2 R64, R64 ;  /* 0x0000004000407308 */ /* 0x000e660000000800 */
[C---:B--2---:R-:W-:Y:S01]  /*16cb0*/  FADD.FTZ R240, R170.reuse, R167 ;  /* 0x000000a7aaf07221 */ /* 0x044fe20000010000 */
[----:B------:R-:W-:Y:S03]  /*16cc0*/  MOV R167, R3 ;  /* 0x0000000300a77202 */ /* 0x000fe60000000f00 */
[-C--:B------:R-:W-:Y:S01]  /*16cd0*/  HMMA.16816.F32.BF16 R124, R52, R62.reuse, R124 ;  /* 0x0000003e347c723c */ /* 0x080fe2000004187c */
[----:B------:R-:W2:Y:S02]  /*16ce0*/  LDSM.16.MT88.4 R52, [R220+0x2900] ;  /* 0x00290000dc34783b */ /* 0x000ea40000004200 */
[----:B------:R-:W3:Y:S01]  /*16cf0*/  MUFU.EX2 R65, R65 ;  /* 0x0000004100417308 */ /* 0x000ee20000000800 */
[----:B-----5:R-:W-:Y:S04]  /*16d00*/  FADD.FTZ R244, R59, R244 ;  /* 0x000000f43bf47221 */ /* 0x020fe80000010000 */
[----:B------:R-:W-:Y:S05]  /*16d10*/  HMMA.16816.F32.BF16 R36, R48, R62, R36 ;  /* 0x0000003e3024723c */ /* 0x000fea0000041824 */
[----:B------:R-:W4:Y:S02]  /*16d20*/  MUFU.EX2 R95, R95 ;  /* 0x0000005f005f7308 */ /* 0x000f240000000800 */
[----:B------:R-:W-:Y:S01]  /*16d30*/  F2FP.BF16.PACK_AB R48, R57, R56 ;  /* 0x000000383930723e */ /* 0x000fe200000010ff */
[-C--:B------:R-:W-:Y:S01]  /*16d40*/  HMMA.16816.F32.BF16 R160, R128, R148.reuse, R4 ;  /* 0x0000009480a0723c */ /* 0x080fe20000041804 */
[----:B------:R-:W5:Y:S04]  /*16d50*/  LDSM.16.MT88.4 R4, [R219+0x2900] ;  /* 0x00290000db04783b */ /* 0x000f680000004200 */
[----:B------:R-:W-:Y:S01]  /*16d60*/  F2FP.BF16.PACK_AB R50, R170, R58 ;  /* 0x0000003aaa32723e */ /* 0x000fe200000010ff */
[C---:B-1----:R-:W-:Y:S01]  /*16d70*/  FADD.FTZ R244, R64.reuse, R244 ;  /* 0x000000f440f47221 */ /* 0x042fe20000010000 */
[----:B------:R-:W-:Y:S05]  /*16d80*/  F2FP.BF16.PACK_AB R49, R64, R59 ;  /* 0x0000003b4031723e */ /* 0x000fea00000010ff */
[----:B---3--:R-:W-:Y:S01]  /*16d90*/  FADD.FTZ R244, R65, R244 ;  /* 0x000000f441f47221 */ /* 0x008fe20000010000 */
[C---:B----4-:R-:W-:Y:S03]  /*16da0*/  F2FP.BF16.PACK_AB R51, R95.reuse, R65 ;  /* 0x000000415f33723e */ /* 0x050fe600000010ff */
[----:B------:R-:W-:Y:S04]  /*16db0*/  FADD.FTZ R239, R95, R244 ;  /* 0x000000f45fef7221 */ /* 0x000fe80000010000 */
[C---:B------:R-:W-:Y:S01]  /*16dc0*/  HMMA.16816.F32.BF16 R156, R48.reuse, R148, R8 ;  /* 0x00000094309c723c */ /* 0x040fe20000041808 */
[----:B------:R-:W1:Y:S07]  /*16dd0*/  LDSM.16.MT88.4 R8, [R218+0x2900] ;  /* 0x00290000da08783b */ /* 0x000e6e0000004200 */
[-C--:B------:R-:W-:Y:S08]  /*16de0*/  HMMA.16816.F32.BF16 R152, R48, R150.reuse, R12 ;  /* 0x000000963098723c */ /* 0x080ff0000004180c */
[C---:B------:R-:W-:Y:S08]  /*16df0*/  HMMA.16816.F32.BF16 R148, R128.reuse, R150, R16 ;  /* 0x000000968094723c */ /* 0x040ff00000041810 */
[-C--:B--2---:R-:W-:Y:S08]  /*16e00*/  HMMA.16816.F32.BF16 R144, R128, R52.reuse, R20 ;  /* 0x000000348090723c */ /* 0x084ff00000041814 */
[C---:B------:R-:W-:Y:S08]  /*16e10*/  HMMA.16816.F32.BF16 R140, R48.reuse, R52, R24 ;  /* 0x00000034308c723c */ /* 0x040ff00000041818 */
[-C--:B------:R-:W-:Y:S08]  /*16e20*/  HMMA.16816.F32.BF16 R136, R48, R54.reuse, R28 ;  /* 0x000000363088723c */ /* 0x080ff0000004181c */
        /* <DEDUP_REMOVED lines=10> */
.L_x_197:
[----:B------:R-:W1:Y:S01]  /*16ed0*/  SHFL.BFLY PT, R4, R242, 0x2, 0x1f ;  /* 0x0c401f00f2047f89 */ /* 0x000e6200000e0000 */
[----:B------:R-:W-:Y:S01]  /*16ee0*/  MOV R9, RZ ;  /* 0x000000ff00097202 */ /* 0x000fe20000000f00 */
[----:B------:R-:W-:Y:S01]  /*16ef0*/  CS2R R10, SRZ ;  /* 0x00000000000a7805 */ /* 0x000fe2000001ff00 */
[----:B------:R-:W-:Y:S01]  /*16f00*/  MOV R12, 0xff800000 ;  /* 0xff800000000c7802 */ /* 0x000fe20000000f00 */
[----:B------:R-:W2:Y:S01]  /*16f10*/  SHFL.BFLY PT, R7, R241, 0x2, 0x1f ;  /* 0x0c401f00f1077f89 */ /* 0x000ea200000e0000 */
[----:B------:R-:W-:-:S02]  /*16f20*/  MOV R13, 0xff800000 ;  /* 0xff800000000d7802 */ /* 0x000fc40000000f00 */
[----:B------:R-:W-:Y:S01]  /*16f30*/  MOV R14, 0xff800000 ;  /* 0xff800000000e7802 */ /* 0x000fe20000000f00 */
[----:B------:R-:W3:Y:S01]  /*16f40*/  SHFL.BFLY PT, R6, R240, 0x2, 0x1f ;  /* 0x0c401f00f0067f89 */ /* 0x000ee200000e0000 */
[----:B------:R-:W-:-:S03]  /*16f50*/  PLOP3.LUT P4, PT, PT, PT, PT, 0x8, 0x0 ;  /* 0x000000000000781c */ /* 0x000fc60003f8e170 */
[----:B------:R-:W4:Y:S01]  /*16f60*/  SHFL.BFLY PT, R5, R239, 0x2, 0x1f ;  /* 0x0c401f00ef057f89 */ /* 0x000f2200000e0000 */
[----:B-1----:R-:W-:Y:S02]  /*16f70*/  FADD.FTZ R242, R4, R242 ;  /* 0x000000f204f27221 */ /* 0x002fe40000010000 */
[----:B--2---:R-:W-:-:S03]  /*16f80*/  FADD.FTZ R241, R7, R241 ;  /* 0x000000f107f17221 */ /* 0x004fc60000010000 */
[----:B------:R-:W1:Y:S01]  /*16f90*/  SHFL.BFLY PT, R4, R242, 0x1, 0x1f ;  /* 0x0c201f00f2047f89 */ /* 0x000e6200000e0000 */
[----:B---3--:R-:W-:-:S03]  /*16fa0*/  FADD.FTZ R6, R6, R240 ;  /* 0x000000f006067221 */ /* 0x008fc60000010000 */
[----:B------:R-:W2:Y:S01]  /*16fb0*/  SHFL.BFLY PT, R7, R241, 0x1, 0x1f ;  /* 0x0c201f00f1077f89 */ /* 0x000ea200000e0000 */
[----:B----4-:R-:W-:-:S03]  /*16fc0*/  FADD.FTZ R239, R5, R239 ;  /* 0x000000ef05ef7221 */ /* 0x010fc60000010000 */
[----:B------:R-:W3:Y:S04]  /*16fd0*/  SHFL.BFLY PT, R8, R6, 0x1, 0x1f ;  /* 0x0c201f0006087f89 */ /* 0x000ee800000e0000 */
[----:B------:R-:W4:Y:S01]  /*16fe0*/  SHFL.BFLY PT, R5, R239, 0x1, 0x1f ;  /* 0x0c201f00ef057f89 */ /* 0x000f2200000e0000 */
[----:B-1----:R-:W-:Y:S02]  /*16ff0*/  FADD.FTZ R4, R242, R4 ;  /* 0x00000004f2047221 */ /* 0x002fe40000010000 */
[----:B--2---:R-:W-:-:S03]  /*17000*/  FADD.FTZ R7, R241, R7 ;  /* 0x00000007f1077221 */ /* 0x004fc60000010000 */
[----:B------:R-:W-:Y:S01]  /*17010*/  FSETP.NE.FTZ.AND P3, PT, R4, RZ, PT ;  /* 0x000000ff0400720b */ /* 0x000fe20003f75000 */
[----:B---3--:R-:W-:Y:S01]  /*17020*/  FADD.FTZ R6, R6, R8 ;  /* 0x0000000806067221 */ /* 0x008fe20000010000 */
[----:B------:R-:W-:Y:S02]  /*17030*/  FSETP.NE.FTZ.AND P2, PT, R7, RZ, PT ;  /* 0x000000ff0700720b */ /* 0x000fe40003f55000 */
[----:B------:R-:W-:Y:S01]  /*17040*/  MOV R8, RZ ;  /* 0x000000ff00087202 */ /* 0x000fe20000000f00 */
[----:B----4-:R-:W-:Y:S01]  /*17050*/  FADD.FTZ R5, R239, R5 ;  /* 0x00000005ef057221 */ /* 0x010fe20000010000 */
[----:B------:R-:W-:-:S04]  /*17060*/  FSETP.NE.FTZ.AND P1, PT, R6, RZ, PT ;  /* 0x000000ff0600720b */ /* 0x000fc80003f35000 */
[----:B------:R-:W-:-:S03]  /*17070*/  FSETP.NE.FTZ.AND P0, PT, R5, RZ, PT ;  /* 0x000000ff0500720b */ /* 0x000fc60003f15000 */
[----:B------:R-:W1:Y:S01]  /*17080*/  @P3 MUFU.RCP R9, R4 ;  /* 0x0000000400093308 */ /* 0x000e620000001000 */
[----:B------:R-:W-:Y:S02]  /*17090*/  @P3 MOV R18, 0x3f317218 ;  /* 0x3f31721800123802 */ /* 0x000fe40000000f00 */
[----:B------:R-:W-:-:S03]  /*170a0*/  @P2 MOV R17, 0x3f317218 ;  /* 0x3f31721800112802 */ /* 0x000fc60000000f00 */
[----:B------:R-:W-:Y:S02]  /*170b0*/  @P3 FMUL.FTZ R18, R18, c[0x0][0x2d0] ;  /* 0x0000b40012123a20 */ /* 0x000fe40000410000 */
[----:B------:R-:W-:Y:S01]  /*170c0*/  @P2 MUFU.RCP R8, R7 ;  /* 0x0000000700082308 */ /* 0x000fe20000001000 */
[----:B------:R-:W-:Y:S01]  /*170d0*/  @P1 MOV R16, 0x3f317218 ;  /* 0x3f31721800101802 */ /* 0x000fe20000000f00 */
[----:B------:R-:W-:Y:S01]  /*170e0*/  @P2 FMUL.FTZ R17, R17, c[0x0][0x2d0] ;  /* 0x0000b40011112a20 */ /* 0x000fe20000410000 */
[----:B------:R-:W-:-:S03]  /*170f0*/  @P0 MOV R15, 0x3f317218 ;  /* 0x3f317218000f0802 */ /* 0x000fc60000000f00 */
[----:B------:R-:W-:Y:S02]  /*17100*/  @P1 FMUL.FTZ R16, R16, c[0x0][0x2d0] ;  /* 0x0000b40010101a20 */ /* 0x000fe40000410000 */
[----:B------:R-:W-:Y:S01]  /*17110*/  @P1 MUFU.RCP R10, R6 ;  /* 0x00000006000a1308 */ /* 0x000fe20000001000 */
[----:B------:R-:W-:Y:S02]  /*17120*/  @P0 FMUL.FTZ R15, R15, c[0x0][0x2d0] ;  /* 0x0000b4000f0f0a20 */ /* 0x000fe40000410000 */
[C---:B-1----:R-:W-:Y:S02]  /*17130*/  FMUL.FTZ R160, R9.reuse, R160 ;  /* 0x000000a009a07220 */ /* 0x042fe40000410000 */
[C---:B------:R-:W-:Y:S02]  /*17140*/  FMUL.FTZ R161, R9.reuse, R161 ;  /* 0x000000a109a17220 */ /* 0x040fe40000410000 */
[C---:B------:R-:W-:Y:S01]  /*17150*/  FMUL.FTZ R148, R9.reuse, R148 ;  /* 0x0000009409947220 */ /* 0x040fe20000410000 */
[----:B------:R-:W1:Y:S01]  /*17160*/  @P3 MUFU.LG2 R4, R4 ;  /* 0x0000000400043308 */ /* 0x000e620000000c00 */
[----:B------:R-:W-:-:S02]  /*17170*/  FMUL.FTZ R149, R9, R149 ;  /* 0x0000009509957220 */ /* 0x000fc40000410000 */
[C---:B------:R-:W-:Y:S02]  /*17180*/  FMUL.FTZ R144, R9.reuse, R144 ;  /* 0x0000009009907220 */ /* 0x040fe40000410000 */
[C---:B------:R-:W-:Y:S02]  /*17190*/  FMUL.FTZ R145, R9.reuse, R145 ;  /* 0x0000009109917220 */ /* 0x040fe40000410000 */
[C---:B------:R-:W-:Y:S01]  /*171a0*/  FMUL.FTZ R100, R9.reuse, R100 ;  /* 0x0000006409647220 */ /* 0x040fe20000410000 */
[----:B------:R-:W2:Y:S01]  /*171b0*/  @P2 MUFU.LG2 R7, R7 ;  /* 0x0000000700072308 */ /* 0x000ea20000000c00 */
[C---:B------:R-:W-:Y:S02]  /*171c0*/  FMUL.FTZ R101, R9.reuse, R101 ;  /* 0x0000006509657220 */ /* 0x040fe40000410000 */
[C---:B------:R-:W-:Y:S02]  /*171d0*/  FMUL.FTZ R104, R9.reuse, R104 ;  /* 0x0000006809687220 */ /* 0x040fe40000410000 */
[----:B------:R-:W-:-:S02]  /*171e0*/  FMUL.FTZ R105, R9, R105 ;  /* 0x0000006909697220 */ /* 0x000fc40000410000 */
[C---:B------:R-:W-:Y:S01]  /*171f0*/  FMUL.FTZ R112, R9.reuse, R112 ;  /* 0x0000007009707220 */ /* 0x040fe20000410000 */
[----:B------:R-:W3:Y:S01]  /*17200*/  @P1 MUFU.LG2 R6, R6 ;  /* 0x0000000600061308 */ /* 0x000ee20000000c00 */
[----:B-1----:R-:W-:Y:S02]  /*17210*/  @P3 FMUL.FTZ R4, R4, 0.69314718246459960938 ;  /* 0x3f31721804043820 */ /* 0x002fe40000410000 */
[C---:B------:R-:W-:Y:S02]  /*17220*/  FMUL.FTZ R113, R9.reuse, R113 ;  /* 0x0000007109717220 */ /* 0x040fe40000410000 */
[C---:B------:R-:W-:Y:S02]  /*17230*/  FMUL.FTZ R116, R9.reuse, R116 ;  /* 0x0000007409747220 */ /* 0x040fe40000410000 */
[----:B------:R-:W-:Y:S01]  /*17240*/  FMUL.FTZ R117, R9, R117 ;  /* 0x0000007509757220 */ /* 0x000fe20000410000 */
[----:B------:R-:W1:Y:S01]  /*17250*/  @P0 MUFU.LG2 R19, R5 ;  /* 0x0000000500130308 */ /* 0x000e620000000c00 */
[----:B--2---:R-:W-:-:S02]  /*17260*/  @P2 FMUL.FTZ R7, R7, 0.69314718246459960938 ;  /* 0x3f31721807072820 */ /* 0x004fc40000410000 */
[----:B------:R-:W-:Y:S02]  /*17270*/  FMUL.FTZ R128, R9, R128 ;  /* 0x0000008009807220 */ /* 0x000fe40000410000 */
[C---:B------:R-:W-:Y:S02]  /*17280*/  FMUL.FTZ R162, R8.reuse, R162 ;  /* 0x000000a208a27220 */ /* 0x040fe40000410000 */
[----:B------:R-:W-:Y:S01]  /*17290*/  FMUL.FTZ R163, R8, R163 ;  /* 0x000000a308a37220 */ /* 0x000fe20000410000 */
[----:B------:R2:W4:Y:S01]  /*172a0*/  @P0 MUFU.RCP R11, R5 ;  /* 0x00000005000b0308 */ /* 0x0005220000001000 */
[----:B---3--:R-:W-:Y:S02]  /*172b0*/  @P1 FMUL.FTZ R6, R6, 0.69314718246459960938 ;  /* 0x3f31721806061820 */ /* 0x008fe40000410000 */
[C---:B------:R-:W-:Y:S02]  /*172c0*/  FMUL.FTZ R150, R8.reuse, R150 ;  /* 0x0000009608967220 */ /* 0x040fe40000410000 */
[----:B------:R-:W-:-:S02]  /*172d0*/  FMUL.FTZ R151, R8, R151 ;  /* 0x0000009708977220 */ /* 0x000fc40000410000 */
[C---:B------:R-:W-:Y:S02]  /*172e0*/  FMUL.FTZ R146, R8.reuse, R146 ;  /* 0x0000009208927220 */ /* 0x040fe40000410000 */
[----:B-1----:R-:W-:Y:S02]  /*172f0*/  @P0 FMUL.FTZ R19, R19, 0.69314718246459960938 ;  /* 0x3f31721813130820 */ /* 0x002fe40000410000 */
[C---:B------:R-:W-:Y:S02]  /*17300*/  FMUL.FTZ R147, R8.reuse, R147 ;  /* 0x0000009308937220 */ /* 0x040fe40000410000 */
[C---:B------:R-:W-:Y:S02]  /*17310*/  FMUL.FTZ R102, R8.reuse, R102 ;  /* 0x0000006608667220 */ /* 0x040fe40000410000 */
[C---:B------:R-:W-:Y:S01]  /*17320*/  FMUL.FTZ R103, R8.reuse, R103 ;  /* 0x0000006708677220 */ /* 0x040fe20000410000 */
[----:B--2---:R-:W-:Y:S01]  /*17330*/  MOV R5, 0xff800000 ;  /* 0xff80000000057802 */ /* 0x004fe20000000f00 */
        /* <DEDUP_REMOVED lines=21> */
[----:B------:R-:W-:Y:S02]  /*17490*/  FMUL.FTZ R124, R10, R124 ;  /* 0x0000007c0a7c7220 */ /* 0x000fe40000410000 */
        /* <DEDUP_REMOVED lines=15> */
[----:B------:R-:W-:Y:S02]  /*17590*/  FMUL.FTZ R9, R9, R129 ;  /* 0x0000008109097220 */ /* 0x000fe40000410000 */
[----:B------:R-:W-:Y:S02]  /*175a0*/  FMUL.FTZ R8, R8, R131 ;  /* 0x0000008308087220 */ /* 0x000fe40000410000 */
[----:B------:R-:W-:Y:S02]  /*175b0*/  FMUL.FTZ R10, R10, R125 ;  /* 0x0000007d0a0a7220 */ /* 0x000fe40000410000 */
[----:B------:R-:W-:Y:S02]  /*175c0*/  FMUL.FTZ R11, R11, R127 ;  /* 0x0000007f0b0b7220 */ /* 0x000fe40000410000 */
[----:B------:R-:W-:Y:S02]  /*175d0*/  @P3 FFMA.FTZ R5, R18, R3, R4 ;  /* 0x0000000312053223 */ /* 0x000fe40000010004 */
[----:B------:R-:W-:-:S02]  /*175e0*/  @P2 FFMA.FTZ R12, R17, R2, R7 ;  /* 0x00000002110c2223 */ /* 0x000fc40000010007 */
[----:B------:R-:W-:Y:S02]  /*175f0*/  @P1 FFMA.FTZ R13, R16, R0, R6 ;  /* 0x00000000100d1223 */ /* 0x000fe40000010006 */
[----:B------:R-:W-:Y:S02]  /*17600*/  @P0 FFMA.FTZ R14, R15, R44, R19 ;  /* 0x0000002c0f0e0223 */ /* 0x000fe40000010013 */
.L_x_149:
[----:B------:R-:W-:Y:S01]  /*17610*/  USHF.R.S32.HI UR6, URZ, 0x1f, UR11 ;  /* 0x0000001f3f067899 */ /* 0x000fe2000801140b */
[----:B------:R-:W-:Y:S05]  /*17620*/  @P4 BRA `(.L_x_216) ;  /* 0x000011e000004947 */ /* 0x000fea0003800000 */
[----:B------:R-:W1:Y:S01]  /*17630*/  S2R R0, SR_TID.X ;  /* 0x0000000000007919 */ /* 0x000e620000002100 */
[----:B------:R-:W-:Y:S01]  /*17640*/  ULDC.64 UR4, c[0x0][0x490] ;  /* 0x0001240000047ab9 */ /* 0x000fe20000000a00 */
[----:B------:R-:W-:Y:S01]  /*17650*/  IMAD.MOV.U32 R20, RZ, RZ, c[0x0][0x4e8] ;  /* 0x00013a00ff147624 */ /* 0x000fe200078e00ff */
[----:B------:R-:W-:Y:S01]  /*17660*/  UIMAD UR8, UR6, UR4, URZ ;  /* 0x00000004060872a4 */ /* 0x000fe2000f8e023f */
[----:B------:R-:W2:Y:S01]  /*17670*/  S2R R26, SR_CTAID.Z ;  /* 0x00000000001a7919 */ /* 0x000ea20000002700 */
[----:B------:R-:W-:Y:S01]  /*17680*/  UIMAD.WIDE.U32 UR12, UR11, UR4, URZ ;  /* 0x000000040b0c72a5 */ /* 0x000fe2000f8e003f */
[----:B------:R-:W-:Y:S01]  /*17690*/  F2FP.BF16.PACK_AB R160, R161, R160 ;  /* 0x000000a0a1a0723e */ /* 0x000fe200000010ff */
[----:B------:R-:W-:Y:S01]  /*176a0*/  UIMAD UR8, UR11, UR5, UR8 ;  /* 0x000000050b0872a4 */ /* 0x000fe2000f8e0208 */
[----:B------:R-:W3:Y:S01]  /*176b0*/  S2R R19, SR_CTAID.X ;  /* 0x0000000000137919 */ /* 0x000ee20000002500 */
[----:B------:R-:W-:Y:S01]  /*176c0*/  ISETP.NE.AND P0, PT, R20, 0x1, PT ;  /* 0x000000011400780c */ /* 0x000fe20003f05270 */
[----:B------:R-:W-:Y:S01]  /*176d0*/  ULDC.64 UR4, c[0x0][0x3e8] ;  /* 0x0000fa0000047ab9 */ /* 0x000fe20000000a00 */
[----:B------:R-:W-:Y:S01]  /*176e0*/  IMAD.U32 R29, RZ, RZ, UR13 ;  /* 0x0000000dff1d7e24 */ /* 0x000fe2000f8e00ff */
[----:B------:R-:W-:Y:S01]  /*176f0*/  UIMAD UR7, UR6, UR4, URZ ;  /* 0x00000004060772a4 */ /* 0x000fe2000f8e023f */
[----:B------:R-:W-:Y:S01]  /*17700*/  IMAD.U32 R28, RZ, RZ, UR12 ;  /* 0x0000000cff1c7e24 */ /* 0x000fe2000f8e00ff */
[----:B------:R-:W-:Y:S01]  /*17710*/  UIMAD.WIDE.U32 UR14, UR11, UR4, URZ ;  /* 0x000000040b0e72a5 */ /* 0x000fe2000f8e003f */
[----:B------:R-:W-:Y:S01]  /*17720*/  F2FP.BF16.PACK_AB R162, R163, R162 ;  /* 0x000000a2a3a2723e */ /* 0x000fe200000010ff */
[----:B------:R-:W-:Y:S01]  /*17730*/  UIMAD UR5, UR11, UR5, UR7 ;  /* 0x000000050b0572a4 */ /* 0x000fe2000f8e0207 */
[----:B------:R-:W-:Y:S01]  /*17740*/  F2FP.BF16.PACK_AB R148, R149, R148 ;  /* 0x000000949594723e */ /* 0x000fe200000010ff */
[----:B------:R-:W-:Y:S01]  /*17750*/  UIADD3 UR8, UR13, UR8, URZ ;  /* 0x000000080d087290 */ /* 0x000fe2000fffe03f */
[----:B------:R-:W-:Y:S01]  /*17760*/  F2FP.BF16.PACK_AB R150, R151, R150 ;  /* 0x000000969796723e */ /* 0x000fe200000010ff */
[----:B------:R-:W-:Y:S01]  /*17770*/  UIADD3 UR5, UR15, UR5, URZ ;  /* 0x000000050f057290 */ /* 0x000fe2000fffe03f */
[----:B------:R-:W-:Y:S01]  /*17780*/  IMAD.U32 R17, RZ, RZ, UR15 ;  /* 0x0000000fff117e24 */ /* 0x000fe2000f8e00ff */
[----:B------:R-:W-:Y:S01]  /*17790*/  F2FP.BF16.PACK_AB R156, R157, R156 ;  /* 0x0000009c9d9c723e */ /* 0x000fe200000010ff */
[----:B------:R-:W-:Y:S01]  /*177a0*/  IMAD.U32 R16, RZ, RZ, UR14 ;  /* 0x0000000eff107e24 */ /* 0x000fe2000f8e00ff */
[----:B-1----:R-:W-:Y:S01]  /*177b0*/  SHF.R.S32.HI R2, RZ, 0x1f, R0 ;  /* 0x0000001fff027819 */ /* 0x002fe20000011400 */
[----:B------:R-:W-:Y:S01]  /*177c0*/  IMAD.U32 R29, RZ, RZ, UR8 ;  /* 0x00000008ff1d7e24 */ /* 0x000fe2000f8e00ff */
[----:B------:R-:W-:Y:S01]  /*177d0*/  F2FP.BF16.PACK_AB R158, R159, R158 ;  /* 0x0000009e9f9e723e */ /* 0x000fe200000010ff */
[----:B------:R-:W-:Y:S01]  /*177e0*/  IMAD.U32 R17, RZ, RZ, UR5 ;  /* 0x00000005ff117e24 */ /* 0x000fe2000f8e00ff */
[-C--:B------:R-:W-:Y:S01]  /*177f0*/  LEA.HI R3, R2, R0.reuse, RZ, 0x2 ;  /* 0x0000000002037211 */ /* 0x080fe200078f10ff */
[----:B--2---:R-:W-:Y:S01]  /*17800*/  IMAD.WIDE.U32 R28, R26, c[0x0][0x498], R28 ;  /* 0x000126001a1c7a25 */ /* 0x004fe200078e001c */
[----:B------:R-:W-:-:S02]  /*17810*/  LEA.HI R24, R2, R0, RZ, 0x5 ;  /* 0x0000000002187211 */ /* 0x000fc400078f28ff */
[----:B------:R-:W-:Y:S02]  /*17820*/  SHF.R.S32.HI R21, RZ, 0x1f, R26 ;  /* 0x0000001fff157819 */ /* 0x000fe4000001141a */
[--C-:B------:R-:W-:Y:S02]  /*17830*/  SHF.R.S32.HI R25, RZ, 0x2, R3.reuse ;  /* 0x00000002ff197819 */ /* 0x100fe40000011403 */
[----:B------:R-:W-:Y:S01]  /*17840*/  SHF.R.S32.HI R4, RZ, 0x1f, R3 ;  /* 0x0000001fff047819 */ /* 0x000fe20000011403 */
[----:B------:R-:W-:Y:S01]  /*17850*/  IMAD R22, R21, c[0x0][0x498], RZ ;  /* 0x0001260015167a24 */ /* 0x000fe200078e02ff */
[----:B------:R-:W-:Y:S01]  /*17860*/  LOP3.LUT R3, R3, 0xfffffffc, RZ, 0xc0, !PT ;  /* 0xfffffffc03037812 */ /* 0x000fe200078ec0ff */
[----:B------:R-:W-:Y:S01]  /*17870*/  IMAD R21, R21, c[0x0][0x3f0], RZ ;  /* 0x0000fc0015157a24 */ /* 0x000fe200078e02ff */
[----:B------:R-:W-:Y:S01]  /*17880*/  LEA.HI R15, R2, R0, RZ, 0x3 ;  /* 0x00000000020f7211 */ /* 0x000fe200078f18ff */
[----:B------:R-:W-:Y:S01]  /*17890*/  IMAD R22, R26, c[0x0][0x49c], R22 ;  /* 0x000127001a167a24 */ /* 0x000fe200078e0216 */
[----:B------:R-:W-:Y:S01]  /*178a0*/  LOP3.LUT R18, R24, 0xffffffe0, RZ, 0xc0, !PT ;  /* 0xffffffe018127812 */ /* 0x000fe200078ec0ff */
[----:B------:R-:W-:Y:S01]  /*178b0*/  IMAD.IADD R3, R0, 0x1, -R3 ;  /* 0x0000000100037824 */ /* 0x000fe200078e0a03 */
[----:B------:R-:W-:Y:S01]  /*178c0*/  LOP3.LUT R7, R15, 0xfffffff8, RZ, 0xc0, !PT ;  /* 0xfffffff80f077812 */ /* 0x000fe200078ec0ff */
[----:B------:R-:W-:Y:S01]  /*178d0*/  IMAD R21, R26, c[0x0][0x3f4], R21 ;  /* 0x0000fd001a157a24 */ /* 0x000fe200078e0215 */
[----:B------:R-:W-:Y:S01]  /*178e0*/  SHF.R.S32.HI R23, RZ, 0x5, R24 ;  /* 0x00000005ff177819 */ /* 0x000fe20000011418 */
[----:B------:R-:W-:Y:S01]  /*178f0*/  IMAD.IADD R18, R0, 0x1, -R18 ;  /* 0x0000000100127824 */ /* 0x000fe200078e0a12 */
[----:B------:R-:W-:Y:S01]  /*17900*/  SHF.R.S32.HI R24, RZ, 0x1f, R24 ;  /* 0x0000001fff187819 */ /* 0x000fe20000011418 */
[----:B------:R-:W-:Y:S01]  /*17910*/  IMAD.WIDE.U32 R26, R26, c[0x0][0x3f0], R16 ;  /* 0x0000fc001a1a7a25 */ /* 0x000fe200078e0010 */
[----:B------:R-:W-:-:S02]  /*17920*/  LEA.HI R4, R4, R25, RZ, 0x3 ;  /* 0x0000001904047211 */ /* 0x000fc400078f18ff */
[----:B------:R-:W-:Y:S01]  /*17930*/  LEA.HI R17, R3, R3, RZ, 0x1 ;  /* 0x0000000303117211 */ /* 0x000fe200078f08ff */
[----:B------:R-:W-:Y:S01]  /*17940*/  IMAD.IADD R7, R0, 0x1, -R7 ;  /* 0x0000000100077824 */ /* 0x000fe200078e0a07 */
[----:B------:R-:W-:Y:S01]  /*17950*/  LEA.HI R2, R2, R0, RZ, 0x6 ;  /* 0x0000000002027211 */ /* 0x000fe200078f30ff */
[----:B------:R-:W-:Y:S01]  /*17960*/  IMAD.IADD R27, R27, 0x1, R21 ;  /* 0x000000011b1b7824 */ /* 0x000fe200078e0215 */
[----:B------:R-:W-:Y:S01]  /*17970*/  SHF.R.S32.HI R0, RZ, 0x1f, R18 ;  /* 0x0000001fff007819 */ /* 0x000fe20000011412 */
[C---:B------:R-:W-:Y:S01]  /*17980*/  IMAD.SHL.U32 R6, R7.reuse, 0x8, RZ ;  /* 0x0000000807067824 */ /* 0x040fe200078e00ff */
[----:B------:R-:W-:Y:S01]  /*17990*/  SHF.R.S32.HI R15, RZ, 0x3, R15 ;  /* 0x00000003ff0f7819 */ /* 0x000fe2000001140f */
[----:B------:R-:W-:Y:S01]  /*179a0*/  IMAD.SHL.U32 R2, R2, 0x8, RZ ;  /* 0x0000000802027824 */ /* 0x000fe200078e00ff */
[----:B------:R-:W-:Y:S02]  /*179b0*/  LEA.HI R24, R24, R23, RZ, 0x2 ;  /* 0x0000001718187211 */ /* 0x000fe400078f10ff */
[----:B------:R-:W-:Y:S01]  /*179c0*/  LOP3.LUT R4, R4, 0xfffffff8, RZ, 0xc0, !PT ;  /* 0xfffffff804047812 */ /* 0x000fe200078ec0ff */
[----:B------:R-:W-:Y:S01]  /*179d0*/  IMAD R7, R7, 0x10, R15 ;  /* 0x0000001007077824 */ /* 0x000fe200078e020f */
[C---:B------:R-:W-:Y:S01]  /*179e0*/  LOP3.LUT R16, R17.reuse, 0x1ffffffe, RZ, 0xc0, !PT ;  /* 0x1ffffffe11107812 */ /* 0x040fe200078ec0ff */
[----:B------:R-:W-:Y:S01]  /*179f0*/  IMAD.SHL.U32 R17, R17, 0x20, RZ ;  /* 0x0000002011117824 */ /* 0x000fe200078e00ff */
[----:B------:R-:W-:Y:S01]  /*17a00*/  LOP3.LUT P3, RZ, R18, 0x3, RZ, 0xc0, !PT ;  /* 0x0000000312ff7812 */ /* 0x000fe2000786c0ff */
[----:B------:R-:W-:Y:S01]  /*17a10*/  IMAD.IADD R25, R25, 0x1, -R4 ;  /* 0x0000000119197824 */ /* 0x000fe200078e0a04 */
[----:B------:R-:W-:Y:S01]  /*17a20*/  LEA.HI R18, R0, R18, RZ, 0x2 ;  /* 0x0000001200127211 */ /* 0x000fe200078f10ff */
[----:B------:R-:W-:Y:S01]  /*17a30*/  IMAD.SHL.U32 R0, R15, 0x40, RZ ;  /* 0x000000400f007824 */ /* 0x000fe200078e00ff */
[----:B------:R-:W-:Y:S01]  /*17a40*/  LOP3.LUT R24, R24, 0xffffffc, RZ, 0xc0, !PT ;  /* 0x0ffffffc18187812 */ /* 0x000fe200078ec0ff */
[----:B------:R-:W-:Y:S01]  /*17a50*/  IMAD.IADD R16, R3, 0x1, -R16 ;  /* 0x0000000103107824 */ /* 0x000fe200078e0a10 */
[----:B------:R-:W-:Y:S01]  /*17a60*/  LOP3.LUT R17, R17, 0xffffffc0, RZ, 0xc0, !PT ;  /* 0xffffffc011117812 */ /* 0x000fe200078ec0ff */
[----:B---3--:R-:W-:Y:S01]  /*17a70*/  IMAD R7, R19, 0x80, R7 ;  /* 0x0000008013077824 */ /* 0x008fe200078e0207 */
[----:B------:R-:W-:Y:S01]  /*17a80*/  SHF.R.S32.HI R18, RZ, 0x2, R18 ;  /* 0x00000002ff127819 */ /* 0x000fe20000011412 */
[C---:B------:R-:W-:Y:S01]  /*17a90*/  IMAD.IADD R24, R23.reuse, 0x1, -R24 ;  /* 0x0000000117187824 */ /* 0x040fe200078e0a18 */
[----:B------:R-:W-:Y:S01]  /*17aa0*/  LOP3.LUT R0, R0, 0x1c0, RZ, 0xc0, !PT ;  /* 0x000001c000007812 */ /* 0x000fe200078ec0ff */
[----:B------:R-:W-:Y:S01]  /*17ab0*/  IMAD R23, R23, 0x200, R3 ;  /* 0x0000020017177824 */ /* 0x000fe200078e0203 */
[----:B------:R-:W-:Y:S01]  /*17ac0*/  LOP3.LUT R3, R25, 0x1, RZ, 0xc0, !PT ;  /* 0x0000000119037812 */ /* 0x000fe200078ec0ff */
[----:B------:R-:W-:Y:S01]  /*17ad0*/  IMAD R16, R16, 0x8, R17 ;  /* 0x0000000810107824 */ /* 0x000fe200078e0211 */
[----:B------:R-:W-:Y:S01]  /*17ae0*/  LOP3.LUT R4, R0, 0x38, R6, 0xf8, !PT ;  /* 0x0000003800047812 */ /* 0x000fe200078ef806 */
[----:B------:R-:W-:Y:S01]  /*17af0*/  IMAD R18, R24, 0x10, R18 ;  /* 0x0000001018127824 */ /* 0x000fe200078e0212 */
[----:B------:R-:W-:Y:S01]  /*17b00*/  SHF.R.U32.HI R0, RZ, 0x3, R0 ;  /* 0x00000003ff007819 */ /* 0x000fe20000011600 */
[----:B------:R-:W-:Y:S01]  /*17b10*/  IMAD R17, R20, c[0x0][0x388], RZ ;  /* 0x0000e20014117a24 */ /* 0x000fe200078e02ff */
[----:B------:R-:W-:Y:S01]  /*17b20*/  ISETP.NE.U32.AND P4, PT, R3, 0x1, PT ;  /* 0x000000010300780c */ /* 0x000fe20003f85070 */
[----:B------:R-:W-:Y:S01]  /*17b30*/  @P0 IMAD.HI.U32 R3, R7, c[0x0][0x4ec], RZ ;  /* 0x00013b0007030a27 */ /* 0x000fe200078e00ff */
[----:B------:R-:W-:-:S02]  /*17b40*/  LOP3.LUT R0, R4, R0, RZ, 0x3c, !PT ;  /* 0x0000000004007212 */ /* 0x000fc400078e3cff */
[----:B------:R-:W-:Y:S01]  /*17b50*/  R2P PR, R25, 0x6 ;  /* 0x0000000619007804 */ /* 0x000fe20000000000 */
[----:B------:R-:W-:Y:S01]  /*17b60*/  IMAD.IADD R16, R18, 0x1, R16 ;  /* 0x0000000112107824 */ /* 0x000fe200078e0210 */
[----:B------:R-:W-:Y:S01]  /*17b70*/  LOP3.LUT R0, R0, 0x7ffffe00, R2, 0xf8, !PT ;  /* 0x7ffffe0000007812 */ /* 0x000fe200078ef802 */
[----:B------:R-:W-:Y:S01]  /*17b80*/  IMAD R18, R19, 0x80, R18 ;  /* 0x0000008013127824 */ /* 0x000fe200078e0212 */
[----:B------:R-:W-:Y:S01]  /*17b90*/  F2FP.BF16.PACK_AB R152, R153, R152 ;  /* 0x000000989998723e */ /* 0x000fe200000010ff */
[----:B------:R-:W-:Y:S01]  /*17ba0*/  IMAD.MOV.U32 R4, RZ, RZ, R7 ;  /* 0x000000ffff047224 */ /* 0x000fe200078e0007 */
[----:B------:R-:W-:Y:S01]  /*17bb0*/  @P0 SHF.R.U32.HI R4, RZ, c[0x0][0x4f0], R3 ;  /* 0x00013c00ff040a19 */ /* 0x000fe20000011603 */
[C---:B------:R-:W-:Y:S01]  /*17bc0*/  IMAD R15, R19.reuse, 0x80, R15 ;  /* 0x00000080130f7824 */ /* 0x040fe200078e020f */
[C---:B------:R-:W-:Y:S01]  /*17bd0*/  IADD3 R3, R18.reuse, 0x8, RZ ;  /* 0x0000000812037810 */ /* 0x040fe20007ffe0ff */
[----:B------:R-:W-:Y:S01]  /*17be0*/  IMAD R16, R19, 0x80, R16 ;  /* 0x0000008013107824 */ /* 0x000fe200078e0210 */
[C---:B------:R-:W-:Y:S01]  /*17bf0*/  IADD3 R19, R18.reuse, 0x40, RZ ;  /* 0x0000004012137810 */ /* 0x040fe20007ffe0ff */
[--C-:B------:R-:W-:Y:S01]  /*17c00*/  IMAD.MOV R2, RZ, RZ, -R4.reuse ;  /* 0x000000ffff027224 */ /* 0x100fe200078e0a04 */
[-C--:B------:R-:W-:Y:S01]  /*17c10*/  ISETP.GE.OR P5, PT, R3, R17.reuse, P3 ;  /* 0x000000110300720c */ /* 0x080fe20001fa6670 */
[----:B------:R-:W-:Y:S01]  /*17c20*/  IMAD.MOV.U32 R3, RZ, RZ, -0x10 ;  /* 0xfffffff0ff037424 */ /* 0x000fe200078e00ff */
[----:B------:R-:W-:Y:S01]  /*17c30*/  ISETP.GE.OR P6, PT, R18, R17, P3 ;  /* 0x000000111200720c */ /* 0x000fe20001fc6670 */
[----:B------:R-:W-:Y:S01]  /*17c40*/  IMAD R2, R2, c[0x0][0x4e8], R7 ;  /* 0x00013a0002027a24 */ /* 0x000fe200078e0207 */
[----:B------:R-:W-:Y:S01]  /*17c50*/  SHF.R.S32.HI R7, RZ, 0x1f, R4 ;  /* 0x0000001fff077819 */ /* 0x000fe20000011404 */
[----:B------:R-:W-:Y:S01]  /*17c60*/  IMAD.SHL.U32 R25, R25, 0x40, RZ ;  /* 0x0000004019197824 */ /* 0x000fe200078e00ff */
[----:B------:R-:W-:Y:S01]  /*17c70*/  IADD3 R18, R18, 0x48, RZ ;  /* 0x0000004812127810 */ /* 0x000fe20007ffe0ff */
[----:B------:R-:W-:Y:S01]  /*17c80*/  IMAD.WIDE.U32 R26, R4, c[0x0][0x3e0], R26 ;  /* 0x0000f800041a7a25 */ /* 0x000fe200078e001a */
[----:B------:R-:W-:-:S02]  /*17c90*/  SEL R3, R3, 0x10, !P4 ;  /* 0x0000001003037807 */ /* 0x000fc40006000000 */
[-C--:B------:R-:W-:Y:S01]  /*17ca0*/  ISETP.GE.OR P4, PT, R19, R17.reuse, P3 ;  /* 0x000000111300720c */ /* 0x080fe20001f86670 */
[----:B------:R-:W-:Y:S01]  /*17cb0*/  IMAD R7, R7, c[0x0][0x3e0], RZ ;  /* 0x0000f80007077a24 */ /* 0x000fe200078e02ff */
[----:B------:R-:W-:Y:S01]  /*17cc0*/  ISETP.GE.OR P3, PT, R18, R17, P3 ;  /* 0x000000111200720c */ /* 0x000fe20001f66670 */
[----:B------:R-:W-:Y:S01]  /*17cd0*/  @P0 IMAD.HI.U32 R18, R16, c[0x0][0x4ec], RZ ;  /* 0x00013b0010120a27 */ /* 0x000fe200078e00ff */
[----:B------:R-:W-:Y:S02]  /*17ce0*/  LOP3.LUT R25, R25, 0x1c0, RZ, 0xc0, !PT ;  /* 0x000001c019197812 */ /* 0x000fe400078ec0ff */
[----:B------:R-:W-:Y:S01]  /*17cf0*/  F2FP.BF16.PACK_AB R154, R155, R154 ;  /* 0x0000009a9b9a723e */ /* 0x000fe200000010ff */
[----:B------:R-:W-:Y:S01]  /*17d00*/  IMAD R7, R4, c[0x0][0x3e4], R7 ;  /* 0x0000f90004077a24 */ /* 0x000fe200078e0207 */
[----:B------:R-:W-:Y:S01]  /*17d10*/  LEA.HI R25, R25, R25, RZ, 0x1d ;  /* 0x0000001919197211 */ /* 0x000fe200078fe8ff */
[----:B------:R-:W-:Y:S01]  /*17d20*/  IMAD.MOV.U32 R19, RZ, RZ, R16 ;  /* 0x000000ffff137224 */ /* 0x000fe200078e0010 */
[----:B------:R-:W-:Y:S01]  /*17d30*/  @P0 SHF.R.U32.HI R19, RZ, c[0x0][0x4f0], R18 ;  /* 0x00013c00ff130a19 */ /* 0x000fe20000011612 */
[----:B------:R-:W-:Y:S01]  /*17d40*/  IMAD.IADD R27, R27, 0x1, R7 ;  /* 0x000000011b1b7824 */ /* 0x000fe200078e0207 */
[----:B------:R-:W-:Y:S01]  /*17d50*/  F2FP.BF16.PACK_AB R144, R145, R144 ;  /* 0x000000909190723e */ /* 0x000fe200000010ff */
[----:B------:R-:W-:Y:S01]  /*17d60*/  IMAD.U32 R23, R23, 0x2, R25 ;  /* 0x0000000217177824 */ /* 0x000fe200078e0019 */
[----:B------:R-:W-:Y:S01]  /*17d70*/  SHF.R.S32.HI R7, RZ, 0x1f, R19 ;  /* 0x0000001fff077819 */ /* 0x000fe20000011413 */
[----:B------:R-:W-:Y:S01]  /*17d80*/  IMAD.WIDE.U32 R26, R2, c[0x0][0x3d8], R26 ;  /* 0x0000f600021a7a25 */ /* 0x000fe200078e001a */
[----:B------:R-:W-:-:S02]  /*17d90*/  IADD3 R24, P0, R19, R28, RZ ;  /* 0x0000001c13187210 */ /* 0x000fc40007f1e0ff */
[----:B------:R-:W-:Y:S01]  /*17da0*/  F2FP.BF16.PACK_AB R146, R147, R146 ;  /* 0x000000929392723e */ /* 0x000fe200000010ff */
[----:B------:R-:W-:Y:S01]  /*17db0*/  IMAD.SHL.U32 R23, R23, 0x2, RZ ;  /* 0x0000000217177824 */ /* 0x000fe200078e00ff */
[----:B------:R-:W-:Y:S01]  /*17dc0*/  BAR.SYNC.DEFER_BLOCKING 0x1, 0x80 ;  /* 0x0042000000007b1d */ /* 0x000fe20000010000 */
[----:B------:R-:W-:Y:S01]  /*17dd0*/  IADD3.X R25, R7, R29, R22, P0, !PT ;  /* 0x0000001d07197210 */ /* 0x000fe200007fe416 */
[----:B------:R-:W-:Y:S01]  /*17de0*/  IMAD.MOV.U32 R7, RZ, RZ, 0x20 ;  /* 0x00000020ff077424 */ /* 0x000fe200078e00ff */
[----:B------:R-:W-:Y:S01]  /*17df0*/  F2FP.BF16.PACK_AB R100, R101, R100 ;  /* 0x000000646564723e */ /* 0x000fe200000010ff */
[C---:B------:R-:W-:Y:S01]  /*17e00*/  IMAD.IADD R4, R23.reuse, 0x1, R3 ;  /* 0x0000000117047824 */ /* 0x040fe200078e0203 */
[----:B------:R-:W-:Y:S01]  /*17e10*/  IADD3 R21, R23, 0x80, RZ ;  /* 0x0000008017157810 */ /* 0x000fe20007ffe0ff */
[----:B------:R-:W-:Y:S01]  /*17e20*/  IMAD.MOV R19, RZ, RZ, -R19 ;  /* 0x000000ffff137224 */ /* 0x000fe200078e0a13 */
[----:B------:R-:W-:Y:S02]  /*17e30*/  SEL R7, R7, 0xffffffe0, !P1 ;  /* 0xffffffe007077807 */ /* 0x000fe40004800000 */
[----:B------:R-:W-:Y:S01]  /*17e40*/  IADD3 R20, R23, 0xc0, RZ ;  /* 0x000000c017147810 */ /* 0x000fe20007ffe0ff */
[----:B------:R-:W-:Y:S01]  /*17e50*/  IMAD R19, R19, c[0x0][0x4e8], R16 ;  /* 0x00013a0013137a24 */ /* 0x000fe200078e0210 */
[----:B------:R-:W-:-:S02]  /*17e60*/  F2FP.BF16.PACK_AB R102, R103, R102 ;  /* 0x000000666766723e */ /* 0x000fc400000010ff */
[----:B------:R-:W-:Y:S01]  /*17e70*/  SHF.R.S32.HI R18, RZ, 0x1f, R2 ;  /* 0x0000001fff127819 */ /* 0x000fe20000011402 */
[----:B------:R-:W-:Y:S01]  /*17e80*/  IMAD.WIDE.U32 R24, R19, c[0x0][0x488], R24 ;  /* 0x0001220013187a25 */ /* 0x000fe200078e0018 */
[----:B------:R-:W-:Y:S02]  /*17e90*/  F2FP.BF16.PACK_AB R140, R141, R140 ;  /* 0x0000008c8d8c723e */ /* 0x000fe400000010ff */
[----:B------:R-:W-:Y:S01]  /*17ea0*/  F2FP.BF16.PACK_AB R142, R143, R142 ;  /* 0x0000008e8f8e723e */ /* 0x000fe200000010ff */
[----:B------:R-:W-:Y:S01]  /*17eb0*/  IMAD R18, R18, c[0x0][0x3d8], RZ ;  /* 0x0000f60012127a24 */ /* 0x000fe200078e02ff */
[----:B------:R-:W-:Y:S02]  /*17ec0*/  F2FP.BF16.PACK_AB R136, R137, R136 ;  /* 0x000000888988723e */ /* 0x000fe400000010ff */
[----:B------:R-:W-:Y:S01]  /*17ed0*/  F2FP.BF16.PACK_AB R138, R139, R138 ;  /* 0x0000008a8b8a723e */ /* 0x000fe200000010ff */
[----:B------:R-:W-:Y:S01]  /*17ee0*/  IMAD R18, R2, c[0x0][0x3dc], R18 ;  /* 0x0000f70002127a24 */ /* 0x000fe200078e0212 */
[----:B------:R-:W-:Y:S01]  /*17ef0*/  @P2 IADD3 R20, R21, -0x40, RZ ;  /* 0xffffffc015142810 */ /* 0x000fe20007ffe0ff */
[----:B------:R-:W-:Y:S01]  /*17f00*/  STS [R23+0x80], R160 ;  /* 0x000080a017007388 */ /* 0x000fe20000000800 */
[----:B------:R-:W-:Y:S01]  /*17f10*/  SHF.R.S32.HI R16, RZ, 0x1f, R19 ;  /* 0x0000001fff107819 */ /* 0x000fe20000011413 */
[----:B------:R-:W-:Y:S01]  /*17f20*/  IMAD.IADD R18, R27, 0x1, R18 ;  /* 0x000000011b127824 */ /* 0x000fe200078e0212 */
[----:B------:R-:W-:Y:S01]  /*17f30*/  F2FP.BF16.PACK_AB R104, R105, R104 ;  /* 0x000000686968723e */ /* 0x000fe200000010ff */
[----:B------:R-:W-:Y:S01]  /*17f40*/  STS [R23+0x480], R162 ;  /* 0x000480a217007388 */ /* 0x000fe20000000800 */
[----:B------:R-:W-:Y:S01]  /*17f50*/  F2FP.BF16.PACK_AB R106, R107, R106 ;  /* 0x0000006a6b6a723e */ /* 0x000fe200000010ff */
[----:B------:R-:W-:Y:S01]  /*17f60*/  IMAD R16, R16, c[0x0][0x488], RZ ;  /* 0x0001220010107a24 */ /* 0x000fe200078e02ff */
[----:B------:R-:W-:Y:S01]  /*17f70*/  F2FP.BF16.PACK_AB R112, R113, R112 ;  /* 0x000000707170723e */ /* 0x000fe200000010ff */
[----:B------:R-:W-:Y:S01]  /*17f80*/  STS [R4+0x80], R148 ;  /* 0x0000809404007388 */ /* 0x000fe20000000800 */
[----:B------:R-:W-:Y:S01]  /*17f90*/  F2FP.BF16.PACK_AB R114, R115, R114 ;  /* 0x000000727372723e */ /* 0x000fe200000010ff */
[----:B------:R-:W-:Y:S01]  /*17fa0*/  IMAD R16, R19, c[0x0][0x48c], R16 ;  /* 0x0001230013107a24 */ /* 0x000fe200078e0210 */
[----:B------:R-:W-:Y:S01]  /*17fb0*/  LEA R2, P0, R26, c[0x0][0x380], 0x1 ;  /* 0x0000e0001a027a11 */ /* 0x000fe200078008ff */
[----:B------:R-:W-:Y:S01]  /*17fc0*/  STS [R4+0x480], R150 ;  /* 0x0004809604007388 */ /* 0x000fe20000000800 */
[----:B------:R-:W-:Y:S01]  /*17fd0*/  F2FP.BF16.PACK_AB R108, R109, R108 ;  /* 0x0000006c6d6c723e */ /* 0x000fe200000010ff */
[----:B------:R-:W-:Y:S01]  /*17fe0*/  IMAD.IADD R21, R7, 0x1, R20 ;  /* 0x0000000107157824 */ /* 0x000fe200078e0214 */
[----:B------:R-:W-:Y:S01]  /*17ff0*/  F2FP.BF16.PACK_AB R110, R111, R110 ;  /* 0x0000006e6f6e723e */ /* 0x000fe200000010ff */
[----:B------:R-:W-:Y:S01]  /*18000*/  STS [R23+0x2080], R156 ;  /* 0x0020809c17007388 */ /* 0x000fe20000000800 */
[----:B------:R-:W-:Y:S01]  /*18010*/  F2FP.BF16.PACK_AB R132, R133, R132 ;  /* 0x000000848584723e */ /* 0x000fe200000010ff */
[----:B------:R-:W-:Y:S01]  /*18020*/  IMAD.IADD R16, R25, 0x1, R16 ;  /* 0x0000000119107824 */ /* 0x000fe200078e0210 */
[----:B------:R-:W-:Y:S01]  /*18030*/  F2FP.BF16.PACK_AB R134, R135, R134 ;  /* 0x000000868786723e */ /* 0x000fe200000010ff */
[----:B------:R1:W-:Y:S01]  /*18040*/  STS [R23+0x2480], R158 ;  /* 0x0024809e17007388 */ /* 0x0003e20000000800 */
[----:B------:R-:W-:-:S02]  /*18050*/  F2FP.BF16.PACK_AB R116, R117, R116 ;  /* 0x000000747574723e */ /* 0x000fc400000010ff */
[----:B------:R-:W-:Y:S01]  /*18060*/  F2FP.BF16.PACK_AB R118, R119, R118 ;  /* 0x000000767776723e */ /* 0x000fe200000010ff */
[----:B------:R-:W-:Y:S01]  /*18070*/  STS [R4+0x2080], R152 ;  /* 0x0020809804007388 */ /* 0x000fe20000000800 */
[----:B------:R-:W-:Y:S02]  /*18080*/  F2FP.BF16.PACK_AB R9, R9, R128 ;  /* 0x000000800909723e */ /* 0x000fe400000010ff */
[----:B------:R-:W-:Y:S01]  /*18090*/  LEA.HI.X R18, R26, c[0x0][0x384], R18, 0x1, P0 ;  /* 0x0000e1001a127a11 */ /* 0x000fe200000f0c12 */
[----:B------:R2:W-:Y:S01]  /*180a0*/  STS [R4+0x2480], R154 ;  /* 0x0024809a04007388 */ /* 0x0005e20000000800 */
[----:B------:R-:W-:Y:S02]  /*180b0*/  F2FP.BF16.PACK_AB R8, R8, R130 ;  /* 0x000000820808723e */ /* 0x000fe400000010ff */
[----:B------:R-:W-:Y:S01]  /*180c0*/  LEA R19, P0, R24, c[0x0][0x450], 0x2 ;  /* 0x0001140018137a11 */ /* 0x000fe200078010ff */
[----:B------:R-:W-:Y:S01]  /*180d0*/  SHFL.IDX PT, R48, R2, 0x1, 0x181f ;  /* 0x00381f0002307f89 */ /* 0x000fe200000e0000 */
[----:B------:R-:W-:-:S02]  /*180e0*/  F2FP.BF16.PACK_AB R120, R121, R120 ;  /* 0x000000787978723e */ /* 0x000fc400000010ff */
[----:B------:R-:W-:Y:S01]  /*180f0*/  F2FP.BF16.PACK_AB R122, R123, R122 ;  /* 0x0000007a7b7a723e */ /* 0x000fe200000010ff */
[----:B------:R-:W-:Y:S01]  /*18100*/  SHFL.IDX PT, R22, R19, RZ, 0x1c1f ;  /* 0x001c1fff13167589 */ /* 0x000fe200000e0000 */
[----:B------:R-:W-:Y:S02]  /*18110*/  F2FP.BF16.PACK_AB R10, R10, R124 ;  /* 0x0000007c0a0a723e */ /* 0x000fe400000010ff */
[----:B------:R-:W-:Y:S01]  /*18120*/  F2FP.BF16.PACK_AB R11, R11, R126 ;  /* 0x0000007e0b0b723e */ /* 0x000fe200000010ff */
[----:B------:R-:W-:Y:S01]  /*18130*/  SHFL.IDX PT, R28, R19, 0x1, 0x1c1f ;  /* 0x003c1f00131c7f89 */ /* 0x000fe200000e0000 */
[----:B------:R-:W-:-:S03]  /*18140*/  LEA.HI.X R16, R24, c[0x0][0x454], R16, 0x2, P0 ;  /* 0x0001150018107a11 */ /* 0x000fc600000f1410 */
[----:B------:R-:W-:Y:S01]  /*18150*/  SHFL.IDX PT, R26, R19, 0x2, 0x1c1f ;  /* 0x005c1f00131a7f89 */ /* 0x000fe200000e0000 */
[----:B-1----:R-:W-:-:S03]  /*18160*/  IMAD.IADD R23, R23, 0x1, R7 ;  /* 0x0000000117177824 */ /* 0x002fc600078e0207 */
[----:B------:R-:W-:Y:S04]  /*18170*/  SHFL.IDX PT, R29, R16, 0x1, 0x1c1f ;  /* 0x003c1f00101d7f89 */ /* 0x000fe800000e0000 */
[----:B------:R-:W-:Y:S01]  /*18180*/  STS [R23+0x80], R144 ;  /* 0x0000809017007388 */ /* 0x000fe20000000800 */
[----:B--2---:R-:W-:-:S03]  /*18190*/  IMAD.IADD R4, R7, 0x1, R4 ;  /* 0x0000000107047824 */ /* 0x004fc600078e0204 */
[----:B------:R-:W-:Y:S04]  /*181a0*/  STS [R23+0x480], R146 ;  /* 0x0004809217007388 */ /* 0x000fe80000000800 */
[----:B------:R-:W-:Y:S04]  /*181b0*/  STS [R4+0x80], R100 ;  /* 0x0000806404007388 */ /* 0x000fe80000000800 */
[----:B------:R-:W-:Y:S04]  /*181c0*/  STS [R4+0x480], R102 ;  /* 0x0004806604007388 */ /* 0x000fe80000000800 */
[----:B------:R-:W-:Y:S04]  /*181d0*/  STS [R23+0x2080], R140 ;  /* 0x0020808c17007388 */ /* 0x000fe80000000800 */
[----:B------:R-:W-:Y:S04]  /*181e0*/  STS [R23+0x2480], R142 ;  /* 0x0024808e17007388 */ /* 0x000fe80000000800 */
[----:B------:R-:W-:Y:S04]  /*181f0*/  STS [R4+0x2080], R136 ;  /* 0x0020808804007388 */ /* 0x000fe80000000800 */
[----:B------:R1:W-:Y:S04]  /*18200*/  STS [R4+0x2480], R138 ;  /* 0x0024808a04007388 */ /* 0x0003e80000000800 */
[----:B------:R-:W-:Y:S04]  /*18210*/  STS [R20], R104 ;  /* 0x0000006814007388 */ /* 0x000fe80000000800 */
[----:B------:R-:W-:Y:S04]  /*18220*/  STS [R20+0x400], R106 ;  /* 0x0004006a14007388 */ /* 0x000fe80000000800 */
[----:B------:R-:W2:Y:S04]  /*18230*/  SHFL.IDX PT, R23, R16, RZ, 0x1c1f ;  /* 0x001c1fff10177589 */ /* 0x000ea800000e0000 */
[----:B------:R-:W3:Y:S04]  /*18240*/  SHFL.IDX PT, R27, R16, 0x2, 0x1c1f ;  /* 0x005c1f00101b7f89 */ /* 0x000ee800000e0000 */
[----:B------:R-:W-:Y:S04]  /*18250*/  SHFL.IDX PT, R24, R19, 0x3, 0x1c1f ;  /* 0x007c1f0013187f89 */ /* 0x000fe800000e0000 */
[----:B------:R-:W4:Y:S01]  /*18260*/  SHFL.IDX PT, R25, R16, 0x3, 0x1c1f ;  /* 0x007c1f0010197f89 */ /* 0x000f2200000e0000 */
[----:B-1----:R-:W-:-:S03]  /*18270*/  IADD3 R4, R7, 0x400, R20 ;  /* 0x0000040007047810 */ /* 0x002fc60007ffe014 */
[----:B------:R-:W1:Y:S02]  /*18280*/  SHFL.IDX PT, R50, R2, RZ, 0x181f ;  /* 0x00181fff02327589 */ /* 0x000e6400000e0000 */
[C---:B------:R-:W-:Y:S02]  /*18290*/  IMAD.IADD R4, R3.reuse, 0x1, R4 ;  /* 0x0000000103047824 */ /* 0x040fe400078e0204 */
[----:B------:R-:W-:-:S04]  /*182a0*/  IMAD.IADD R3, R3, 0x1, R20 ;  /* 0x0000000103037824 */ /* 0x000fc800078e0214 */
[----:B------:R-:W-:Y:S01]  /*182b0*/  IMAD.IADD R7, R7, 0x1, R3 ;  /* 0x0000000107077824 */ /* 0x000fe200078e0203 */
[----:B------:R-:W-:Y:S04]  /*182c0*/  STS [R3], R112 ;  /* 0x0000007003007388 */ /* 0x000fe80000000800 */
[----:B------:R-:W-:Y:S04]  /*182d0*/  STS [R3+0x400], R114 ;  /* 0x0004007203007388 */ /* 0x000fe80000000800 */
[----:B------:R-:W-:Y:S04]  /*182e0*/  STS [R20+0x2000], R108 ;  /* 0x0020006c14007388 */ /* 0x000fe80000000800 */
[----:B------:R-:W-:Y:S04]  /*182f0*/  STS [R20+0x2400], R110 ;  /* 0x0024006e14007388 */ /* 0x000fe80000000800 */
[----:B------:R-:W-:Y:S04]  /*18300*/  STS [R3+0x2000], R132 ;  /* 0x0020008403007388 */ /* 0x000fe80000000800 */
[----:B------:R-:W-:Y:S04]  /*18310*/  STS [R3+0x2400], R134 ;  /* 0x0024008603007388 */ /* 0x000fe80000000800 */
[----:B------:R-:W-:Y:S04]  /*18320*/  STS [R21], R116 ;  /* 0x0000007415007388 */ /* 0x000fe80000000800 */
[----:B------:R-:W-:Y:S04]  /*18330*/  STS [R21+0x400], R118 ;  /* 0x0004007615007388 */ /* 0x000fe80000000800 */
[----:B------:R-:W-:Y:S04]  /*18340*/  STS [R7], R9 ;  /* 0x0000000907007388 */ /* 0x000fe80000000800 */
[----:B------:R1:W-:Y:S04]  /*18350*/  STS [R4], R8 ;  /* 0x0000000804007388 */ /* 0x0003e80000000800 */
[----:B------:R-:W-:Y:S04]  /*18360*/  STS [R21+0x2000], R120 ;  /* 0x0020007815007388 */ /* 0x000fe80000000800 */
[----:B------:R-:W-:Y:S04]  /*18370*/  STS [R21+0x2400], R122 ;  /* 0x0024007a15007388 */ /* 0x000fe80000000800 */
[----:B------:R-:W-:Y:S04]  /*18380*/  STS [R7+0x2000], R10 ;  /* 0x0020000a07007388 */ /* 0x000fe80000000800 */
[----:B------:R2:W-:Y:S04]  /*18390*/  STS [R4+0x2000], R11 ;  /* 0x0020000b04007388 */ /* 0x0005e80000000800 */
[----:B------:R-:W-:Y:S01]  /*183a0*/  BAR.SYNC.DEFER_BLOCKING 0x1, 0x80 ;  /* 0x0042000000007b1d */ /* 0x000fe20000010000 */
[----:B-1----:R-:W-:-:S05]  /*183b0*/  IMAD.SHL.U32 R8, R0, 0x2, RZ ;  /* 0x0000000200087824 */ /* 0x002fca00078e00ff */
[----:B------:R-:W-:Y:S01]  /*183c0*/  SHFL.IDX PT, R3, R2, 0x2, 0x181f ;  /* 0x00581f0002037f89 */ /* 0x000fe200000e0000 */
[----:B------:R-:W-:-:S03]  /*183d0*/  IADD3 R0, R15, 0x10, RZ ;  /* 0x000000100f007810 */ /* 0x000fc60007ffe0ff */
[----:B------:R-:W1:Y:S04]  /*183e0*/  SHFL.IDX PT, R10, R18, RZ, 0x181f ;  /* 0x00181fff120a7589 */ /* 0x000e6800000e0000 */
[----:B------:R-:W-:Y:S04]  /*183f0*/  SHFL.IDX PT, R7, R18, 0x2, 0x181f ;  /* 0x00581f0012077f89 */ /* 0x000fe800000e0000 */
[----:B------:R-:W-:Y:S01]  /*18400*/  SHFL.IDX PT, R4, R2, 0x3, 0x181f ;  /* 0x00781f0002047f89 */ /* 0x000fe200000e0000 */
[----:B--2---:R-:W-:-:S03]  /*18410*/  IADD3 R11, R15, 0x40, RZ ;  /* 0x000000400f0b7810 */ /* 0x004fc60007ffe0ff */
[----:B------:R-:W-:Y:S04]  /*18420*/  SHFL.IDX PT, R9, R18, 0x3, 0x181f ;  /* 0x00781f0012097f89 */ /* 0x000fe800000e0000 */
[----:B------:R-:W-:Y:S01]  /*18430*/  @!P6 ST.E [R22.64], R5 ;  /* 0x000000051600e985 */ /* 0x000fe2000c101934 */
[----:B------:R-:W-:-:S03]  /*18440*/  ISETP.GE.AND P6, PT, R6, c[0x0][0x3c8], PT ;  /* 0x0000f20006007a0c */ /* 0x000fc60003fc6270 */
[----:B------:R2:W-:Y:S01]  /*18450*/  @!P5 ST.E [R28.64], R12 ;  /* 0x0000000c1c00d985 */ /* 0x0005e2000c101934 */
[-C--:B------:R-:W-:Y:S02]  /*18460*/  ISETP.GE.OR P2, PT, R0, R17.reuse, P6 ;  /* 0x000000110000720c */ /* 0x080fe40003746670 */
[C---:B------:R-:W-:Y:S01]  /*18470*/  IADD3 R0, R15.reuse, 0x20, RZ ;  /* 0x000000200f007810 */ /* 0x040fe20007ffe0ff */
[----:B---3--:R-:W-:Y:S03]  /*18480*/  @!P4 ST.E [R26.64], R13 ;  /* 0x0000000d1a00c985 */ /* 0x008fe6000c101934 */
[-C--:B------:R-:W-:Y:S01]  /*18490*/  ISETP.GE.OR P1, PT, R0, R17.reuse, P6 ;  /* 0x000000110000720c */ /* 0x080fe20003726670 */
[----:B----4-:R3:W-:Y:S01]  /*184a0*/  @!P3 ST.E [R24.64], R14 ;  /* 0x0000000e1800b985 */ /* 0x0107e2000c101934 */
[----:B------:R-:W-:Y:S02]  /*184b0*/  ISETP.GE.OR P3, PT, R15, R17, P6 ;  /* 0x000000110f00720c */ /* 0x000fe40003766670 */
[----:B------:R-:W-:Y:S01]  /*184c0*/  SHF.R.S32.HI R0, RZ, 0x1f, R6 ;  /* 0x0000001fff007819 */ /* 0x000fe20000011406 */
[----:B------:R-:W-:Y:S02]  /*184d0*/  LDS.128 R44, [R8+0x80] ;  /* 0x00008000082c7984 */ /* 0x000fe40000000c00 */
[----:B------:R-:W-:-:S02]  /*184e0*/  @!P2 LEA R48, P4, R6, R48, 0x1 ;  /* 0x000000300630a211 */ /* 0x000fc400078808ff */
[----:B------:R-:W4:Y:S04]  /*184f0*/  SHFL.IDX PT, R5, R18, 0x1, 0x181f ;  /* 0x00381f0012057f89 */ /* 0x000f2800000e0000 */
[----:B------:R-:W4:Y:S02]  /*18500*/  LDS.128 R40, [R8+0x880] ;  /* 0x0008800008287984 */ /* 0x000f240000000c00 */
[C---:B------:R-:W-:Y:S02]  /*18510*/  @!P3 LEA R50, P5, R6.reuse, R50, 0x1 ;  /* 0x000000320632b211 */ /* 0x040fe400078a08ff */
[----:B------:R-:W-:Y:S02]  /*18520*/  LDS.128 R36, [R8+0x1080] ;  /* 0x0010800008247984 */ /* 0x000fe40000000c00 */
[----:B-1----:R-:W-:-:S02]  /*18530*/  @!P3 LEA.HI.X R51, R6, R10, R0, 0x1, P5 ;  /* 0x0000000a0633b211 */ /* 0x002fc400028f0c00 */
[----:B------:R-:W-:Y:S01]  /*18540*/  LDS.128 R32, [R8+0x1880] ;  /* 0x0018800008207984 */ /* 0x000fe20000000c00 */
[C---:B--2---:R-:W-:Y:S02]  /*18550*/  IADD3 R12, R15.reuse, 0x30, RZ ;  /* 0x000000300f0c7810 */ /* 0x044fe40007ffe0ff */
[C---:B------:R-:W-:Y:S01]  /*18560*/  IADD3 R10, R15.reuse, 0x50, RZ ;  /* 0x000000500f0a7810 */ /* 0x040fe20007ffe0ff */
[----:B------:R-:W-:Y:S01]  /*18570*/  LDS.128 R28, [R8+0x2080] ;  /* 0x00208000081c7984 */ /* 0x000fe20000000c00 */
[-C--:B------:R-:W-:Y:S02]  /*18580*/  ISETP.GE.OR P0, PT, R12, R17.reuse, P6 ;  /* 0x000000110c00720c */ /* 0x080fe40003706670 */
[----:B---3--:R-:W-:Y:S01]  /*18590*/  IADD3 R14, R15, 0x60, RZ ;  /* 0x000000600f0e7810 */ /* 0x008fe20007ffe0ff */
[----:B------:R-:W-:Y:S01]  /*185a0*/  LDS.128 R24, [R8+0x2880] ;  /* 0x0028800008187984 */ /* 0x000fe20000000c00 */
[----:B------:R-:W-:Y:S02]  /*185b0*/  ISETP.GE.OR P5, PT, R11, R17, P6 ;  /* 0x000000110b00720c */ /* 0x000fe400037a6670 */
[----:B------:R-:W-:Y:S01]  /*185c0*/  IADD3 R15, R15, 0x70, RZ ;  /* 0x000000700f0f7810 */ /* 0x000fe20007ffe0ff */
[----:B------:R-:W-:Y:S01]  /*185d0*/  LDS.128 R20, [R8+0x3080] ;  /* 0x0030800008147984 */ /* 0x000fe20000000c00 */
[----:B----4-:R-:W-:-:S02]  /*185e0*/  @!P2 LEA.HI.X R49, R6, R5, R0, 0x1, P4 ;  /* 0x000000050631a211 */ /* 0x010fc400020f0c00 */
[C---:B------:R-:W-:Y:S01]  /*185f0*/  @!P1 LEA R52, P4, R6.reuse, R3, 0x1 ;  /* 0x0000000306349211 */ /* 0x040fe200078808ff */
[----:B------:R-:W1:Y:S03]  /*18600*/  SHFL.IDX PT, R12, R2, 0x4, 0x181f ;  /* 0x00981f00020c7f89 */ /* 0x000e6600000e0000 */
[C---:B------:R-:W-:Y:S01]  /*18610*/  @!P1 LEA.HI.X R53, R6.reuse, R7, R0, 0x1, P4 ;  /* 0x0000000706359211 */ /* 0x040fe200020f0c00 */
[----:B------:R-:W-:Y:S01]  /*18620*/  SHFL.IDX PT, R5, R2, 0x5, 0x181f ;  /* 0x00b81f0002057f89 */ /* 0x000fe200000e0000 */
[----:B------:R-:W-:-:S03]  /*18630*/  @!P0 LEA R54, P4, R6, R4, 0x1 ;  /* 0x0000000406368211 */ /* 0x000fc600078808ff */
[----:B------:R-:W-:Y:S01]  /*18640*/  SHFL.IDX PT, R3, R2, 0x6, 0x181f ;  /* 0x00d81f0002037f89 */ /* 0x000fe200000e0000 */
[----:B------:R-:W-:Y:S02]  /*18650*/  @!P0 LEA.HI.X R55, R6, R9, R0, 0x1, P4 ;  /* 0x0000000906378211 */ /* 0x000fe400020f0c00 */
[-C--:B------:R-:W-:Y:S01]  /*18660*/  ISETP.GE.OR P4, PT, R10, R17.reuse, P6 ;  /* 0x000000110a00720c */ /* 0x080fe20003786670 */
[----:B------:R-:W2:Y:S04]  /*18670*/  SHFL.IDX PT, R13, R18, 0x4, 0x181f ;  /* 0x00981f00120d7f89 */ /* 0x000ea800000e0000 */
[----:B------:R-:W3:Y:S04]  /*18680*/  SHFL.IDX PT, R7, R18, 0x5, 0x181f ;  /* 0x00b81f0012077f89 */ /* 0x000ee800000e0000 */
[----:B------:R-:W4:Y:S04]  /*18690*/  SHFL.IDX PT, R4, R18, 0x6, 0x181f ;  /* 0x00d81f0012047f89 */ /* 0x000f2800000e0000 */
[----:B------:R-:W3:Y:S04]  /*186a0*/  LDS.128 R8, [R8+0x3880] ;  /* 0x0038800008087984 */ /* 0x000ee80000000c00 */
[----:B------:R-:W-:Y:S01]  /*186b0*/  @!P3 ST.E.128 [R50.64], R44 ;  /* 0x0000002c3200b985 */ /* 0x000fe2000c101d34 */
[----:B------:R-:W-:-:S02]  /*186c0*/  ISETP.GE.OR P3, PT, R14, R17, P6 ;  /* 0x000000110e00720c */ /* 0x000fc40003766670 */
[----:B------:R-:W-:Y:S01]  /*186d0*/  ISETP.GE.OR P6, PT, R15, R17, P6 ;  /* 0x000000110f00720c */ /* 0x000fe200037c6670 */
[----:B------:R-:W-:Y:S01]  /*186e0*/  @!P2 ST.E.128 [R48.64], R40 ;  /* 0x000000283000a985 */ /* 0x000fe2000c101d34 */
[----:B-1----:R-:W-:-:S03]  /*186f0*/  @!P5 LEA R12, P2, R6, R12, 0x1 ;  /* 0x0000000c060cd211 */ /* 0x002fc600078408ff */
[----:B------:R-:W-:Y:S01]  /*18700*/  @!P1 ST.E.128 [R52.64], R36 ;  /* 0x0000002434009985 */ /* 0x000fe2000c101d34 */
[----:B--2---:R-:W-:-:S03]  /*18710*/  @!P5 LEA.HI.X R13, R6, R13, R0, 0x1, P2 ;  /* 0x0000000d060dd211 */ /* 0x004fc600010f0c00 */
[----:B------:R1:W-:Y:S04]  /*18720*/  @!P0 ST.E.128 [R54.64], R32 ;  /* 0x0000002036008985 */ /* 0x0003e8000c101d34 */
[----:B------:R2:W-:Y:S04]  /*18730*/  @!P5 ST.E.128 [R12.64], R28 ;  /* 0x0000001c0c00d985 */ /* 0x0005e8000c101d34 */
[----:B------:R-:W1:Y:S04]  /*18740*/  SHFL.IDX PT, R2, R2, 0x7, 0x181f ;  /* 0x00f81f0002027f89 */ /* 0x000e6800000e0000 */
[----:B------:R-:W2:Y:S01]  /*18750*/  SHFL.IDX PT, R18, R18, 0x7, 0x181f ;  /* 0x00f81f0012127f89 */ /* 0x000ea200000e0000 */
[----:B-1----:R-:W-:-:S02]  /*18760*/  @!P4 LEA R32, P1, R6, R5, 0x1 ;  /* 0x000000050620c211 */ /* 0x002fc400078208ff */
[C---:B------:R-:W-:Y:S02]  /*18770*/  @!P3 LEA R34, P0, R6.reuse, R3, 0x1 ;  /* 0x000000030622b211 */ /* 0x040fe400078008ff */
[C-C-:B---3--:R-:W-:Y:S02]  /*18780*/  @!P4 LEA.HI.X R33, R6.reuse, R7, R0.reuse, 0x1, P1 ;  /* 0x000000070621c211 */ /* 0x148fe400008f0c00 */
[----:B----4-:R-:W-:-:S03]  /*18790*/  @!P3 LEA.HI.X R35, R6, R4, R0, 0x1, P0 ;  /* 0x000000040623b211 */ /* 0x010fc600000f0c00 */
[----:B------:R1:W-:Y:S04]  /*187a0*/  @!P4 ST.E.128 [R32.64], R24 ;  /* 0x000000182000c985 */ /* 0x0003e8000c101d34 */
[----:B------:R1:W-:Y:S01]  /*187b0*/  @!P3 ST.E.128 [R34.64], R20 ;  /* 0x000000142200b985 */ /* 0x0003e2000c101d34 */
[----:B------:R-:W-:Y:S05]  /*187c0*/  @P6 EXIT ;  /* 0x000000000000694d */ /* 0x000fea0003800000 */
[----:B--2---:R-:W-:-:S04]  /*187d0*/  LEA R2, P0, R6, R2, 0x1 ;  /* 0x0000000206027211 */ /* 0x004fc800078008ff */
[----:B------:R-:W-:-:S05]  /*187e0*/  LEA.HI.X R3, R6, R18, R0, 0x1, P0 ;  /* 0x0000001206037211 */ /* 0x000fca00000f0c00 */
[----:B------:R-:W-:Y:S01]  /*187f0*/  ST.E.128 [R2.64], R8 ;  /* 0x0000000802007985 */ /* 0x000fe2000c101d34 */
[----:B------:R-:W-:Y:S05]  /*18800*/  EXIT ;  /* 0x000000000000794d */ /* 0x000fea0003800000 */
.L_x_216:
[----:B------:R-:W1:Y:S01]  /*18810*/  S2R R5, SR_TID.X ;  /* 0x0000000000057919 */ /* 0x000e620000002100 */
[----:B------:R-:W-:Y:S03]  /*18820*/  BSSY B0, `(.L_x_217) ;  /* 0x0000028000007945 */ /* 0x000fe60003800000 */
[----:B------:R-:W2:Y:S01]  /*18830*/  S2R R8, SR_CTAID.Z ;  /* 0x0000000000087919 */ /* 0x000ea20000002700 */
[----:B-1----:R-:W-:Y:S02]  /*18840*/  ISETP.GT.AND P0, PT, R5, 0x7f, PT ;  /* 0x0000007f0500780c */ /* 0x002fe40003f04270 */
[----:B--2---:R-:W-:-:S11]  /*18850*/  SHF.R.S32.HI R3, RZ, 0x1f, R8 ;  /* 0x0000001fff037819 */ /* 0x004fd60000011408 */
[----:B------:R-:W-:Y:S05]  /*18860*/  @P0 BRA `(.L_x_218) ;  /* 0x0000023000000947 */ /* 0x000fea0003800000 */
[----:B------:R-:W1:Y:S01]  /*18870*/  S2R R0, SR_CTAID.X ;  /* 0x0000000000007919 */ /* 0x000e620000002500 */
[----:B------:R-:W-:-:S05]  /*18880*/  MOV R4, c[0x0][0x4e8] ;  /* 0x00013a0000047a02 */ /* 0x000fca0000000f00 */
[----:B------:R-:W-:Y:S01]  /*18890*/  IMAD R2, R4, c[0x0][0x388], RZ ;  /* 0x0000e20004027a24 */ /* 0x000fe200078e02ff */
[----:B-1----:R-:W-:-:S04]  /*188a0*/  LEA R0, R0, R5, 0x7 ;  /* 0x0000000500007211 */ /* 0x002fc800078e38ff */
[----:B------:R-:W-:-:S13]  /*188b0*/  ISETP.GE.AND P0, PT, R0, R2, PT ;  /* 0x000000020000720c */ /* 0x000fda0003f06270 */
[----:B------:R-:W-:Y:S05]  /*188c0*/  @P0 BRA `(.L_x_218) ;  /* 0x000001d000000947 */ /* 0x000fea0003800000 */
[----:B------:R-:W-:Y:S01]  /*188d0*/  ISETP.NE.AND P0, PT, R4, 0x1, PT ;  /* 0x000000010400780c */ /* 0x000fe20003f05270 */
[----:B------:R-:W-:Y:S01]  /*188e0*/  ULDC.64 UR4, c[0x0][0x490] ;  /* 0x0001240000047ab9 */ /* 0x000fe20000000a00 */
[----:B------:R-:W-:Y:S01]  /*188f0*/  MOV R7, R0 ;  /* 0x0000000000077202 */ /* 0x000fe20000000f00 */
[----:B------:R-:W-:Y:S02]  /*18900*/  UIMAD UR7, UR6, UR4, URZ ;  /* 0x00000004060772a4 */ /* 0x000fe4000f8e023f */
[----:B------:R-:W-:Y:S02]  /*18910*/  UIMAD.WIDE.U32 UR8, UR11, UR4, URZ ;  /* 0x000000040b0872a5 */ /* 0x000fe4000f8e003f */
[----:B------:R-:W-:-:S04]  /*18920*/  UIMAD UR4, UR11, UR5, UR7 ;  /* 0x000000050b0472a4 */ /* 0x000fc8000f8e0207 */
[----:B------:R-:W-:Y:S01]  /*18930*/  UIADD3 UR4, UR9, UR4, URZ ;  /* 0x0000000409047290 */ /* 0x000fe2000fffe03f */
[----:B------:R-:W-:Y:S01]  /*18940*/  MOV R11, UR9 ;  /* 0x00000009000b7c02 */ /* 0x000fe20008000f00 */
[----:B------:R-:W-:-:S04]  /*18950*/  @P0 IMAD.HI.U32 R2, R0, c[0x0][0x4ec], RZ ;  /* 0x00013b0000020a27 */ /* 0x000fc800078e00ff */
[----:B------:R-:W-:Y:S01]  /*18960*/  IMAD.U32 R10, RZ, RZ, UR8 ;  /* 0x00000008ff0a7e24 */ /* 0x000fe2000f8e00ff */
[----:B------:R-:W-:Y:S01]  /*18970*/  @P0 SHF.R.U32.HI R7, RZ, c[0x0][0x4f0], R2 ;  /* 0x00013c00ff070a19 */ /* 0x000fe20000011602 */
[----:B------:R-:W-:-:S03]  /*18980*/  IMAD.U32 R11, RZ, RZ, UR4 ;  /* 0x00000004ff0b7e24 */ /* 0x000fc6000f8e00ff */
[----:B------:R-:W-:Y:S01]  /*18990*/  IADD3 R6, -R7, RZ, RZ ;  /* 0x000000ff07067210 */ /* 0x000fe20007ffe1ff */
[----:B------:R-:W-:Y:S01]  /*189a0*/  IMAD.WIDE.U32 R10, R8, c[0x0][0x498], R10 ;  /* 0x00012600080a7a25 */ /* 0x000fe200078e000a */
[----:B------:R-:W-:-:S03]  /*189b0*/  SHF.R.S32.HI R2, RZ, 0x1f, R7 ;  /* 0x0000001fff027819 */ /* 0x000fc60000011407 */
[----:B------:R-:W-:Y:S01]  /*189c0*/  IMAD R6, R6, c[0x0][0x4e8], R0 ;  /* 0x00013a0006067a24 */ /* 0x000fe200078e0200 */
[----:B------:R-:W-:Y:S01]  /*189d0*/  IADD3 R10, P0, R7, R10, RZ ;  /* 0x0000000a070a7210 */ /* 0x000fe20007f1e0ff */
[----:B------:R-:W-:-:S03]  /*189e0*/  IMAD R0, R3, c[0x0][0x498], RZ ;  /* 0x0001260003007a24 */ /* 0x000fc600078e02ff */
[----:B------:R-:W-:Y:S01]  /*189f0*/  SHF.R.S32.HI R4, RZ, 0x1f, R6 ;  /* 0x0000001fff047819 */ /* 0x000fe20000011406 */
[----:B------:R-:W-:-:S04]  /*18a00*/  IMAD R0, R8, c[0x0][0x49c], R0 ;  /* 0x0001270008007a24 */ /* 0x000fc800078e0200 */
[----:B------:R-:W-:Y:S01]  /*18a10*/  IMAD R4, R4, c[0x0][0x488], RZ ;  /* 0x0001220004047a24 */ /* 0x000fe200078e02ff */
[----:B------:R-:W-:Y:S01]  /*18a20*/  IADD3.X R11, R2, R11, R0, P0, !PT ;  /* 0x0000000b020b7210 */ /* 0x000fe200007fe400 */
[----:B------:R-:W-:Y:S02]  /*18a30*/  IMAD.MOV.U32 R0, RZ, RZ, -0x800000 ;  /* 0xff800000ff007424 */ /* 0x000fe400078e00ff */
[C---:B------:R-:W-:Y:S02]  /*18a40*/  IMAD R4, R6.reuse, c[0x0][0x48c], R4 ;  /* 0x0001230006047a24 */ /* 0x040fe400078e0204 */
[----:B------:R-:W-:-:S05]  /*18a50*/  IMAD.WIDE.U32 R10, R6, c[0x0][0x488], R10 ;  /* 0x00012200060a7a25 */ /* 0x000fca00078e000a */
[----:B------:R-:W-:Y:S02]  /*18a60*/  IADD3 R4, R11, R4, RZ ;  /* 0x000000040b047210 */ /* 0x000fe40007ffe0ff */
[----:B------:R-:W-:-:S04]  /*18a70*/  LEA R6, P0, R10, c[0x0][0x450], 0x2 ;  /* 0x000114000a067a11 */ /* 0x000fc800078010ff */
[----:B------:R-:W-:-:S05]  /*18a80*/  LEA.HI.X R7, R10, c[0x0][0x454], R4, 0x2, P0 ;  /* 0x000115000a077a11 */ /* 0x000fca00000f1404 */
[----:B------:R1:W-:Y:S04]  /*18a90*/  STG.E [R6.64], R0 ;  /* 0x0000000006007986 */ /* 0x0003e8000c101934 */
.L_x_218:
[----:B------:R-:W-:Y:S05]  /*18aa0*/  BSYNC B0 ;  /* 0x0000000000007941 */ /* 0x000fea0003800000 */
.L_x_217:
[----:B-1----:R-:W1:Y:S01]  /*18ab0*/  S2R R0, SR_CTAID.X ;  /* 0x0000000000007919 */ /* 0x002e620000002500 */
[----:B------:R-:W-:Y:S01]  /*18ac0*/  SHF.R.S32.HI R4, RZ, 0x1f, R5 ;  /* 0x0000001fff047819 */ /* 0x000fe20000011405 */
[----:B------:R-:W-:Y:S01]  /*18ad0*/  IMAD.MOV.U32 R2, RZ, RZ, c[0x0][0x4e8] ;  /* 0x00013a00ff027624 */ /* 0x000fe200078e00ff */
[----:B------:R-:W-:Y:S01]  /*18ae0*/  ULDC.64 UR4, c[0x0][0x3e8] ;  /* 0x0000fa0000047ab9 */ /* 0x000fe20000000a00 */
[----:B------:R-:W-:Y:S01]  /*18af0*/  IMAD R3, R3, c[0x0][0x3f0], RZ ;  /* 0x0000fc0003037a24 */ /* 0x000fe200078e02ff */
[----:B------:R-:W-:Y:S01]  /*18b00*/  LEA.HI R4, R4, R5, RZ, 0x3 ;  /* 0x0000000504047211 */ /* 0x000fe200078f18ff */
[----:B------:R-:W-:Y:S01]  /*18b10*/  UIMAD UR7, UR6, UR4, URZ ;  /* 0x00000004060772a4 */ /* 0x000fe2000f8e023f */
[----:B------:R-:W-:Y:S01]  /*18b20*/  ISETP.NE.AND P0, PT, R2, 0x1, PT ;  /* 0x000000010200780c */ /* 0x000fe20003f05270 */
[----:B------:R-:W-:Y:S01]  /*18b30*/  UIMAD.WIDE.U32 UR8, UR11, UR4, URZ ;  /* 0x000000040b0872a5 */ /* 0x000fe2000f8e003f */
[----:B------:R-:W-:Y:S01]  /*18b40*/  LOP3.LUT R6, R4, 0xfffffff8, RZ, 0xc0, !PT ;  /* 0xfffffff804067812 */ /* 0x000fe200078ec0ff */
[----:B------:R-:W-:Y:S01]  /*18b50*/  UIMAD UR4, UR11, UR5, UR7 ;  /* 0x000000050b0472a4 */ /* 0x000fe2000f8e0207 */
[----:B------:R-:W-:Y:S01]  /*18b60*/  SHF.R.S32.HI R4, RZ, 0x3, R4 ;  /* 0x00000003ff047819 */ /* 0x000fe20000011404 */
[----:B------:R-:W-:-:S02]  /*18b70*/  IMAD R3, R8, c[0x0][0x3f4], R3 ;  /* 0x0000fd0008037a24 */ /* 0x000fc400078e0203 */
[----:B------:R-:W-:Y:S01]  /*18b80*/  IMAD.IADD R5, R5, 0x1, -R6 ;  /* 0x0000000105057824 */ /* 0x000fe200078e0a06 */
[----:B------:R-:W-:Y:S01]  /*18b90*/  UIADD3 UR4, UR9, UR4, URZ ;  /* 0x0000000409047290 */ /* 0x000fe2000fffe03f */
[----:B------:R-:W-:Y:S02]  /*18ba0*/  IMAD.U32 R11, RZ, RZ, UR9 ;  /* 0x00000009ff0b7e24 */ /* 0x000fe4000f8e00ff */
[----:B------:R-:W-:Y:S02]  /*18bb0*/  IMAD R7, R5, 0x10, R4 ;  /* 0x0000001005077824 */ /* 0x000fe400078e0204 */
[----:B------:R-:W-:Y:S02]  /*18bc0*/  IMAD.U32 R10, RZ, RZ, UR8 ;  /* 0x00000008ff0a7e24 */ /* 0x000fe4000f8e00ff */
[----:B------:R-:W-:Y:S02]  /*18bd0*/  IMAD.U32 R11, RZ, RZ, UR4 ;  /* 0x00000004ff0b7e24 */ /* 0x000fe4000f8e00ff */
[----:B-1----:R-:W-:-:S02]  /*18be0*/  IMAD R7, R0, 0x80, R7 ;  /* 0x0000008000077824 */ /* 0x002fc400078e0207 */
[----:B------:R-:W-:-:S04]  /*18bf0*/  IMAD.WIDE.U32 R10, R8, c[0x0][0x3f0], R10 ;  /* 0x0000fc00080a7a25 */ /* 0x000fc800078e000a */
[----:B------:R-:W-:-:S04]  /*18c00*/  @P0 IMAD.HI.U32 R6, R7, c[0x0][0x4ec], RZ ;  /* 0x00013b0007060a27 */ /* 0x000fc800078e00ff */
[----:B------:R-:W-:Y:S01]  /*18c10*/  IMAD.MOV.U32 R9, RZ, RZ, R7 ;  /* 0x000000ffff097224 */ /* 0x000fe200078e0007 */
[----:B------:R-:W-:Y:S01]  /*18c20*/  @P0 SHF.R.U32.HI R9, RZ, c[0x0][0x4f0], R6 ;  /* 0x00013c00ff090a19 */ /* 0x000fe20000011606 */
[----:B------:R-:W-:Y:S02]  /*18c30*/  IMAD.IADD R11, R11, 0x1, R3 ;  /* 0x000000010b0b7824 */ /* 0x000fe400078e0203 */
[----:B------:R-:W-:Y:S01]  /*18c40*/  IMAD.SHL.U32 R5, R5, 0x8, RZ ;  /* 0x0000000805057824 */ /* 0x000fe200078e00ff */
[--C-:B------:R-:W-:Y:S01]  /*18c50*/  SHF.R.S32.HI R8, RZ, 0x1f, R9.reuse ;  /* 0x0000001fff087819 */ /* 0x100fe20000011409 */
[----:B------:R-:W-:Y:S02]  /*18c60*/  IMAD.MOV R6, RZ, RZ, -R9 ;  /* 0x000000ffff067224 */ /* 0x000fe400078e0a09 */
[----:B------:R-:W-:Y:S01]  /*18c70*/  IMAD.WIDE.U32 R10, R9, c[0x0][0x3e0], R10 ;  /* 0x0000f800090a7a25 */ /* 0x000fe200078e000a */
[----:B------:R-:W-:-:S03]  /*18c80*/  ISETP.GE.AND P5, PT, R5, c[0x0][0x3c8], PT ;  /* 0x0000f20005007a0c */ /* 0x000fc60003fa6270 */
[----:B------:R-:W-:Y:S02]  /*18c90*/  IMAD R6, R6, c[0x0][0x4e8], R7 ;  /* 0x00013a0006067a24 */ /* 0x000fe400078e0207 */
[----:B------:R-:W-:Y:S02]  /*18ca0*/  IMAD R8, R8, c[0x0][0x3e0], RZ ;  /* 0x0000f80008087a24 */ /* 0x000fe400078e02ff */
[----:B------:R-:W-:Y:S01]  /*18cb0*/  IMAD R4, R0, 0x80, R4 ;  /* 0x0000008000047824 */ /* 0x000fe200078e0204 */
[----:B------:R-:W-:Y:S01]  /*18cc0*/  SHF.R.S32.HI R3, RZ, 0x1f, R6 ;  /* 0x0000001fff037819 */ /* 0x000fe20000011406 */
[----:B------:R-:W-:Y:S02]  /*18cd0*/  IMAD R8, R9, c[0x0][0x3e4], R8 ;  /* 0x0000f90009087a24 */ /* 0x000fe400078e0208 */
[----:B------:R-:W-:Y:S01]  /*18ce0*/  IMAD R2, R2, c[0x0][0x388], RZ ;  /* 0x0000e20002027a24 */ /* 0x000fe200078e02ff */
[----:B------:R-:W-:Y:S01]  /*18cf0*/  IADD3 R0, R4, 0x10, RZ ;  /* 0x0000001004007810 */ /* 0x000fe20007ffe0ff */
[----:B------:R-:W-:-:S02]  /*18d00*/  IMAD.IADD R9, R11, 0x1, R8 ;  /* 0x000000010b097824 */ /* 0x000fc400078e0208 */
[----:B------:R-:W-:Y:S01]  /*18d10*/  IMAD R3, R3, c[0x0][0x3d8], RZ ;  /* 0x0000f60003037a24 */ /* 0x000fe200078e02ff */
[----:B------:R-:W-:Y:S01]  /*18d20*/  ISETP.GE.OR P1, PT, R4, R2, P5 ;  /* 0x000000020400720c */ /* 0x000fe20002f26670 */
[----:B------:R-:W-:Y:S02]  /*18d30*/  IMAD.MOV.U32 R8, RZ, RZ, R10 ;  /* 0x000000ffff087224 */ /* 0x000fe400078e000a */
[C---:B------:R-:W-:Y:S02]  /*18d40*/  IMAD R3, R6.reuse, c[0x0][0x3dc], R3 ;  /* 0x0000f70006037a24 */ /* 0x040fe400078e0203 */
[----:B------:R-:W-:Y:S01]  /*18d50*/  IMAD.WIDE.U32 R6, R6, c[0x0][0x3d8], R8 ;  /* 0x0000f60006067a25 */ /* 0x000fe200078e0008 */
[----:B------:R-:W-:-:S03]  /*18d60*/  IADD3 R8, R4, 0x20, RZ ;  /* 0x0000002004087810 */ /* 0x000fc60007ffe0ff */
[----:B------:R-:W-:Y:S01]  /*18d70*/  IMAD.IADD R3, R7, 0x1, R3 ;  /* 0x0000000107037824 */ /* 0x000fe200078e0203 */
[----:B------:R-:W-:Y:S02]  /*18d80*/  LEA R17, P0, R6, c[0x0][0x380], 0x1 ;  /* 0x0000e00006117a11 */ /* 0x000fe400078008ff */
[-C--:B------:R-:W-:Y:S02]  /*18d90*/  ISETP.GE.OR P4, PT, R8, R2.reuse, P5 ;  /* 0x000000020800720c */ /* 0x080fe40002f86670 */
[----:B------:R-:W-:Y:S01]  /*18da0*/  LEA.HI.X R16, R6, c[0x0][0x384], R3, 0x1, P0 ;  /* 0x0000e10006107a11 */ /* 0x000fe200000f0c03 */
[----:B------:R-:W1:Y:S01]  /*18db0*/  SHFL.IDX PT, R10, R17, RZ, 0x181f ;  /* 0x00181fff110a7589 */ /* 0x000e6200000e0000 */
[----:B------:R-:W-:Y:S02]  /*18dc0*/  ISETP.GE.OR P0, PT, R0, R2, P5 ;  /* 0x000000020000720c */ /* 0x000fe40002f06670 */
[----:B------:R-:W-:Y:S01]  /*18dd0*/  SHF.R.S32.HI R3, RZ, 0x1f, R5 ;  /* 0x0000001fff037819 */ /* 0x000fe20000011405 */
[----:B------:R-:W2:Y:S01]  /*18de0*/  SHFL.IDX PT, R9, R16, RZ, 0x181f ;  /* 0x00181fff10097589 */ /* 0x000ea200000e0000 */
[----:B------:R-:W-:-:S02]  /*18df0*/  IADD3 R6, R4, 0x30, RZ ;  /* 0x0000003004067810 */ /* 0x000fc40007ffe0ff */
[----:B------:R-:W-:Y:S01]  /*18e00*/  IADD3 R0, R4, 0x40, RZ ;  /* 0x0000004004007810 */ /* 0x000fe20007ffe0ff */
[----:B------:R-:W3:Y:S01]  /*18e10*/  SHFL.IDX PT, R18, R17, 0x1, 0x181f ;  /* 0x00381f0011127f89 */ /* 0x000ee200000e0000 */
[----:B------:R-:W-:-:S03]  /*18e20*/  ISETP.GE.OR P3, PT, R6, R2, P5 ;  /* 0x000000020600720c */ /* 0x000fc60002f66670 */
[----:B------:R-:W4:Y:S04]  /*18e30*/  SHFL.IDX PT, R7, R16, 0x1, 0x181f ;  /* 0x00381f0010077f89 */ /* 0x000f2800000e0000 */
[----:B------:R-:W4:Y:S04]  /*18e40*/  SHFL.IDX PT, R14, R17, 0x2, 0x181f ;  /* 0x00581f00110e7f89 */ /* 0x000f2800000e0000 */
[----:B------:R-:W4:Y:S01]  /*18e50*/  SHFL.IDX PT, R15, R16, 0x2, 0x181f ;  /* 0x00581f00100f7f89 */ /* 0x000f2200000e0000 */
[----:B-1----:R-:W-:-:S03]  /*18e60*/  @!P1 LEA R10, P2, R5, R10, 0x1 ;  /* 0x0000000a050a9211 */ /* 0x002fc600078408ff */
[----:B------:R-:W1:Y:S01]  /*18e70*/  SHFL.IDX PT, R12, R17, 0x3, 0x181f ;  /* 0x00781f00110c7f89 */ /* 0x000e6200000e0000 */
[----:B--2---:R-:W-:-:S03]  /*18e80*/  @!P1 LEA.HI.X R11, R5, R9, R3, 0x1, P2 ;  /* 0x00000009050b9211 */ /* 0x004fc600010f0c03 */
[----:B------:R-:W2:Y:S01]  /*18e90*/  SHFL.IDX PT, R13, R16, 0x3, 0x181f ;  /* 0x00781f00100d7f89 */ /* 0x000ea200000e0000 */
[----:B------:R-:W-:Y:S02]  /*18ea0*/  ISETP.GE.OR P2, PT, R0, R2, P5 ;  /* 0x000000020000720c */ /* 0x000fe40002f46670 */
[C---:B---3--:R-:W-:Y:S01]  /*18eb0*/  @!P0 LEA R18, P6, R5.reuse, R18, 0x1 ;  /* 0x0000001205128211 */ /* 0x048fe200078c08ff */
[----:B------:R-:W-:Y:S01]  /*18ec0*/  @!P1 ST.E.128 [R10.64], RZ ;  /* 0x000000ff0a009985 */ /* 0x000fe2000c101d34 */
[----:B------:R-:W-:Y:S02]  /*18ed0*/  IADD3 R0, R4, 0x50, RZ ;  /* 0x0000005004007810 */ /* 0x000fe40007ffe0ff */
[C---:B----4-:R-:W-:Y:S01]  /*18ee0*/  @!P0 LEA.HI.X R19, R5.reuse, R7, R3, 0x1, P6 ;  /* 0x0000000705138211 */ /* 0x050fe200030f0c03 */
[----:B------:R-:W3:Y:S01]  /*18ef0*/  SHFL.IDX PT, R10, R17, 0x4, 0x181f ;  /* 0x00981f00110a7f89 */ /* 0x000ee200000e0000 */
[----:B------:R-:W-:Y:S02]  /*18f00*/  ISETP.GE.OR P1, PT, R0, R2, P5 ;  /* 0x000000020000720c */ /* 0x000fe40002f26670 */
[----:B------:R-:W-:Y:S01]  /*18f10*/  IADD3 R0, R4, 0x60, RZ ;  /* 0x0000006004007810 */ /* 0x000fe20007ffe0ff */
[----:B------:R-:W4:Y:S01]  /*18f20*/  SHFL.IDX PT, R8, R17, 0x5, 0x181f ;  /* 0x00b81f0011087f89 */ /* 0x000f2200000e0000 */
[----:B------:R-:W-:-:S02]  /*18f30*/  @!P4 LEA R14, P6, R5, R14, 0x1 ;  /* 0x0000000e050ec211 */ /* 0x000fc400078c08ff */
[----:B------:R-:W-:Y:S01]  /*18f40*/  IADD3 R4, R4, 0x70, RZ ;  /* 0x0000007004047810 */ /* 0x000fe20007ffe0ff */
[----:B------:R-:W-:Y:S01]  /*18f50*/  SHFL.IDX PT, R6, R17, 0x6, 0x181f ;  /* 0x00d81f0011067f89 */ /* 0x000fe200000e0000 */
[----:B------:R-:W-:-:S03]  /*18f60*/  @!P4 LEA.HI.X R15, R5, R15, R3, 0x1, P6 ;  /* 0x0000000f050fc211 */ /* 0x000fc600030f0c03 */
[----:B------:R-:W4:Y:S01]  /*18f70*/  SHFL.IDX PT, R11, R16, 0x4, 0x181f ;  /* 0x00981f00100b7f89 */ /* 0x000f2200000e0000 */
[----:B-1----:R-:W-:-:S03]  /*18f80*/  @!P3 LEA R12, P6, R5, R12, 0x1 ;  /* 0x0000000c050cb211 */ /* 0x002fc600078c08ff */
[----:B------:R-:W1:Y:S01]  /*18f90*/  SHFL.IDX PT, R9, R16, 0x5, 0x181f ;  /* 0x00b81f0010097f89 */ /* 0x000e6200000e0000 */
[----:B--2---:R-:W-:-:S03]  /*18fa0*/  @!P3 LEA.HI.X R13, R5, R13, R3, 0x1, P6 ;  /* 0x0000000d050db211 */ /* 0x004fc600030f0c03 */
[----:B------:R-:W2:Y:S04]  /*18fb0*/  SHFL.IDX PT, R7, R16, 0x6, 0x181f ;  /* 0x00d81f0010077f89 */ /* 0x000ea800000e0000 */
[----:B------:R2:W-:Y:S01]  /*18fc0*/  @!P0 ST.E.128 [R18.64], RZ ;  /* 0x000000ff12008985 */ /* 0x0005e2000c101d34 */
[-C--:B------:R-:W-:Y:S02]  /*18fd0*/  ISETP.GE.OR P0, PT, R0, R2.reuse, P5 ;  /* 0x000000020000720c */ /* 0x080fe40002f06670 */
[----:B------:R-:W-:Y:S01]  /*18fe0*/  ISETP.GE.OR P5, PT, R4, R2, P5 ;  /* 0x000000020400720c */ /* 0x000fe20002fa6670 */
[----:B------:R2:W-:Y:S01]  /*18ff0*/  @!P4 ST.E.128 [R14.64], RZ ;  /* 0x000000ff0e00c985 */ /* 0x0005e2000c101d34 */
[C---:B---3--:R-:W-:Y:S02]  /*19000*/  @!P2 LEA R10, P4, R5.reuse, R10, 0x1 ;  /* 0x0000000a050aa211 */ /* 0x048fe400078808ff */
[C---:B----4-:R-:W-:Y:S01]  /*19010*/  @!P1 LEA R8, P6, R5.reuse, R8, 0x1 ;  /* 0x0000000805089211 */ /* 0x050fe200078c08ff */
[----:B------:R3:W-:Y:S01]  /*19020*/  @!P3 ST.E.128 [R12.64], RZ ;  /* 0x000000ff0c00b985 */ /* 0x0007e2000c101d34 */
[----:B------:R-:W-:-:S03]  /*19030*/  @!P2 LEA.HI.X R11, R5, R11, R3, 0x1, P4 ;  /* 0x0000000b050ba211 */ /* 0x000fc600020f0c03 */
[----:B------:R-:W4:Y:S02]  /*19040*/  SHFL.IDX PT, R17, R17, 0x7, 0x181f ;  /* 0x00f81f0011117f89 */ /* 0x000f2400000e0000 */
[C---:B------:R-:W-:Y:S02]  /*19050*/  @!P0 LEA R6, P3, R5.reuse, R6, 0x1 ;  /* 0x0000000605068211 */ /* 0x040fe400078608ff */
[C-C-:B-1----:R-:W-:Y:S01]  /*19060*/  @!P1 LEA.HI.X R9, R5.reuse, R9, R3.reuse, 0x1, P6 ;  /* 0x0000000905099211 */ /* 0x142fe200030f0c03 */
[----:B------:R3:W-:Y:S01]  /*19070*/  @!P2 ST.E.128 [R10.64], RZ ;  /* 0x000000ff0a00a985 */ /* 0x0007e2000c101d34 */
[----:B--2---:R-:W-:-:S03]  /*19080*/  @!P0 LEA.HI.X R7, R5, R7, R3, 0x1, P3 ;  /* 0x0000000705078211 */ /* 0x004fc600018f0c03 */
[----:B------:R3:W-:Y:S04]  /*19090*/  @!P1 ST.E.128 [R8.64], RZ ;  /* 0x000000ff08009985 */ /* 0x0007e8000c101d34 */
[----:B------:R-:W1:Y:S04]  /*190a0*/  SHFL.IDX PT, R16, R16, 0x7, 0x181f ;  /* 0x00f81f0010107f89 */ /* 0x000e6800000e0000 */
[----:B------:R3:W-:Y:S01]  /*190b0*/  @!P0 ST.E.128 [R6.64], RZ ;  /* 0x000000ff06008985 */ /* 0x0007e2000c101d34 */
[----:B------:R-:W-:Y:S05]  /*190c0*/  @P5 EXIT ;  /* 0x000000000000594d */ /* 0x000fea0003800000 */
[----:B----4-:R-:W-:-:S04]  /*190d0*/  LEA R2, P0, R5, R17, 0x1 ;  /* 0x0000001105027211 */ /* 0x010fc800078008ff */
[----:B-1----:R-:W-:-:S05]  /*190e0*/  LEA.HI.X R3, R5, R16, R3, 0x1, P0 ;  /* 0x0000001005037211 */ /* 0x002fca00000f0c03 */
[----:B------:R-:W-:Y:S01]  /*190f0*/  ST.E.128 [R2.64], RZ ;  /* 0x000000ff02007985 */ /* 0x000fe2000c101d34 */
[----:B------:R-:W-:Y:S05]  /*19100*/  EXIT ;  /* 0x000000000000794d */ /* 0x000fea0003800000 */
.L_x_219:
        /* <DEDUP_REMOVED lines=15> */
.L_x_801:


//--------------------- .text._ZN7cutlass13device_kernelIN5flash19enable_sm80_to_sm89INS1_16FlashAttnFwdSm80INS1_25CollectiveMainloopFwdSm80ILi4ELi1ELb0EN4cute5tupleIJNS5_1CILi128EEENS7_ILi96EEENS7_ILi64EEEEEELi64ENS_10bfloat16_tEfNS_4arch4Sm80ELb0ELb1ELb0ELb1ELb1ELb0ELb1ELb0EEENS1_21CollectiveEpilogueFwdINS6_IJS8_SA_S9_EEENS6_IJNS7_ILi1EEESI_SI_EEESC_SE_Li128ELb1ELb1ELb0ELb0EEENS1_19SingleTileSchedulerILb1ELb0ELb1ELi128EEEEEEEEEvNT_6ParamsE --------------------------
	.section	.text._ZN7cutlass13device_kernelIN5flash19enable_sm80_to_sm89INS1_16FlashAttnFwdSm80INS1_25CollectiveMainloopFwdSm80ILi4ELi1ELb0EN4cute5tupleIJNS5_1CILi128EEENS7_ILi96EEENS7_ILi64EEEEEELi64ENS_10bfloat16_tEfNS_4arch4Sm80ELb0ELb1ELb0ELb1ELb1ELb0ELb1ELb0EEENS1_21CollectiveEpilogueFwdINS6_IJS8_SA_S9_EEENS6_IJNS7_ILi1EEESI_SI_EEESC_SE_Li128ELb1ELb1ELb0ELb0EEENS1_19SingleTileSchedulerILb1ELb0ELb1ELi128EEEEEEEEEvNT_6ParamsE,"ax",@progbits
	.sectioninfo	@"SHI_REGISTERS=255"
	.align	128
.text._ZN7cutlass13device_kernelIN5flash19enable_sm80_to_sm89INS1_16FlashAttnFwdSm80INS1_25CollectiveMainloopFwdSm80ILi4ELi1ELb0EN4cute5tupleIJNS5_1CILi128EEENS7_ILi96EEENS7_ILi64EEEEEELi64ENS_10bfloat16_tEfNS_4arch4Sm80ELb0ELb1ELb0ELb1ELb1ELb0ELb1ELb0EEENS1_21CollectiveEpilogueFwdINS6_IJS8_SA_S9_EEENS6_IJNS7_ILi1EEESI_SI_EEESC_SE_Li128ELb1ELb1ELb0ELb0EEENS1_19SingleTileSchedulerILb1ELb0ELb1ELi128EEEEEEEEEvNT_6ParamsE:
        .type           _ZN7cutlass13device_kernelIN5flash19enable_sm80_to_sm89INS1_16FlashAttnFwdSm80INS1_25CollectiveMainloopFwdSm80ILi4ELi1ELb0EN4cute5tupleIJNS5_1CILi128EEENS7_ILi96EEENS7_ILi64EEEEEELi64ENS_10bfloat16_tEfNS_4arch4Sm80ELb0ELb1ELb0ELb1ELb1ELb0ELb1ELb0EEENS1_21CollectiveEpilogueFwdINS6_IJS8_SA_S9_EEENS6_IJNS7_ILi1EEESI_SI_EEESC_SE_Li128ELb1ELb1ELb0ELb0EEENS1_19SingleTileSchedulerILb1ELb0ELb1ELi128EEEEEEEEEvNT_6ParamsE,@function
        .size           _ZN7cutlass13device_kernelIN5flash19enable_sm80_to_sm89INS1_16FlashAttnFwdSm80INS1_25CollectiveMainloopFwdSm80ILi4ELi1ELb0EN4cute5tupleIJNS5_1CILi128EEENS7_ILi96EEENS7_ILi64EEEEEELi64ENS_10bfloat16_tEfNS_4arch4Sm80ELb0ELb1ELb0ELb1ELb1ELb0ELb1ELb0EEENS1_21CollectiveEpilogueFwdINS6_IJS8_SA_S9_EEENS6_IJNS7_ILi1EEESI_SI_EEESC_SE_Li128ELb1ELb1ELb0ELb0EEENS1_19SingleTileSchedulerILb1ELb0ELb1ELi128EEEEEEEEEvNT_6ParamsE,(.L_x_802 - _ZN7cutlass13device_kernelIN5flash19enable_sm80_to_sm89INS1_16FlashAttnFwdSm80INS1_25CollectiveMainloopFwdSm80ILi4ELi1ELb0EN4cute5tupleIJNS5_1CILi128EEENS7_ILi96EEENS7_ILi64EEEEEELi64ENS_10bfloat16_tEfNS_4arch4Sm80ELb0ELb1ELb0ELb1ELb1ELb0ELb1ELb0EEENS1_21CollectiveEpilogueFwdINS6_IJS8_SA_S9_EEENS6_IJNS7_ILi1EEESI_SI_EEESC_SE_Li128ELb1ELb1ELb0ELb0EEENS1_19SingleTileSchedulerILb1ELb0ELb1ELi128EEEEEEEEEvNT_6ParamsE)
        .other          _ZN7cutlass13device_kernelIN5flash19enable_sm80_to_sm89INS1_16FlashAttnFwdSm80INS1_25CollectiveMainloopFwdSm80ILi4ELi1ELb0EN4cute5tupleIJNS5_1CILi128EEENS7_ILi96EEENS7_ILi64EEEEEELi64ENS_10bfloat16_tEfNS_4arch4Sm80ELb0ELb1ELb0ELb1ELb1ELb0ELb1ELb0EEENS1_21CollectiveEpilogueFwdINS6_IJS8_SA_S9_EEENS6_IJNS7_ILi1EEESI_SI_EEESC_SE_Li128ELb1ELb1ELb0ELb0EEENS1_19SingleTileSchedulerILb1ELb0ELb1ELi128EEEEEEEEEvNT_6ParamsE,@"STO_CUDA_ENTRY STV_DEFAULT"
_ZN7cutlass13device_kernelIN5flash19enable_sm80_to_sm89INS1_16FlashAttnFwdSm80INS1_25CollectiveMainloopFwdSm80ILi4ELi1ELb0EN4cute5tupleIJNS5_1CILi128EEENS7_ILi96EEENS7_ILi64EEEEEELi64ENS_10bfloat16_tEfNS_4arch4Sm80ELb0ELb1ELb0ELb1ELb1ELb0ELb1ELb0EEENS1_21CollectiveEpilogueFwdINS6_IJS8_SA_S9_EEENS6_IJNS7_ILi1EEESI_SI_EEESC_SE_Li128ELb1ELb1ELb0ELb0EEENS1_19SingleTileSchedulerILb1ELb0ELb1ELi128EEEEEEEEEvNT_6ParamsE:
[----:B------:R-:W-:Y:S02]  /*0000*/  MOV R1, c[0x0][0x28] ;  /* 0x00000a0000017a02 */ /* 0x000fe40000000f00 */
[----:B------:R-:W1:Y:S01]  /*0010*/  S2R R7, SR_TID.X ;  /* 0x0000000000077919 */ /* 0x000e620000002100 */
[----:B------:R-:W2:Y:S01]  /*0020*/  S2UR UR16, SR_CTAID.Z ;  /* 0x00000000001079c3 */ /* 0x000ea20000002700 */
[----:B------:R-:W-:Y:S02]  /*0030*/  UMOV UR12, 0x4 ;  /* 0x00000004000c7882 */ /* 0x000fe40000000000 */
        /* <DEDUP_REMOVED lines=16> */
.L_x_221:
[----:B------:R-:W-:-:S04]  /*0140*/  ISETP.NE.U32.AND P0, PT, RZ, c[0x0][0x560], PT ;  /* 0x00015800ff007a0c */ /* 0x000fc80003f05070 */
[----:B------:R-:W-:-:S13]  /*0150*/  ISETP.NE.AND.EX P0, PT, RZ, c[0x0][0x564], PT, P0 ;  /* 0x00015900ff007a0c */ /* 0x000fda0003f05300 */
[----:B------:R-:W-:Y:S05]  /*0160*/  @!P0 BRA `(.L_x_223) ;  /* 0x000000a000008947 */ /* 0x000fea0003800000 */
[----:B------:R-:W-:Y:S02]  /*0170*/  ULDC.64 UR4, c[0x0][0x560] ;  /* 0x0001580000047ab9 */ /* 0x000fe40000000a00 */
[----:B------:R-:W-:-:S06]  /*0180*/  UIMAD.WIDE UR4, UR16, UR12, UR4 ;  /* 0x0000000c100472a5 */ /* 0x000fcc000f8e0204 */
[----:B------:R-:W-:Y:S02]  /*0190*/  MOV R4, UR4 ;  /* 0x0000000400047c02 */ /* 0x000fe40008000f00 */
[----:B------:R-:W-:-:S05]  /*01a0*/  MOV R5, UR5 ;  /* 0x0000000500057c02 */ /* 0x000fca0008000f00 */
[----:B------:R-:W2:Y:S04]  /*01b0*/  LDG.E R2, [R4.64] ;  /* 0x0000003404027981 */ /* 0x000ea8000c1e1900 */
[----:B------:R-:W3:Y:S01]  /*01c0*/  LDG.E R0, [R4.64+0x4] ;  /* 0x0000043404007981 */ /* 0x000ee2000c1e1900 */
[----:B--2---:R-:W1:Y:S08]  /*01d0*/  R2UR UR4, R2 ;  /* 0x00000000020473c2 */ /* 0x004e7000000e0000 */
[----:B---3--:R-:W1:Y:S02]  /*01e0*/  R2UR UR5, R0 ;  /* 0x00000000000573c2 */ /* 0x008e6400000e0000 */
[----:B-1----:R-:W-:Y:S01]  /*01f0*/  UIADD3 UR5, -UR4, UR5, URZ ;  /* 0x0000000504057290 */ /* 0x002fe2000fffe13f */
[----:B------:R-:W-:Y:S05]  /*0200*/  BRA `(.L_x_222) ;  /* 0x0000001000007947 */ /* 0x000fea0003800000 */
.L_x_223:
[----:B------:R-:W-:Y:S02]  /*0210*/  ULDC UR5, c[0x0][0x54c] ;  /* 0x0001530000057ab9 */ /* 0x000fe40000000800 */
.L_x_222:
[----:B------:R-:W-:Y:S02]  /*0220*/  ULDC UR4, c[0x0][0x548] ;  /* 0x0001520000047ab9 */ /* 0x000fe40000000800 */
[----:B------:R-:W-:-:S02]  /*0230*/  USHF.L.U32 UR13, UR13, 0x7, URZ ;  /* 0x000000070d0d7899 */ /* 0x000fc4000800063f */
[----:B------:R-:W-:-:S04]  /*0240*/  UIMAD UR4, UR5, UR4, URZ ;  /* 0x00000004050472a4 */ /* 0x000fc8000f8e023f */
[----:B------:R-:W-:-:S04]  /*0250*/  UISETP.GE.AND UP0, UPT, UR13, UR4, UPT ;  /* 0x000000040d00728c */ /* 0x000fc8000bf06270 */
[----:B------:R-:W-:Y:S01]  /*0260*/  USEL UR16, UR16, 0xffffffff, !UP0 ;  /* 0xffffffff10107887 */ /* 0x000fe2000c000000 */
[----:B------:R-:W-:Y:S05]  /*0270*/  BRA `(.L_x_224) ;  /* 0x000001b000007947 */ /* 0x000fea0003800000 */
.L_x_220:
        /* <DEDUP_REMOVED lines=8> */
.L_x_225:
        /* <DEDUP_REMOVED lines=13> */
.L_x_227:
[----:B------:R-:W-:Y:S02]  /*03d0*/  ULDC UR5, c[0x0][0x54c] ;  /* 0x0001530000057ab9 */ /* 0x000fe40000000800 */
.L_x_226:
[----:B------:R-:W-:Y:S02]  /*03e0*/  ULDC UR4, c[0x0][0x548] ;  /* 0x0001520000047ab9 */ /* 0x000fe40000000800 */
[----:B------:R-:W-:-:S02]  /*03f0*/  USHF.L.U32 UR13, UR13, 0x7, URZ ;  /* 0x000000070d0d7899 */ /* 0x000fc4000800063f */
[----:B------:R-:W-:-:S04]  /*0400*/  UIMAD UR4, UR5, UR4, URZ ;  /* 0x00000004050472a4 */ /* 0x000fc8000f8e023f */
[----:B------:R-:W-:-:S04]  /*0410*/  UISETP.GE.AND UP0, UPT, UR13, UR4, UPT ;  /* 0x000000040d00728c */ /* 0x000fc8000bf06270 */
[----:B------:R-:W-:-:S06]  /*0420*/  USEL UR16, UR16, 0xffffffff, !UP0 ;  /* 0xffffffff10107887 */ /* 0x000fcc000c000000 */
.L_x_224:
[----:B------:R-:W-:-:S13]  /*0430*/  ISETP.LE.AND P0, PT, RZ, UR16, PT ;  /* 0x00000010ff007c0c */ /* 0x000fda000bf03270 */
[----:B------:R-:W-:Y:S05]  /*0440*/  @!P0 EXIT ;  /* 0x000000000000894d */ /* 0x000fea0003800000 */
[----:B------:R-:W-:Y:S02]  /*0450*/  ULDC.64 UR8, c[0x0][0x370] ;  /* 0x0000dc0000087ab9 */ /* 0x000fe40000000a00 */
[----:B------:R-:W-:Y:S02]  /*0460*/  UISETP.NE.U32.AND UP2, UPT, URZ, UR8, UPT ;  /* 0x000000083f00728c */ /* 0x000fe4000bf45070 */
[----:B------:R-:W-:Y:S02]  /*0470*/  ULDC.64 UR4, c[0x0][0x360] ;  /* 0x0000d80000047ab9 */ /* 0x000fe40000000a00 */
[----:B------:R-:W-:Y:S02]  /*0480*/  UISETP.NE.U32.AND UP0, UPT, URZ, UR4, UPT ;  /* 0x000000043f00728c */ /* 0x000fe4000bf05070 */
[----:B------:R-:W-:Y:S02]  /*0490*/  ULDC.64 UR6, c[0x0][0x348] ;  /* 0x0000d20000067ab9 */ /* 0x000fe40000000a00 */
[----:B------:R-:W-:-:S02]  /*04a0*/  UISETP.NE.AND.EX UP2, UPT, URZ, UR9, UPT, UP2 ;  /* 0x000000093f00728c */ /* 0x000fc4000bf45320 */
[----:B------:R-:W-:Y:S02]  /*04b0*/  UISETP.NE.U32.AND UP1, UPT, URZ, UR6, UPT ;  /* 0x000000063f00728c */ /* 0x000fe4000bf25070 */
[----:B------:R-:W-:Y:S02]  /*04c0*/  UISETP.NE.AND.EX UP0, UPT, URZ, UR5, UPT, UP0 ;  /* 0x000000053f00728c */ /* 0x000fe4000bf05300 */
[----:B------:R-:W-:Y:S01]  /*04d0*/  UISETP.NE.AND.EX UP1, UPT, URZ, UR7, UPT, UP1 ;  /* 0x000000073f00728c */ /* 0x000fe2000bf25310 */
[----:B------:R-:W-:Y:S01]  /*04e0*/  PLOP3.LUT P2, PT, PT, PT, UP2, 0x80, 0x0 ;  /* 0x000000000000781c */ /* 0x000fe20003f4f028 */
[----:B------:R-:W-:Y:S02]  /*04f0*/  ULDC.64 UR8, c[0x0][0x370] ;  /* 0x0000dc0000087ab9 */ /* 0x000fe40000000a00 */
[----:B------:R-:W-:Y:S01]  /*0500*/  ULDC.64 UR6, c[0x0][0x348] ;  /* 0x0000d20000067ab9 */ /* 0x000fe20000000a00 */
[----:B------:R-:W-:Y:S01]  /*0510*/  PLOP3.LUT P0, PT, PT, PT, UP0, 0x80, 0x0 ;  /* 0x000000000000781c */ /* 0x000fe20003f0f008 */
[----:B------:R-:W-:Y:S01]  /*0520*/  ULDC.64 UR4, c[0x0][0x360] ;  /* 0x0000d80000047ab9 */ /* 0x000fe20000000a00 */
[----:B------:R-:W-:Y:S01]  /*0530*/  PLOP3.LUT P1, PT, PT, PT, UP1, 0x80, 0x0 ;  /* 0x000000000000781c */ /* 0x000fe20003f2f018 */
[----:B------:R-:W-:-:S02]  /*0540*/  @UP2 UIMAD.WIDE UR8, UR16, UR12, UR8 ;  /* 0x0000000c100822a5 */ /* 0x000fc4000f8e0208 */
[----:B------:R-:W-:Y:S02]  /*0550*/  @UP0 UIMAD.WIDE UR4, UR16, UR12, UR4 ;  /* 0x0000000c100402a5 */ /* 0x000fe4000f8e0204 */
[----:B------:R-:W-:Y:S02]  /*0560*/  UIMAD.WIDE UR6, UR16, UR12, UR6 ;  /* 0x0000000c100672a5 */ /* 0x000fe4000f8e0206 */
[----:B------:R-:W-:Y:S02]  /*0570*/  IMAD.U32 R3, RZ, RZ, UR9 ;  /* 0x00000009ff037e24 */ /* 0x000fe4000f8e00ff */
[----:B------:R-:W-:Y:S01]  /*0580*/  IMAD.U32 R2, RZ, RZ, UR8 ;  /* 0x00000008ff027e24 */ /* 0x000fe2000f8e00ff */
[----:B------:R-:W-:Y:S01]  /*0590*/  MOV R8, UR4 ;  /* 0x0000000400087c02 */ /* 0x000fe20008000f00 */
[----:B------:R-:W-:Y:S01]  /*05a0*/  IMAD.U32 R9, RZ, RZ, UR5 ;  /* 0x00000005ff097e24 */ /* 0x000fe2000f8e00ff */
[----:B------:R-:W-:Y:S01]  /*05b0*/  MOV R4, UR6 ;  /* 0x0000000600047c02 */ /* 0x000fe20008000f00 */
[----:B------:R-:W-:Y:S01]  /*05c0*/  IMAD.U32 R5, RZ, RZ, UR7 ;  /* 0x00000007ff057e24 */ /* 0x000fe2000f8e00ff */
[----:B------:R1:W2:Y:S04]  /*05d0*/  @P2 LDG.E R3, [R2.64] ;  /* 0x0000003402032981 */ /* 0x0002a8000c1e1900 */
[----:B------:R-:W3:Y:S04]  /*05e0*/  @P0 LDG.E R0, [R8.64] ;  /* 0x0000003408000981 */ /* 0x000ee8000c1e1900 */
[----:B-1----:R-:W4:Y:S01]  /*05f0*/  @P1 LDG.E R2, [R4.64] ;  /* 0x0000003404021981 */ /* 0x002f22000c1e1900 */
[----:B------:R-:W1:Y:S01]  /*0600*/  S2UR UR11, SR_CTAID.Y ;  /* 0x00000000000b79c3 */ /* 0x000e620000002600 */
[----:B------:R-:W-:-:S02]  /*0610*/  UMOV UR14, URZ ;  /* 0x0000003f000e7c82 */ /* 0x000fc40008000000 */
[----:B------:R-:W-:Y:S02]  /*0620*/  ULDC UR15, c[0x0][0x168] ;  /* 0x00005a00000f7ab9 */ /* 0x000fe40000000800 */
[----:B------:R-:W-:Y:S02]  /*0630*/  UMOV UR9, URZ ;  /* 0x0000003f00097c82 */ /* 0x000fe40008000000 */
[----:B------:R-:W-:Y:S02]  /*0640*/  ULDC UR4, c[0x0][0x2ac] ;  /* 0x0000ab0000047ab9 */ /* 0x000fe40000000800 */
[----:B------:R-:W-:Y:S02]  /*0650*/  ULDC UR8, c[0x0][0x1d0] ;  /* 0x0000740000087ab9 */ /* 0x000fe40000000800 */
[----:B------:R-:W-:Y:S02]  /*0660*/  UIMAD UR8, UR4, UR8, URZ ;  /* 0x00000008040872a4 */ /* 0x000fe4000f8e023f */
[----:B-1----:R-:W-:Y:S01]  /*0670*/  USHF.R.S32.HI UR10, URZ, 0x1f, UR11 ;  /* 0x0000001f3f0a7899 */ /* 0x002fe2000801140b */
[----:B--2---:R1:W2:Y:S08]  /*0680*/  @P2 R2UR UR14, R3 ;  /* 0x00000000030e23c2 */ /* 0x0042b000000e0000 */
[----:B---3--:R1:W3:Y:S08]  /*0690*/  @P0 R2UR UR15, R0 ;  /* 0x00000000000f03c2 */ /* 0x0082f000000e0000 */
[----:B----4-:R1:W4:Y:S02]  /*06a0*/  @P1 R2UR UR9, R2 ;  /* 0x00000000020913c2 */ /* 0x01032400000e0000 */
[----:B-1--4-:R-:W-:Y:S05]  /*06b0*/  @P0 BRA `(.L_x_228) ;  /* 0x0000006000000947 */ /* 0x012fea0003800000 */
[----:B--2---:R-:W-:Y:S05]  /*06c0*/  @!P1 BRA `(.L_x_228) ;  /* 0x0000005000009947 */ /* 0x004fea0003800000 */
[----:B------:R1:W2:Y:S04]  /*06d0*/  LDG.E R0, [R4.64] ;  /* 0x0000003404007981 */ /* 0x0002a8000c1e1900 */
[----:B-1----:R-:W4:Y:S01]  /*06e0*/  LDG.E R4, [R4.64+0x4] ;  /* 0x0000043404047981 */ /* 0x002f22000c1e1900 */
[----:B--23--:R-:W1:Y:S08]  /*06f0*/  R2UR UR15, R0 ;  /* 0x00000000000f73c2 */ /* 0x00ce7000000e0000 */
[----:B----4-:R-:W1:Y:S02]  /*0700*/  R2UR UR4, R4 ;  /* 0x00000000040473c2 */ /* 0x010e6400000e0000 */
[----:B-1----:R-:W-:-:S06]  /*0710*/  UIADD3 UR15, -UR15, UR4, URZ ;  /* 0x000000040f0f7290 */ /* 0x002fcc000fffe13f */
.L_x_228:
[----:B--2---:R-:W-:-:S04]  /*0720*/  ISETP.NE.U32.AND P0, PT, RZ, c[0x0][0x368], PT ;  /* 0x0000da00ff007a0c */ /* 0x004fc80003f05070 */
[----:B------:R-:W-:-:S13]  /*0730*/  ISETP.NE.AND.EX P0, PT, RZ, c[0x0][0x36c], PT, P0 ;  /* 0x0000db00ff007a0c */ /* 0x000fda0003f05300 */
[----:B------:R-:W-:Y:S05]  /*0740*/  @!P0 BRA `(.L_x_229) ;  /* 0x0000007000008947 */ /* 0x000fea0003800000 */
[----:B------:R-:W-:Y:S02]  /*0750*/  ULDC.64 UR4, c[0x0][0x368] ;  /* 0x0000da0000047ab9 */ /* 0x000fe40000000a00 */
[----:B------:R-:W-:-:S06]  /*0760*/  UIMAD.WIDE UR4, UR16, UR12, UR4 ;  /* 0x0000000c100472a5 */ /* 0x000fcc000f8e0204 */
[----:B------:R-:W-:Y:S02]  /*0770*/  MOV R2, UR4 ;  /* 0x0000000400027c02 */ /* 0x000fe40008000f00 */
[----:B------:R-:W-:-:S05]  /*0780*/  MOV R3, UR5 ;  /* 0x0000000500037c02 */ /* 0x000fca0008000f00 */
[----:B------:R-:W2:Y:S02]  /*0790*/  LDG.E R2, [R2.64] ;  /* 0x0000003402027981 */ /* 0x000ea4000c1e1900 */
[----:B--2---:R1:W2:Y:S02]  /*07a0*/  R2UR UR8, R2 ;  /* 0x00000000020873c2 */ /* 0x0042a400000e0000 */
[----:B-12---:R-:W-:Y:S05]  /*07b0*/  BRA `(.L_x_230) ;  /* 0x000000c000007947 */ /* 0x006fea0003800000 */
.L_x_229:
        /* <DEDUP_REMOVED lines=8> */
[----:B------:R-:W4:Y:S01]  /*0840*/  LDG.E R0, [R4.64+0x4] ;  /* 0x0000043404007981 */ /* 0x000f22000c1e1900 */
[----:B--2---:R-:W1:Y:S08]  /*0850*/  R2UR UR4, R2 ;  /* 0x00000000020473c2 */ /* 0x004e7000000e0000 */
[----:B----4-:R-:W1:Y:S02]  /*0860*/  R2UR UR8, R0 ;  /* 0x00000000000873c2 */ /* 0x010e6400000e0000 */
[----:B-1----:R-:W-:-:S06]  /*0870*/  UIADD3 UR8, -UR4, UR8, URZ ;  /* 0x0000000804087290 */ /* 0x002fcc000fffe13f */
.L_x_230:
[----:B------:R-:W-:Y:S02]  /*0880*/  ULDC UR4, c[0x0][0x2c4] ;  /* 0x0000b10000047ab9 */ /* 0x000fe40000000800 */
[----:B------:R-:W-:-:S02]  /*0890*/  UISETP.NE.AND UP0, UPT, UR4, 0x1, UPT ;  /* 0x000000010400788c */ /* 0x000fc4000bf05270 */
[----:B------:R-:W-:Y:S02]  /*08a0*/  ULDC.64 UR6, c[0x0][0x2c8] ;  /* 0x0000b20000067ab9 */ /* 0x000fe40000000a00 */
[----:B------:R-:W-:Y:S02]  /*08b0*/  UIADD3 UR17, UR13, 0x7f, URZ ;  /* 0x0000007f0d117890 */ /* 0x000fe4000fffe03f */
[----:B------:R-:W-:Y:S02]  /*08c0*/  ULDC.64 UR4, c[0x0][0x328] ;  /* 0x0000ca0000047ab9 */ /* 0x000fe40000000a00 */
[----:B------:R-:W-:Y:S02]  /*08d0*/  UP2UR UR35, UPR, URZ, 0x1 ;  /* 0x000000013f237883 */ /* 0x000fe40008000000 */
[----:B------:R-:W-:Y:S02]  /*08e0*/  UIADD3 UR8, -UR14, UR8, URZ ;  /* 0x000000080e087290 */ /* 0x000fe4000fffe13f */
[----:B------:R-:W-:-:S04]  /*08f0*/  @UP0 UIADD3 UR18, UR13, 0x7f, URZ ;  /* 0x0000007f0d120890 */ /* 0x000fc8000fffe03f */
[----:B------:R-:W-:Y:S02]  /*0900*/  UIMAD.WIDE.U32 UR18, UR18, UR6, URZ ;  /* 0x00000006121272a5 */ /* 0x000fe4000f8e003f */
[----:B---3--:R-:W-:Y:S02]  /*0910*/  UIADD3 UR6, UR8, 0x1, -UR15 ;  /* 0x0000000108067890 */ /* 0x008fe4000fffe80f */
[----:B------:R-:W-:Y:S02]  /*0920*/  @UP0 USHF.R.U32.HI UR17, URZ, UR7, UR19 ;  /* 0x000000073f110299 */ /* 0x000fe40008011613 */
[----:B------:R-:W-:Y:S02]  /*0930*/  UISETP.GE.AND UP0, UPT, UR5, 0x1, UPT ;  /* 0x000000010500788c */ /* 0x000fe4000bf06270 */
[----:B------:R-:W-:Y:S02]  /*0940*/  UIADD3 UR6, UR6, UR17, URZ ;  /* 0x0000001106067290 */ /* 0x000fe4000fffe03f */
[----:B------:R-:W-:-:S02]  /*0950*/  UP2UR UR34, UPR, URZ, 0x1 ;  /* 0x000000013f227883 */ /* 0x000fc40008000000 */
[----:B------:R-:W-:Y:S01]  /*0960*/  PLOP3.LUT P0, PT, PT, PT, UP0, 0x40, 0x0 ;  /* 0x000000000000781c */ /* 0x000fe20003f0e808 */
[----:B------:R-:W-:-:S12]  /*0970*/  UIADD3 UR4, UR6, UR4, URZ ;  /* 0x0000000406047290 */ /* 0x000fd8000fffe03f */
[----:B------:R-:W-:Y:S05]  /*0980*/  @P0 BRA `(.L_x_231) ;  /* 0x0000012000000947 */ /* 0x000fea0003800000 */
[----:B------:R-:W-:Y:S01]  /*0990*/  ISETP.LT.AND P0, PT, RZ, UR6, PT ;  /* 0x00000006ff007c0c */ /* 0x000fe2000bf01270 */
[----:B------:R-:W-:-:S12]  /*09a0*/  UIADD3 UR17, UR6, -0x1, URZ ;  /* 0xffffffff06117890 */ /* 0x000fd8000fffe03f */
[----:B------:R-:W-:Y:S05]  /*09b0*/  @P0 BRA `(.L_x_232) ;  /* 0x0000007000000947 */ /* 0x000fea0003800000 */
[----:B------:R-:W-:Y:S02]  /*09c0*/  UISETP.NE.AND UP0, UPT, UR5, 0x1, UPT ;  /* 0x000000010500788c */ /* 0x000fe4000bf05270 */
[----:B------:R-:W-:-:S03]  /*09d0*/  UIADD3 UR17, -UR6, URZ, URZ ;  /* 0x0000003f06117290 */ /* 0x000fc6000fffe13f */
[----:B------:R-:W-:Y:S02]  /*09e0*/  ULDC.64 UR6, c[0x0][0x330] ;  /* 0x0000cc0000067ab9 */ /* 0x000fe40000000a00 */
[----:B------:R-:W-:-:S04]  /*09f0*/  UIMAD.WIDE.U32 UR18, UR17, UR6, URZ ;  /* 0x00000006111272a5 */ /* 0x000fc8000f8e003f */
[----:B------:R-:W-:-:S04]  /*0a00*/  @UP0 USHF.R.U32.HI UR17, URZ, UR7, UR19 ;  /* 0x000000073f110299 */ /* 0x000fc80008011613 */
[----:B------:R-:W-:Y:S01]  /*0a10*/  ULOP3.LUT UR17, URZ, UR17, URZ, 0x33, !UPT ;  /* 0x000000113f117292 */ /* 0x000fe2000f8e333f */
[----:B------:R-:W-:Y:S05]  /*0a20*/  BRA `(.L_x_233) ;  /* 0x0000004000007947 */ /* 0x000fea0003800000 */
.L_x_232:
[----:B------:R-:W-:Y:S02]  /*0a30*/  UISETP.NE.AND UP0, UPT, UR5, 0x1, UPT ;  /* 0x000000010500788c */ /* 0x000fe4000bf05270 */
[----:B------:R-:W-:Y:S02]  /*0a40*/  ULDC.64 UR6, c[0x0][0x330] ;  /* 0x0000cc0000067ab9 */ /* 0x000fe40000000a00 */
[----:B------:R-:W-:-:S07]  /*0a50*/  UIMAD.WIDE.U32 UR18, UR17, UR6, URZ ;  /* 0x00000006111272a5 */ /* 0x000fce000f8e003f */
[----:B------:R-:W-:Y:S02]  /*0a60*/  @UP0 USHF.R.U32.HI UR17, URZ, UR7, UR19 ;  /* 0x000000073f110299 */ /* 0x000fe40008011613 */
.L_x_233:
[----:B------:R-:W-:Y:S02]  /*0a70*/  ULDC UR6, c[0x0][0x32c] ;  /* 0x0000cb0000067ab9 */ /* 0x000fe40000000800 */
[----:B------:R-:W-:-:S04]  /*0a80*/  UIMAD UR6, UR17, UR5, UR6 ;  /* 0x00000005110672a4 */ /* 0x000fc8000f8e0206 */
[----:B------:R-:W-:-:S04]  /*0a90*/  UISETP.LT.AND UP0, UPT, UR4, UR6, UPT ;  /* 0x000000060400728c */ /* 0x000fc8000bf01270 */
[----:B------:R-:W-:Y:S02]  /*0aa0*/  USEL UR4, UR4, UR6, UP0 ;  /* 0x0000000604047287 */ /* 0x000fe40008000000 */
.L_x_231:
[----:B------:R-:W-:Y:S02]  /*0ab0*/  UISETP.NE.AND UP0, UPT, UR35, URZ, UPT ;  /* 0x0000003f2300728c */ /* 0x000fe4000bf05270 */
[----:B------:R-:W-:Y:S02]  /*0ac0*/  UIADD3 UR22, UR4, 0x5f, URZ ;  /* 0x0000005f04167890 */ /* 0x000fe4000fffe03f */
[----:B------:R-:W-:Y:S02]  /*0ad0*/  ULDC.64 UR6, c[0x0][0x2c8] ;  /* 0x0000b20000067ab9 */ /* 0x000fe40000000a00 */
[----:B------:R-:W-:Y:S02]  /*0ae0*/  UIMAD.WIDE.U32 UR18, UR13, UR6, URZ ;  /* 0x000000060d1272a5 */ /* 0x000fe4000f8e003f */
[----:B------:R-:W-:Y:S02]  /*0af0*/  UIMAD.WIDE UR22, UR22, 0x2aaaaaab, URZ ;  /* 0x2aaaaaab161678a5 */ /* 0x000fe4000f8e023f */
[----:B------:R-:W-:-:S02]  /*0b00*/  UIADD3 UR20, UR8, 0x5f, URZ ;  /* 0x0000005f08147890 */ /* 0x000fc4000fffe03f */
[----:B------:R-:W-:Y:S02]  /*0b10*/  UISETP.GE.AND UP2, UPT, UR5, 0x1, UPT ;  /* 0x000000010500788c */ /* 0x000fe4000bf46270 */
[----:B------:R-:W-:Y:S02]  /*0b20*/  UIMAD.WIDE UR20, UR20, 0x2aaaaaab, URZ ;  /* 0x2aaaaaab141478a5 */ /* 0x000fe4000f8e023f */
[----:B------:R-:W-:Y:S02]  /*0b30*/  @UP0 UMOV UR17, UR19 ;  /* 0x0000001300110c82 */ /* 0x000fe40008000000 */
[----:B------:R-:W-:Y:S01]  /*0b40*/  UMOV UR4, UR13 ;  /* 0x0000000d00047c82 */ /* 0x000fe20008000000 */
[----:B------:R-:W-:Y:S01]  /*0b50*/  PLOP3.LUT P0, PT, PT, PT, UP2, 0x40, 0x0 ;  /* 0x000000000000781c */ /* 0x000fe20003f0e828 */
[----:B------:R-:W-:Y:S02]  /*0b60*/  UMOV UR19, UR23 ;  /* 0x0000001700137c82 */ /* 0x000fe40008000000 */
[----:B------:R-:W-:-:S02]  /*0b70*/  @UP0 USHF.R.U32.HI UR4, URZ, UR7, UR17 ;  /* 0x000000073f040299 */ /* 0x000fc40008011611 */
[----:B------:R-:W-:Y:S02]  /*0b80*/  USHF.R.U32.HI UR18, URZ, 0x1f, UR21 ;  /* 0x0000001f3f127899 */ /* 0x000fe40008011615 */
[----:B------:R-:W-:Y:S02]  /*0b90*/  USHF.R.U32.HI UR7, URZ, 0x1f, UR19 ;  /* 0x0000001f3f077899 */ /* 0x000fe40008011613 */
[----:B------:R-:W-:Y:S02]  /*0ba0*/  UIADD3 UR6, UR8, -UR15, URZ ;  /* 0x8000000f08067290 */ /* 0x000fe4000fffe03f */
[----:B------:R-:W-:Y:S02]  /*0bb0*/  ULEA.HI.SX32 UR18, UR21, UR18, 0x1c ;  /* 0x0000001215127291 */ /* 0x000fe4000f8fe23f */
[----:B------:R-:W-:Y:S02]  /*0bc0*/  ULEA.HI.SX32 UR7, UR19, UR7, 0x1c ;  /* 0x0000000713077291 */ /* 0x000fe4000f8fe23f */
[----:B------:R-:W-:-:S02]  /*0bd0*/  UIADD3 UR4, UR6, UR4, URZ ;  /* 0x0000000406047290 */ /* 0x000fc4000fffe03f */
[----:B------:R-:W-:Y:S02]  /*0be0*/  UISETP.LT.AND UP0, UPT, UR18, UR7, UPT ;  /* 0x000000071200728c */ /* 0x000fe4000bf01270 */
        /* <DEDUP_REMOVED lines=16> */
.L_x_235:
[----:B------:R-:W-:-:S03]  /*0cf0*/  UISETP.NE.AND UP0, UPT, UR5, 0x1, UPT ;  /* 0x000000010500788c */ /* 0x000fc6000bf05270 */
[----:B------:R-:W-:Y:S02]  /*0d00*/  ULDC.64 UR4, c[0x0][0x330] ;  /* 0x0000cc0000047ab9 */ /* 0x000fe40000000a00 */
[----:B------:R-:W-:-:S07]  /*0d10*/  UIMAD.WIDE.U32 UR20, UR18, UR4, URZ ;  /* 0x00000004121472a5 */ /* 0x000fce000f8e003f */
[----:B------:R-:W-:Y:S02]  /*0d20*/  @UP0 UMOV UR19, UR21 ;  /* 0x0000001500130c82 */ /* 0x000fe40008000000 */
[----:B------:R-:W-:Y:S02]  /*0d30*/  @UP0 USHF.R.U32.HI UR18, URZ, UR5, UR19 ;  /* 0x000000053f120299 */ /* 0x000fe40008011613 */
.L_x_236:
[----:B------:R-:W-:Y:S02]  /*0d40*/  ULDC UR4, c[0x0][0x32c] ;  /* 0x0000cb0000047ab9 */ /* 0x000fe40000000800 */
[----:B------:R-:W-:-:S04]  /*0d50*/  UIMAD UR4, UR18, UR4, URZ ;  /* 0x00000004120472a4 */ /* 0x000fc8000f8e023f */
[----:B------:R-:W-:-:S04]  /*0d60*/  UISETP.LT.AND UP0, UPT, UR17, UR4, UPT ;  /* 0x000000041100728c */ /* 0x000fc8000bf01270 */
[----:B------:R-:W-:-:S04]  /*0d70*/  USEL UR17, UR17, UR4, !UP0 ;  /* 0x0000000411117287 */ /* 0x000fc8000c000000 */
.L_x_234:
[----:B------:R-:W-:Y:S01]  /*0d80*/  UIMAD.WIDE UR4, UR17, 0x2aaaaaab, URZ ;  /* 0x2aaaaaab110478a5 */ /* 0x000fe2000f8e023f */
[----:B------:R-:W-:Y:S01]  /*0d90*/  PLOP3.LUT P4, PT, PT, PT, PT, 0x80, 0x0 ;  /* 0x000000000000781c */ /* 0x000fe20003f8f070 */
[----:B------:R-:W-:Y:S01]  /*0da0*/  CS2R R10, SRZ ;  /* 0x00000000000a7805 */ /* 0x000fe2000001ff00 */
[----:B------:R-:W-:Y:S01]  /*0db0*/  IMAD.MOV.U32 R126, RZ, RZ, RZ ;  /* 0x000000ffff7e7224 */ /* 0x000fe200078e00ff */
[----:B------:R-:W-:Y:S01]  /*0dc0*/  USHF.R.U32.HI UR4, URZ, 0x1f, UR5 ;  /* 0x0000001f3f047899 */ /* 0x000fe20008011605 */
[----:B------:R-:W-:Y:S01]  /*0dd0*/  CS2R R124, SRZ ;  /* 0x00000000007c7805 */ /* 0x000fe2000001ff00 */
[----:B------:R-:W-:Y:S01]  /*0de0*/  IMAD.MOV.U32 R6, RZ, RZ, RZ ;  /* 0x000000ffff067224 */ /* 0x000fe200078e00ff */
[----:B------:R-:W-:Y:S01]  /*0df0*/  MOV R130, RZ ;  /* 0x000000ff00827202 */ /* 0x000fe20000000f00 */
[----:B------:R-:W-:Y:S01]  /*0e00*/  ULEA.HI.SX32 UR4, UR5, UR4, 0x1c ;  /* 0x0000000405047291 */ /* 0x000fe2000f8fe23f */
[----:B------:R-:W-:Y:S01]  /*0e10*/  CS2R R128, SRZ ;  /* 0x0000000000807805 */ /* 0x000fe2000001ff00 */
        /* <DEDUP_REMOVED lines=33> */
[----:B------:R-:W-:Y:S01]  /*1030*/  IMAD.MOV.U32 R5, RZ, RZ, RZ ;  /* 0x000000ffff057224 */ /* 0x000fe200078e00ff */
[----:B------:R-:W-:Y:S05]  /*1040*/  @!P0 BRA `(.L_x_237) ;  /* 0x00017c8000008947 */ /* 0x000fea0003800000 */
[----:B------:R-:W-:Y:S02]  /*1050*/  ULDC.64 UR18, c[0x0][0x340] ;  /* 0x0000d00000127ab9 */ /* 0x000fe40000000a00 */
[----:B------:R-:W-:-:S02]  /*1060*/  UISETP.NE.U32.AND UP0, UPT, URZ, UR18, UPT ;  /* 0x000000123f00728c */ /* 0x000fc4000bf05070 */
[----:B------:R-:W-:Y:S02]  /*1070*/  UISETP.NE.AND UP2, UPT, UR35, URZ, UPT ;  /* 0x0000003f2300728c */ /* 0x000fe4000bf45270 */
[----:B------:R-:W-:-:S03]  /*1080*/  UISETP.NE.AND.EX UP0, UPT, URZ, UR19, UPT, UP0 ;  /* 0x000000133f00728c */ /* 0x000fc6000bf05300 */
[----:B------:R-:W-:-:S03]  /*1090*/  ULDC.64 UR18, c[0x0][0x340] ;  /* 0x0000d00000127ab9 */ /* 0x000fc60000000a00 */
[----:B------:R-:W-:-:S05]  /*10a0*/  PLOP3.LUT P1, PT, PT, PT, UP0, 0x80, 0x0 ;  /* 0x000000000000781c */ /* 0x000fca0003f2f008 */
[----:B------:R-:W-:-:S06]  /*10b0*/  @UP0 UIMAD.WIDE UR18, UR16, UR12, UR18 ;  /* 0x0000000c101202a5 */ /* 0x000fcc000f8e0212 */
[----:B------:R-:W-:Y:S02]  /*10c0*/  IMAD.U32 R2, RZ, RZ, UR18 ;  /* 0x00000012ff027e24 */ /* 0x000fe4000f8e00ff */
[----:B------:R-:W-:Y:S01]  /*10d0*/  IMAD.U32 R3, RZ, RZ, UR19 ;  /* 0x00000013ff037e24 */ /* 0x000fe2000f8e00ff */
[----:B------:R-:W-:Y:S01]  /*10e0*/  SHF.R.S32.HI R169, RZ, 0x1f, R7 ;  /* 0x0000001fffa97819 */ /* 0x000fe20000011407 */
[----:B------:R-:W-:Y:S02]  /*10f0*/  USHF.R.S32.HI UR4, URZ, 0x1f, UR9 ;  /* 0x0000001f3f047899 */ /* 0x000fe40008011409 */
[----:B------:R-:W-:Y:S01]  /*1100*/  ULDC.64 UR18, c[0x0][0x178] ;  /* 0x00005e0000127ab9 */ /* 0x000fe20000000a00 */
[----:B------:R1:W2:Y:S01]  /*1110*/  @P1 LDG.E R2, [R2.64] ;  /* 0x0000003402021981 */ /* 0x0002a2000c1e1900 */
[-C--:B------:R-:W-:Y:S01]  /*1120*/  LEA.HI R15, R169, R7.reuse, RZ, 0x3 ;  /* 0x00000007a90f7211 */ /* 0x080fe200078f18ff */
[----:B------:R-:W-:Y:S01]  /*1130*/  UIMAD UR4, UR4, UR18, URZ ;  /* 0x00000012040472a4 */ /* 0x000fe2000f8e023f */
[----:B------:R-:W-:Y:S01]  /*1140*/  PLOP3.LUT P2, PT, PT, PT, UP2, 0x80, 0x0 ;  /* 0x000000000000781c */ /* 0x000fe20003f4f028 */
[----:B------:R-:W-:Y:S01]  /*1150*/  UIMAD.WIDE.U32 UR20, UR9, UR18, URZ ;  /* 0x00000012091472a5 */ /* 0x000fe2000f8e003f */
[----:B------:R-:W-:Y:S01]  /*1160*/  LOP3.LUT R6, R15, 0xfffffff8, RZ, 0xc0, !PT ;  /* 0xfffffff80f067812 */ /* 0x000fe200078ec0ff */
[----:B------:R-:W-:Y:S01]  /*1170*/  UIMAD UR4, UR9, UR19, UR4 ;  /* 0x00000013090472a4 */ /* 0x000fe2000f8e0204 */
[----:B------:R-:W-:Y:S01]  /*1180*/  SHF.R.S32.HI R15, RZ, 0x3, R15 ;  /* 0x00000003ff0f7819 */ /* 0x000fe2000001140f */
[----:B------:R-:W-:Y:S01]  /*1190*/  USHF.R.S32.HI UR9, URZ, 0x1f, UR16 ;  /* 0x0000001f3f097899 */ /* 0x000fe20008011410 */
[----:B------:R-:W-:Y:S01]  /*11a0*/  PLOP3.LUT P0, PT, PT, PT, UP2, 0x80, 0x0 ;  /* 0x000000000000781c */ /* 0x000fe20003f0f028 */
[----:B------:R-:W-:Y:S01]  /*11b0*/  IMAD.IADD R6, R7, 0x1, -R6 ;  /* 0x0000000107067824 */ /* 0x000fe200078e0a06 */
[----:B------:R-:W-:Y:S01]  /*11c0*/  ULDC.64 UR18, c[0x0][0x1b8] ;  /* 0x00006e0000127ab9 */ /* 0x000fe20000000a00 */
[----:B------:R-:W-:Y:S01]  /*11d0*/  LEA.HI R18, R169, R7, RZ, 0x4 ;  /* 0x00000007a9127211 */ /* 0x000fe200078f20ff */
[----:B------:R-:W-:Y:S01]  /*11e0*/  UIADD3 UR21, UR21, UR4, URZ ;  /* 0x0000000415157290 */ /* 0x000fe2000fffe03f */
[C---:B------:R-:W-:Y:S01]  /*11f0*/  IMAD R232, R6.reuse, 0x10, R15 ;  /* 0x0000001006e87824 */ /* 0x040fe200078e020f */
[----:B------:R-:W-:Y:S01]  /*1200*/  UIMAD UR4, UR10, UR18, URZ ;  /* 0x000000120a0472a4 */ /* 0x000fe2000f8e023f */
[----:B------:R-:W-:Y:S01]  /*1210*/  IMAD.SHL.U32 R229, R15, 0x40, RZ ;  /* 0x000000400fe57824 */ /* 0x000fe200078e00ff */
[----:B------:R-:W-:Y:S01]  /*1220*/  USEL UR9, UR9, URZ, !UP1 ;  /* 0x0000003f09097287 */ /* 0x000fe2000c800000 */
[----:B------:R-:W-:Y:S01]  /*1230*/  IMAD.SHL.U32 R6, R6, 0x8, RZ ;  /* 0x0000000806067824 */ /* 0x000fe200078e00ff */
[----:B------:R-:W-:Y:S01]  /*1240*/  IADD3 R4, R232, UR13, RZ ;  /* 0x0000000de8047c10 */ /* 0x000fe2000fffe0ff */
[----:B------:R-:W-:Y:S01]  /*1250*/  UIMAD UR4, UR11, UR19, UR4 ;  /* 0x000000130b0472a4 */ /* 0x000fe2000f8e0204 */
[----:B------:R-:W-:Y:S01]  /*1260*/  LOP3.LUT R229, R229, 0x1c0, RZ, 0xc0, !PT ;  /* 0x000001c0e5e57812 */ /* 0x000fe200078ec0ff */
[----:B------:R-:W-:Y:S01]  /*1270*/  UIMAD.WIDE.U32 UR20, UR11, UR18, UR20 ;  /* 0x000000120b1472a5 */ /* 0x000fe2000f8e0014 */
[----:B------:R-:W-:Y:S01]  /*1280*/  BSSY B0, `(.L_x_238) ;  /* 0x0000042000007945 */ /* 0x000fe20003800000 */
[----:B------:R-:W-:Y:S01]  /*1290*/  USEL UR12, UR16, URZ, !UP1 ;  /* 0x0000003f100c7287 */ /* 0x000fe2000c800000 */
[----:B------:R-:W-:Y:S01]  /*12a0*/  @P2 IMAD.HI.U32 R0, R4, c[0x0][0x2c8], RZ ;  /* 0x0000b20004002a27 */ /* 0x000fe200078e00ff */
[----:B------:R-:W-:-:S02]  /*12b0*/  ULDC.64 UR18, c[0x0][0x1c0] ;  /* 0x0000700000127ab9 */ /* 0x000fc40000000a00 */
[----:B------:R-:W-:Y:S01]  /*12c0*/  UIMAD UR9, UR9, UR18, URZ ;  /* 0x00000012090972a4 */ /* 0x000fe2000f8e023f */
[----:B-1----:R-:W-:Y:S01]  /*12d0*/  IMAD.MOV.U32 R3, RZ, RZ, R4 ;  /* 0x000000ffff037224 */ /* 0x002fe200078e0004 */
[----:B------:R-:W-:Y:S01]  /*12e0*/  UIADD3 UR21, UR21, UR4, URZ ;  /* 0x0000000415157290 */ /* 0x000fe2000fffe03f */
[----:B------:R-:W-:Y:S01]  /*12f0*/  @P0 SHF.R.U32.HI R3, RZ, c[0x0][0x2cc], R0 ;  /* 0x0000b300ff030a19 */ /* 0x000fe20000011600 */
[----:B------:R-:W-:Y:S01]  /*1300*/  UIMAD UR9, UR12, UR19, UR9 ;  /* 0x000000130c0972a4 */ /* 0x000fe2000f8e0209 */
[----:B------:R-:W-:Y:S01]  /*1310*/  ISETP.GE.AND P0, PT, R6, c[0x0][0x198], PT ;  /* 0x0000660006007a0c */ /* 0x000fe20003f06270 */
[----:B------:R-:W-:Y:S01]  /*1320*/  UIMAD.WIDE.U32 UR18, UR12, UR18, UR20 ;  /* 0x000000120c1272a5 */ /* 0x000fe2000f8e0014 */
[--C-:B------:R-:W-:Y:S01]  /*1330*/  SHF.R.S32.HI R10, RZ, 0x1f, R3.reuse ;  /* 0x0000001fff0a7819 */ /* 0x100fe20000011403 */
[----:B------:R-:W-:Y:S01]  /*1340*/  IMAD.MOV R0, RZ, RZ, -R3 ;  /* 0x000000ffff007224 */ /* 0x000fe200078e0a03 */
[----:B------:R-:W-:Y:S02]  /*1350*/  ULDC UR4, c[0x0][0x2c4] ;  /* 0x0000b10000047ab9 */ /* 0x000fe40000000800 */
[----:B------:R-:W-:Y:S01]  /*1360*/  UIADD3 UR9, UR19, UR9, URZ ;  /* 0x0000000913097290 */ /* 0x000fe2000fffe03f */
[----:B------:R-:W-:Y:S01]  /*1370*/  IMAD.U32 R9, RZ, RZ, UR19 ;  /* 0x00000013ff097e24 */ /* 0x000fe2000f8e00ff */
[----:B------:R-:W-:Y:S01]  /*1380*/  UIMAD UR4, UR15, UR4, URZ ;  /* 0x000000040f0472a4 */ /* 0x000fe2000f8e023f */
[----:B------:R-:W-:-:S02]  /*1390*/  IMAD.U32 R8, RZ, RZ, UR18 ;  /* 0x00000012ff087e24 */ /* 0x000fc4000f8e00ff */
[----:B------:R-:W-:Y:S02]  /*13a0*/  IMAD R10, R10, c[0x0][0x1b0], RZ ;  /* 0x00006c000a0a7a24 */ /* 0x000fe400078e02ff */
[----:B------:R-:W-:Y:S02]  /*13b0*/  IMAD.U32 R9, RZ, RZ, UR9 ;  /* 0x00000009ff097e24 */ /* 0x000fe4000f8e00ff */
[----:B------:R-:W-:Y:S01]  /*13c0*/  IMAD R4, R0, c[0x0][0x2c4], R4 ;  /* 0x0000b10000047a24 */ /* 0x000fe200078e0204 */
[----:B------:R-:W-:Y:S01]  /*13d0*/  LOP3.LUT R0, R18, 0xfffffff0, RZ, 0xc0, !PT ;  /* 0xfffffff012007812 */ /* 0x000fe200078ec0ff */
[C---:B------:R-:W-:Y:S02]  /*13e0*/  IMAD R10, R3.reuse, c[0x0][0x1b4], R10 ;  /* 0x00006d00030a7a24 */ /* 0x040fe400078e020a */
[----:B------:R-:W-:Y:S01]  /*13f0*/  IMAD.WIDE.U32 R8, R3, c[0x0][0x1b0], R8 ;  /* 0x00006c0003087a25 */ /* 0x000fe200078e0008 */
[----:B------:R-:W-:Y:S02]  /*1400*/  LOP3.LUT R3, R229, 0x38, R6, 0xf8, !PT ;  /* 0x00000038e5037812 */ /* 0x000fe400078ef806 */
[----:B------:R-:W-:Y:S01]  /*1410*/  SHF.R.U32.HI R229, RZ, 0x3, R229 ;  /* 0x00000003ffe57819 */ /* 0x000fe200000116e5 */
[----:B------:R-:W-:Y:S01]  /*1420*/  IMAD.IADD R11, R9, 0x1, R10 ;  /* 0x00000001090b7824 */ /* 0x000fe200078e020a */
[----:B------:R-:W-:Y:S01]  /*1430*/  SHF.R.S32.HI R9, RZ, 0x1f, R4 ;  /* 0x0000001fff097819 */ /* 0x000fe20000011404 */
[----:B------:R-:W-:Y:S01]  /*1440*/  IMAD.IADD R0, R7, 0x1, -R0 ;  /* 0x0000000107007824 */ /* 0x000fe200078e0a00 */
[----:B------:R-:W-:Y:S01]  /*1450*/  LOP3.LUT R229, R3, R229, RZ, 0x3c, !PT ;  /* 0x000000e503e57212 */ /* 0x000fe200078e3cff */
[----:B------:R-:W-:Y:S01]  /*1460*/  IMAD.MOV.U32 R10, RZ, RZ, R8 ;  /* 0x000000ffff0a7224 */ /* 0x000fe200078e0008 */
[----:B------:R-:W-:Y:S01]  /*1470*/  IADD3 R3, R15, UR13, RZ ;  /* 0x0000000d0f037c10 */ /* 0x000fe2000fffe0ff */
[----:B------:R-:W-:Y:S01]  /*1480*/  IMAD R9, R9, c[0x0][0x1a8], RZ ;  /* 0x00006a0009097a24 */ /* 0x000fe200078e02ff */
[----:B------:R-:W-:-:S02]  /*1490*/  SHF.R.S32.HI R17, RZ, 0x1f, R0 ;  /* 0x0000001fff117819 */ /* 0x000fc40000011400 */
[----:B------:R-:W-:Y:S01]  /*14a0*/  ISETP.GE.AND P3, PT, R3, UR4, PT ;  /* 0x0000000403007c0c */ /* 0x000fe2000bf66270 */
[C---:B------:R-:W-:Y:S01]  /*14b0*/  IMAD R9, R4.reuse, c[0x0][0x1ac], R9 ;  /* 0x00006b0004097a24 */ /* 0x040fe200078e0209 */
[----:B------:R-:W-:Y:S01]  /*14c0*/  LEA.HI R17, R17, R0, RZ, 0x3 ;  /* 0x0000000011117211 */ /* 0x000fe200078f18ff */
[----:B------:R-:W-:Y:S01]  /*14d0*/  IMAD.WIDE.U32 R4, R4, c[0x0][0x1a8], R10 ;  /* 0x00006a0004047a25 */ /* 0x000fe200078e000a */
[----:B------:R-:W-:Y:S02]  /*14e0*/  LEA.HI R6, R169, R7, RZ, 0x6 ;  /* 0x00000007a9067211 */ /* 0x000fe400078f30ff */
[----:B------:R-:W-:Y:S01]  /*14f0*/  LOP3.LUT R16, R17, 0xfffffff8, RZ, 0xc0, !PT ;  /* 0xfffffff811107812 */ /* 0x000fe200078ec0ff */
[----:B------:R-:W-:Y:S01]  /*1500*/  IMAD.IADD R9, R5, 0x1, R9 ;  /* 0x0000000105097824 */ /* 0x000fe200078e0209 */
[----:B------:R-:W-:Y:S01]  /*1510*/  LEA R10, P2, R4, c[0x0][0x160], 0x1 ;  /* 0x00005800040a7a11 */ /* 0x000fe200078408ff */
[----:B------:R-:W-:Y:S02]  /*1520*/  IMAD.SHL.U32 R6, R6, 0x8, RZ ;  /* 0x0000000806067824 */ /* 0x000fe400078e00ff */
[----:B------:R-:W-:Y:S01]  /*1530*/  IMAD.IADD R16, R0, 0x1, -R16 ;  /* 0x0000000100107824 */ /* 0x000fe200078e0a10 */
[----:B------:R-:W-:Y:S01]  /*1540*/  LEA.HI.X R9, R4, c[0x0][0x164], R9, 0x1, P2 ;  /* 0x0000590004097a11 */ /* 0x000fe200010f0c09 */
[----:B------:R-:W-:Y:S01]  /*1550*/  IMAD.MOV.U32 R0, RZ, RZ, 0x10 ;  /* 0x00000010ff007424 */ /* 0x000fe200078e00ff */
[----:B------:R1:W3:Y:S01]  /*1560*/  SHFL.IDX PT, R12, R10, RZ, 0x181f ;  /* 0x00181fff0a0c7589 */ /* 0x0002e200000e0000 */
[----:B------:R-:W-:Y:S01]  /*1570*/  IMAD.MOV.U32 R4, RZ, RZ, 0x20 ;  /* 0x00000020ff047424 */ /* 0x000fe200078e00ff */
[----:B------:R-:W-:-:S02]  /*1580*/  LOP3.LUT R229, R229, 0xfffffe00, R6, 0xf8, !PT ;  /* 0xfffffe00e5e57812 */ /* 0x000fc400078ef806 */
[----:B------:R1:W4:Y:S01]  /*1590*/  SHFL.IDX PT, R5, R9, RZ, 0x181f ;  /* 0x00181fff09057589 */ /* 0x00032200000e0000 */
[----:B--2---:R2:W5:Y:S01]  /*15a0*/  @P1 R2UR UR17, R2 ;  /* 0x00000000021113c2 */ /* 0x00456200000e0000 */
[----:B------:R-:W-:Y:S01]  /*15b0*/  R2P PR, R16, 0x6 ;  /* 0x0000000610007804 */ /* 0x000fe20000000000 */
[----:B-----5:R-:W-:-:S04]  /*15c0*/  @!UP0 UMOV UR17, UR16 ;  /* 0x0000001000118c82 */ /* 0x020fc80008000000 */
[----:B------:R-:W-:Y:S02]  /*15d0*/  SEL R0, R0, 0xfffffff0, !P1 ;  /* 0xfffffff000007807 */ /* 0x000fe40004800000 */
[----:B------:R-:W-:Y:S02]  /*15e0*/  SEL R4, R4, 0xffffffe0, !P2 ;  /* 0xffffffe004047807 */ /* 0x000fe40005000000 */
[----:B--2---:R-:W-:-:S04]  /*15f0*/  LEA.HI R2, R169, R7, RZ, 0x3 ;  /* 0x00000007a9027211 */ /* 0x004fc800078f18ff */
[----:B------:R-:W-:-:S05]  /*1600*/  LOP3.LUT R2, R2, 0xfffffff8, RZ, 0xc0, !PT ;  /* 0xfffffff802027812 */ /* 0x000fca00078ec0ff */
[----:B------:R-:W-:-:S04]  /*1610*/  IMAD.IADD R2, R7, 0x1, -R2 ;  /* 0x0000000107027824 */ /* 0x000fc800078e0a02 */
[----:B------:R-:W-:-:S05]  /*1620*/  IMAD.SHL.U32 R234, R2, 0x8, RZ ;  /* 0x0000000802ea7824 */ /* 0x000fca00078e00ff */
[----:B------:R-:W-:Y:S01]  /*1630*/  SHF.R.S32.HI R233, RZ, 0x1f, R234 ;  /* 0x0000001fffe97819 */ /* 0x000fe200000114ea */
[----:B------:R-:W-:Y:S05]  /*1640*/  @P3 BRA `(.L_x_239) ;  /* 0x0000005000003947 */ /* 0x000fea0003800000 */
[----:B-1-34-:R-:W-:-:S04]  /*1650*/  LEA R12, P1, R234, R12, 0x1 ;  /* 0x0000000cea0c7211 */ /* 0x01afc800078208ff */
[----:B------:R-:W-:Y:S01]  /*1660*/  LEA.HI.X R13, R234, R5, R233, 0x1, P1 ;  /* 0x00000005ea0d7211 */ /* 0x000fe200008f0ce9 */
[----:B------:R-:W-:-:S05]  /*1670*/  IMAD.SHL.U32 R5, R229, 0x2, RZ ;  /* 0x00000002e5057824 */ /* 0x000fca00078e00ff */
[----:B------:R-:W-:Y:S01]  /*1680*/  @!PT LDS RZ, [RZ] ;  /* 0x00000000fffff984 */ /* 0x000fe20000000800 */
[----:B------:R1:W-:Y:S03]  /*1690*/  LDGSTS.E.BYPASS.LTC128B.128 [R5+0x6100], [R12.64], !P0 ;  /* 0x061000000c057fae */ /* 0x0003e6000c101d74 */
.L_x_239:
[----:B-1-34-:R-:W-:Y:S05]  /*16a0*/  BSYNC B0 ;  /* 0x0000000000007941 */ /* 0x01afea0003800000 */
.L_x_238:
[----:B------:R-:W-:Y:S01]  /*16b0*/  IADD3 R6, R3, 0x10, RZ ;  /* 0x0000001003067810 */ /* 0x000fe20007ffe0ff */
[----:B------:R1:W2:Y:S01]  /*16c0*/  SHFL.IDX PT, R5, R9, 0x1, 0x181f ;  /* 0x00381f0009057f89 */ /* 0x0002a200000e0000 */
[----:B------:R-:W-:Y:S02]  /*16d0*/  BSSY B0, `(.L_x_240) ;  /* 0x0000009000007945 */ /* 0x000fe40003800000 */
[----:B------:R-:W-:Y:S01]  /*16e0*/  ISETP.GE.AND P1, PT, R6, UR4, PT ;  /* 0x0000000406007c0c */ /* 0x000fe2000bf26270 */
[----:B------:R1:W3:-:S12]  /*16f0*/  SHFL.IDX PT, R12, R10, 0x1, 0x181f ;  /* 0x00381f000a0c7f89 */ /* 0x0002d800000e0000 */
[----:B------:R-:W-:Y:S05]  /*1700*/  @P1 BRA `(.L_x_241) ;  /* 0x0000005000001947 */ /* 0x000fea0003800000 */
[----:B---3--:R-:W-:-:S04]  /*1710*/  LEA R12, P1, R234, R12, 0x1 ;  /* 0x0000000cea0c7211 */ /* 0x008fc800078208ff */
[----:B--2---:R-:W-:Y:S01]  /*1720*/  LEA.HI.X R13, R234, R5, R233, 0x1, P1 ;  /* 0x00000005ea0d7211 */ /* 0x004fe200008f0ce9 */
[----:B------:R-:W-:-:S05]  /*1730*/  IMAD.SHL.U32 R5, R229, 0x2, RZ ;  /* 0x00000002e5057824 */ /* 0x000fca00078e00ff */
[----:B------:R-:W-:Y:S01]  /*1740*/  @!PT LDS RZ, [RZ] ;  /* 0x00000000fffff984 */ /* 0x000fe20000000800 */
[----:B------:R2:W-:Y:S03]  /*1750*/  LDGSTS.E.BYPASS.LTC128B.128 [R5+0x6900], [R12.64], !P0 ;  /* 0x069000000c057fae */ /* 0x0005e6000c101d74 */
.L_x_241:
[----:B------:R-:W-:Y:S05]  /*1760*/  BSYNC B0 ;  /* 0x0000000000007941 */ /* 0x000fea0003800000 */
.L_x_240:
[----:B------:R-:W-:Y:S01]  /*1770*/  IADD3 R6, R3, 0x20, RZ ;  /* 0x0000002003067810 */ /* 0x000fe20007ffe0ff */
[----:B--2---:R2:W4:Y:S01]  /*1780*/  SHFL.IDX PT, R5, R9, 0x2, 0x181f ;  /* 0x00581f0009057f89 */ /* 0x00452200000e0000 */
[----:B------:R-:W-:Y:S02]  /*1790*/  BSSY B0, `(.L_x_242) ;  /* 0x0000009000007945 */ /* 0x000fe40003800000 */
[----:B------:R-:W-:Y:S01]  /*17a0*/  ISETP.GE.AND P1, PT, R6, UR4, PT ;  /* 0x0000000406007c0c */ /* 0x000fe2000bf26270 */
[----:B---3--:R2:W3:-:S12]  /*17b0*/  SHFL.IDX PT, R12, R10, 0x2, 0x181f ;  /* 0x00581f000a0c7f89 */ /* 0x0084d800000e0000 */
[----:B------:R-:W-:Y:S05]  /*17c0*/  @P1 BRA `(.L_x_243) ;  /* 0x0000005000001947 */ /* 0x000fea0003800000 */
[----:B---3--:R-:W-:-:S04]  /*17d0*/  LEA R12, P1, R234, R12, 0x1 ;  /* 0x0000000cea0c7211 */ /* 0x008fc800078208ff */
[----:B----4-:R-:W-:Y:S01]  /*17e0*/  LEA.HI.X R13, R234, R5, R233, 0x1, P1 ;  /* 0x00000005ea0d7211 */ /* 0x010fe200008f0ce9 */
[----:B------:R-:W-:-:S05]  /*17f0*/  IMAD.SHL.U32 R5, R229, 0x2, RZ ;  /* 0x00000002e5057824 */ /* 0x000fca00078e00ff */
[----:B------:R-:W-:Y:S01]  /*1800*/  @!PT LDS RZ, [RZ] ;  /* 0x00000000fffff984 */ /* 0x000fe20000000800 */
[----:B------:R3:W-:Y:S03]  /*1810*/  LDGSTS.E.BYPASS.LTC128B.128 [R5+0x7100], [R12.64], !P0 ;  /* 0x071000000c057fae */ /* 0x0007e6000c101d74 */
.L_x_243:
[----:B------:R-:W-:Y:S05]  /*1820*/  BSYNC B0 ;  /* 0x0000000000007941 */ /* 0x000fea0003800000 */
.L_x_242:
[----:B------:R-:W-:Y:S01]  /*1830*/  IADD3 R6, R3, 0x30, RZ ;  /* 0x0000003003067810 */ /* 0x000fe20007ffe0ff */
[----:B---34-:R3:W4:Y:S01]  /*1840*/  SHFL.IDX PT, R5, R9, 0x3, 0x181f ;  /* 0x00781f0009057f89 */ /* 0x01872200000e0000 */
[----:B------:R-:W-:Y:S02]  /*1850*/  BSSY B0, `(.L_x_244) ;  /* 0x0000009000007945 */ /* 0x000fe40003800000 */
[----:B------:R-:W-:Y:S01]  /*1860*/  ISETP.GE.AND P1, PT, R6, UR4, PT ;  /* 0x0000000406007c0c */ /* 0x000fe2000bf26270 */
[----:B------:R3:W1:-:S12]  /*1870*/  SHFL.IDX PT, R12, R10, 0x3, 0x181f ;  /* 0x00781f000a0c7f89 */ /* 0x00065800000e0000 */
[----:B------:R-:W-:Y:S05]  /*1880*/  @P1 BRA `(.L_x_245) ;  /* 0x0000005000001947 */ /* 0x000fea0003800000 */
[----:B-1----:R-:W-:-:S04]  /*1890*/  LEA R12, P1, R234, R12, 0x1 ;  /* 0x0000000cea0c7211 */ /* 0x002fc800078208ff */
[----:B----4-:R-:W-:Y:S01]  /*18a0*/  LEA.HI.X R13, R234, R5, R233, 0x1, P1 ;  /* 0x00000005ea0d7211 */ /* 0x010fe200008f0ce9 */
[----:B------:R-:W-:-:S05]  /*18b0*/  IMAD.SHL.U32 R5, R229, 0x2, RZ ;  /* 0x00000002e5057824 */ /* 0x000fca00078e00ff */
[----:B------:R-:W-:Y:S01]  /*18c0*/  @!PT LDS RZ, [RZ] ;  /* 0x00000000fffff984 */ /* 0x000fe20000000800 */
[----:B------:R1:W-:Y:S03]  /*18d0*/  LDGSTS.E.BYPASS.LTC128B.128 [R5+0x7900], [R12.64], !P0 ;  /* 0x079000000c057fae */ /* 0x0003e6000c101d74 */
.L_x_245:
[----:B------:R-:W-:Y:S05]  /*18e0*/  BSYNC B0 ;  /* 0x0000000000007941 */ /* 0x000fea0003800000 */
.L_x_244:
[----:B------:R-:W-:Y:S01]  /*18f0*/  IADD3 R6, R3, 0x40, RZ ;  /* 0x0000004003067810 */ /* 0x000fe20007ffe0ff */
[----:B-1--4-:R1:W4:Y:S01]  /*1900*/  SHFL.IDX PT, R5, R9, 0x4, 0x181f ;  /* 0x00981f0009057f89 */ /* 0x01232200000e0000 */
[----:B------:R-:W-:Y:S02]  /*1910*/  BSSY B0, `(.L_x_246) ;  /* 0x0000009000007945 */ /* 0x000fe40003800000 */
[----:B------:R-:W-:Y:S01]  /*1920*/  ISETP.GE.AND P1, PT, R6, UR4, PT ;  /* 0x0000000406007c0c */ /* 0x000fe2000bf26270 */
[----:B------:R1:W2:-:S12]  /*1930*/  SHFL.IDX PT, R12, R10, 0x4, 0x181f ;  /* 0x00981f000a0c7f89 */ /* 0x00029800000e0000 */
[----:B------:R-:W-:Y:S05]  /*1940*/  @P1 BRA `(.L_x_247) ;  /* 0x0000005000001947 */ /* 0x000fea0003800000 */
[----:B--2---:R-:W-:-:S04]  /*1950*/  LEA R12, P1, R234, R12, 0x1 ;  /* 0x0000000cea0c7211 */ /* 0x004fc800078208ff */
[----:B----4-:R-:W-:Y:S01]  /*1960*/  LEA.HI.X R13, R234, R5, R233, 0x1, P1 ;  /* 0x00000005ea0d7211 */ /* 0x010fe200008f0ce9 */
[----:B------:R-:W-:-:S05]  /*1970*/  IMAD.SHL.U32 R5, R229, 0x2, RZ ;  /* 0x00000002e5057824 */ /* 0x000fca00078e00ff */
[----:B------:R-:W-:Y:S01]  /*1980*/  @!PT LDS RZ, [RZ] ;  /* 0x00000000fffff984 */ /* 0x000fe20000000800 */
[----:B------:R2:W-:Y:S03]  /*1990*/  LDGSTS.E.BYPASS.LTC128B.128 [R5+0x8100], [R12.64], !P0 ;  /* 0x081000000c057fae */ /* 0x0005e6000c101d74 */
.L_x_247:
[----:B------:R-:W-:Y:S05]  /*19a0*/  BSYNC B0 ;  /* 0x0000000000007941 */ /* 0x000fea0003800000 */
.L_x_246:
[----:B------:R-:W-:Y:S01]  /*19b0*/  IADD3 R6, R3, 0x50, RZ ;  /* 0x0000005003067810 */ /* 0x000fe20007ffe0ff */
[----:B--2-4-:R2:W4:Y:S01]  /*19c0*/  SHFL.IDX PT, R5, R9, 0x5, 0x181f ;  /* 0x00b81f0009057f89 */ /* 0x01452200000e0000 */
        /* <DEDUP_REMOVED lines=9> */
.L_x_249:
[----:B------:R-:W-:Y:S05]  /*1a60*/  BSYNC B0 ;  /* 0x0000000000007941 */ /* 0x000fea0003800000 */
.L_x_248:
        /* <DEDUP_REMOVED lines=11> */
.L_x_251:
[----:B------:R-:W-:Y:S05]  /*1b20*/  BSYNC B0 ;  /* 0x0000000000007941 */ /* 0x000fea0003800000 */
.L_x_250:
[----:B-123--:R-:W1:Y:S01]  /*1b30*/  SHFL.IDX PT, R10, R10, 0x7, 0x181f ;  /* 0x00f81f000a0a7f89 */ /* 0x00ee6200000e0000 */
[----:B------:R-:W-:Y:S01]  /*1b40*/  IADD3 R3, R3, 0x70, RZ ;  /* 0x0000007003037810 */ /* 0x000fe20007ffe0ff */
[----:B------:R-:W-:Y:S01]  /*1b50*/  UMOV UR36, 0x60 ;  /* 0x0000006000247882 */ /* 0x000fe20000000000 */
[----:B----4-:R-:W-:Y:S01]  /*1b60*/  IMAD.MOV.U32 R5, RZ, RZ, c[0x0][0x2b8] ;  /* 0x0000ae00ff057624 */ /* 0x010fe200078e00ff */
[----:B------:R-:W2:Y:S01]  /*1b70*/  SHFL.IDX PT, R9, R9, 0x7, 0x181f ;  /* 0x00f81f0009097f89 */ /* 0x000ea200000e0000 */
[----:B------:R-:W-:Y:S01]  /*1b80*/  ISETP.GE.AND P3, PT, R3, UR4, PT ;  /* 0x0000000403007c0c */ /* 0x000fe2000bf66270 */
[----:B------:R-:W-:Y:S01]  /*1b90*/  UIMAD UR12, UR7, UR36, -0x60 ;  /* 0xffffffa0070c74a4 */ /* 0x000fe2000f8e0224 */
[----:B------:R-:W-:Y:S01]  /*1ba0*/  IMAD.SHL.U32 R229, R229, 0x2, RZ ;  /* 0x00000002e5e57824 */ /* 0x000fe200078e00ff */
[----:B------:R-:W-:Y:S01]  /*1bb0*/  ISETP.NE.AND P4, PT, R5, 0x1, PT ;  /* 0x000000010500780c */ /* 0x000fe20003f85270 */
[----:B------:R-:W-:Y:S01]  /*1bc0*/  USHF.R.S32.HI UR9, URZ, 0x1f, UR17 ;  /* 0x0000001f3f097899 */ /* 0x000fe20008011411 */
[----:B------:R-:W-:Y:S01]  /*1bd0*/  IMAD.MOV.U32 R230, RZ, RZ, RZ ;  /* 0x000000ffffe67224 */ /* 0x000fe200078e00ff */
[----:B------:R-:W-:Y:S01]  /*1be0*/  ULDC.64 UR18, c[0x0][0x2b0] ;  /* 0x0000ac0000127ab9 */ /* 0x000fe20000000a00 */
[----:B------:R-:W-:Y:S01]  /*1bf0*/  IADD3 R231, R232, UR12, RZ ;  /* 0x0000000ce8e77c10 */ /* 0x000fe2000fffe0ff */
[----:B------:R-:W-:-:S02]  /*1c00*/  UIMAD UR9, UR9, UR18, URZ ;  /* 0x00000012090972a4 */ /* 0x000fc4000f8e023f */
[----:B------:R-:W-:Y:S01]  /*1c10*/  UIMAD.WIDE.U32 UR46, UR17, UR18, URZ ;  /* 0x00000012112e72a5 */ /* 0x000fe2000f8e003f */
[C---:B------:R-:W-:Y:S01]  /*1c20*/  ISETP.GE.AND P5, PT, R231.reuse, UR8, PT ;  /* 0x00000008e7007c0c */ /* 0x040fe2000bfa6270 */
[----:B------:R-:W-:Y:S01]  /*1c30*/  UIMAD UR4, UR17, UR19, UR9 ;  /* 0x00000013110472a4 */ /* 0x000fe2000f8e0209 */
[----:B------:R-:W-:Y:S02]  /*1c40*/  IADD3 R231, R231, UR14, RZ ;  /* 0x0000000ee7e77c10 */ /* 0x000fe4000fffe0ff */
[----:B------:R-:W-:Y:S01]  /*1c50*/  ISETP.GT.OR P5, PT, R232, 0x5f, P5 ;  /* 0x0000005fe800780c */ /* 0x000fe20002fa4670 */
[----:B------:R-:W-:Y:S02]  /*1c60*/  UIADD3 UR4, UR47, UR4, URZ ;  /* 0x000000042f047290 */ /* 0x000fe4000fffe03f */
[----:B------:R-:W-:Y:S01]  /*1c70*/  @P4 IMAD.HI.U32 R5, R231, c[0x0][0x2bc], RZ ;  /* 0x0000af00e7054a27 */ /* 0x000fe200078e00ff */
[----:B-1----:R-:W-:Y:S01]  /*1c80*/  @!P3 LEA R10, P2, R234, R10, 0x1 ;  /* 0x0000000aea0ab211 */ /* 0x002fe200078408ff */
[----:B------:R-:W-:-:S02]  /*1c90*/  ULDC.64 UR18, c[0x0][0x1e8] ;  /* 0x00007a0000127ab9 */ /* 0x000fc40000000a00 */
[----:B------:R-:W-:Y:S01]  /*1ca0*/  IMAD.MOV.U32 R3, RZ, RZ, R231 ;  /* 0x000000ffff037224 */ /* 0x000fe200078e00e7 */
[----:B--2---:R-:W-:Y:S02]  /*1cb0*/  @!P3 LEA.HI.X R11, R234, R9, R233, 0x1, P2 ;  /* 0x00000009ea0bb211 */ /* 0x004fe400010f0ce9 */
[----:B------:R-:W-:-:S03]  /*1cc0*/  @P4 SHF.R.U32.HI R3, RZ, c[0x0][0x2c0], R5 ;  /* 0x0000b000ff034a19 */ /* 0x000fc60000011605 */
[----:B------:R-:W-:Y:S01]  /*1cd0*/  @!PT LDS RZ, [RZ] ;  /* 0x00000000fffff984 */ /* 0x000fe20000000800 */
[----:B------:R1:W-:Y:S01]  /*1ce0*/  @!P3 LDGSTS.E.BYPASS.LTC128B.128 [R229+0x9900], [R10.64], !P0 ;  /* 0x099000000ae5bfae */ /* 0x0003e2000c101d74 */
[----:B------:R-:W-:-:S03]  /*1cf0*/  @!P5 IADD3 R6, P1, R3, UR46, RZ ;  /* 0x0000002e0306dc10 */ /* 0x000fc6000ff3e0ff */
[----:B------:R-:W0:Y:S01]  /*1d00*/  LDGDEPBAR ;  /* 0x00000000000079af */ /* 0x000e220000000000 */
[----:B------:R-:W-:Y:S02]  /*1d10*/  @!P5 LEA.HI.X.SX32 R5, R3, UR4, 0x1, P1 ;  /* 0x000000040305dc11 */ /* 0x000fe400088f0eff */
[----:B------:R-:W-:-:S04]  /*1d20*/  @!P5 LEA R8, P1, R6, c[0x0][0x2a0], 0x2 ;  /* 0x0000a8000608da11 */ /* 0x000fc800078210ff */
[----:B------:R-:W-:Y:S01]  /*1d30*/  @!P5 LEA.HI.X R9, R6, c[0x0][0x2a4], R5, 0x2, P1 ;  /* 0x0000a9000609da11 */ /* 0x000fe200008f1405 */
[----:B------:R-:W-:Y:S06]  /*1d40*/  BAR.SYNC.DEFER_BLOCKING 0x0 ;  /* 0x0000000000007b1d */ /* 0x000fec0000010000 */
[----:B------:R2:W3:Y:S01]  /*1d50*/  @!P5 LDG.E R230, [R8.64] ;  /* 0x0000003408e6d981 */ /* 0x0004e2000c1e1900 */
[----:B------:R-:W-:Y:S01]  /*1d60*/  IMAD.MOV R3, RZ, RZ, -R3 ;  /* 0x000000ffff037224 */ /* 0x000fe200078e0a03 */
[----:B------:R-:W-:Y:S01]  /*1d70*/  UIMAD UR9, UR10, UR18, URZ ;  /* 0x000000120a0972a4 */ /* 0x000fe2000f8e023f */
[----:B------:R-:W-:Y:S01]  /*1d80*/  ISETP.GE.AND P5, PT, R234, c[0x0][0x1d4], PT ;  /* 0x00007500ea007a0c */ /* 0x000fe20003fa6270 */
[----:B------:R-:W-:Y:S01]  /*1d90*/  UIMAD.WIDE.U32 UR50, UR11, UR18, URZ ;  /* 0x000000120b3272a5 */ /* 0x000fe2000f8e003f */
[----:B------:R-:W-:Y:S01]  /*1da0*/  IMAD R231, R3, c[0x0][0x2b8], R231 ;  /* 0x0000ae0003e77a24 */ /* 0x000fe200078e02e7 */
[----:B------:R-:W-:Y:S01]  /*1db0*/  UIMAD UR9, UR11, UR19, UR9 ;  /* 0x000000130b0972a4 */ /* 0x000fe2000f8e0209 */
[----:B------:R-:W-:Y:S01]  /*1dc0*/  IMAD.SHL.U32 R16, R16, 0x40, RZ ;  /* 0x0000004010107824 */ /* 0x000fe200078e00ff */
[----:B------:R-:W-:Y:S01]  /*1dd0*/  UIMAD UR36, UR7, -0x60, UR36 ;  /* 0xffffffa0072478a4 */ /* 0x000fe2000f8e0224 */
[----:B------:R-:W-:Y:S01]  /*1de0*/  IMAD.WIDE.U32 R12, R231, c[0x0][0x1e0], RZ ;  /* 0x00007800e70c7a25 */ /* 0x000fe200078e00ff */
[----:B------:R-:W-:Y:S01]  /*1df0*/  UIADD3 UR9, UR51, UR9, URZ ;  /* 0x0000000933097290 */ /* 0x000fe2000fffe03f */
[----:B------:R-:W-:Y:S01]  /*1e00*/  LEA.HI R168, R169, R7, RZ, 0x5 ;  /* 0x00000007a9a87211 */ /* 0x000fe200078f28ff */
[----:B------:R-:W-:Y:S01]  /*1e10*/  UIADD3 UR17, UR8, UR36, URZ ;  /* 0x0000002408117290 */ /* 0x000fe2000fffe03f */
[----:B------:R-:W-:Y:S01]  /*1e20*/  LOP3.LUT R16, R16, 0x1c0, RZ, 0xc0, !PT ;  /* 0x000001c010107812 */ /* 0x000fe200078ec0ff */
[----:B------:R-:W-:Y:S01]  /*1e30*/  IMAD.WIDE.U32 R38, R231, c[0x0][0x208], RZ ;  /* 0x00008200e7267a25 */ /* 0x000fe200078e00ff */
[----:B------:R-:W-:Y:S01]  /*1e40*/  ULDC.64 UR18, c[0x0][0x210] ;  /* 0x0000840000127ab9 */ /* 0x000fe20000000a00 */
[----:B------:R-:W-:Y:S01]  /*1e50*/  IADD3 R237, R229, 0x100, RZ ;  /* 0x00000100e5ed7810 */ /* 0x000fe20007ffe0ff */
[----:B------:R-:W-:Y:S01]  /*1e60*/  UIMAD UR10, UR10, UR18, URZ ;  /* 0x000000120a0a72a4 */ /* 0x000fe2000f8e023f */
[C---:B------:R-:W-:Y:S01]  /*1e70*/  IADD3 R88, -R15.reuse, UR17, RZ ;  /* 0x000000110f587c10 */ /* 0x040fe2000fffe1ff */
[----:B------:R-:W-:Y:S01]  /*1e80*/  IMAD.SHL.U32 R15, R15, 0x8, RZ ;  /* 0x000000080f0f7824 */ /* 0x000fe200078e00ff */
[----:B------:R-:W-:-:S02]  /*1e90*/  UIMAD.WIDE.U32 UR48, UR11, UR18, URZ ;  /* 0x000000120b3072a5 */ /* 0x000fc4000f8e003f */
[C---:B------:R-:W-:Y:S01]  /*1ea0*/  ISETP.GE.AND P2, PT, R88.reuse, 0x1, PT ;  /* 0x000000015800780c */ /* 0x040fe20003f46270 */
[----:B------:R-:W-:Y:S01]  /*1eb0*/  UIMAD UR10, UR11, UR19, UR10 ;  /* 0x000000130b0a72a4 */ /* 0x000fe2000f8e020a */
[----:B------:R-:W-:Y:S01]  /*1ec0*/  ISETP.GE.AND P1, PT, R88, 0x21, PT ;  /* 0x000000215800780c */ /* 0x000fe20003f26270 */
[----:B------:R-:W-:Y:S01]  /*1ed0*/  UIADD3 UR18, UR7, -0x1, URZ ;  /* 0xffffffff07127890 */ /* 0x000fe2000fffe03f */
[----:B--2---:R-:W-:Y:S01]  /*1ee0*/  SHF.R.S32.HI R8, RZ, 0x1f, R231 ;  /* 0x0000001fff087819 */ /* 0x004fe200000114e7 */
[----:B------:R-:W-:Y:S02]  /*1ef0*/  UIADD3 UR10, UR49, UR10, URZ ;  /* 0x0000000a310a7290 */ /* 0x000fe4000fffe03f */
[----:B------:R-:W-:Y:S02]  /*1f00*/  UISETP.GT.AND UP0, UPT, UR18, UR5, UPT ;  /* 0x000000051200728c */ /* 0x000fe4000bf04270 */
[C---:B-1----:R-:W-:Y:S02]  /*1f10*/  IMAD R10, R8.reuse, c[0x0][0x1e0], RZ ;  /* 0x00007800080a7a24 */ /* 0x042fe400078e02ff */
[----:B------:R-:W-:-:S02]  /*1f20*/  IMAD R8, R8, c[0x0][0x208], RZ ;  /* 0x0000820008087a24 */ /* 0x000fc400078e02ff */
[C---:B------:R-:W-:Y:S02]  /*1f30*/  IMAD R10, R231.reuse, c[0x0][0x1e4], R10 ;  /* 0x00007900e70a7a24 */ /* 0x040fe400078e020a */
[----:B------:R-:W-:Y:S02]  /*1f40*/  IMAD R8, R231, c[0x0][0x20c], R8 ;  /* 0x00008300e7087a24 */ /* 0x000fe400078e0208 */
[----:B------:R-:W-:Y:S02]  /*1f50*/  IMAD.IADD R11, R13, 0x1, R10 ;  /* 0x000000010d0b7824 */ /* 0x000fe400078e020a */
[----:B------:R-:W-:Y:S02]  /*1f60*/  IMAD.MOV.U32 R10, RZ, RZ, R12 ;  /* 0x000000ffff0a7224 */ /* 0x000fe400078e000c */
[----:B------:R-:W-:Y:S01]  /*1f70*/  IMAD.IADD R39, R39, 0x1, R8 ;  /* 0x0000000127277824 */ /* 0x000fe200078e0208 */
[----:B---3--:R-:W-:Y:S01]  /*1f80*/  SHF.R.S32.HI R36, RZ, 0x1f, R230 ;  /* 0x0000001fff247819 */ /* 0x008fe200000114e6 */
[----:B------:R-:W-:-:S04]  /*1f90*/  IMAD.WIDE.U32 R10, R230, c[0x0][0x1f0], R10 ;  /* 0x00007c00e60a7a25 */ /* 0x000fc800078e000a */
[----:B------:R-:W-:Y:S01]  /*1fa0*/  IMAD R3, R36, c[0x0][0x1f0], RZ ;  /* 0x00007c0024037a24 */ /* 0x000fe200078e02ff */
[----:B------:R-:W-:Y:S01]  /*1fb0*/  IADD3 R14, P0, R10, UR50, RZ ;  /* 0x000000320a0e7c10 */ /* 0x000fe2000ff1e0ff */
[----:B------:R-:W-:Y:S02]  /*1fc0*/  IMAD R89, R36, c[0x0][0x218], RZ ;  /* 0x0000860024597a24 */ /* 0x000fe400078e02ff */
[C---:B------:R-:W-:Y:S02]  /*1fd0*/  IMAD R3, R230.reuse, c[0x0][0x1f4], R3 ;  /* 0x00007d00e6037a24 */ /* 0x040fe400078e0203 */
[----:B------:R-:W-:-:S03]  /*1fe0*/  IMAD.WIDE.U32 R36, R230, c[0x0][0x218], R38 ;  /* 0x00008600e6247a25 */ /* 0x000fc600078e0026 */
[----:B------:R-:W-:Y:S01]  /*1ff0*/  IADD3.X R10, R11, UR9, R3, P0, !PT ;  /* 0x000000090b0a7c10 */ /* 0x000fe200087fe403 */
[----:B------:R-:W-:Y:S01]  /*2000*/  IMAD R89, R230, c[0x0][0x21c], R89 ;  /* 0x00008700e6597a24 */ /* 0x000fe200078e0259 */
[----:B------:R-:W-:-:S04]  /*2010*/  LEA R3, P0, R14, c[0x0][0x1c8], 0x1 ;  /* 0x000072000e037a11 */ /* 0x000fc800078008ff */
[----:B------:R-:W-:Y:S01]  /*2020*/  LEA.HI.X R14, R14, c[0x0][0x1cc], R10, 0x1, P0 ;  /* 0x000073000e0e7a11 */ /* 0x000fe200000f0c0a */
[----:B------:R-:W1:Y:S01]  /*2030*/  SHFL.IDX PT, R22, R3, RZ, 0x181f ;  /* 0x00181fff03167589 */ /* 0x000e6200000e0000 */
[----:B------:R-:W-:-:S03]  /*2040*/  ISETP.GE.AND P0, PT, R88, 0x11, PT ;  /* 0x000000115800780c */ /* 0x000fc60003f06270 */
[----:B------:R-:W2:Y:S04]  /*2050*/  SHFL.IDX PT, R6, R14, RZ, 0x181f ;  /* 0x00181fff0e067589 */ /* 0x000ea800000e0000 */
[----:B------:R-:W3:Y:S04]  /*2060*/  SHFL.IDX PT, R20, R3, 0x1, 0x181f ;  /* 0x00381f0003147f89 */ /* 0x000ee800000e0000 */
[----:B------:R-:W4:Y:S04]  /*2070*/  SHFL.IDX PT, R13, R14, 0x1, 0x181f ;  /* 0x00381f000e0d7f89 */ /* 0x000f2800000e0000 */
[----:B------:R-:W5:Y:S04]  /*2080*/  SHFL.IDX PT, R11, R3, 0x2, 0x181f ;  /* 0x00581f00030b7f89 */ /* 0x000f6800000e0000 */
[----:B------:R-:W5:Y:S04]  /*2090*/  SHFL.IDX PT, R12, R14, 0x2, 0x181f ;  /* 0x00581f000e0c7f89 */ /* 0x000f6800000e0000 */
[----:B------:R-:W5:Y:S01]  /*20a0*/  SHFL.IDX PT, R9, R3, 0x3, 0x181f ;  /* 0x00781f0003097f89 */ /* 0x000f6200000e0000 */
[----:B-1----:R-:W-:-:S03]  /*20b0*/  @P2 LEA R22, P6, R234, R22, 0x1 ;  /* 0x00000016ea162211 */ /* 0x002fc600078c08ff */
[----:B------:R-:W-:Y:S01]  /*20c0*/  SHFL.IDX PT, R5, R3, 0x4, 0x181f ;  /* 0x00981f0003057f89 */ /* 0x000fe200000e0000 */
[----:B--2---:R-:W-:Y:S02]  /*20d0*/  @P2 LEA.HI.X R23, R234, R6, R233, 0x1, P6 ;  /* 0x00000006ea172211 */ /* 0x004fe400030f0ce9 */
[----:B------:R-:W-:Y:S01]  /*20e0*/  ISETP.GE.AND P6, PT, R88, 0x31, PT ;  /* 0x000000315800780c */ /* 0x000fe20003fc6270 */
[----:B------:R-:W1:Y:S01]  /*20f0*/  SHFL.IDX PT, R10, R14, 0x3, 0x181f ;  /* 0x00781f000e0a7f89 */ /* 0x000e6200000e0000 */
[----:B---3--:R-:W-:-:S03]  /*2100*/  @P0 LEA R20, P3, R234, R20, 0x1 ;  /* 0x00000014ea140211 */ /* 0x008fc600078608ff */
[----:B------:R-:W2:Y:S01]  /*2110*/  SHFL.IDX PT, R3, R3, 0x5, 0x181f ;  /* 0x00b81f0003037f89 */ /* 0x000ea200000e0000 */
[----:B----4-:R-:W-:Y:S02]  /*2120*/  @P0 LEA.HI.X R21, R234, R13, R233, 0x1, P3 ;  /* 0x0000000dea150211 */ /* 0x010fe400018f0ce9 */
[C---:B------:R-:W-:Y:S01]  /*2130*/  ISETP.GE.AND P3, PT, R88.reuse, 0x41, PT ;  /* 0x000000415800780c */ /* 0x040fe20003f66270 */
[----:B------:R-:W-:Y:S04]  /*2140*/  SHFL.IDX PT, R6, R14, 0x4, 0x181f ;  /* 0x00981f000e067f89 */ /* 0x000fe800000e0000 */
[----:B------:R-:W3:Y:S04]  /*2150*/  SHFL.IDX PT, R14, R14, 0x5, 0x181f ;  /* 0x00b81f000e0e7f89 */ /* 0x000ee800000e0000 */
[----:B------:R4:W-:Y:S01]  /*2160*/  @P2 LDGSTS.E.BYPASS.LTC128B.128 [R229+0x3100], [R22.64], !P5 ;  /* 0x0310000016e52fae */ /* 0x0009e2000e901d74 */
[----:B------:R-:W-:-:S03]  /*2170*/  ISETP.GE.AND P2, PT, R88, 0x51, PT ;  /* 0x000000515800780c */ /* 0x000fc60003f46270 */
[----:B------:R5:W-:Y:S02]  /*2180*/  @P0 LDGSTS.E.BYPASS.LTC128B.128 [R229+0x3900], [R20.64], !P5 ;  /* 0x0390000014e50fae */ /* 0x000be4000e901d74 */
[C---:B-----5:R-:W-:Y:S02]  /*2190*/  @P1 LEA R20, P0, R234.reuse, R11, 0x1 ;  /* 0x0000000bea141211 */ /* 0x060fe400078008ff */
[----:B------:R-:W-:Y:S02]  /*21a0*/  SHF.R.S32.HI R11, RZ, 0x4, R18 ;  /* 0x00000004ff0b7819 */ /* 0x000fe40000011412 */
[----:B------:R-:W-:Y:S02]  /*21b0*/  @P1 LEA.HI.X R21, R234, R12, R233, 0x1, P0 ;  /* 0x0000000cea151211 */ /* 0x000fe400000f0ce9 */
[----:B------:R-:W-:Y:S02]  /*21c0*/  LEA.HI R18, R18, R11, RZ, 0x1 ;  /* 0x0000000b12127211 */ /* 0x000fe400078f08ff */
[----:B------:R-:W-:Y:S01]  /*21d0*/  @P6 LEA R12, P0, R234, R9, 0x1 ;  /* 0x00000009ea0c6211 */ /* 0x000fe200078008ff */
[----:B------:R5:W-:Y:S01]  /*21e0*/  @P1 LDGSTS.E.BYPASS.LTC128B.128 [R229+0x4100], [R20.64], !P5 ;  /* 0x0410000014e51fae */ /* 0x000be2000e901d74 */
[----:B------:R-:W-:-:S02]  /*21f0*/  LOP3.LUT R18, R18, 0xfffffffe, RZ, 0xc0, !PT ;  /* 0xfffffffe12127812 */ /* 0x000fc400078ec0ff */
[C-C-:B-1----:R-:W-:Y:S02]  /*2200*/  @P6 LEA.HI.X R13, R234.reuse, R10, R233.reuse, 0x1, P0 ;  /* 0x0000000aea0d6211 */ /* 0x142fe400000f0ce9 */
[C---:B--2---:R-:W-:Y:S01]  /*2210*/  @P2 LEA R10, P0, R234.reuse, R3, 0x1 ;  /* 0x00000003ea0a2211 */ /* 0x044fe200078008ff */
[----:B------:R-:W-:Y:S02]  /*2220*/  IMAD.IADD R18, R11, 0x1, -R18 ;  /* 0x000000010b127824 */ /* 0x000fe400078e0a12 */
[----:B------:R1:W-:Y:S01]  /*2230*/  @P6 LDGSTS.E.BYPASS.LTC128B.128 [R229+0x4900], [R12.64], !P5 ;  /* 0x049000000ce56fae */ /* 0x0003e2000e901d74 */
[----:B---3--:R-:W-:Y:S01]  /*2240*/  @P2 LEA.HI.X R11, R234, R14, R233, 0x1, P0 ;  /* 0x0000000eea0b2211 */ /* 0x008fe200000f0ce9 */
[----:B------:R-:W-:Y:S01]  /*2250*/  IMAD.SHL.U32 R3, R2, 0x40, RZ ;  /* 0x0000004002037824 */ /* 0x000fe200078e00ff */
[----:B------:R-:W-:-:S04]  /*2260*/  IADD3 R93, P0, R36, UR48, RZ ;  /* 0x00000030245d7c10 */ /* 0x000fc8000ff1e0ff */
[----:B------:R-:W-:Y:S02]  /*2270*/  LOP3.LUT R3, R3, 0x1c0, RZ, 0xc0, !PT ;  /* 0x000001c003037812 */ /* 0x000fe400078ec0ff */
[----:B------:R-:W-:Y:S02]  /*2280*/  IADD3.X R89, R37, UR10, R89, P0, !PT ;  /* 0x0000000a25597c10 */ /* 0x000fe400087fe459 */
[----:B------:R-:W-:Y:S02]  /*2290*/  LOP3.LUT R15, R3, 0x8, R15, 0xf8, !PT ;  /* 0x00000008030f7812 */ /* 0x000fe400078ef80f */
[----:B------:R-:W-:Y:S02]  /*22a0*/  SHF.R.U32.HI R3, RZ, 0x3, R3 ;  /* 0x00000003ff037819 */ /* 0x000fe40000011603 */
[----:B------:R-:W-:Y:S02]  /*22b0*/  LEA R97, P0, R93, c[0x0][0x1f8], 0x1 ;  /* 0x00007e005d617a11 */ /* 0x000fe400078008ff */
[----:B------:R-:W-:-:S02]  /*22c0*/  LOP3.LUT R15, R15, R3, RZ, 0x3c, !PT ;  /* 0x000000030f0f7212 */ /* 0x000fc400078e3cff */
[----:B-----5:R-:W-:Y:S01]  /*22d0*/  @P3 LEA R20, P1, R234, R5, 0x1 ;  /* 0x00000005ea143211 */ /* 0x020fe200078208ff */
[----:B------:R-:W-:Y:S01]  /*22e0*/  IMAD.SHL.U32 R5, R17, 0x40, RZ ;  /* 0x0000004011057824 */ /* 0x000fe200078e00ff */
[----:B------:R-:W-:Y:S01]  /*22f0*/  LEA.HI.X R93, R93, c[0x0][0x1fc], R89, 0x1, P0 ;  /* 0x00007f005d5d7a11 */ /* 0x000fe200000f0c59 */
[----:B------:R-:W-:Y:S01]  /*2300*/  IMAD R227, R18, 0x200, R15 ;  /* 0x0000020012e37824 */ /* 0x000fe200078e020f */
[----:B------:R-:W-:Y:S01]  /*2310*/  @P3 LEA.HI.X R21, R234, R6, R233, 0x1, P1 ;  /* 0x00000006ea153211 */ /* 0x000fe200008f0ce9 */
[----:B------:R-:W-:Y:S01]  /*2320*/  IMAD.SHL.U32 R6, R18, 0x8, RZ ;  /* 0x0000000812067824 */ /* 0x000fe200078e00ff */
[----:B------:R-:W-:Y:S01]  /*2330*/  LOP3.LUT R5, R5, 0xfffffe00, RZ, 0xc0, !PT ;  /* 0xfffffe0005057812 */ /* 0x000fe200078ec0ff */
[----:B------:R-:W-:Y:S01]  /*2340*/  IMAD.SHL.U32 R227, R227, 0x2, RZ ;  /* 0x00000002e3e37824 */ /* 0x000fe200078e00ff */
[----:B------:R-:W-:Y:S01]  /*2350*/  LOP3.LUT P1, RZ, R2, 0x2, RZ, 0xc0, !PT ;  /* 0x0000000202ff7812 */ /* 0x000fe2000782c0ff */
[----:B------:R4:W-:Y:S01]  /*2360*/  @P3 LDGSTS.E.BYPASS.LTC128B.128 [R229+0x5100], [R20.64], !P5 ;  /* 0x0510000014e53fae */ /* 0x0009e2000e901d74 */
[----:B------:R-:W-:-:S02]  /*2370*/  LOP3.LUT R9, R16, 0x8, R6, 0xf8, !PT ;  /* 0x0000000810097812 */ /* 0x000fc400078ef806 */
[----:B------:R-:W-:Y:S01]  /*2380*/  SHF.R.U32.HI R16, RZ, 0x3, R16 ;  /* 0x00000003ff107819 */ /* 0x000fe20000011610 */
[----:B------:R2:W-:Y:S01]  /*2390*/  @P2 LDGSTS.E.BYPASS.LTC128B.128 [R229+0x5900], [R10.64], !P5 ;  /* 0x059000000ae52fae */ /* 0x0005e2000e901d74 */
[----:B------:R-:W-:Y:S02]  /*23a0*/  SHF.R.S32.HI R6, RZ, 0x5, R168 ;  /* 0x00000005ff067819 */ /* 0x000fe400000114a8 */
[----:B------:R-:W-:Y:S01]  /*23b0*/  LOP3.LUT R3, R9, R16, RZ, 0x3c, !PT ;  /* 0x0000001009037212 */ /* 0x000fe200078e3cff */
[----:B------:R-:W0:Y:S01]  /*23c0*/  LDGDEPBAR ;  /* 0x00000000000079af */ /* 0x000e220000000000 */
[C---:B------:R-:W-:Y:S01]  /*23d0*/  IADD3 R38, R227.reuse, 0x3100, RZ ;  /* 0x00003100e3267810 */ /* 0x040fe20007ffe0ff */
[----:B------:R-:W-:Y:S01]  /*23e0*/  IMAD R228, R6, 0x400, R5 ;  /* 0x0000040006e47824 */ /* 0x000fe200078e0205 */
[----:B------:R-:W-:Y:S01]  /*23f0*/  IADD3 R226, R227, 0x3120, RZ ;  /* 0x00003120e3e27810 */ /* 0x000fe20007ffe0ff */
[----:B------:R-:W3:Y:S01]  /*2400*/  SHFL.IDX PT, R96, R97, RZ, 0x181f ;  /* 0x00181fff61607589 */ /* 0x000ee200000e0000 */
[----:B------:R-:W-:Y:S01]  /*2410*/  @P1 IADD3 R226, R38, -0x20, RZ ;  /* 0xffffffe026e21810 */ /* 0x000fe20007ffe0ff */
[----:B------:R-:W-:Y:S01]  /*2420*/  IMAD.IADD R228, R3, 0x1, R228 ;  /* 0x0000000103e47824 */ /* 0x000fe200078e02e4 */
[C---:B------:R-:W-:Y:S01]  /*2430*/  SHF.L.U64.HI R233, R234.reuse, 0x1, R233 ;  /* 0x00000001eae97819 */ /* 0x040fe200000102e9 */
[----:B------:R-:W5:Y:S01]  /*2440*/  SHFL.IDX PT, R94, R97, 0x1, 0x181f ;  /* 0x00381f00615e7f89 */ /* 0x000f6200000e0000 */
[----:B------:R-:W-:Y:S01]  /*2450*/  ISETP.GE.AND P2, PT, R234, c[0x0][0x1d4], PT ;  /* 0x00007500ea007a0c */ /* 0x000fe20003f46270 */
[----:B------:R-:W-:Y:S01]  /*2460*/  IMAD.SHL.U32 R228, R228, 0x2, RZ ;  /* 0x00000002e4e47824 */ /* 0x000fe200078e00ff */
[----:B------:R-:W-:Y:S01]  /*2470*/  IADD3 R217, R226, 0x800, RZ ;  /* 0x00000800e2d97810 */ /* 0x000fe20007ffe0ff */
[----:B------:R-:W-:Y:S01]  /*2480*/  SHFL.IDX PT, R95, R93, RZ, 0x181f ;  /* 0x00181fff5d5f7589 */ /* 0x000fe200000e0000 */
[----:B------:R-:W-:Y:S01]  /*2490*/  IMAD.SHL.U32 R234, R234, 0x2, RZ ;  /* 0x00000002eaea7824 */ /* 0x000fe200078e00ff */
[----:B------:R-:W-:Y:S01]  /*24a0*/  ISETP.LT.OR P1, PT, R88, 0x1, P2 ;  /* 0x000000015800780c */ /* 0x000fe20001721670 */
[--C-:B------:R-:W-:Y:S01]  /*24b0*/  IMAD R224, R0, 0x2, R228.reuse ;  /* 0x0000000200e07824 */ /* 0x100fe200078e02e4 */
[----:B------:R-:W-:Y:S01]  /*24c0*/  SHFL.IDX PT, R90, R97, 0x3, 0x181f ;  /* 0x00781f00615a7f89 */ /* 0x000fe200000e0000 */
[----:B------:R-:W-:Y:S01]  /*24d0*/  ISETP.LT.OR P3, PT, R88, 0x11, P2 ;  /* 0x000000115800780c */ /* 0x000fe20001761670 */
[----:B------:R-:W-:Y:S01]  /*24e0*/  IMAD R223, R4, 0x2, R228 ;  /* 0x0000000204df7824 */ /* 0x000fe200078e02e4 */
[C---:B------:R-:W-:Y:S01]  /*24f0*/  IADD3 R216, R226.reuse, 0x1000, RZ ;  /* 0x00001000e2d87810 */ /* 0x040fe20007ffe0ff */
[----:B------:R-:W-:Y:S01]  /*2500*/  SHFL.IDX PT, R92, R97, 0x2, 0x181f ;  /* 0x00581f00615c7f89 */ /* 0x000fe200000e0000 */
[----:B------:R-:W-:Y:S01]  /*2510*/  IADD3 R215, R226, 0x1800, RZ ;  /* 0x00001800e2d77810 */ /* 0x000fe20007ffe0ff */
[----:B------:R-:W-:Y:S01]  /*2520*/  IMAD R221, R0, 0x2, R223 ;  /* 0x0000000200dd7824 */ /* 0x000fe200078e02df */
[----:B------:R-:W-:Y:S01]  /*2530*/  IADD3 R214, R226, 0x2000, RZ ;  /* 0x00002000e2d67810 */ /* 0x000fe20007ffe0ff */
[----:B------:R-:W-:-:S04]  /*2540*/  DEPBAR.LE SB0, 0x1 ;  /* 0x000080400000791a */ /* 0x000fc80000000000 */
[----:B------:R-:W-:-:S04]  /*2550*/  DEPBAR.LE SB0, 0x0 ;  /* 0x000080000000791a */ /* 0x000fc80000000000 */
[----:B------:R-:W-:Y:S01]  /*2560*/  BAR.SYNC.DEFER_BLOCKING 0x0 ;  /* 0x0000000000007b1d */ /* 0x000fe20000010000 */
[-C--:B---3--:R-:W-:Y:S02]  /*2570*/  IADD3 R96, P6, R96, R234.reuse, RZ ;  /* 0x000000ea60607210 */ /* 0x088fe40007fde0ff */
[-C--:B-----5:R-:W-:Y:S02]  /*2580*/  IADD3 R94, P0, R94, R234.reuse, RZ ;  /* 0x000000ea5e5e7210 */ /* 0x0a0fe40007f1e0ff */
[----:B------:R-:W-:Y:S01]  /*2590*/  IADD3 R213, R226, 0x2800, RZ ;  /* 0x00002800e2d57810 */ /* 0x000fe20007ffe0ff */
[----:B------:R-:W-:Y:S04]  /*25a0*/  SHFL.IDX PT, R91, R93, 0x3, 0x181f ;  /* 0x00781f005d5b7f89 */ /* 0x000fe800000e0000 */
[----:B------:R-:W-:Y:S04]  /*25b0*/  SHFL.IDX PT, R99, R93, 0x2, 0x181f ;  /* 0x00581f005d637f89 */ /* 0x000fe800000e0000 */
[----:B------:R-:W-:Y:S04]  /*25c0*/  SHFL.IDX PT, R98, R97, 0x4, 0x181f ;  /* 0x00981f0061627f89 */ /* 0x000fe800000e0000 */
[----:B------:R-:W-:Y:S04]  /*25d0*/  SHFL.IDX PT, R89, R93, 0x4, 0x181f ;  /* 0x00981f005d597f89 */ /* 0x000fe800000e0000 */
[----:B------:R-:W-:Y:S04]  /*25e0*/  LDSM.16.M88.4 R28, [R228+0x6100] ;  /* 0x00610000e41c783b */ /* 0x000fe80000000200 */
[----:B------:R-:W-:Y:S04]  /*25f0*/  LDSM.16.M88.4 R32, [R228+0x8100] ;  /* 0x00810000e420783b */ /* 0x000fe80000000200 */
[----:B------:R-:W3:Y:S04]  /*2600*/  LDSM.16.M88.4 R84, [R227+0x5900] ;  /* 0x00590000e354783b */ /* 0x000ee80000000200 */
[----:B------:R-:W5:Y:S04]  /*2610*/  LDSM.16.M88.4 R76, [R227+0x3100] ;  /* 0x00310000e34c783b */ /* 0x000f680000000200 */
[----:B------:R-:W-:Y:S04]  /*2620*/  LDSM.16.M88.4 R68, [R227+0x3900] ;  /* 0x00390000e344783b */ /* 0x000fe80000000200 */
[----:B------:R-:W-:Y:S04]  /*2630*/  LDSM.16.M88.4 R60, [R227+0x4100] ;  /* 0x00410000e33c783b */ /* 0x000fe80000000200 */
[----:B------:R-:W-:Y:S04]  /*2640*/  LDSM.16.M88.4 R52, [R227+0x4900] ;  /* 0x00490000e334783b */ /* 0x000fe80000000200 */
[----:B------:R-:W-:Y:S04]  /*2650*/  LDSM.16.M88.4 R40, [R227+0x5100] ;  /* 0x00510000e328783b */ /* 0x000fe80000000200 */
[----:B------:R-:W-:Y:S04]  /*2660*/  LDSM.16.M88.4 R156, [R226] ;  /* 0x00000000e29c783b */ /* 0x000fe80000000200 */
[----:B------:R-:W-:Y:S04]  /*2670*/  LDSM.16.M88.4 R152, [R226+0x800] ;  /* 0x00080000e298783b */ /* 0x000fe80000000200 */
[----:B------:R-:W-:Y:S04]  /*2680*/  LDSM.16.M88.4 R148, [R226+0x1000] ;  /* 0x00100000e294783b */ /* 0x000fe80000000200 */
[----:B------:R-:W-:Y:S01]  /*2690*/  LDSM.16.M88.4 R144, [R226+0x1800] ;  /* 0x00180000e290783b */ /* 0x000fe20000000200 */
[-C--:B---3--:R-:W-:Y:S03]  /*26a0*/  HMMA.16816.F32.BF16 R36, R28, R84.reuse, RZ ;  /* 0x000000541c24723c */ /* 0x088fe600000418ff */
[----:B------:R-:W-:Y:S04]  /*26b0*/  LDSM.16.M88.4 R140, [R226+0x2000] ;  /* 0x00200000e28c783b */ /* 0x000fe80000000200 */
[----:B------:R-:W-:Y:S01]  /*26c0*/  LDSM.16.M88.4 R136, [R226+0x2800] ;  /* 0x00280000e288783b */ /* 0x000fe20000000200 */
[----:B------:R-:W-:Y:S03]  /*26d0*/  HMMA.16816.F32.BF16 R116, R32, R84, RZ ;  /* 0x000000542074723c */ /* 0x000fe600000418ff */
[----:B------:R-:W3:Y:S04]  /*26e0*/  SHFL.IDX PT, R84, R93, 0x1, 0x181f ;  /* 0x00381f005d547f89 */ /* 0x000ee800000e0000 */
[----:B------:R-:W1:Y:S01]  /*26f0*/  LDSM.16.M88.4 R112, [R224+0x6100] ;  /* 0x00610000e070783b */ /* 0x000e620000000200 */
[-C--:B-----5:R-:W-:Y:S03]  /*2700*/  HMMA.16816.F32.BF16 R80, R28, R76.reuse, RZ ;  /* 0x0000004c1c50723c */ /* 0x0a0fe600000418ff */
[----:B------:R5:W1:Y:S04]  /*2710*/  SHFL.IDX PT, R85, R97, 0x5, 0x181f ;  /* 0x00b81f0061557f89 */ /* 0x000a6800000e0000 */
[----:B------:R-:W-:Y:S01]  /*2720*/  LDSM.16.M88.4 R160, [R224+0x8100] ;  /* 0x00810000e0a0783b */ /* 0x000fe20000000200 */
[C---:B------:R-:W-:Y:S08]  /*2730*/  HMMA.16816.F32.BF16 R24, R32.reuse, R76, RZ ;  /* 0x0000004c2018723c */ /* 0x040ff000000418ff */
[----:B------:R-:W-:Y:S01]  /*2740*/  HMMA.16816.F32.BF16 R132, R32, R78, RZ ;  /* 0x0000004e2084723c */ /* 0x000fe200000418ff */
[--C-:B-----5:R-:W-:Y:S01]  /*2750*/  IMAD.X R97, R95, 0x1, R233.reuse, P6 ;  /* 0x000000015f617824 */ /* 0x120fe200030e06e9 */
[-C--:B------:R-:W-:Y:S01]  /*2760*/  IADD3 R92, P6, R92, R234.reuse, RZ ;  /* 0x000000ea5c5c7210 */ /* 0x080fe20007fde0ff */
[--C-:B---3--:R-:W-:Y:S01]  /*2770*/  IMAD.X R95, R84, 0x1, R233.reuse, P0 ;  /* 0x00000001545f7824 */ /* 0x108fe200000e06e9 */
[----:B------:R-:W-:Y:S01]  /*2780*/  IADD3 R90, P0, R90, R234, RZ ;  /* 0x000000ea5a5a7210 */ /* 0x000fe20007f1e0ff */
[----:B------:R3:W5:Y:S03]  /*2790*/  SHFL.IDX PT, R84, R93, 0x5, 0x181f ;  /* 0x00b81f005d547f89 */ /* 0x00076600000e0000 */
[----:B------:R-:W-:Y:S01]  /*27a0*/  HMMA.16816.F32.BF16 R72, R28, R68, RZ ;  /* 0x000000441c48723c */ /* 0x000fe200000418ff */
[----:B------:R-:W-:Y:S01]  /*27b0*/  IMAD.X R91, R91, 0x1, R233, P0 ;  /* 0x000000015b5b7824 */ /* 0x000fe200000e06e9 */
[----:B------:R-:W-:Y:S01]  /*27c0*/  ISETP.LT.OR P0, PT, R88, 0x21, P2 ;  /* 0x000000215800780c */ /* 0x000fe20001701670 */
[----:B------:R-:W-:Y:S01]  /*27d0*/  @!PT LDS RZ, [RZ] ;  /* 0x00000000fffff984 */ /* 0x000fe20000000800 */
[----:B------:R-:W-:Y:S01]  /*27e0*/  @!PT LDS RZ, [RZ] ;  /* 0x00000000fffff984 */ /* 0x000fe20000000800 */
[----:B------:R1:W-:Y:S01]  /*27f0*/  LDGSTS.E.BYPASS.LTC128B.128 [R229+0x100], [R96.64], !P1 ;  /* 0x0010000060e57fae */ /* 0x0003e2000c901d74 */
[----:B------:R-:W-:Y:S01]  /*2800*/  LOP3.LUT P1, RZ, R2, 0x4, RZ, 0xc0, !PT ;  /* 0x0000000402ff7812 */ /* 0x000fe2000782c0ff */
[----:B------:R-:W-:-:S03]  /*2810*/  IMAD.MOV.U32 R2, RZ, RZ, 0x40 ;  /* 0x00000040ff027424 */ /* 0x000fc600078e00ff */
[----:B----4-:R-:W-:Y:S01]  /*2820*/  HMMA.16816.F32.BF16 R20, R32, R68, RZ ;  /* 0x000000442014723c */ /* 0x010fe200000418ff */
[----:B------:R4:W-:Y:S01]  /*2830*/  LDGSTS.E.BYPASS.LTC128B.128 [R229+0x900], [R94.64], !P3 ;  /* 0x009000005ee57fae */ /* 0x0009e2000d901d74 */
[----:B------:R-:W-:Y:S02]  /*2840*/  ISETP.LT.OR P3, PT, R88, 0x41, P2 ;  /* 0x000000415800780c */ /* 0x000fe40001761670 */
[----:B------:R-:W-:-:S04]  /*2850*/  SEL R2, R2, 0xffffffc0, !P1 ;  /* 0xffffffc002027807 */ /* 0x000fc80004800000 */
[----:B------:R-:W-:Y:S01]  /*2860*/  HMMA.16816.F32.BF16 R128, R32, R70, RZ ;  /* 0x000000462080723c */ /* 0x000fe200000418ff */
[----:B------:R-:W-:Y:S02]  /*2870*/  IMAD.IADD R222, R227, 0x1, R2 ;  /* 0x00000001e3de7824 */ /* 0x000fe400078e0202 */
[----:B------:R-:W-:Y:S02]  /*2880*/  IMAD.IADD R212, R2, 0x1, R226 ;  /* 0x0000000102d47824 */ /* 0x000fe400078e02e2 */
[----:B---3--:R-:W-:-:S03]  /*2890*/  IMAD.X R93, R99, 0x1, R233, P6 ;  /* 0x00000001635d7824 */ /* 0x008fc600030e06e9 */
[-C--:B------:R-:W-:Y:S02]  /*28a0*/  HMMA.16816.F32.BF16 R64, R28, R60.reuse, RZ ;  /* 0x0000003c1c40723c */ /* 0x080fe400000418ff */
[----:B------:R4:W-:Y:S06]  /*28b0*/  LDGSTS.E.BYPASS.LTC128B.128 [R229+0x1100], [R92.64], !P0 ;  /* 0x011000005ce57fae */ /* 0x0009ec000c101d74 */
[C---:B------:R-:W-:Y:S08]  /*28c0*/  HMMA.16816.F32.BF16 R16, R32.reuse, R60, RZ ;  /* 0x0000003c2010723c */ /* 0x040ff000000418ff */
[----:B------:R-:W-:Y:S08]  /*28d0*/  HMMA.16816.F32.BF16 R124, R32, R62, RZ ;  /* 0x0000003e207c723c */ /* 0x000ff000000418ff */
[-C--:B------:R-:W-:Y:S08]  /*28e0*/  HMMA.16816.F32.BF16 R56, R28, R52.reuse, RZ ;  /* 0x000000341c38723c */ /* 0x080ff000000418ff */
[C---:B-1----:R-:W-:Y:S08]  /*28f0*/  HMMA.16816.F32.BF16 R12, R32.reuse, R52, RZ ;  /* 0x00000034200c723c */ /* 0x042ff000000418ff */
[----:B------:R-:W-:Y:S08]  /*2900*/  HMMA.16816.F32.BF16 R120, R32, R54, RZ ;  /* 0x000000362078723c */ /* 0x000ff000000418ff */
[-C--:B------:R-:W-:Y:S08]  /*2910*/  HMMA.16816.F32.BF16 R48, R28, R40.reuse, RZ ;  /* 0x000000281c30723c */ /* 0x080ff000000418ff */
[C---:B--2---:R-:W-:Y:S08]  /*2920*/  HMMA.16816.F32.BF16 R8, R32.reuse, R40, RZ ;  /* 0x000000282008723c */ /* 0x044ff000000418ff */
[----:B------:R-:W-:Y:S08]  /*2930*/  HMMA.16816.F32.BF16 R44, R32, R42, RZ ;  /* 0x0000002a202c723c */ /* 0x000ff000000418ff */
[C---:B------:R-:W-:Y:S08]  /*2940*/  HMMA.16816.F32.BF16 R76, R28.reuse, R78, RZ ;  /* 0x0000004e1c4c723c */ /* 0x040ff000000418ff */
[C---:B------:R-:W-:Y:S08]  /*2950*/  HMMA.16816.F32.BF16 R68, R28.reuse, R70, RZ ;  /* 0x000000461c44723c */ /* 0x040ff000000418ff */
[C---:B------:R-:W-:Y:S08]  /*2960*/  HMMA.16816.F32.BF16 R60, R28.reuse, R62, RZ ;  /* 0x0000003e1c3c723c */ /* 0x040ff000000418ff */
[C---:B------:R-:W-:Y:S08]  /*2970*/  HMMA.16816.F32.BF16 R52, R28.reuse, R54, RZ ;  /* 0x000000361c34723c */ /* 0x040ff000000418ff */
[C---:B------:R-:W-:Y:S08]  /*2980*/  HMMA.16816.F32.BF16 R40, R28.reuse, R42, RZ ;  /* 0x0000002a1c28723c */ /* 0x040ff000000418ff */
[-C--:B------:R-:W-:Y:S08]  /*2990*/  HMMA.16816.F32.BF16 R28, R28, R86.reuse, RZ ;  /* 0x000000561c1c723c */ /* 0x080ff000000418ff */
[----:B------:R-:W-:Y:S07]  /*29a0*/  HMMA.16816.F32.BF16 R32, R32, R86, RZ ;  /* 0x000000562020723c */ /* 0x000fee00000418ff */
[----:B------:R-:W-:Y:S01]  /*29b0*/  IADD3 R86, P6, R98, R234, RZ ;  /* 0x000000ea62567210 */ /* 0x000fe20007fde0ff */
[----:B------:R-:W-:Y:S04]  /*29c0*/  HMMA.16816.F32.BF16 R80, R112, R156, R80 ;  /* 0x0000009c7050723c */ /* 0x000fe80000041850 */
[----:B------:R-:W-:Y:S01]  /*29d0*/  IMAD.X R87, R89, 0x1, R233, P6 ;  /* 0x0000000159577824 */ /* 0x000fe200030e06e9 */
[----:B------:R-:W-:-:S02]  /*29e0*/  ISETP.LT.OR P6, PT, R88, 0x31, P2 ;  /* 0x000000315800780c */ /* 0x000fc400017c1670 */
[----:B------:R-:W-:Y:S01]  /*29f0*/  ISETP.LT.OR P2, PT, R88, 0x51, P2 ;  /* 0x000000515800780c */ /* 0x000fe20001741670 */
[----:B------:R-:W-:Y:S01]  /*2a00*/  HMMA.16816.F32.BF16 R72, R112, R152, R72 ;  /* 0x000000987048723c */ /* 0x000fe20000041848 */
[----:B------:R-:W-:-:S05]  /*2a10*/  IADD3 R88, P0, R85, R234, RZ ;  /* 0x000000ea55587210 */ /* 0x000fca0007f1e0ff */
[----:B-----5:R-:W-:Y:S01]  /*2a20*/  IMAD.X R89, R84, 0x1, R233, P0 ;  /* 0x0000000154597824 */ /* 0x020fe200000e06e9 */
[----:B------:R-:W-:Y:S01]  /*2a30*/  PLOP3.LUT P0, PT, PT, PT, UP0, 0x80, 0x0 ;  /* 0x000000000000781c */ /* 0x000fe20003f0f008 */
[C---:B------:R-:W-:Y:S02]  /*2a40*/  HMMA.16816.F32.BF16 R64, R112.reuse, R148, R64 ;  /* 0x000000947040723c */ /* 0x040fe40000041840 */
[----:B------:R1:W-:Y:S04]  /*2a50*/  LDGSTS.E.BYPASS.LTC128B.128 [R229+0x1900], [R90.64], !P6 ;  /* 0x019000005ae57fae */ /* 0x0003e8000f101d74 */
[----:B------:R2:W-:Y:S01]  /*2a60*/  LDGSTS.E.BYPASS.LTC128B.128 [R229+0x2100], [R86.64], !P3 ;  /* 0x0210000056e57fae */ /* 0x0005e2000d901d74 */
[----:B------:R-:W-:Y:S01]  /*2a70*/  ISETP.GT.AND P3, PT, R232, 0x5f, PT ;  /* 0x0000005fe800780c */ /* 0x000fe20003f64270 */
[C---:B------:R-:W-:Y:S02]  /*2a80*/  HMMA.16816.F32.BF16 R56, R112.reuse, R144, R56 ;  /* 0x000000907038723c */ /* 0x040fe40000041838 */
[----:B------:R1:W-:Y:S04]  /*2a90*/  LDGSTS.E.BYPASS.LTC128B.128 [R229+0x2900], [R88.64], !P2 ;  /* 0x0290000058e57fae */ /* 0x0003e8000d101d74 */
[----:B------:R-:W-:Y:S02]  /*2aa0*/  LDSM.16.M88.4 R108, [R223+0x8100] ;  /* 0x00810000df6c783b */ /* 0x000fe40000000200 */
[C---:B------:R-:W-:Y:S02]  /*2ab0*/  HMMA.16816.F32.BF16 R48, R112.reuse, R140, R48 ;  /* 0x0000008c7030723c */ /* 0x040fe40000041830 */
[----:B------:R-:W3:Y:S04]  /*2ac0*/  LDSM.16.M88.4 R104, [R222+0x3100] ;  /* 0x00310000de68783b */ /* 0x000ee80000000200 */
[----:B------:R-:W5:Y:S02]  /*2ad0*/  LDSM.16.M88.4 R100, [R222+0x3900] ;  /* 0x00390000de64783b */ /* 0x000f640000000200 */
[C---:B------:R-:W-:Y:S02]  /*2ae0*/  HMMA.16816.F32.BF16 R36, R112.reuse, R136, R36 ;  /* 0x000000887024723c */ /* 0x040fe40000041824 */
[----:B------:R-:W3:Y:S04]  /*2af0*/  LDSM.16.M88.4 R96, [R222+0x4100] ;  /* 0x00410000de60783b */ /* 0x000ee80000000200 */
[----:B----4-:R-:W4:Y:S02]  /*2b00*/  LDSM.16.M88.4 R92, [R222+0x4900] ;  /* 0x00490000de5c783b */ /* 0x010f240000000200 */
[C---:B------:R-:W-:Y:S02]  /*2b10*/  HMMA.16816.F32.BF16 R76, R112.reuse, R158, R76 ;  /* 0x0000009e704c723c */ /* 0x040fe4000004184c */
[----:B--2---:R-:W-:Y:S04]  /*2b20*/  LDSM.16.M88.4 R84, [R222+0x5900] ;  /* 0x00590000de54783b */ /* 0x004fe80000000200 */
[----:B-1----:R-:W1:Y:S02]  /*2b30*/  LDSM.16.M88.4 R88, [R222+0x5100] ;  /* 0x00510000de58783b */ /* 0x002e640000000200 */
[C---:B------:R-:W-:Y:S02]  /*2b40*/  HMMA.16816.F32.BF16 R68, R112.reuse, R154, R68 ;  /* 0x0000009a7044723c */ /* 0x040fe40000041844 */
[----:B------:R-:W-:Y:S04]  /*2b50*/  LDSM.16.M88.4 R164, [R221+0x6100] ;  /* 0x00610000dda4783b */ /* 0x000fe80000000200 */
[----:B------:R-:W0:Y:S02]  /*2b60*/  LDGDEPBAR ;  /* 0x00000000000079af */ /* 0x000e240000000000 */
[C---:B------:R-:W-:Y:S08]  /*2b70*/  HMMA.16816.F32.BF16 R60, R112.reuse, R150, R60 ;  /* 0x00000096703c723c */ /* 0x040ff0000004183c */
[C---:B------:R-:W-:Y:S08]  /*2b80*/  HMMA.16816.F32.BF16 R52, R112.reuse, R146, R52 ;  /* 0x000000927034723c */ /* 0x040ff00000041834 */
[C---:B------:R-:W-:Y:S08]  /*2b90*/  HMMA.16816.F32.BF16 R40, R112.reuse, R142, R40 ;  /* 0x0000008e7028723c */ /* 0x040ff00000041828 */
[----:B------:R-:W-:Y:S01]  /*2ba0*/  HMMA.16816.F32.BF16 R28, R112, R138, R28 ;  /* 0x0000008a701c723c */ /* 0x000fe2000004181c */
[----:B------:R-:W2:Y:S07]  /*2bb0*/  LDSM.16.M88.4 R112, [R223+0x6100] ;  /* 0x00610000df70783b */ /* 0x000eae0000000200 */
        /* <DEDUP_REMOVED lines=17> */
[----:B------:R-:W1:Y:S04]  /*2cd0*/  LDSM.16.M88.4 R160, [R221+0x8100] ;  /* 0x00810000dda0783b */ /* 0x000e680000000200 */
[----:B------:R-:W2:Y:S01]  /*2ce0*/  LDSM.16.M88.4 R136, [R212+0x2800] ;  /* 0x00280000d488783b */ /* 0x000ea20000000200 */
[----:B------:R-:W-:-:S04]  /*2cf0*/  DEPBAR.LE SB0, 0x0 ;  /* 0x000080000000791a */ /* 0x000fc80000000000 */
[C---:B---3--:R-:W-:Y:S08]  /*2d00*/  HMMA.16816.F32.BF16 R24, R108.reuse, R104, R24 ;  /* 0x000000686c18723c */ /* 0x048ff00000041818 */
[C---:B-----5:R-:W-:Y:S08]  /*2d10*/  HMMA.16816.F32.BF16 R20, R108.reuse, R100, R20 ;  /* 0x000000646c14723c */ /* 0x060ff00000041814 */
[C---:B------:R-:W-:Y:S08]  /*2d20*/  HMMA.16816.F32.BF16 R16, R108.reuse, R96, R16 ;  /* 0x000000606c10723c */ /* 0x040ff00000041810 */
[C---:B----4-:R-:W-:Y:S08]  /*2d30*/  HMMA.16816.F32.BF16 R12, R108.reuse, R92, R12 ;  /* 0x0000005c6c0c723c */ /* 0x050ff0000004180c */
[C---:B-1----:R-:W-:Y:S08]  /*2d40*/  HMMA.16816.F32.BF16 R8, R108.reuse, R88, R8 ;  /* 0x000000586c08723c */ /* 0x042ff00000041808 */
[C---:B------:R-:W-:Y:S08]  /*2d50*/  HMMA.16816.F32.BF16 R116, R108.reuse, R84, R116 ;  /* 0x000000546c74723c */ /* 0x040ff00000041874 */
[C---:B------:R-:W-:Y:S08]  /*2d60*/  HMMA.16816.F32.BF16 R132, R108.reuse, R106, R132 ;  /* 0x0000006a6c84723c */ /* 0x040ff00000041884 */
[C---:B------:R-:W-:Y:S08]  /*2d70*/  HMMA.16816.F32.BF16 R128, R108.reuse, R102, R128 ;  /* 0x000000666c80723c */ /* 0x040ff00000041880 */
[C---:B------:R-:W-:Y:S08]  /*2d80*/  HMMA.16816.F32.BF16 R124, R108.reuse, R98, R124 ;  /* 0x000000626c7c723c */ /* 0x040ff0000004187c */
[C---:B------:R-:W-:Y:S08]  /*2d90*/  HMMA.16816.F32.BF16 R120, R108.reuse, R94, R120 ;  /* 0x0000005e6c78723c */ /* 0x040ff00000041878 */
[C---:B------:R-:W-:Y:S08]  /*2da0*/  HMMA.16816.F32.BF16 R44, R108.reuse, R90, R44 ;  /* 0x0000005a6c2c723c */ /* 0x040ff0000004182c */
[----:B------:R-:W-:Y:S08]  /*2db0*/  HMMA.16816.F32.BF16 R32, R108, R86, R32 ;  /* 0x000000566c20723c */ /* 0x000ff00000041820 */
[C---:B--2---:R-:W-:Y:S08]  /*2dc0*/  HMMA.16816.F32.BF16 R80, R112.reuse, R104, R80 ;  /* 0x000000687050723c */ /* 0x044ff00000041850 */
        /* <DEDUP_REMOVED lines=48> */
[----:B------:R-:W2:Y:S01]  /*30d0*/  @!P3 LDG.E R230, [R84.64] ;  /* 0x0000003454e6b981 */ /* 0x000ea2000c1e1900 */
[----:B------:R-:W-:-:S04]  /*30e0*/  IMAD.MOV R2, RZ, RZ, -R2 ;  /* 0x000000ffff027224 */ /* 0x000fc800078e0a02 */
[----:B------:R-:W-:-:S04]  /*30f0*/  IMAD R231, R2, c[0x0][0x2b8], R231 ;  /* 0x0000ae0002e77a24 */ /* 0x000fc800078e02e7 */
[----:B------:R-:W-:Y:S01]  /*3100*/  IMAD.WIDE.U32 R86, R231, c[0x0][0x1e0], RZ ;  /* 0x00007800e7567a25 */ /* 0x000fe200078e00ff */
[----:B------:R-:W-:-:S05]  /*3110*/  SHF.R.S32.HI R2, RZ, 0x1f, R231 ;  /* 0x0000001fff027819 */ /* 0x000fca00000114e7 */
[----:B------:R-:W-:-:S04]  /*3120*/  IMAD R2, R2, c[0x0][0x1e0], RZ ;  /* 0x0000780002027a24 */ /* 0x000fc800078e02ff */
[----:B------:R-:W-:-:S04]  /*3130*/  IMAD R2, R231, c[0x0][0x1e4], R2 ;  /* 0x00007900e7027a24 */ /* 0x000fc800078e0202 */
        /* <DEDUP_REMOVED lines=11> */
[----:B------:R-:W3:Y:S04]  /*31f0*/  SHFL.IDX PT, R91, R98, 0x1, 0x181f ;  /* 0x00381f00625b7f89 */ /* 0x000ee800000e0000 */
[----:B------:R-:W-:Y:S04]  /*3200*/  SHFL.IDX PT, R89, R98, 0x2, 0x181f ;  /* 0x00581f0062597f89 */ /* 0x000fe800000e0000 */
[----:B------:R-:W4:Y:S04]  /*3210*/  SHFL.IDX PT, R92, R2, 0x1, 0x181f ;  /* 0x00381f00025c7f89 */ /* 0x000f2800000e0000 */
[----:B------:R-:W5:Y:S04]  /*3220*/  SHFL.IDX PT, R87, R98, 0x3, 0x181f ;  /* 0x00781f0062577f89 */ /* 0x000f6800000e0000 */
[----:B------:R-:W5:Y:S01]  /*3230*/  SHFL.IDX PT, R85, R98, 0x4, 0x181f ;  /* 0x00981f0062557f89 */ /* 0x000f6200000e0000 */
[----:B-1----:R-:W-:-:S03]  /*3240*/  IADD3 R96, P0, R93, R234, RZ ;  /* 0x000000ea5d607210 */ /* 0x002fc60007f1e0ff */
[----:B------:R1:W1:Y:S02]  /*3250*/  SHFL.IDX PT, R84, R98, 0x5, 0x181f ;  /* 0x00b81f0062547f89 */ /* 0x00026400000e0000 */
[----:B--2---:R-:W-:Y:S02]  /*3260*/  IMAD.X R97, R94, 0x1, R233, P0 ;  /* 0x000000015e617824 */ /* 0x004fe400000e06e9 */
[----:B------:R-:W-:Y:S01]  /*3270*/  SHFL.IDX PT, R90, R2, 0x2, 0x181f ;  /* 0x00581f00025a7f89 */ /* 0x000fe200000e0000 */
[----:B---3--:R-:W-:-:S03]  /*3280*/  IADD3 R94, P0, R91, R234, RZ ;  /* 0x000000ea5b5e7210 */ /* 0x008fc60007f1e0ff */
[----:B------:R-:W2:Y:S04]  /*3290*/  SHFL.IDX PT, R88, R2, 0x3, 0x181f ;  /* 0x00781f0002587f89 */ /* 0x000ea800000e0000 */
[----:B------:R-:W3:Y:S01]  /*32a0*/  SHFL.IDX PT, R86, R2, 0x4, 0x181f ;  /* 0x00981f0002567f89 */ /* 0x000ee200000e0000 */
[----:B----4-:R-:W-:-:S03]  /*32b0*/  IMAD.X R95, R92, 0x1, R233, P0 ;  /* 0x000000015c5f7824 */ /* 0x010fc600000e06e9 */
[----:B------:R-:W4:Y:S01]  /*32c0*/  SHFL.IDX PT, R2, R2, 0x5, 0x181f ;  /* 0x00b81f0002027f89 */ /* 0x000f2200000e0000 */
[----:B-----5:R-:W-:-:S03]  /*32d0*/  IADD3 R92, P2, R87, R234, RZ ;  /* 0x000000ea575c7210 */ /* 0x020fc60007f5e0ff */
[----:B------:R5:W-:Y:S01]  /*32e0*/  LDGSTS.E.BYPASS.LTC128B.128 [R229+0x3100], [R96.64], !P5 ;  /* 0x0310000060e57fae */ /* 0x000be2000e901d74 */
[----:B-1----:R-:W-:-:S03]  /*32f0*/  IADD3 R98, P1, R85, R234, RZ ;  /* 0x000000ea55627210 */ /* 0x002fc60007f3e0ff */
[----:B------:R1:W-:Y:S01]  /*3300*/  LDGSTS.E.BYPASS.LTC128B.128 [R229+0x3900], [R94.64], !P5 ;  /* 0x039000005ee57fae */ /* 0x0003e2000e901d74 */
[-C--:B------:R-:W-:Y:S01]  /*3310*/  IADD3 R84, P0, R84, R234.reuse, RZ ;  /* 0x000000ea54547210 */ /* 0x080fe20007f1e0ff */
[--C-:B--2---:R-:W-:Y:S02]  /*3320*/  IMAD.X R93, R88, 0x1, R233.reuse, P2 ;  /* 0x00000001585d7824 */ /* 0x104fe400010e06e9 */
[--C-:B---3--:R-:W-:Y:S02]  /*3330*/  IMAD.X R99, R86, 0x1, R233.reuse, P1 ;  /* 0x0000000156637824 */ /* 0x108fe400008e06e9 */
[----:B----4-:R-:W-:Y:S01]  /*3340*/  IMAD.X R85, R2, 0x1, R233, P0 ;  /* 0x0000000102557824 */ /* 0x010fe200000e06e9 */
[----:B-----5:R-:W-:-:S05]  /*3350*/  IADD3 R96, P6, R89, R234, RZ ;  /* 0x000000ea59607210 */ /* 0x020fca0007fde0ff */
[----:B------:R-:W-:-:S05]  /*3360*/  IMAD.X R97, R90, 0x1, R233, P6 ;  /* 0x000000015a617824 */ /* 0x000fca00030e06e9 */
[----:B------:R1:W-:Y:S04]  /*3370*/  LDGSTS.E.BYPASS.LTC128B.128 [R229+0x4100], [R96.64], !P5 ;  /* 0x0410000060e57fae */ /* 0x0003e8000e901d74 */
[----:B------:R1:W-:Y:S04]  /*3380*/  LDGSTS.E.BYPASS.LTC128B.128 [R229+0x4900], [R92.64], !P5 ;  /* 0x049000005ce57fae */ /* 0x0003e8000e901d74 */
[----:B------:R1:W-:Y:S04]  /*3390*/  LDGSTS.E.BYPASS.LTC128B.128 [R229+0x5100], [R98.64], !P5 ;  /* 0x0510000062e57fae */ /* 0x0003e8000e901d74 */
[----:B------:R1:W-:Y:S02]  /*33a0*/  LDGSTS.E.BYPASS.LTC128B.128 [R229+0x5900], [R84.64], !P5 ;  /* 0x0590000054e57fae */ /* 0x0003e4000e901d74 */
.L_x_252:
[----:B------:R-:W-:Y:S01]  /*33b0*/  LOP3.LUT R2, R168, 0xffffffe0, RZ, 0xc0, !PT ;  /* 0xffffffe0a8027812 */ /* 0x000fe200078ec0ff */
[----:B------:R-:W-:Y:S01]  /*33c0*/  UISETP.NE.AND UP1, UPT, UR35, URZ, UPT ;  /* 0x0000003f2300728c */ /* 0x000fe2000bf25270 */
[----:B-1----:R-:W-:Y:S01]  /*33d0*/  LEA.HI R85, R169, R7, RZ, 0x2 ;  /* 0x00000007a9557211 */ /* 0x002fe200078f10ff */
[----:B------:R-:W-:Y:S01]  /*33e0*/  UISETP.NE.AND UP0, UPT, UR34, URZ, UPT ;  /* 0x0000003f2200728c */ /* 0x000fe2000bf05270 */
[----:B------:R-:W-:Y:S01]  /*33f0*/  SHF.R.S32.HI R87, RZ, 0x1f, R6 ;  /* 0x0000001fff577819 */ /* 0x000fe20000011406 */
[----:B------:R-:W-:Y:S01]  /*3400*/  IMAD.IADD R2, R7, 0x1, -R2 ;  /* 0x0000000107027824 */ /* 0x000fe200078e0a02 */
[----:B------:R-:W-:Y:S01]  /*3410*/  LOP3.LUT R85, R85, 0xfffffffc, RZ, 0xc0, !PT ;  /* 0xfffffffc55557812 */ /* 0x000fe200078ec0ff */
[----:B------:R-:W-:Y:S01]  /*3420*/  ULDC UR12, c[0x0][0x324] ;  /* 0x0000c900000c7ab9 */ /* 0x000fe20000000800 */
[----:B------:R-:W-:Y:S01]  /*3430*/  LEA.HI R87, R87, R6, RZ, 0x2 ;  /* 0x0000000657577211 */ /* 0x000fe200078f10ff */
[----:B------:R-:W-:Y:S01]  /*3440*/  ULOP3.LUT UR12, URZ, UR12, URZ, 0x33, !UPT ;  /* 0x0000000c3f0c7292 */ /* 0x000fe2000f8e333f */
[----:B------:R-:W-:Y:S01]  /*3450*/  SHF.R.S32.HI R84, RZ, 0x1f, R2 ;  /* 0x0000001fff547819 */ /* 0x000fe20000011402 */
[----:B------:R-:W-:Y:S01]  /*3460*/  IMAD.IADD R85, R7, 0x1, -R85 ;  /* 0x0000000107557824 */ /* 0x000fe200078e0a55 */
[----:B------:R-:W-:Y:S01]  /*3470*/  LOP3.LUT R87, R87, 0xffffffc, RZ, 0xc0, !PT ;  /* 0x0ffffffc57577812 */ /* 0x000fe200078ec0ff */
[----:B------:R-:W-:Y:S01]  /*3480*/  IMAD.U32 R89, RZ, RZ, UR36 ;  /* 0x00000024ff597e24 */ /* 0x000fe2000f8e00ff */
[----:B------:R-:W-:Y:S01]  /*3490*/  LEA.HI R7, R84, R2, RZ, 0x2 ;  /* 0x0000000254077211 */ /* 0x000fe200078f10ff */
[----:B------:R-:W0:Y:S01]  /*34a0*/  LDGDEPBAR ;  /* 0x00000000000079af */ /* 0x000e220000000000 */
[----:B------:R-:W-:Y:S01]  /*34b0*/  LEA.HI R84, R85, R85, RZ, 0x1 ;  /* 0x0000005555547211 */ /* 0x000fe200078f08ff */
[----:B------:R-:W-:Y:S01]  /*34c0*/  IMAD.IADD R87, R6, 0x1, -R87 ;  /* 0x0000000106577824 */ /* 0x000fe200078e0a57 */
[----:B------:R-:W-:Y:S01]  /*34d0*/  LEA.HI.SX32 R6, R7, UR13, 0x1e ;  /* 0x0000000d07067c11 */ /* 0x000fe2000f8ff2ff */
[----:B------:R-:W-:Y:S01]  /*34e0*/  IMAD.IADD R5, R5, 0x1, R3 ;  /* 0x0000000105057824 */ /* 0x000fe200078e0203 */
[----:B------:R-:W-:Y:S01]  /*34f0*/  PLOP3.LUT P1, PT, PT, PT, UP1, 0x80, 0x0 ;  /* 0x000000000000781c */ /* 0x000fe20003f2f018 */
[C---:B------:R-:W-:Y:S01]  /*3500*/  IMAD.SHL.U32 R86, R84.reuse, 0x20, RZ ;  /* 0x0000002054567824 */ /* 0x040fe200078e00ff */
[----:B------:R-:W-:Y:S01]  /*3510*/  LOP3.LUT R84, R84, 0x1ffffffe, RZ, 0xc0, !PT ;  /* 0x1ffffffe54547812 */ /* 0x000fe200078ec0ff */
[----:B------:R-:W-:Y:S01]  /*3520*/  IMAD R6, R87, 0x10, R6 ;  /* 0x0000001057067824 */ /* 0x000fe200078e0206 */
[----:B------:R-:W-:-:S02]  /*3530*/  PLOP3.LUT P0, PT, PT, PT, UP1, 0x80, 0x0 ;  /* 0x000000000000781c */ /* 0x000fc40003f0f018 */
        /* <DEDUP_REMOVED lines=8> */
[----:B------:R-:W-:Y:S01]  /*35c0*/  IMAD.MOV.U32 R92, RZ, RZ, R235 ;  /* 0x000000ffff5c7224 */ /* 0x000fe200078e00eb */
[----:B------:R-:W-:Y:S01]  /*35d0*/  @P0 SHF.R.U32.HI R92, RZ, c[0x0][0x2cc], R6 ;  /* 0x0000b300ff5c0a19 */ /* 0x000fe20000011606 */
[----:B------:R-:W-:Y:S01]  /*35e0*/  IMAD.SHL.U32 R236, R236, 0x2, RZ ;  /* 0x00000002ecec7824 */ /* 0x000fe200078e00ff */
[----:B------:R-:W-:-:S03]  /*35f0*/  PLOP3.LUT P0, PT, PT, PT, UP0, 0x40, 0x0 ;  /* 0x000000000000781c */ /* 0x000fc60003f0e808 */
[----:B------:R-:W1:Y:S01]  /*3600*/  SHFL.IDX PT, R6, R92, RZ, 0x1c1f ;  /* 0x001c1fff5c067589 */ /* 0x000e6200000e0000 */
[C---:B------:R-:W-:Y:S02]  /*3610*/  IADD3 R2, -R236.reuse, 0x1, R2 ;  /* 0x00000001ec027810 */ /* 0x040fe40007ffe102 */
[----:B------:R-:W-:Y:S02]  /*3620*/  IADD3 R89, -R236, UR8, R89 ;  /* 0x00000008ec597c10 */ /* 0x000fe4000fffe159 */
[----:B------:R-:W-:Y:S02]  /*3630*/  IADD3 R88, R2, -UR15, RZ ;  /* 0x8000000f02587c10 */ /* 0x000fe4000fffe0ff */
        /* <DEDUP_REMOVED lines=9> */
[----:B------:R-:W-:-:S04]  /*36d0*/  IADD3 R6, -R3, UR8, R6 ;  /* 0x0000000803067c10 */ /* 0x000fc8000fffe106 */
        /* <DEDUP_REMOVED lines=9> */
.L_x_255:
[----:B------:R-:W-:-:S04]  /*3770*/  MOV R3, c[0x0][0x32c] ;  /* 0x0000cb0000037a02 */ /* 0x000fc80000000f00 */
[----:B------:R-:W-:-:S13]  /*3780*/  ISETP.NE.AND P0, PT, R3, 0x1, PT ;  /* 0x000000010300780c */ /* 0x000fda0003f05270 */
[----:B------:R-:W-:-:S05]  /*3790*/  @P0 IMAD.HI.U32 R3, R6, c[0x0][0x330], RZ ;  /* 0x0000cc0006030a27 */ /* 0x000fca00078e00ff */
[----:B------:R-:W-:Y:S02]  /*37a0*/  @P0 SHF.R.U32.HI R6, RZ, c[0x0][0x334], R3 ;  /* 0x0000cd00ff060a19 */ /* 0x000fe40000011603 */
.L_x_256:
[----:B------:R-:W-:Y:S05]  /*37b0*/  BSYNC B0 ;  /* 0x0000000000007941 */ /* 0x000fea0003800000 */
.L_x_254:
[----:B------:R-:W-:-:S05]  /*37c0*/  IMAD R6, R6, c[0x0][0x32c], R2 ;  /* 0x0000cb0006067a24 */ /* 0x000fca00078e0202 */
[----:B------:R-:W-:Y:S02]  /*37d0*/  IADD3 R3, R6, c[0x0][0x32c], RZ ;  /* 0x0000cb0006037a10 */ /* 0x000fe40007ffe0ff */
[----:B------:R-:W-:Y:S02]  /*37e0*/  IMNMX R93, R93, R6, !PT ;  /* 0x000000065d5d7217 */ /* 0x000fe40007800200 */
[----:B------:R-:W-:Y:S02]  /*37f0*/  IMNMX R95, R95, R3, PT ;  /* 0x000000035f5f7217 */ /* 0x000fe40003800200 */
.L_x_253:
[----:B------:R-:W1:Y:S01]  /*3800*/  SHFL.IDX PT, R6, R92, 0x1, 0x1c1f ;  /* 0x003c1f005c067f89 */ /* 0x000e6200000e0000 */
[----:B------:R-:W-:-:S06]  /*3810*/  UISETP.NE.AND UP0, UPT, UR34, URZ, UPT ;  /* 0x0000003f2200728c */ /* 0x000fcc000bf05270 */
[----:B------:R-:W-:Y:S01]  /*3820*/  PLOP3.LUT P0, PT, PT, PT, UP0, 0x40, 0x0 ;  /* 0x000000000000781c */ /* 0x000fe20003f0e808 */
[--C-:B-1----:R-:W-:Y:S02]  /*3830*/  IMAD.IADD R91, R90, 0x1, R6.reuse ;  /* 0x000000015a5b7824 */ /* 0x102fe400078e0206 */
[----:B------:R-:W-:-:S03]  /*3840*/  IMAD.IADD R3, R88, 0x1, R6 ;  /* 0x0000000158037824 */ /* 0x000fc600078e0206 */
[----:B------:R-:W-:-:S07]  /*3850*/  IMNMX R91, R91, R89, PT ;  /* 0x000000595b5b7217 */ /* 0x000fce0003800200 */
        /* <DEDUP_REMOVED lines=13> */
.L_x_259:
[----:B------:R-:W-:-:S04]  /*3930*/  MOV R6, c[0x0][0x32c] ;  /* 0x0000cb0000067a02 */ /* 0x000fc80000000f00 */
[----:B------:R-:W-:-:S13]  /*3940*/  ISETP.NE.AND P0, PT, R6, 0x1, PT ;  /* 0x000000010600780c */ /* 0x000fda0003f05270 */
[----:B------:R-:W-:-:S05]  /*3950*/  @P0 IMAD.HI.U32 R6, R7, c[0x0][0x330], RZ ;  /* 0x0000cc0007060a27 */ /* 0x000fca00078e00ff */
[----:B------:R-:W-:Y:S02]  /*3960*/  @P0 SHF.R.U32.HI R7, RZ, c[0x0][0x334], R6 ;  /* 0x0000cd00ff070a19 */ /* 0x000fe40000011606 */
.L_x_260:
[----:B------:R-:W-:Y:S05]  /*3970*/  BSYNC B0 ;  /* 0x0000000000007941 */ /* 0x000fea0003800000 */
.L_x_258:
[----:B------:R-:W-:-:S05]  /*3980*/  IMAD R7, R7, c[0x0][0x32c], R2 ;  /* 0x0000cb0007077a24 */ /* 0x000fca00078e0202 */
[----:B------:R-:W-:Y:S02]  /*3990*/  IADD3 R6, R7, c[0x0][0x32c], RZ ;  /* 0x0000cb0007067a10 */ /* 0x000fe40007ffe0ff */
[----:B------:R-:W-:Y:S02]  /*39a0*/  IMNMX R3, R3, R7, !PT ;  /* 0x0000000703037217 */ /* 0x000fe40007800200 */
[----:B------:R-:W-:Y:S02]  /*39b0*/  IMNMX R91, R91, R6, PT ;  /* 0x000000065b5b7217 */ /* 0x000fe40003800200 */
.L_x_257:
        /* <DEDUP_REMOVED lines=8> */
[C---:B------:R-:W-:Y:S01]  /*3a40*/  ISETP.GT.AND P0, PT, R93.reuse, RZ, P0 ;  /* 0x000000ff5d00720c */ /* 0x040fe20000704270 */
[----:B------:R-:W-:Y:S01]  /*3a50*/  UP2UR UR29, UPR, URZ, 0x1 ;  /* 0x000000013f1d7883 */ /* 0x000fe20008000000 */
[----:B------:R-:W-:Y:S01]  /*3a60*/  ISETP.GT.AND P6, PT, R93, 0x1, P6 ;  /* 0x000000015d00780c */ /* 0x000fe200037c4270 */
[----:B------:R-:W-:Y:S01]  /*3a70*/  UISETP.GE.AND UP1, UPT, UR36, 0xa, UPT ;  /* 0x0000000a2400788c */ /* 0x000fe2000bf26270 */
[C---:B------:R-:W-:Y:S01]  /*3a80*/  ISETP.LT.OR P0, PT, R95.reuse, 0x1, P0 ;  /* 0x000000015f00780c */ /* 0x040fe20000701670 */
[----:B------:R-:W-:Y:S01]  /*3a90*/  UP2UR UR32, UPR, URZ, 0x8 ;  /* 0x000000083f207883 */ /* 0x000fe20008000000 */
[----:B------:R-:W-:Y:S01]  /*3aa0*/  PLOP3.LUT P2, PT, PT, PT, UP2, 0x40, 0x0 ;  /* 0x000000000000781c */ /* 0x000fe20003f4e828 */
[----:B------:R-:W-:Y:S01]  /*3ab0*/  UISETP.GE.AND UP3, UPT, UR36, 0x51, UPT ;  /* 0x000000512400788c */ /* 0x000fe2000bf66270 */
[----:B------:R-:W-:Y:S01]  /*3ac0*/  FSEL R87, R80, -INF , !P0 ;  /* 0xff80000050577808 */ /* 0x000fe20004000000 */
[----:B------:R-:W-:Y:S01]  /*3ad0*/  UISETP.GE.AND UP6, UPT, UR36, 0x42, UPT ;  /* 0x000000422400788c */ /* 0x000fe2000bfc6270 */
[----:B------:R-:W-:Y:S01]  /*3ae0*/  PLOP3.LUT P0, PT, PT, PT, UP0, 0x40, 0x0 ;  /* 0x000000000000781c */ /* 0x000fe20003f0e808 */
[----:B------:R-:W-:Y:S01]  /*3af0*/  UISETP.GE.AND UP0, UPT, UR36, 0x12, UPT ;  /* 0x000000122400788c */ /* 0x000fe2000bf06270 */
[----:B------:R-:W-:Y:S01]  /*3b00*/  ISETP.LT.OR P6, PT, R95, 0x2, P6 ;  /* 0x000000025f00780c */ /* 0x000fe200037c1670 */
[----:B------:R-:W-:Y:S01]  /*3b10*/  UISETP.GE.AND UP5, UPT, UR36, 0x49, UPT ;  /* 0x000000492400788c */ /* 0x000fe2000bfa6270 */
[----:B------:R-:W-:Y:S01]  /*3b20*/  ISETP.GT.AND P2, PT, R93, 0x8, P2 ;  /* 0x000000085d00780c */ /* 0x000fe20001744270 */
[----:B------:R-:W-:Y:S01]  /*3b30*/  UP2UR UR28, UPR, URZ, 0x1 ;  /* 0x000000013f1c7883 */ /* 0x000fe20008000000 */
[----:B------:R-:W-:Y:S01]  /*3b40*/  FSEL R86, R81, -INF , !P6 ;  /* 0xff80000051567808 */ /* 0x000fe20007000000 */
[----:B------:R-:W-:Y:S01]  /*3b50*/  UISETP.GE.AND UP4, UPT, UR36, 0x4a, UPT ;  /* 0x0000004a2400788c */ /* 0x000fe2000bf86270 */
[----:B------:R-:W-:Y:S01]  /*3b60*/  PLOP3.LUT P6, PT, PT, PT, UP0, 0x40, 0x0 ;  /* 0x000000000000781c */ /* 0x000fe20003fce808 */
[----:B------:R-:W-:Y:S01]  /*3b70*/  UISETP.GE.AND UP0, UPT, UR36, 0x19, UPT ;  /* 0x000000192400788c */ /* 0x000fe2000bf06270 */
[----:B------:R-:W-:Y:S01]  /*3b80*/  PLOP3.LUT P1, PT, PT, PT, UP1, 0x40, 0x0 ;  /* 0x000000000000781c */ /* 0x000fe20003f2e818 */
[----:B------:R-:W-:Y:S01]  /*3b90*/  UP2UR UR37, UPR, URZ, 0x40 ;  /* 0x000000403f257883 */ /* 0x000fe20008000000 */
[----:B------:R-:W-:Y:S01]  /*3ba0*/  ISETP.LT.OR P2, PT, R95, 0x9, P2 ;  /* 0x000000095f00780c */ /* 0x000fe20001741670 */
[----:B------:R-:W-:Y:S01]  /*3bb0*/  UP2UR UR27, UPR, URZ, 0x1 ;  /* 0x000000013f1b7883 */ /* 0x000fe20008000000 */
[----:B------:R-:W-:Y:S01]  /*3bc0*/  ISETP.GT.AND P1, PT, R93, 0x9, P1 ;  /* 0x000000095d00780c */ /* 0x000fe20000f24270 */
[----:B------:R-:W-:Y:S01]  /*3bd0*/  UP2UR UR31, UPR, URZ, 0x4 ;  /* 0x000000043f1f7883 */ /* 0x000fe20008000000 */
[----:B------:R-:W-:Y:S01]  /*3be0*/  FSEL R85, R76, -INF , !P2 ;  /* 0xff8000004c557808 */ /* 0x000fe20005000000 */
[----:B------:R-:W-:Y:S01]  /*3bf0*/  UP2UR UR30, UPR, URZ, 0x2 ;  /* 0x000000023f1e7883 */ /* 0x000fe20008000000 */
        /* <DEDUP_REMOVED lines=10> */
[----:B------:R-:W-:-:S02]  /*3ca0*/  ISETP.LT.OR P0, PT, R95, 0x11, P0 ;  /* 0x000000115f00780c */ /* 0x000fc40000701670 */
[----:B------:R-:W-:Y:S01]  /*3cb0*/  ISETP.GT.AND P6, PT, R93, 0x11, P6 ;  /* 0x000000115d00780c */ /* 0x000fe200037c4270 */
[----:B------:R-:W-:Y:S01]  /*3cc0*/  UP2UR UR25, UPR, URZ, 0x1 ;  /* 0x000000013f197883 */ /* 0x000fe20008000000 */
[----:B------:R-:W-:Y:S02]  /*3cd0*/  FSEL R81, R72, -INF , !P0 ;  /* 0xff80000048517808 */ /* 0x000fe40004000000 */
[----:B------:R-:W-:Y:S01]  /*3ce0*/  PLOP3.LUT P0, PT, PT, PT, UP0, 0x40, 0x0 ;  /* 0x000000000000781c */ /* 0x000fe20003f0e808 */
[----:B------:R-:W-:Y:S01]  /*3cf0*/  UISETP.GE.AND UP0, UPT, UR36, 0x22, UPT ;  /* 0x000000222400788c */ /* 0x000fe2000bf06270 */
[----:B------:R-:W-:Y:S02]  /*3d00*/  ISETP.LT.OR P6, PT, R95, 0x12, P6 ;  /* 0x000000125f00780c */ /* 0x000fe400037c1670 */
[----:B------:R-:W-:Y:S01]  /*3d10*/  ISETP.GT.AND P2, PT, R93, 0x18, P2 ;  /* 0x000000185d00780c */ /* 0x000fe20001744270 */
[----:B------:R-:W-:Y:S01]  /*3d20*/  UP2UR UR24, UPR, URZ, 0x1 ;  /* 0x000000013f187883 */ /* 0x000fe20008000000 */
[----:B------:R-:W-:-:S02]  /*3d30*/  FSEL R80, R73, -INF , !P6 ;  /* 0xff80000049507808 */ /* 0x000fc40007000000 */
[----:B------:R-:W-:Y:S01]  /*3d40*/  PLOP3.LUT P6, PT, PT, PT, UP0, 0x40, 0x0 ;  /* 0x000000000000781c */ /* 0x000fe20003fce808 */
[----:B------:R-:W-:Y:S01]  /*3d50*/  UISETP.GE.AND UP0, UPT, UR36, 0x29, UPT ;  /* 0x000000292400788c */ /* 0x000fe2000bf06270 */
[----:B------:R-:W-:Y:S02]  /*3d60*/  ISETP.LT.OR P2, PT, R95, 0x19, P2 ;  /* 0x000000195f00780c */ /* 0x000fe40001741670 */
[----:B------:R-:W-:Y:S01]  /*3d70*/  ISETP.GT.AND P1, PT, R93, 0x19, P1 ;  /* 0x000000195d00780c */ /* 0x000fe20000f24270 */
[----:B------:R-:W-:Y:S01]  /*3d80*/  UP2UR UR23, UPR, URZ, 0x1 ;  /* 0x000000013f177883 */ /* 0x000fe20008000000 */
[----:B------:R-:W-:Y:S02]  /*3d90*/  FSEL R77, R68, -INF , !P2 ;  /* 0xff800000444d7808 */ /* 0x000fe40005000000 */
        /* <DEDUP_REMOVED lines=33> */
[C---:B------:R-:W-:Y:S01]  /*3fb0*/  ISETP.GT.AND P6, PT, R93.reuse, 0x31, P6 ;  /* 0x000000315d00780c */ /* 0x040fe200037c4270 */
[----:B------:R-:W-:Y:S01]  /*3fc0*/  UP2UR UR17, UPR, URZ, 0x1 ;  /* 0x000000013f117883 */ /* 0x000fe20008000000 */
[----:B------:R-:W-:Y:S02]  /*3fd0*/  FSEL R69, R56, -INF , !P0 ;  /* 0xff80000038457808 */ /* 0x000fe40004000000 */
[----:B------:R-:W-:Y:S01]  /*3fe0*/  PLOP3.LUT P0, PT, PT, PT, UP0, 0x40, 0x0 ;  /* 0x000000000000781c */ /* 0x000fe20003f0e808 */
[----:B------:R-:W-:Y:S01]  /*3ff0*/  UISETP.GE.AND UP0, UPT, UR36, 0x5a, UPT ;  /* 0x0000005a2400788c */ /* 0x000fe2000bf06270 */
[----:B------:R-:W-:-:S02]  /*4000*/  ISETP.GT.AND P2, PT, R93, 0x38, P2 ;  /* 0x000000385d00780c */ /* 0x000fc40001744270 */
[C---:B------:R-:W-:Y:S02]  /*4010*/  ISETP.GT.AND P0, PT, R93.reuse, 0x40, P0 ;  /* 0x000000405d00780c */ /* 0x040fe40000704270 */
[----:B------:R-:W-:Y:S02]  /*4020*/  ISETP.GT.AND P1, PT, R93, 0x39, P1 ;  /* 0x000000395d00780c */ /* 0x000fe40000f24270 */
[C---:B------:R-:W-:Y:S02]  /*4030*/  ISETP.LT.OR P0, PT, R95.reuse, 0x41, P0 ;  /* 0x000000415f00780c */ /* 0x040fe40000701670 */
[C---:B------:R-:W-:Y:S02]  /*4040*/  ISETP.LT.OR P6, PT, R95.reuse, 0x32, P6 ;  /* 0x000000325f00780c */ /* 0x040fe400037c1670 */
[C---:B------:R-:W-:Y:S02]  /*4050*/  ISETP.LT.OR P2, PT, R95.reuse, 0x39, P2 ;  /* 0x000000395f00780c */ /* 0x040fe40001741670 */
[----:B------:R-:W-:-:S02]  /*4060*/  ISETP.LT.OR P1, PT, R95, 0x3a, P1 ;  /* 0x0000003a5f00780c */ /* 0x000fc40000f21670 */
[----:B------:R-:W-:Y:S02]  /*4070*/  FSEL R239, R48, -INF , !P0 ;  /* 0xff80000030ef7808 */ /* 0x000fe40004000000 */
[----:B------:R-:W-:Y:S02]  /*4080*/  PLOP3.LUT P0, PT, PT, PT, UP3, 0x40, 0x0 ;  /* 0x000000000000781c */ /* 0x000fe40003f0e838 */
[----:B------:R-:W-:Y:S02]  /*4090*/  FSEL R68, R57, -INF , !P6 ;  /* 0xff80000039447808 */ /* 0x000fe40007000000 */
[----:B------:R-:W-:Y:S02]  /*40a0*/  FSEL R65, R52, -INF , !P2 ;  /* 0xff80000034417808 */ /* 0x000fe40005000000 */
[----:B------:R-:W-:Y:S02]  /*40b0*/  FSEL R64, R53, -INF , !P1 ;  /* 0xff80000035407808 */ /* 0x000fe40004800000 */
[----:B------:R-:W-:Y:S01]  /*40c0*/  PLOP3.LUT P6, PT, PT, PT, UP6, 0x40, 0x0 ;  /* 0x000000000000781c */ /* 0x000fe20003fce868 */
[----:B------:R-:W-:Y:S01]  /*40d0*/  UISETP.NE.AND UP6, UPT, UR34, URZ, UPT ;  /* 0x0000003f2200728c */ /* 0x000fe2000bfc5270 */
        /* <DEDUP_REMOVED lines=10> */
[----:B------:R-:W-:Y:S01]  /*4180*/  FSEL R206, R36, -INF , !P0 ;  /* 0xff80000024ce7808 */ /* 0x000fe20004000000 */
[----:B-1----:R-:W-:Y:S01]  /*4190*/  IMAD.IADD R36, R88, 0x1, R94 ;  /* 0x0000000158247824 */ /* 0x002fe200078e025e */
[----:B------:R-:W-:Y:S01]  /*41a0*/  PLOP3.LUT P0, PT, PT, PT, UP6, 0x40, 0x0 ;  /* 0x000000000000781c */ /* 0x000fe20003f0e868 */
[----:B------:R-:W-:Y:S01]  /*41b0*/  UISETP.NE.AND UP6, UPT, UR37, URZ, UPT ;  /* 0x0000003f2500728c */ /* 0x000fe2000bfc5270 */
[----:B------:R-:W-:-:S02]  /*41c0*/  FSEL R208, R49, -INF , !P6 ;  /* 0xff80000031d07808 */ /* 0x000fc40007000000 */
[----:B------:R-:W-:Y:S02]  /*41d0*/  FSEL R209, R40, -INF , !P2 ;  /* 0xff80000028d17808 */ /* 0x000fe40005000000 */
[----:B------:R-:W-:Y:S02]  /*41e0*/  FSEL R207, R41, -INF , !P1 ;  /* 0xff80000029cf7808 */ /* 0x000fe40004800000 */
[----:B------:R-:W-:Y:S02]  /*41f0*/  PLOP3.LUT P6, PT, PT, PT, UP2, 0x40, 0x0 ;  /* 0x000000000000781c */ /* 0x000fe40003fce828 */
[----:B------:R-:W-:Y:S02]  /*4200*/  PLOP3.LUT P2, PT, PT, PT, UP1, 0x40, 0x0 ;  /* 0x000000000000781c */ /* 0x000fe40003f4e818 */
[----:B------:R-:W-:Y:S02]  /*4210*/  PLOP3.LUT P1, PT, PT, PT, UP0, 0x40, 0x0 ;  /* 0x000000000000781c */ /* 0x000fe40003f2e808 */
[----:B------:R-:W-:-:S02]  /*4220*/  ISETP.GT.AND P6, PT, R93, 0x51, P6 ;  /* 0x000000515d00780c */ /* 0x000fc400037c4270 */
[C---:B------:R-:W-:Y:S02]  /*4230*/  ISETP.GT.AND P2, PT, R93.reuse, 0x58, P2 ;  /* 0x000000585d00780c */ /* 0x040fe40001744270 */
[----:B------:R-:W-:Y:S01]  /*4240*/  ISETP.GT.AND P1, PT, R93, 0x59, P1 ;  /* 0x000000595d00780c */ /* 0x000fe20000f24270 */
[----:B------:R-:W-:Y:S01]  /*4250*/  IMAD.IADD R93, R90, 0x1, R94 ;  /* 0x000000015a5d7824 */ /* 0x000fe200078e025e */
[C---:B------:R-:W-:Y:S02]  /*4260*/  ISETP.LT.OR P6, PT, R95.reuse, 0x52, P6 ;  /* 0x000000525f00780c */ /* 0x040fe400037c1670 */
[C---:B------:R-:W-:Y:S02]  /*4270*/  ISETP.LT.OR P2, PT, R95.reuse, 0x59, P2 ;  /* 0x000000595f00780c */ /* 0x040fe40001741670 */
[----:B------:R-:W-:Y:S02]  /*4280*/  ISETP.LT.OR P1, PT, R95, 0x5a, P1 ;  /* 0x0000005a5f00780c */ /* 0x000fe40000f21670 */
[----:B------:R-:W-:-:S02]  /*4290*/  IMNMX R93, R93, R89, PT ;  /* 0x000000595d5d7217 */ /* 0x000fc40003800200 */
[----:B------:R-:W-:Y:S02]  /*42a0*/  FSEL R154, R37, -INF , !P6 ;  /* 0xff800000259a7808 */ /* 0x000fe40007000000 */
[----:B------:R-:W-:Y:S02]  /*42b0*/  FSEL R137, R28, -INF , !P2 ;  /* 0xff8000001c897808 */ /* 0x000fe40005000000 */
[----:B------:R-:W-:Y:S01]  /*42c0*/  FSEL R136, R29, -INF , !P1 ;  /* 0xff8000001d887808 */ /* 0x000fe20004800000 */
        /* <DEDUP_REMOVED lines=13> */
.L_x_263:
[----:B------:R-:W-:-:S04]  /*43a0*/  MOV R28, c[0x0][0x32c] ;  /* 0x0000cb00001c7a02 */ /* 0x000fc80000000f00 */
[----:B------:R-:W-:-:S13]  /*43b0*/  ISETP.NE.AND P0, PT, R28, 0x1, PT ;  /* 0x000000011c00780c */ /* 0x000fda0003f05270 */
[----:B------:R-:W-:-:S05]  /*43c0*/  @P0 IMAD.HI.U32 R28, R94, c[0x0][0x330], RZ ;  /* 0x0000cc005e1c0a27 */ /* 0x000fca00078e00ff */
[----:B------:R-:W-:Y:S02]  /*43d0*/  @P0 SHF.R.U32.HI R94, RZ, c[0x0][0x334], R28 ;  /* 0x0000cd00ff5e0a19 */ /* 0x000fe4000001161c */
.L_x_264:
[----:B------:R-:W-:Y:S05]  /*43e0*/  BSYNC B0 ;  /* 0x0000000000007941 */ /* 0x000fea0003800000 */
.L_x_262:
[----:B------:R-:W-:-:S05]  /*43f0*/  IMAD R94, R94, c[0x0][0x32c], R2 ;  /* 0x0000cb005e5e7a24 */ /* 0x000fca00078e0202 */
[----:B------:R-:W-:Y:S02]  /*4400*/  IADD3 R28, R94, c[0x0][0x32c], RZ ;  /* 0x0000cb005e1c7a10 */ /* 0x000fe40007ffe0ff */
[----:B------:R-:W-:Y:S02]  /*4410*/  IMNMX R36, R36, R94, !PT ;  /* 0x0000005e24247217 */ /* 0x000fe40007800200 */
[----:B------:R-:W-:Y:S02]  /*4420*/  IMNMX R93, R93, R28, PT ;  /* 0x0000001c5d5d7217 */ /* 0x000fe40003800200 */
.L_x_261:
[----:B------:R-:W-:Y:S02]  /*4430*/  UP2UR UR42, UPR, URZ, 0x40 ;  /* 0x000000403f2a7883 */ /* 0x000fe40008000000 */
[----:B------:R-:W-:Y:S02]  /*4440*/  UISETP.NE.AND UP6, UPT, UR24, URZ, UPT ;  /* 0x0000003f1800728c */ /* 0x000fe4000bfc5270 */
[----:B------:R-:W-:Y:S02]  /*4450*/  UP2UR UR36, UPR, URZ, 0x1 ;  /* 0x000000013f247883 */ /* 0x000fe40008000000 */
[----:B------:R-:W-:-:S02]  /*4460*/  UP2UR UR43, UPR, URZ, 0x40 ;  /* 0x000000403f2b7883 */ /* 0x000fc40008000000 */
[----:B------:R-:W-:Y:S02]  /*4470*/  UISETP.NE.AND UP6, UPT, UR30, URZ, UPT ;  /* 0x0000003f1e00728c */ /* 0x000fe4000bfc5270 */
[----:B------:R-:W-:Y:S02]  /*4480*/  UISETP.NE.AND UP0, UPT, UR32, URZ, UPT ;  /* 0x0000003f2000728c */ /* 0x000fe4000bf05270 */
[----:B------:R-:W-:Y:S02]  /*4490*/  UP2UR UR44, UPR, URZ, 0x40 ;  /* 0x000000403f2c7883 */ /* 0x000fe40008000000 */
[----:B------:R-:W-:Y:S02]  /*44a0*/  UISETP.NE.AND UP6, UPT, UR33, URZ, UPT ;  /* 0x0000003f2100728c */ /* 0x000fe4000bfc5270 */
[----:B------:R-:W-:Y:S01]  /*44b0*/  UP2UR UR41, UPR, URZ, 0x20 ;  /* 0x000000203f297883 */ /* 0x000fe20008000000 */
[----:B------:R-:W-:Y:S01]  /*44c0*/  PLOP3.LUT P0, PT, PT, PT, UP0, 0x40, 0x0 ;  /* 0x000000000000781c */ /* 0x000fe20003f0e808 */
[----:B------:R-:W-:-:S02]  /*44d0*/  UISETP.NE.AND UP5, UPT, UR31, URZ, UPT ;  /* 0x0000003f1f00728c */ /* 0x000fc4000bfa5270 */
[----:B------:R-:W-:Y:S01]  /*44e0*/  PLOP3.LUT P1, PT, PT, PT, UP6, 0x40, 0x0 ;  /* 0x000000000000781c */ /* 0x000fe20003f2e868 */
[----:B------:R-:W-:Y:S01]  /*44f0*/  UISETP.NE.AND UP6, UPT, UR44, URZ, UPT ;  /* 0x0000003f2c00728c */ /* 0x000fe2000bfc5270 */
[----:B------:R-:W-:Y:S01]  /*4500*/  ISETP.GT.AND P0, PT, R3, 0x1, P0 ;  /* 0x000000010300780c */ /* 0x000fe20000704270 */
[----:B------:R-:W-:Y:S01]  /*4510*/  UP2UR UR39, UPR, URZ, 0x8 ;  /* 0x000000083f277883 */ /* 0x000fe20008000000 */
[----:B------:R-:W-:Y:S01]  /*4520*/  PLOP3.LUT P6, PT, PT, PT, UP5, 0x40, 0x0 ;  /* 0x000000000000781c */ /* 0x000fe20003fce858 */
[----:B------:R-:W-:Y:S01]  /*4530*/  UISETP.NE.AND UP3, UPT, UR28, URZ, UPT ;  /* 0x0000003f1c00728c */ /* 0x000fe2000bf65270 */
[----:B------:R-:W-:Y:S01]  /*4540*/  ISETP.LT.OR P0, PT, R91, 0x2, P0 ;  /* 0x000000025b00780c */ /* 0x000fe20000701670 */
[----:B------:R-:W-:Y:S01]  /*4550*/  UP2UR UR37, UPR, URZ, 0x2 ;  /* 0x000000023f257883 */ /* 0x000fe20008000000 */
[----:B------:R-:W-:Y:S01]  /*4560*/  PLOP3.LUT P2, PT, PT, PT, UP6, 0x40, 0x0 ;  /* 0x000000000000781c */ /* 0x000fe20003f4e868 */
[----:B------:R-:W-:Y:S01]  /*4570*/  UISETP.NE.AND UP6, UPT, UR27, URZ, UPT ;  /* 0x0000003f1b00728c */ /* 0x000fe2000bfc5270 */
[----:B------:R-:W-:Y:S01]  /*4580*/  ISETP.GT.AND P6, PT, R3, 0x8, P6 ;  /* 0x000000080300780c */ /* 0x000fe200037c4270 */
[----:B------:R-:W-:Y:S01]  /*4590*/  UISETP.NE.AND UP1, UPT, UR26, URZ, UPT ;  /* 0x0000003f1a00728c */ /* 0x000fe2000bf25270 */
[----:B------:R-:W-:Y:S01]  /*45a0*/  FSEL R83, R83, -INF , !P0 ;  /* 0xff80000053537808 */ /* 0x000fe20004000000 */
[----:B------:R-:W-:Y:S01]  /*45b0*/  UP2UR UR40, UPR, URZ, 0x10 ;  /* 0x000000103f287883 */ /* 0x000fe20008000000 */
[----:B------:R-:W-:Y:S01]  /*45c0*/  ISETP.GT.AND P2, PT, R3, 0x9, P2 ;  /* 0x000000090300780c */ /* 0x000fe20001744270 */
[----:B------:R-:W-:Y:S01]  /*45d0*/  UISETP.NE.AND UP4, UPT, UR29, URZ, UPT ;  /* 0x0000003f1d00728c */ /* 0x000fe2000bf85270 */
[----:B------:R-:W-:Y:S01]  /*45e0*/  PLOP3.LUT P0, PT, PT, PT, UP3, 0x40, 0x0 ;  /* 0x000000000000781c */ /* 0x000fe20003f0e838 */
[----:B------:R-:W-:Y:S01]  /*45f0*/  UP2UR UR38, UPR, URZ, 0x4 ;  /* 0x000000043f267883 */ /* 0x000fe20008000000 */
[C---:B------:R-:W-:Y:S01]  /*4600*/  ISETP.LT.OR P6, PT, R91.reuse, 0x9, P6 ;  /* 0x000000095b00780c */ /* 0x040fe200037c1670 */
[----:B------:R-:W-:Y:S01]  /*4610*/  UISETP.NE.AND UP2, UPT, UR25, URZ, UPT ;  /* 0x0000003f1900728c */ /* 0x000fe2000bf45270 */
[----:B------:R-:W-:Y:S01]  /*4620*/  ISETP.LT.OR P2, PT, R91, 0xa, P2 ;  /* 0x0000000a5b00780c */ /* 0x000fe20001741670 */
[----:B------:R-:W-:Y:S01]  /*4630*/  UP2UR UR44, UPR, URZ, 0x10 ;  /* 0x000000103f2c7883 */ /* 0x000fe20008000000 */
[----:B------:R-:W-:-:S02]  /*4640*/  ISETP.GT.AND P1, PT, R3, RZ, P1 ;  /* 0x000000ff0300720c */ /* 0x000fc40000f24270 */
[----:B------:R-:W-:Y:S02]  /*4650*/  ISETP.GT.AND P0, PT, R3, 0x11, P0 ;  /* 0x000000110300780c */ /* 0x000fe40000704270 */
[----:B------:R-:W-:Y:S02]  /*4660*/  FSEL R78, R78, -INF , !P6 ;  /* 0xff8000004e4e7808 */ /* 0x000fe40007000000 */
[----:B------:R-:W-:Y:S02]  /*4670*/  FSEL R79, R79, -INF , !P2 ;  /* 0xff8000004f4f7808 */ /* 0x000fe40005000000 */
[----:B------:R-:W-:Y:S01]  /*4680*/  PLOP3.LUT P6, PT, PT, PT, UP6, 0x40, 0x0 ;  /* 0x000000000000781c */ /* 0x000fe20003fce868 */
[----:B------:R-:W-:Y:S01]  /*4690*/  UISETP.NE.AND UP6, UPT, UR43, URZ, UPT ;  /* 0x0000003f2b00728c */ /* 0x000fe2000bfc5270 */
[C---:B------:R-:W-:Y:S01]  /*46a0*/  ISETP.LT.OR P1, PT, R91.reuse, 0x1, P1 ;  /* 0x000000015b00780c */ /* 0x040fe20000f21670 */
[----:B------:R-:W-:Y:S01]  /*46b0*/  UP2UR UR43, UPR, URZ, 0x2 ;  /* 0x000000023f2b7883 */ /* 0x000fe20008000000 */
[----:B------:R-:W-:-:S02]  /*46c0*/  ISETP.LT.OR P2, PT, R91, 0x12, P0 ;  /* 0x000000125b00780c */ /* 0x000fc40000741670 */
[----:B------:R-:W-:Y:S01]  /*46d0*/  PLOP3.LUT P0, PT, PT, PT, UP1, 0x40, 0x0 ;  /* 0x000000000000781c */ /* 0x000fe20003f0e818 */
[----:B------:R-:W-:Y:S01]  /*46e0*/  UISETP.NE.AND UP1, UPT, UR33, URZ, UPT ;  /* 0x0000003f2100728c */ /* 0x000fe2000bf25270 */
[----:B------:R-:W-:Y:S02]  /*46f0*/  FSEL R82, R82, -INF , !P1 ;  /* 0xff80000052527808 */ /* 0x000fe40004800000 */
[----:B------:R-:W-:Y:S01]  /*4700*/  PLOP3.LUT P1, PT, PT, PT, UP4, 0x40, 0x0 ;  /* 0x000000000000781c */ /* 0x000fe20003f2e848 */
[----:B------:R-:W-:Y:S01]  /*4710*/  UISETP.NE.AND UP4, UPT, UR30, URZ, UPT ;  /* 0x0000003f1e00728c */ /* 0x000fe2000bf85270 */
[----:B------:R-:W-:Y:S02]  /*4720*/  ISETP.GT.AND P0, PT, R3, 0x19, P0 ;  /* 0x000000190300780c */ /* 0x000fe40000704270 */
[----:B------:R-:W-:Y:S02]  /*4730*/  FSEL R75, R75, -INF , !P2 ;  /* 0xff8000004b4b7808 */ /* 0x000fe40005000000 */
[----:B------:R-:W-:Y:S01]  /*4740*/  PLOP3.LUT P2, PT, PT, PT, UP1, 0x40, 0x0 ;  /* 0x000000000000781c */ /* 0x000fe20003f4e818 */
[----:B------:R-:W-:Y:S01]  /*4750*/  UISETP.NE.AND UP1, UPT, UR27, URZ, UPT ;  /* 0x0000003f1b00728c */ /* 0x000fe2000bf25270 */
[----:B------:R-:W-:-:S02]  /*4760*/  ISETP.GT.AND P1, PT, R3, 0x10, P1 ;  /* 0x000000100300780c */ /* 0x000fc40000f24270 */
[C---:B------:R-:W-:Y:S02]  /*4770*/  ISETP.LT.OR P0, PT, R91.reuse, 0x1a, P0 ;  /* 0x0000001a5b00780c */ /* 0x040fe40000701670 */
[----:B------:R-:W-:Y:S02]  /*4780*/  ISETP.GT.AND P2, PT, R36, RZ, P2 ;  /* 0x000000ff2400720c */ /* 0x000fe40001744270 */
[----:B------:R-:W-:Y:S02]  /*4790*/  ISETP.LT.OR P1, PT, R91, 0x11, P1 ;  /* 0x000000115b00780c */ /* 0x000fe40000f21670 */
[----:B------:R-:W-:Y:S02]  /*47a0*/  FSEL R71, R71, -INF , !P0 ;  /* 0xff80000047477808 */ /* 0x000fe40004000000 */
[----:B------:R-:W-:Y:S02]  /*47b0*/  PLOP3.LUT P0, PT, PT, PT, UP2, 0x40, 0x0 ;  /* 0x000000000000781c */ /* 0x000fe40003f0e828 */
[----:B------:R-:W-:-:S02]  /*47c0*/  ISETP.LT.OR P2, PT, R93, 0x1, P2 ;  /* 0x000000015d00780c */ /* 0x000fc40001741670 */
        /* <DEDUP_REMOVED lines=8> */
[----:B------:R-:W-:Y:S02]  /*4850*/  ISETP.LT.OR P0, PT, R91, 0x21, P0 ;  /* 0x000000215b00780c */ /* 0x000fe40000701670 */
[----:B------:R-:W-:Y:S02]  /*4860*/  ISETP.LT.OR P1, PT, R93, 0x2, P1 ;  /* 0x000000025d00780c */ /* 0x000fe40000f21670 */
[----:B------:R-:W-:Y:S02]  /*4870*/  FSEL R49, R66, -INF , !P0 ;  /* 0xff80000042317808 */ /* 0x000fe40004000000 */
[----:B------:R-:W-:Y:S01]  /*4880*/  PLOP3.LUT P0, PT, PT, PT, UP4, 0x40, 0x0 ;  /* 0x000000000000781c */ /* 0x000fe20003f0e848 */
[----:B------:R-:W-:Y:S01]  /*4890*/  UISETP.NE.AND UP4, UPT, UR21, URZ, UPT ;  /* 0x0000003f1500728c */ /* 0x000fe2000bf85270 */
[----:B------:R-:W-:Y:S02]  /*48a0*/  FSEL R60, R25, -INF , !P1 ;  /* 0xff800000193c7808 */ /* 0x000fe40004800000 */
[----:B------:R-:W-:-:S02]  /*48b0*/  ISETP.GT.AND P6, PT, R3, 0x18, P6 ;  /* 0x000000180300780c */ /* 0x000fc400037c4270 */
[----:B------:R-:W-:Y:S01]  /*48c0*/  PLOP3.LUT P1, PT, PT, PT, UP5, 0x40, 0x0 ;  /* 0x000000000000781c */ /* 0x000fe20003f2e858 */
[----:B------:R-:W-:Y:S01]  /*48d0*/  UISETP.NE.AND UP5, UPT, UR22, URZ, UPT ;  /* 0x0000003f1600728c */ /* 0x000fe2000bfa5270 */
[C---:B------:R-:W-:Y:S02]  /*48e0*/  ISETP.GT.AND P0, PT, R36.reuse, 0x10, P0 ;  /* 0x000000102400780c */ /* 0x040fe40000704270 */
[----:B------:R-:W-:Y:S02]  /*48f0*/  ISETP.LT.OR P6, PT, R91, 0x19, P6 ;  /* 0x000000195b00780c */ /* 0x000fe400037c1670 */
[----:B------:R-:W-:Y:S02]  /*4900*/  ISETP.GT.AND P1, PT, R36, 0x8, P1 ;  /* 0x000000082400780c */ /* 0x000fe40000f24270 */
[----:B------:R-:W-:Y:S02]  /*4910*/  ISETP.LT.OR P0, PT, R93, 0x11, P0 ;  /* 0x000000115d00780c */ /* 0x000fe40000701670 */
[----:B------:R-:W-:-:S02]  /*4920*/  FSEL R70, R70, -INF , !P6 ;  /* 0xff80000046467808 */ /* 0x000fc40007000000 */
[----:B------:R-:W-:Y:S02]  /*4930*/  ISETP.LT.OR P1, PT, R93, 0x9, P1 ;  /* 0x000000095d00780c */ /* 0x000fe40000f21670 */
[----:B------:R-:W-:Y:S02]  /*4940*/  PLOP3.LUT P6, PT, PT, PT, UP6, 0x40, 0x0 ;  /* 0x000000000000781c */ /* 0x000fe40003fce868 */
[----:B------:R-:W-:Y:S02]  /*4950*/  FSEL R53, R20, -INF , !P0 ;  /* 0xff80000014357808 */ /* 0x000fe40004000000 */
[----:B------:R-:W-:Y:S02]  /*4960*/  ISETP.GT.AND P2, PT, R36, 0x9, P2 ;  /* 0x000000092400780c */ /* 0x000fe40001744270 */
[----:B------:R-:W-:Y:S01]  /*4970*/  PLOP3.LUT P0, PT, PT, PT, UP3, 0x40, 0x0 ;  /* 0x000000000000781c */ /* 0x000fe20003f0e838 */
[----:B------:R-:W-:Y:S01]  /*4980*/  UISETP.NE.AND UP3, UPT, UR20, URZ, UPT ;  /* 0x0000003f1400728c */ /* 0x000fe2000bf65270 */
[----:B------:R-:W-:-:S02]  /*4990*/  FSEL R57, R132, -INF , !P1 ;  /* 0xff80000084397808 */ /* 0x000fc40004800000 */
[----:B------:R-:W-:Y:S02]  /*49a0*/  ISETP.GT.AND P6, PT, R3, 0x21, P6 ;  /* 0x000000210300780c */ /* 0x000fe400037c4270 */
[----:B------:R-:W-:Y:S02]  /*49b0*/  PLOP3.LUT P1, PT, PT, PT, UP0, 0x40, 0x0 ;  /* 0x000000000000781c */ /* 0x000fe40003f2e808 */
[----:B------:R-:W-:Y:S02]  /*49c0*/  ISETP.LT.OR P2, PT, R93, 0xa, P2 ;  /* 0x0000000a5d00780c */ /* 0x000fe40001741670 */
[----:B------:R-:W-:Y:S02]  /*49d0*/  ISETP.GT.AND P0, PT, R36, 0x11, P0 ;  /* 0x000000112400780c */ /* 0x000fe40000704270 */
[----:B------:R-:W-:Y:S02]  /*49e0*/  ISETP.LT.OR P6, PT, R91, 0x22, P6 ;  /* 0x000000225b00780c */ /* 0x000fe400037c1670 */
[----:B------:R-:W-:-:S02]  /*49f0*/  ISETP.GT.AND P1, PT, R3, 0x28, P1 ;  /* 0x000000280300780c */ /* 0x000fc40000f24270 */
[----:B------:R-:W-:Y:S02]  /*4a00*/  FSEL R56, R133, -INF , !P2 ;  /* 0xff80000085387808 */ /* 0x000fe40005000000 */
[----:B------:R-:W-:Y:S02]  /*4a10*/  ISETP.LT.OR P0, PT, R93, 0x12, P0 ;  /* 0x000000125d00780c */ /* 0x000fe40000701670 */
[----:B------:R-:W-:Y:S01]  /*4a20*/  PLOP3.LUT P2, PT, PT, PT, UP1, 0x40, 0x0 ;  /* 0x000000000000781c */ /* 0x000fe20003f4e818 */
[----:B------:R-:W-:Y:S01]  /*4a30*/  UISETP.NE.AND UP1, UPT, UR43, URZ, UPT ;  /* 0x0000003f2b00728c */ /* 0x000fe2000bf25270 */
[----:B------:R-:W-:Y:S02]  /*4a40*/  FSEL R48, R67, -INF , !P6 ;  /* 0xff80000043307808 */ /* 0x000fe40007000000 */
[----:B------:R-:W-:Y:S02]  /*4a50*/  ISETP.LT.OR P1, PT, R91, 0x29, P1 ;  /* 0x000000295b00780c */ /* 0x000fe40000f21670 */
[----:B------:R-:W-:-:S02]  /*4a60*/  PLOP3.LUT P6, PT, PT, PT, UP5, 0x40, 0x0 ;  /* 0x000000000000781c */ /* 0x000fc40003fce858 */
[----:B------:R-:W-:Y:S02]  /*4a70*/  FSEL R52, R21, -INF , !P0 ;  /* 0xff80000015347808 */ /* 0x000fe40004000000 */
[----:B------:R-:W-:Y:S02]  /*4a80*/  PLOP3.LUT P0, PT, PT, PT, UP4, 0x40, 0x0 ;  /* 0x000000000000781c */ /* 0x000fe40003f0e848 */
[----:B------:R-:W-:Y:S02]  /*4a90*/  FSEL R67, R62, -INF , !P1 ;  /* 0xff8000003e437808 */ /* 0x000fe40004800000 */
[C---:B------:R-:W-:Y:S02]  /*4aa0*/  ISETP.GT.AND P6, PT, R3.reuse, 0x29, P6 ;  /* 0x000000290300780c */ /* 0x040fe400037c4270 */
[----:B------:R-:W-:Y:S01]  /*4ab0*/  PLOP3.LUT P1, PT, PT, PT, UP1, 0x40, 0x0 ;  /* 0x000000000000781c */ /* 0x000fe20003f2e818 */
[----:B------:R-:W-:Y:S01]  /*4ac0*/  UISETP.NE.AND UP1, UPT, UR18, URZ, UPT ;  /* 0x0000003f1200728c */ /* 0x000fe2000bf25270 */
[----:B------:R-:W-:-:S02]  /*4ad0*/  ISETP.GT.AND P0, PT, R3, 0x30, P0 ;  /* 0x000000300300780c */ /* 0x000fc40000704270 */
[C---:B------:R-:W-:Y:S02]  /*4ae0*/  ISETP.LT.OR P6, PT, R91.reuse, 0x2a, P6 ;  /* 0x0000002a5b00780c */ /* 0x040fe400037c1670 */
[----:B------:R-:W-:Y:S02]  /*4af0*/  ISETP.GT.AND P1, PT, R36, 0x19, P1 ;  /* 0x000000192400780c */ /* 0x000fe40000f24270 */
[----:B------:R-:W-:Y:S02]  /*4b00*/  ISETP.LT.OR P0, PT, R91, 0x31, P0 ;  /* 0x000000315b00780c */ /* 0x000fe40000701670 */
[----:B------:R-:W-:Y:S02]  /*4b10*/  FSEL R66, R63, -INF , !P6 ;  /* 0xff8000003f427808 */ /* 0x000fe40007000000 */
[----:B------:R-:W-:Y:S02]  /*4b20*/  ISETP.LT.OR P1, PT, R93, 0x1a, P1 ;  /* 0x0000001a5d00780c */ /* 0x000fe40000f21670 */
[----:B------:R-:W-:-:S02]  /*4b30*/  FSEL R63, R58, -INF , !P0 ;  /* 0xff8000003a3f7808 */ /* 0x000fc40004000000 */
[----:B------:R-:W-:Y:S01]  /*4b40*/  PLOP3.LUT P0, PT, PT, PT, UP0, 0x40, 0x0 ;  /* 0x000000000000781c */ /* 0x000fe20003f0e808 */
[----:B------:R-:W-:Y:S01]  /*4b50*/  UISETP.NE.AND UP0, UPT, UR17, URZ, UPT ;  /* 0x0000003f1100728c */ /* 0x000fe2000bf05270 */
[----:B------:R-:W-:Y:S02]  /*4b60*/  FSEL R40, R129, -INF , !P1 ;  /* 0xff80000081287808 */ /* 0x000fe40004800000 */
[----:B------:R-:W-:Y:S01]  /*4b70*/  PLOP3.LUT P1, PT, PT, PT, UP2, 0x40, 0x0 ;  /* 0x000000000000781c */ /* 0x000fe20003f2e828 */
[----:B------:R-:W-:Y:S01]  /*4b80*/  UISETP.NE.AND UP2, UPT, UR19, URZ, UPT ;  /* 0x0000003f1300728c */ /* 0x000fe2000bf45270 */
[C---:B------:R-:W-:Y:S02]  /*4b90*/  ISETP.GT.AND P0, PT, R36.reuse, 0x28, P0 ;  /* 0x000000282400780c */ /* 0x040fe40000704270 */
[----:B------:R-:W-:Y:S02]  /*4ba0*/  ISETP.GT.AND P1, PT, R36, 0x20, P1 ;  /* 0x000000202400780c */ /* 0x000fe40000f24270 */
[----:B------:R-:W-:-:S02]  /*4bb0*/  ISETP.LT.OR P0, PT, R93, 0x29, P0 ;  /* 0x000000295d00780c */ /* 0x000fc40000701670 */
[----:B------:R-:W-:Y:S02]  /*4bc0*/  ISETP.LT.OR P1, PT, R93, 0x21, P1 ;  /* 0x000000215d00780c */ /* 0x000fe40000f21670 */
[----:B------:R-:W-:Y:S02]  /*4bd0*/  FSEL R242, R124, -INF , !P0 ;  /* 0xff8000007cf27808 */ /* 0x000fe40004000000 */
[----:B------:R-:W-:Y:S01]  /*4be0*/  PLOP3.LUT P0, PT, PT, PT, UP5, 0x40, 0x0 ;  /* 0x000000000000781c */ /* 0x000fe20003f0e858 */
[----:B------:R-:W-:Y:S01]  /*4bf0*/  UISETP.NE.AND UP5, UPT, UR41, URZ, UPT ;  /* 0x0000003f2900728c */ /* 0x000fe2000bfa5270 */
[----:B------:R-:W-:Y:S02]  /*4c00*/  FSEL R244, R16, -INF , !P1 ;  /* 0xff80000010f47808 */ /* 0x000fe40004800000 */
[----:B------:R-:W-:Y:S02]  /*4c10*/  PLOP3.LUT P1, PT, PT, PT, UP2, 0x40, 0x0 ;  /* 0x000000000000781c */ /* 0x000fe40003f2e828 */
[----:B------:R-:W-:-:S02]  /*4c20*/  ISETP.GT.AND P0, PT, R36, 0x29, P0 ;  /* 0x000000292400780c */ /* 0x000fc40000704270 */
[----:B------:R-:W-:Y:S02]  /*4c30*/  ISETP.GT.AND P2, PT, R36, 0x18, P2 ;  /* 0x000000182400780c */ /* 0x000fe40001744270 */
[----:B------:R-:W-:Y:S02]  /*4c40*/  ISETP.GT.AND P1, PT, R3, 0x38, P1 ;  /* 0x000000380300780c */ /* 0x000fe40000f24270 */
[C---:B------:R-:W-:Y:S02]  /*4c50*/  ISETP.LT.OR P0, PT, R93.reuse, 0x2a, P0 ;  /* 0x0000002a5d00780c */ /* 0x040fe40000701670 */
[----:B------:R-:W-:Y:S02]  /*4c60*/  ISETP.LT.OR P2, PT, R93, 0x19, P2 ;  /* 0x000000195d00780c */ /* 0x000fe40001741670 */
[----:B------:R-:W-:Y:S02]  /*4c70*/  ISETP.LT.OR P1, PT, R91, 0x39, P1 ;  /* 0x000000395b00780c */ /* 0x000fe40000f21670 */
[----:B------:R-:W-:-:S02]  /*4c80*/  FSEL R245, R125, -INF , !P0 ;  /* 0xff8000007df57808 */ /* 0x000fc40004000000 */
[----:B------:R-:W-:Y:S02]  /*4c90*/  PLOP3.LUT P0, PT, PT, PT, UP0, 0x40, 0x0 ;  /* 0x000000000000781c */ /* 0x000fe40003f0e808 */
[----:B------:R-:W-:Y:S02]  /*4ca0*/  FSEL R41, R128, -INF , !P2 ;  /* 0xff80000080297808 */ /* 0x000fe40005000000 */
[----:B------:R-:W-:Y:S02]  /*4cb0*/  FSEL R62, R54, -INF , !P1 ;  /* 0xff800000363e7808 */ /* 0x000fe40004800000 */
[----:B------:R-:W-:Y:S02]  /*4cc0*/  PLOP3.LUT P6, PT, PT, PT, UP3, 0x40, 0x0 ;  /* 0x000000000000781c */ /* 0x000fe40003fce838 */
[----:B------:R-:W-:Y:S01]  /*4cd0*/  PLOP3.LUT P2, PT, PT, PT, UP6, 0x40, 0x0 ;  /* 0x000000000000781c */ /* 0x000fe20003f4e868 */
[----:B------:R-:W-:Y:S01]  /*4ce0*/  UISETP.NE.AND UP6, UPT, UR42, URZ, UPT ;  /* 0x0000003f2a00728c */ /* 0x000fe2000bfc5270 */
[----:B------:R-:W-:Y:S01]  /*4cf0*/  PLOP3.LUT P1, PT, PT, PT, UP3, 0x40, 0x0 ;  /* 0x000000000000781c */ /* 0x000fe20003f2e838 */
[----:B------:R-:W-:Y:S01]  /*4d00*/  UISETP.NE.AND UP3, UPT, UR39, URZ, UPT ;  /* 0x0000003f2700728c */ /* 0x000fe2000bf65270 */
[----:B------:R-:W-:-:S02]  /*4d10*/  ISETP.GT.AND P0, PT, R3, 0x40, P0 ;  /* 0x000000400300780c */ /* 0x000fc40000704270 */
[----:B------:R-:W-:Y:S02]  /*4d20*/  ISETP.GT.AND P6, PT, R3, 0x31, P6 ;  /* 0x000000310300780c */ /* 0x000fe400037c4270 */
[C---:B------:R-:W-:Y:S02]  /*4d30*/  ISETP.GT.AND P2, PT, R36.reuse, 0x21, P2 ;  /* 0x000000212400780c */ /* 0x040fe40001744270 */
[----:B------:R-:W-:Y:S02]  /*4d40*/  ISETP.GT.AND P1, PT, R36, 0x31, P1 ;  /* 0x000000312400780c */ /* 0x000fe40000f24270 */
[C---:B------:R-:W-:Y:S02]  /*4d50*/  ISETP.LT.OR P0, PT, R91.reuse, 0x41, P0 ;  /* 0x000000415b00780c */ /* 0x040fe40000701670 */
[----:B------:R-:W-:Y:S02]  /*4d60*/  ISETP.LT.OR P6, PT, R91, 0x32, P6 ;  /* 0x000000325b00780c */ /* 0x000fe400037c1670 */
[----:B------:R-:W-:-:S02]  /*4d70*/  ISETP.LT.OR P2, PT, R93, 0x22, P2 ;  /* 0x000000225d00780c */ /* 0x000fc40001741670 */
[----:B------:R-:W-:Y:S02]  /*4d80*/  ISETP.LT.OR P1, PT, R93, 0x32, P1 ;  /* 0x000000325d00780c */ /* 0x000fe40000f21670 */
[----:B------:R-:W-:Y:S02]  /*4d90*/  FSEL R241, R50, -INF , !P0 ;  /* 0xff80000032f17808 */ /* 0x000fe40004000000 */
[----:B------:R-:W-:Y:S01]  /*4da0*/  PLOP3.LUT P0, PT, PT, PT, UP0, 0x40, 0x0 ;  /* 0x000000000000781c */ /* 0x000fe20003f0e808 */
[----:B------:R-:W-:Y:S01]  /*4db0*/  UISETP.NE.AND UP0, UPT, UR36, URZ, UPT ;  /* 0x0000003f2400728c */ /* 0x000fe2000bf05270 */
[----:B------:R-:W-:Y:S01]  /*4dc0*/  FSEL R59, R59, -INF , !P6 ;  /* 0xff8000003b3b7808 */ /* 0x000fe20007000000 */
[----:B------:R-:W-:Y:S01]  /*4dd0*/  UP2UR UR36, UPR, URZ, 0x40 ;  /* 0x000000403f247883 */ /* 0x000fe20008000000 */
[----:B------:R-:W-:Y:S02]  /*4de0*/  FSEL R243, R17, -INF , !P2 ;  /* 0xff80000011f37808 */ /* 0x000fe40005000000 */
[----:B------:R-:W-:-:S02]  /*4df0*/  FSEL R132, R13, -INF , !P1 ;  /* 0xff8000000d847808 */ /* 0x000fc40004800000 */
[----:B------:R-:W-:Y:S02]  /*4e00*/  PLOP3.LUT P6, PT, PT, PT, UP1, 0x40, 0x0 ;  /* 0x000000000000781c */ /* 0x000fe40003fce818 */
[----:B------:R-:W-:Y:S01]  /*4e10*/  PLOP3.LUT P2, PT, PT, PT, UP4, 0x40, 0x0 ;  /* 0x000000000000781c */ /* 0x000fe20003f4e848 */
[----:B------:R-:W-:Y:S01]  /*4e20*/  UISETP.NE.AND UP4, UPT, UR40, URZ, UPT ;  /* 0x0000003f2800728c */ /* 0x000fe2000bf85270 */
[----:B------:R-:W-:Y:S01]  /*4e30*/  PLOP3.LUT P1, PT, PT, PT, UP2, 0x40, 0x0 ;  /* 0x000000000000781c */ /* 0x000fe20003f2e828 */
[----:B------:R-:W-:Y:S01]  /*4e40*/  UISETP.NE.AND UP2, UPT, UR38, URZ, UPT ;  /* 0x0000003f2600728c */ /* 0x000fe2000bf45270 */
[C---:B------:R-:W-:Y:S02]  /*4e50*/  ISETP.GT.AND P0, PT, R36.reuse, 0x40, P0 ;  /* 0x000000402400780c */ /* 0x040fe40000704270 */
[----:B------:R-:W-:Y:S02]  /*4e60*/  ISETP.GT.AND P6, PT, R3, 0x39, P6 ;  /* 0x000000390300780c */ /* 0x000fe400037c4270 */
[----:B------:R-:W-:-:S02]  /*4e70*/  ISETP.GT.AND P2, PT, R36, 0x30, P2 ;  /* 0x000000302400780c */ /* 0x000fc40001744270 */
[----:B------:R-:W-:Y:S02]  /*4e80*/  ISETP.GT.AND P1, PT, R36, 0x38, P1 ;  /* 0x000000382400780c */ /* 0x000fe40000f24270 */
[----:B------:R-:W-:Y:S02]  /*4e90*/  ISETP.LT.OR P0, PT, R93, 0x41, P0 ;  /* 0x000000415d00780c */ /* 0x000fe40000701670 */
[----:B------:R-:W-:Y:S02]  /*4ea0*/  ISETP.LT.OR P6, PT, R91, 0x3a, P6 ;  /* 0x0000003a5b00780c */ /* 0x000fe400037c1670 */
[C---:B------:R-:W-:Y:S02]  /*4eb0*/  ISETP.LT.OR P2, PT, R93.reuse, 0x31, P2 ;  /* 0x000000315d00780c */ /* 0x040fe40001741670 */
[----:B------:R-:W-:Y:S02]  /*4ec0*/  ISETP.LT.OR P1, PT, R93, 0x39, P1 ;  /* 0x000000395d00780c */ /* 0x000fe40000f21670 */
[----:B------:R-:W-:-:S02]  /*4ed0*/  FSEL R158, R8, -INF , !P0 ;  /* 0xff800000089e7808 */ /* 0x000fc40004000000 */
[----:B------:R-:W-:Y:S02]  /*4ee0*/  PLOP3.LUT P0, PT, PT, PT, UP5, 0x40, 0x0 ;  /* 0x000000000000781c */ /* 0x000fe40003f0e858 */
[----:B------:R-:W-:Y:S02]  /*4ef0*/  FSEL R58, R55, -INF , !P6 ;  /* 0xff800000373a7808 */ /* 0x000fe40007000000 */
[----:B------:R-:W-:Y:S02]  /*4f00*/  FSEL R133, R12, -INF , !P2 ;  /* 0xff8000000c857808 */ /* 0x000fe40005000000 */
[----:B------:R-:W-:Y:S01]  /*4f10*/  FSEL R125, R120, -INF , !P1 ;  /* 0xff800000787d7808 */ /* 0x000fe20004800000 */
[----:B------:R-:W1:Y:S01]  /*4f20*/  SHFL.IDX PT, R12, R92, 0x3, 0x1c1f ;  /* 0x007c1f005c0c7f89 */ /* 0x000e6200000e0000 */
[----:B------:R-:W-:Y:S02]  /*4f30*/  PLOP3.LUT P6, PT, PT, PT, UP6, 0x40, 0x0 ;  /* 0x000000000000781c */ /* 0x000fe40003fce868 */
[----:B------:R-:W-:Y:S01]  /*4f40*/  PLOP3.LUT P2, PT, PT, PT, UP1, 0x40, 0x0 ;  /* 0x000000000000781c */ /* 0x000fe20003f4e818 */
[----:B------:R-:W-:Y:S01]  /*4f50*/  UISETP.NE.AND UP1, UPT, UR37, URZ, UPT ;  /* 0x0000003f2500728c */ /* 0x000fe2000bf25270 */
[----:B------:R-:W-:-:S02]  /*4f60*/  PLOP3.LUT P1, PT, PT, PT, UP5, 0x40, 0x0 ;  /* 0x000000000000781c */ /* 0x000fc40003f2e858 */
[C---:B------:R-:W-:Y:S02]  /*4f70*/  ISETP.GT.AND P0, PT, R36.reuse, 0x48, P0 ;  /* 0x000000482400780c */ /* 0x040fe40000704270 */
[C---:B------:R-:W-:Y:S02]  /*4f80*/  ISETP.GT.AND P6, PT, R3.reuse, 0x41, P6 ;  /* 0x000000410300780c */ /* 0x040fe400037c4270 */
[----:B------:R-:W-:Y:S02]  /*4f90*/  ISETP.GT.AND P2, PT, R36, 0x39, P2 ;  /* 0x000000392400780c */ /* 0x000fe40001744270 */
[----:B------:R-:W-:Y:S02]  /*4fa0*/  ISETP.GT.AND P1, PT, R3, 0x48, P1 ;  /* 0x000000480300780c */ /* 0x000fe40000f24270 */
[----:B------:R-:W-:Y:S02]  /*4fb0*/  ISETP.LT.OR P0, PT, R93, 0x49, P0 ;  /* 0x000000495d00780c */ /* 0x000fe40000701670 */
[----:B------:R-:W-:-:S02]  /*4fc0*/  ISETP.LT.OR P6, PT, R91, 0x42, P6 ;  /* 0x000000425b00780c */ /* 0x000fc400037c1670 */
[----:B------:R-:W-:Y:S02]  /*4fd0*/  ISETP.LT.OR P2, PT, R93, 0x3a, P2 ;  /* 0x0000003a5d00780c */ /* 0x000fe40001741670 */
[----:B------:R-:W-:Y:S02]  /*4fe0*/  ISETP.LT.OR P1, PT, R91, 0x49, P1 ;  /* 0x000000495b00780c */ /* 0x000fe40000f21670 */
[----:B------:R-:W-:Y:S01]  /*4ff0*/  FSEL R173, R44, -INF , !P0 ;  /* 0xff8000002cad7808 */ /* 0x000fe20004000000 */
[----:B-1----:R-:W-:Y:S01]  /*5000*/  IMAD.IADD R8, R90, 0x1, R12 ;  /* 0x000000015a087824 */ /* 0x002fe200078e020c */
[----:B------:R-:W-:Y:S02]  /*5010*/  PLOP3.LUT P0, PT, PT, PT, UP3, 0x40, 0x0 ;  /* 0x000000000000781c */ /* 0x000fe40003f0e838 */
[----:B------:R-:W-:Y:S02]  /*5020*/  FSEL R238, R51, -INF , !P6 ;  /* 0xff80000033ee7808 */ /* 0x000fe40007000000 */
[----:B------:R-:W-:-:S02]  /*5030*/  FSEL R124, R121, -INF , !P2 ;  /* 0xff800000797c7808 */ /* 0x000fc40005000000 */
[----:B------:R-:W-:Y:S02]  /*5040*/  FSEL R240, R42, -INF , !P1 ;  /* 0xff8000002af07808 */ /* 0x000fe40004800000 */
[----:B------:R-:W-:Y:S02]  /*5050*/  PLOP3.LUT P6, PT, PT, PT, UP4, 0x40, 0x0 ;  /* 0x000000000000781c */ /* 0x000fe40003fce848 */
[----:B------:R-:W-:Y:S01]  /*5060*/  PLOP3.LUT P2, PT, PT, PT, UP6, 0x40, 0x0 ;  /* 0x000000000000781c */ /* 0x000fe20003f4e868 */
[----:B------:R-:W-:Y:S01]  /*5070*/  UISETP.NE.AND UP6, UPT, UR34, URZ, UPT ;  /* 0x0000003f2200728c */ /* 0x000fe2000bfc5270 */
[----:B------:R-:W-:Y:S02]  /*5080*/  PLOP3.LUT P1, PT, PT, PT, UP3, 0x40, 0x0 ;  /* 0x000000000000781c */ /* 0x000fe40003f2e838 */
[----:B------:R-:W-:Y:S02]  /*5090*/  ISETP.GT.AND P0, PT, R36, 0x50, P0 ;  /* 0x000000502400780c */ /* 0x000fe40000704270 */
[----:B------:R-:W-:-:S02]  /*50a0*/  ISETP.GT.AND P6, PT, R3, 0x49, P6 ;  /* 0x000000490300780c */ /* 0x000fc400037c4270 */
[----:B------:R-:W-:Y:S02]  /*50b0*/  ISETP.GT.AND P2, PT, R36, 0x41, P2 ;  /* 0x000000412400780c */ /* 0x000fe40001744270 */
[----:B------:R-:W-:Y:S02]  /*50c0*/  ISETP.GT.AND P1, PT, R3, 0x50, P1 ;  /* 0x000000500300780c */ /* 0x000fe40000f24270 */
[----:B------:R-:W-:Y:S02]  /*50d0*/  ISETP.LT.OR P0, PT, R93, 0x51, P0 ;  /* 0x000000515d00780c */ /* 0x000fe40000701670 */
[----:B------:R-:W-:Y:S02]  /*50e0*/  ISETP.LT.OR P6, PT, R91, 0x4a, P6 ;  /* 0x0000004a5b00780c */ /* 0x000fe400037c1670 */
[----:B------:R-:W-:Y:S02]  /*50f0*/  ISETP.LT.OR P2, PT, R93, 0x42, P2 ;  /* 0x000000425d00780c */ /* 0x000fe40001741670 */
[----:B------:R-:W-:-:S02]  /*5100*/  ISETP.LT.OR P1, PT, R91, 0x51, P1 ;  /* 0x000000515b00780c */ /* 0x000fc40000f21670 */
[----:B------:R-:W-:Y:S02]  /*5110*/  FSEL R175, R116, -INF , !P0 ;  /* 0xff80000074af7808 */ /* 0x000fe40004000000 */
[----:B------:R-:W-:Y:S02]  /*5120*/  PLOP3.LUT P0, PT, PT, PT, UP1, 0x40, 0x0 ;  /* 0x000000000000781c */ /* 0x000fe40003f0e818 */
[----:B------:R-:W-:Y:S02]  /*5130*/  FSEL R211, R43, -INF , !P6 ;  /* 0xff8000002bd37808 */ /* 0x000fe40007000000 */
[----:B------:R-:W-:Y:S01]  /*5140*/  FSEL R159, R9, -INF , !P2 ;  /* 0xff800000099f7808 */ /* 0x000fe20005000000 */
[----:B------:R-:W-:Y:S01]  /*5150*/  IMAD.IADD R9, R88, 0x1, R12 ;  /* 0x0000000158097824 */ /* 0x000fe200078e020c */
[----:B------:R-:W-:Y:S02]  /*5160*/  FSEL R155, R38, -INF , !P1 ;  /* 0xff800000269b7808 */ /* 0x000fe40004800000 */
[----:B------:R-:W-:-:S02]  /*5170*/  PLOP3.LUT P6, PT, PT, PT, UP2, 0x40, 0x0 ;  /* 0x000000000000781c */ /* 0x000fc40003fce828 */
[----:B------:R-:W-:Y:S02]  /*5180*/  PLOP3.LUT P2, PT, PT, PT, UP4, 0x40, 0x0 ;  /* 0x000000000000781c */ /* 0x000fe40003f4e848 */
[----:B------:R-:W-:Y:S02]  /*5190*/  PLOP3.LUT P1, PT, PT, PT, UP2, 0x40, 0x0 ;  /* 0x000000000000781c */ /* 0x000fe40003f2e828 */
[C---:B------:R-:W-:Y:S02]  /*51a0*/  ISETP.GT.AND P0, PT, R3.reuse, 0x58, P0 ;  /* 0x000000580300780c */ /* 0x040fe40000704270 */
[----:B------:R-:W-:Y:S02]  /*51b0*/  ISETP.GT.AND P6, PT, R3, 0x51, P6 ;  /* 0x000000510300780c */ /* 0x000fe400037c4270 */
[C---:B------:R-:W-:Y:S02]  /*51c0*/  ISETP.GT.AND P2, PT, R36.reuse, 0x49, P2 ;  /* 0x000000492400780c */ /* 0x040fe40001744270 */
[----:B------:R-:W-:-:S02]  /*51d0*/  ISETP.GT.AND P1, PT, R36, 0x51, P1 ;  /* 0x000000512400780c */ /* 0x000fc40000f24270 */
[C---:B------:R-:W-:Y:S02]  /*51e0*/  ISETP.LT.OR P0, PT, R91.reuse, 0x59, P0 ;  /* 0x000000595b00780c */ /* 0x040fe40000701670 */
[----:B------:R-:W-:Y:S02]  /*51f0*/  ISETP.LT.OR P6, PT, R91, 0x52, P6 ;  /* 0x000000525b00780c */ /* 0x000fe400037c1670 */
[C---:B------:R-:W-:Y:S02]  /*5200*/  ISETP.LT.OR P2, PT, R93.reuse, 0x4a, P2 ;  /* 0x0000004a5d00780c */ /* 0x040fe40001741670 */
[----:B------:R-:W-:Y:S02]  /*5210*/  ISETP.LT.OR P1, PT, R93, 0x52, P1 ;  /* 0x000000525d00780c */ /* 0x000fe40000f21670 */
[----:B------:R-:W-:Y:S02]  /*5220*/  FSEL R152, R30, -INF , !P0 ;  /* 0xff8000001e987808 */ /* 0x000fe40004000000 */
        /* <DEDUP_REMOVED lines=9> */
[----:B------:R-:W-:Y:S02]  /*52c0*/  ISETP.GT.AND P1, PT, R36, 0x59, P1 ;  /* 0x000000592400780c */ /* 0x000fe40000f24270 */
[----:B------:R-:W-:Y:S02]  /*52d0*/  ISETP.GT.AND P6, PT, R3, 0x59, P6 ;  /* 0x000000590300780c */ /* 0x000fe400037c4270 */
[C---:B------:R-:W-:Y:S02]  /*52e0*/  ISETP.LT.OR P2, PT, R93.reuse, 0x59, P2 ;  /* 0x000000595d00780c */ /* 0x040fe40001741670 */
[----:B------:R-:W-:Y:S02]  /*52f0*/  ISETP.LT.OR P1, PT, R93, 0x5a, P1 ;  /* 0x0000005a5d00780c */ /* 0x000fe40000f21670 */
        /* <DEDUP_REMOVED lines=18> */
.L_x_267:
[----:B------:R-:W-:-:S04]  /*5420*/  MOV R3, c[0x0][0x32c] ;  /* 0x0000cb0000037a02 */ /* 0x000fc80000000f00 */
[----:B------:R-:W-:-:S13]  /*5430*/  ISETP.NE.AND P0, PT, R3, 0x1, PT ;  /* 0x000000010300780c */ /* 0x000fda0003f05270 */
[----:B------:R-:W-:-:S05]  /*5440*/  @P0 IMAD.HI.U32 R3, R12, c[0x0][0x330], RZ ;  /* 0x0000cc000c030a27 */ /* 0x000fca00078e00ff */
[----:B------:R-:W-:Y:S02]  /*5450*/  @P0 SHF.R.U32.HI R12, RZ, c[0x0][0x334], R3 ;  /* 0x0000cd00ff0c0a19 */ /* 0x000fe40000011603 */
.L_x_268:
[----:B------:R-:W-:Y:S05]  /*5460*/  BSYNC B0 ;  /* 0x0000000000007941 */ /* 0x000fea0003800000 */
.L_x_266:
[----:B------:R-:W-:-:S05]  /*5470*/  IMAD R12, R12, c[0x0][0x32c], R2 ;  /* 0x0000cb000c0c7a24 */ /* 0x000fca00078e0202 */
[----:B------:R-:W-:Y:S02]  /*5480*/  IADD3 R2, R12, c[0x0][0x32c], RZ ;  /* 0x0000cb000c027a10 */ /* 0x000fe40007ffe0ff */
[----:B------:R-:W-:Y:S02]  /*5490*/  IMNMX R9, R9, R12, !PT ;  /* 0x0000000c09097217 */ /* 0x000fe40007800200 */
[----:B------:R-:W-:Y:S02]  /*54a0*/  IMNMX R8, R8, R2, PT ;  /* 0x0000000208087217 */ /* 0x000fe40003800200 */
.L_x_265:
        /* <DEDUP_REMOVED lines=22> */
[----:B------:R-:W-:-:S02]  /*5610*/  FMNMX.FTZ R12, R70, R12, !PT ;  /* 0x0000000c460c7209 */ /* 0x000fc40007810000 */
[----:B------:R-:W-:Y:S01]  /*5620*/  FMNMX.FTZ R3, R76, R3, !PT ;  /* 0x000000034c037209 */ /* 0x000fe20007810000 */
[--C-:B------:R-:W-:Y:S01]  /*5630*/  IMAD R219, R4, 0x2, R225.reuse ;  /* 0x0000000204db7824 */ /* 0x100fe200078e02e1 */
[----:B------:R-:W-:Y:S01]  /*5640*/  FMNMX.FTZ R12, R71, R12, !PT ;  /* 0x0000000c470c7209 */ /* 0x000fe20007810000 */
[C---:B------:R-:W-:Y:S01]  /*5650*/  IMAD R220, R0.reuse, 0x2, R225 ;  /* 0x0000000200dc7824 */ /* 0x040fe200078e02e1 */
[----:B------:R-:W-:Y:S01]  /*5660*/  FMNMX.FTZ R3, R73, R3, !PT ;  /* 0x0000000349037209 */ /* 0x000fe20007810000 */
[----:B------:R-:W-:Y:S01]  /*5670*/  IMAD R218, R0, 0x2, R219 ;  /* 0x0000000200da7824 */ /* 0x000fe200078e02db */
[----:B------:R-:W-:Y:S01]  /*5680*/  FMNMX.FTZ R12, R49, R12, !PT ;  /* 0x0000000c310c7209 */ /* 0x000fe20007810000 */
[----:B------:R-:W-:Y:S01]  /*5690*/  LDSM.16.MT88.4 R28, [R219+0x100] ;  /* 0x00010000db1c783b */ /* 0x000fe20000004200 */
[----:B------:R-:W-:Y:S02]  /*56a0*/  FMNMX.FTZ R3, R7, R3, !PT ;  /* 0x0000000307037209 */ /* 0x000fe40007810000 */
[----:B------:R-:W-:Y:S01]  /*56b0*/  FMNMX.FTZ R12, R48, R12, !PT ;  /* 0x0000000c300c7209 */ /* 0x000fe20007810000 */
[----:B------:R-:W-:Y:S01]  /*56c0*/  LDSM.16.MT88.4 R36, [R220+0x100] ;  /* 0x00010000dc24783b */ /* 0x000fe20000004200 */
[----:B------:R-:W-:-:S02]  /*56d0*/  FMNMX.FTZ R3, R6, R3, !PT ;  /* 0x0000000306037209 */ /* 0x000fc40007810000 */
[----:B------:R-:W-:Y:S01]  /*56e0*/  FMNMX.FTZ R12, R67, R12, !PT ;  /* 0x0000000c430c7209 */ /* 0x000fe20007810000 */
[----:B------:R-:W-:Y:S01]  /*56f0*/  LDSM.16.MT88.4 R88, [R225+0x900] ;  /* 0x00090000e158783b */ /* 0x000fe20000004200 */
        /* <DEDUP_REMOVED lines=26> */
[----:B------:R-:W-:Y:S01]  /*58a0*/  PLOP3.LUT P2, PT, PT, PT, UP2, 0x40, 0x0 ;  /* 0x000000000000781c */ /* 0x000fe20003f4e828 */
[----:B------:R-:W1:Y:S01]  /*58b0*/  SHFL.BFLY PT, R13, R3, 0x2, 0x1f ;  /* 0x0c401f00030d7f89 */ /* 0x000e6200000e0000 */
[----:B------:R-:W-:Y:S01]  /*58c0*/  PLOP3.LUT P1, PT, PT, PT, UP3, 0x40, 0x0 ;  /* 0x000000000000781c */ /* 0x000fe20003f2e838 */
[----:B------:R-:W-:Y:S01]  /*58d0*/  UISETP.NE.AND UP3, UPT, UR29, URZ, UPT ;  /* 0x0000003f1d00728c */ /* 0x000fe2000bf65270 */
[C---:B------:R-:W-:Y:S01]  /*58e0*/  ISETP.GT.AND P2, PT, R9.reuse, RZ, P2 ;  /* 0x000000ff0900720c */ /* 0x040fe20001744270 */
[----:B------:R-:W2:Y:S01]  /*58f0*/  SHFL.BFLY PT, R2, R12, 0x2, 0x1f ;  /* 0x0c401f000c027f89 */ /* 0x000ea200000e0000 */
[----:B------:R-:W-:Y:S01]  /*5900*/  PLOP3.LUT P0, PT, PT, PT, UP4, 0x40, 0x0 ;  /* 0x000000000000781c */ /* 0x000fe20003f0e848 */
[----:B------:R-:W-:Y:S01]  /*5910*/  UISETP.NE.AND UP2, UPT, UR28, URZ, UPT ;  /* 0x0000003f1c00728c */ /* 0x000fe2000bf45270 */
[----:B------:R-:W-:Y:S01]  /*5920*/  ISETP.LT.OR P2, PT, R8, 0x1, P2 ;  /* 0x000000010800780c */ /* 0x000fe20001741670 */
[----:B------:R-:W-:Y:S01]  /*5930*/  UISETP.NE.AND UP4, UPT, UR21, URZ, UPT ;  /* 0x0000003f1500728c */ /* 0x000fe2000bf85270 */
[----:B------:R-:W-:-:S02]  /*5940*/  ISETP.GT.AND P0, PT, R9, 0x8, P0 ;  /* 0x000000080900780c */ /* 0x000fc40000704270 */
[----:B------:R-:W-:Y:S02]  /*5950*/  FSEL R191, R26, -INF , !P2 ;  /* 0xff8000001abf7808 */ /* 0x000fe40005000000 */
[----:B------:R-:W-:Y:S01]  /*5960*/  PLOP3.LUT P2, PT, PT, PT, UP3, 0x40, 0x0 ;  /* 0x000000000000781c */ /* 0x000fe20003f4e838 */
[----:B------:R-:W-:Y:S01]  /*5970*/  UISETP.NE.AND UP3, UPT, UR25, URZ, UPT ;  /* 0x0000003f1900728c */ /* 0x000fe2000bf65270 */
[----:B------:R-:W-:Y:S02]  /*5980*/  ISETP.LT.OR P0, PT, R8, 0x9, P0 ;  /* 0x000000090800780c */ /* 0x000fe40000701670 */
[----:B------:R-:W-:Y:S02]  /*5990*/  ISETP.GT.AND P2, PT, R9, 0x10, P2 ;  /* 0x000000100900780c */ /* 0x000fe40001744270 */
[----:B------:R-:W-:Y:S02]  /*59a0*/  FSEL R54, R134, -INF , !P0 ;  /* 0xff80000086367808 */ /* 0x000fe40004000000 */
[----:B------:R-:W-:-:S02]  /*59b0*/  ISETP.LT.OR P2, PT, R8, 0x11, P2 ;  /* 0x000000110800780c */ /* 0x000fc40001741670 */
[----:B------:R-:W-:Y:S01]  /*59c0*/  PLOP3.LUT P0, PT, PT, PT, UP1, 0x40, 0x0 ;  /* 0x000000000000781c */ /* 0x000fe20003f0e818 */
[----:B------:R-:W-:Y:S01]  /*59d0*/  UISETP.NE.AND UP1, UPT, UR23, URZ, UPT ;  /* 0x0000003f1700728c */ /* 0x000fe2000bf25270 */
[----:B-1----:R-:W-:Y:S02]  /*59e0*/  FMNMX.FTZ R3, R3, R13, !PT ;  /* 0x0000000d03037209 */ /* 0x002fe40007810000 */
[----:B------:R-:W-:Y:S02]  /*59f0*/  FSEL R42, R22, -INF , !P2 ;  /* 0xff800000162a7808 */ /* 0x000fe40005000000 */
[----:B--2---:R-:W-:Y:S01]  /*5a00*/  FMNMX.FTZ R12, R12, R2, !PT ;  /* 0x000000020c0c7209 */ /* 0x004fe20007810000 */
[----:B------:R-:W1:Y:S01]  /*5a10*/  SHFL.BFLY PT, R13, R3, 0x1, 0x1f ;  /* 0x0c201f00030d7f89 */ /* 0x000e6200000e0000 */
[----:B------:R-:W-:Y:S01]  /*5a20*/  PLOP3.LUT P2, PT, PT, PT, UP3, 0x40, 0x0 ;  /* 0x000000000000781c */ /* 0x000fe20003f4e838 */
[----:B------:R-:W-:Y:S01]  /*5a30*/  UISETP.NE.AND UP3, UPT, UR20, URZ, UPT ;  /* 0x0000003f1400728c */ /* 0x000fe2000bf65270 */
[C---:B------:R-:W-:Y:S01]  /*5a40*/  ISETP.GT.AND P0, PT, R9.reuse, 0x18, P0 ;  /* 0x000000180900780c */ /* 0x040fe20000704270 */
[----:B------:R-:W2:Y:S01]  /*5a50*/  SHFL.BFLY PT, R2, R12, 0x1, 0x1f ;  /* 0x0c201f000c027f89 */ /* 0x000ea200000e0000 */
[----:B------:R-:W-:-:S02]  /*5a60*/  ISETP.GT.AND P1, PT, R9, 0x1, P1 ;  /* 0x000000010900780c */ /* 0x000fc40000f24270 */
[----:B------:R-:W-:Y:S02]  /*5a70*/  ISETP.GT.AND P2, PT, R9, 0x20, P2 ;  /* 0x000000200900780c */ /* 0x000fe40001744270 */
[----:B------:R-:W-:Y:S02]  /*5a80*/  FMNMX.FTZ R0, R61, R60, !PT ;  /* 0x0000003c3d007209 */ /* 0x000fe40007810000 */
[C---:B------:R-:W-:Y:S02]  /*5a90*/  ISETP.LT.OR P0, PT, R8.reuse, 0x19, P0 ;  /* 0x000000190800780c */ /* 0x040fe40000701670 */
[C---:B------:R-:W-:Y:S02]  /*5aa0*/  ISETP.LT.OR P1, PT, R8.reuse, 0x2, P1 ;  /* 0x000000020800780c */ /* 0x040fe40000f21670 */
[----:B------:R-:W-:Y:S02]  /*5ab0*/  ISETP.LT.OR P2, PT, R8, 0x21, P2 ;  /* 0x000000210800780c */ /* 0x000fe40001741670 */
[----:B------:R-:W-:-:S02]  /*5ac0*/  FMNMX.FTZ R0, R57, R0, !PT ;  /* 0x0000000039007209 */ /* 0x000fc40007810000 */
[----:B------:R-:W-:Y:S02]  /*5ad0*/  FSEL R32, R130, -INF , !P0 ;  /* 0xff80000082207808 */ /* 0x000fe40004000000 */
[----:B------:R-:W-:Y:S02]  /*5ae0*/  FSEL R55, R27, -INF , !P1 ;  /* 0xff8000001b377808 */ /* 0x000fe40004800000 */
[----:B------:R-:W-:Y:S01]  /*5af0*/  PLOP3.LUT P0, PT, PT, PT, UP1, 0x40, 0x0 ;  /* 0x000000000000781c */ /* 0x000fe20003f0e818 */
[----:B------:R-:W-:Y:S01]  /*5b00*/  UISETP.NE.AND UP1, UPT, UR18, URZ, UPT ;  /* 0x0000003f1200728c */ /* 0x000fe2000bf25270 */
[----:B-1----:R-:W-:Y:S02]  /*5b10*/  FMNMX.FTZ R3, R3, R13, !PT ;  /* 0x0000000d03037209 */ /* 0x002fe40007810000 */
[----:B------:R-:W-:Y:S02]  /*5b20*/  FSEL R246, R18, -INF , !P2 ;  /* 0xff80000012f67808 */ /* 0x000fe40005000000 */
[----:B--2---:R-:W-:Y:S01]  /*5b30*/  FMNMX.FTZ R2, R12, R2, !PT ;  /* 0x000000020c027209 */ /* 0x004fe20007810000 */
[C---:B------:R-:W-:Y:S01]  /*5b40*/  FMUL.FTZ R210, R3.reuse, c[0x0][0x2d0] ;  /* 0x0000b40003d27a20 */ /* 0x040fe20000410000 */
[----:B------:R-:W-:-:S02]  /*5b50*/  FSETP.NEU.FTZ.AND P6, PT, R3, -INF , PT ;  /* 0xff8000000300780b */ /* 0x000fc40003fdd000 */
[----:B------:R-:W-:Y:S01]  /*5b60*/  PLOP3.LUT P1, PT, PT, PT, UP2, 0x40, 0x0 ;  /* 0x000000000000781c */ /* 0x000fe20003f2e828 */
[----:B------:R-:W-:Y:S01]  /*5b70*/  FMUL.FTZ R139, R2, c[0x0][0x2d0] ;  /* 0x0000b400028b7a20 */ /* 0x000fe20000410000 */
[----:B------:R-:W-:Y:S01]  /*5b80*/  FSEL R210, R210, RZ, P6 ;  /* 0x000000ffd2d27208 */ /* 0x000fe20003000000 */
[----:B------:R-:W-:Y:S01]  /*5b90*/  UISETP.NE.AND UP2, UPT, UR24, URZ, UPT ;  /* 0x0000003f1800728c */ /* 0x000fe2000bf45270 */
[----:B------:R-:W-:Y:S02]  /*5ba0*/  FSETP.NEU.FTZ.AND P6, PT, R2, -INF , PT ;  /* 0xff8000000200780b */ /* 0x000fe40003fdd000 */
[----:B------:R-:W-:Y:S01]  /*5bb0*/  PLOP3.LUT P2, PT, PT, PT, UP4, 0x40, 0x0 ;  /* 0x000000000000781c */ /* 0x000fe20003f4e848 */
[----:B------:R-:W-:Y:S01]  /*5bc0*/  UISETP.NE.AND UP4, UPT, UR36, URZ, UPT ;  /* 0x0000003f2400728c */ /* 0x000fe2000bf85270 */
[----:B------:R-:W-:Y:S01]  /*5bd0*/  FSEL R139, R139, RZ, P6 ;  /* 0x000000ff8b8b7208 */ /* 0x000fe20003000000 */
[--C-:B------:R-:W-:Y:S01]  /*5be0*/  FFMA.FTZ R167, R87, c[0x0][0x2d0], -R210.reuse ;  /* 0x0000b40057a77a23 */ /* 0x100fe200000108d2 */
[----:B------:R-:W-:Y:S01]  /*5bf0*/  PLOP3.LUT P6, PT, PT, PT, UP0, 0x40, 0x0 ;  /* 0x000000000000781c */ /* 0x000fe20003fce808 */
[----:B------:R-:W-:Y:S01]  /*5c00*/  UISETP.NE.AND UP0, UPT, UR26, URZ, UPT ;  /* 0x0000003f1a00728c */ /* 0x000fe2000bf05270 */
[----:B------:R-:W-:Y:S01]  /*5c10*/  FMNMX.FTZ R0, R56, R0, !PT ;  /* 0x0000000038007209 */ /* 0x000fe20007810000 */
[--C-:B------:R-:W-:Y:S01]  /*5c20*/  FFMA.FTZ R143, R86, c[0x0][0x2d0], -R210.reuse ;  /* 0x0000b400568f7a23 */ /* 0x100fe200000108d2 */
[----:B------:R-:W-:Y:S01]  /*5c30*/  ISETP.GT.AND P6, PT, R9, 0x9, P6 ;  /* 0x000000090900780c */ /* 0x000fe200037c4270 */
[--C-:B------:R-:W-:Y:S01]  /*5c40*/  FFMA.FTZ R142, R85, c[0x0][0x2d0], -R210.reuse ;  /* 0x0000b400558e7a23 */ /* 0x100fe200000108d2 */
[C---:B------:R-:W-:Y:S01]  /*5c50*/  ISETP.GT.AND P0, PT, R9.reuse, 0x28, P0 ;  /* 0x000000280900780c */ /* 0x040fe20000704270 */
[--C-:B------:R-:W-:Y:S01]  /*5c60*/  FFMA.FTZ R108, R84, c[0x0][0x2d0], -R210.reuse ;  /* 0x0000b400546c7a23 */ /* 0x100fe200000108d2 */
[----:B------:R-:W-:Y:S01]  /*5c70*/  ISETP.LT.OR P6, PT, R8, 0xa, P6 ;  /* 0x0000000a0800780c */ /* 0x000fe200037c1670 */
[--C-:B------:R-:W-:Y:S01]  /*5c80*/  FFMA.FTZ R141, R82, c[0x0][0x2d0], -R139.reuse ;  /* 0x0000b400528d7a23 */ /* 0x100fe2000001088b */
[----:B------:R-:W-:Y:S01]  /*5c90*/  ISETP.GT.AND P1, PT, R9, 0x11, P1 ;  /* 0x000000110900780c */ /* 0x000fe20000f24270 */
[--C-:B------:R-:W-:Y:S01]  /*5ca0*/  FFMA.FTZ R140, R83, c[0x0][0x2d0], -R139.reuse ;  /* 0x0000b400538c7a23 */ /* 0x100fe2000001088b */
[----:B------:R-:W-:Y:S01]  /*5cb0*/  FSEL R43, R135, -INF , !P6 ;  /* 0xff800000872b7808 */ /* 0x000fe20007000000 */
[--C-:B------:R-:W-:Y:S01]  /*5cc0*/  FFMA.FTZ R109, R78, c[0x0][0x2d0], -R139.reuse ;  /* 0x0000b4004e6d7a23 */ /* 0x100fe2000001088b */
[----:B------:R-:W-:Y:S01]  /*5cd0*/  PLOP3.LUT P6, PT, PT, PT, UP0, 0x40, 0x0 ;  /* 0x000000000000781c */ /* 0x000fe20003fce808 */
[----:B------:R-:W-:Y:S01]  /*5ce0*/  UISETP.NE.AND UP0, UPT, UR22, URZ, UPT ;  /* 0x0000003f1600728c */ /* 0x000fe2000bf05270 */
[----:B------:R-:W-:Y:S01]  /*5cf0*/  ISETP.GT.AND P2, PT, R9, 0x30, P2 ;  /* 0x000000300900780c */ /* 0x000fe20001744270 */
[--C-:B------:R-:W-:Y:S01]  /*5d00*/  FFMA.FTZ R110, R79, c[0x0][0x2d0], -R139.reuse ;  /* 0x0000b4004f6e7a23 */ /* 0x100fe2000001088b */
[----:B------:R-:W-:Y:S01]  /*5d10*/  ISETP.GT.AND P6, PT, R9, 0x19, P6 ;  /* 0x000000190900780c */ /* 0x000fe200037c4270 */
[----:B------:R-:W-:Y:S01]  /*5d20*/  MUFU.EX2 R167, R167 ;  /* 0x000000a700a77308 */ /* 0x000fe20000000800 */
[----:B------:R-:W-:Y:S01]  /*5d30*/  FMNMX.FTZ R0, R53, R0, !PT ;  /* 0x0000000035007209 */ /* 0x000fe20007810000 */
[--C-:B------:R-:W-:Y:S01]  /*5d40*/  FFMA.FTZ R121, R77, c[0x0][0x2d0], -R210.reuse ;  /* 0x0000b4004d797a23 */ /* 0x100fe200000108d2 */
[----:B------:R-:W-:Y:S01]  /*5d50*/  ISETP.LT.OR P6, PT, R8, 0x1a, P6 ;  /* 0x0000001a0800780c */ /* 0x000fe200037c1670 */
[--C-:B------:R-:W-:Y:S01]  /*5d60*/  FFMA.FTZ R164, R76, c[0x0][0x2d0], -R210.reuse ;  /* 0x0000b4004ca47a23 */ /* 0x100fe200000108d2 */
[C---:B------:R-:W-:Y:S01]  /*5d70*/  ISETP.LT.OR P0, PT, R8.reuse, 0x29, P0 ;  /* 0x000000290800780c */ /* 0x040fe20000701670 */
[----:B------:R-:W-:Y:S01]  /*5d80*/  LDSM.16.MT88.4 R76, [R218+0x900] ;  /* 0x00090000da4c783b */ /* 0x000fe20000004200 */
[----:B------:R-:W-:Y:S01]  /*5d90*/  FSEL R200, R131, -INF , !P6 ;  /* 0xff80000083c87808 */ /* 0x000fe20007000000 */
[----:B------:R-:W1:Y:S01]  /*5da0*/  MUFU.EX2 R143, R143 ;  /* 0x0000008f008f7308 */ /* 0x000e620000000800 */
[----:B------:R-:W-:Y:S01]  /*5db0*/  PLOP3.LUT P6, PT, PT, PT, UP0, 0x40, 0x0 ;  /* 0x000000000000781c */ /* 0x000fe20003fce808 */
[----:B------:R-:W-:Y:S01]  /*5dc0*/  UISETP.NE.AND UP0, UPT, UR17, URZ, UPT ;  /* 0x0000003f1100728c */ /* 0x000fe2000bf05270 */
[C---:B------:R-:W-:Y:S01]  /*5dd0*/  ISETP.LT.OR P1, PT, R8.reuse, 0x12, P1 ;  /* 0x000000120800780c */ /* 0x040fe20000f21670 */
[--C-:B------:R-:W-:Y:S01]  /*5de0*/  FFMA.FTZ R97, R67, c[0x0][0x2d0], -R139.reuse ;  /* 0x0000b40043617a23 */ /* 0x100fe2000001088b */
[----:B------:R-:W-:Y:S01]  /*5df0*/  ISETP.LT.OR P2, PT, R8, 0x31, P2 ;  /* 0x000000310800780c */ /* 0x000fe20001741670 */
[--C-:B------:R-:W-:Y:S01]  /*5e00*/  FFMA.FTZ R168, R81, c[0x0][0x2d0], -R210.reuse ;  /* 0x0000b40051a87a23 */ /* 0x100fe200000108d2 */
[----:B------:R-:W-:Y:S01]  /*5e10*/  FMNMX.FTZ R0, R52, R0, !PT ;  /* 0x0000000034007209 */ /* 0x000fe20007810000 */
[----:B------:R-:W-:Y:S01]  /*5e20*/  MUFU.EX2 R142, R142 ;  /* 0x0000008e008e7308 */ /* 0x000fe20000000800 */
[----:B------:R-:W-:Y:S01]  /*5e30*/  FSEL R134, R126, -INF , !P0 ;  /* 0xff8000007e867808 */ /* 0x000fe20004000000 */
[--C-:B------:R-:W-:Y:S01]  /*5e40*/  FFMA.FTZ R111, R80, c[0x0][0x2d0], -R210.reuse ;  /* 0x0000b400506f7a23 */ /* 0x100fe200000108d2 */
[----:B------:R-:W-:Y:S01]  /*5e50*/  FSEL R33, R23, -INF , !P1 ;  /* 0xff80000017217808 */ /* 0x000fe20004800000 */
[--C-:B------:R-:W-:Y:S01]  /*5e60*/  FFMA.FTZ R166, R74, c[0x0][0x2d0], -R139.reuse ;  /* 0x0000b4004aa67a23 */ /* 0x100fe2000001088b */
[----:B------:R-:W-:Y:S01]  /*5e70*/  FSEL R126, R14, -INF , !P2 ;  /* 0xff8000000e7e7808 */ /* 0x000fe20005000000 */
[----:B------:R-:W2:Y:S01]  /*5e80*/  LDSM.16.MT88.4 R20, [R218+0x100] ;  /* 0x00010000da14783b */ /* 0x000ea20000004200 */
[----:B------:R-:W-:Y:S01]  /*5e90*/  FMNMX.FTZ R0, R41, R0, !PT ;  /* 0x0000000029007209 */ /* 0x000fe20007810000 */
[----:B------:R-:W3:Y:S01]  /*5ea0*/  MUFU.EX2 R108, R108 ;  /* 0x0000006c006c7308 */ /* 0x000ee20000000800 */
[----:B------:R-:W-:Y:S01]  /*5eb0*/  PLOP3.LUT P1, PT, PT, PT, UP2, 0x40, 0x0 ;  /* 0x000000000000781c */ /* 0x000fe20003f2e828 */
[----:B------:R-:W-:Y:S01]  /*5ec0*/  UISETP.NE.AND UP2, UPT, UR19, URZ, UPT ;  /* 0x0000003f1300728c */ /* 0x000fe2000bf45270 */
[----:B------:R-:W-:Y:S01]  /*5ed0*/  PLOP3.LUT P2, PT, PT, PT, UP0, 0x40, 0x0 ;  /* 0x000000000000781c */ /* 0x000fe20003f4e808 */
[----:B------:R-:W-:Y:S01]  /*5ee0*/  UISETP.NE.AND UP0, UPT, UR33, URZ, UPT ;  /* 0x0000003f2100728c */ /* 0x000fe2000bf05270 */
[----:B------:R-:W-:Y:S01]  /*5ef0*/  FMNMX.FTZ R0, R40, R0, !PT ;  /* 0x0000000028007209 */ /* 0x000fe20007810000 */
[--C-:B------:R-:W-:Y:S01]  /*5f00*/  FFMA.FTZ R165, R75, c[0x0][0x2d0], -R139.reuse ;  /* 0x0000b4004ba57a23 */ /* 0x100fe2000001088b */
[C---:B------:R-:W-:Y:S01]  /*5f10*/  ISETP.GT.AND P1, PT, R9.reuse, 0x21, P1 ;  /* 0x000000210900780c */ /* 0x040fe20000f24270 */
[----:B------:R-:W-:Y:S01]  /*5f20*/  MUFU.EX2 R141, R141 ;  /* 0x0000008d008d7308 */ /* 0x000fe20000000800 */
[----:B------:R-:W-:Y:S01]  /*5f30*/  ISETP.GT.AND P2, PT, R9, 0x40, P2 ;  /* 0x000000400900780c */ /* 0x000fe20001744270 */
[----:B------:R-:W-:Y:S01]  /*5f40*/  LDSM.16.MT88.4 R84, [R220+0x900] ;  /* 0x00090000dc54783b */ /* 0x000fe20000004200 */
[----:B------:R-:W-:Y:S01]  /*5f50*/  FMNMX.FTZ R0, R244, R0, !PT ;  /* 0x00000000f4007209 */ /* 0x000fe20007810000 */
[--C-:B------:R-:W-:Y:S01]  /*5f60*/  FFMA.FTZ R120, R73, c[0x0][0x2d0], -R210.reuse ;  /* 0x0000b40049787a23 */ /* 0x100fe200000108d2 */
[C---:B------:R-:W-:Y:S01]  /*5f70*/  ISETP.LT.OR P1, PT, R8.reuse, 0x22, P1 ;  /* 0x000000220800780c */ /* 0x040fe20000f21670 */
[----:B------:R-:W-:Y:S01]  /*5f80*/  LDSM.16.MT88.4 R80, [R219+0x900] ;  /* 0x00090000db50783b */ /* 0x000fe20000004200 */
[----:B------:R-:W-:Y:S01]  /*5f90*/  ISETP.LT.OR P2, PT, R8, 0x41, P2 ;  /* 0x000000410800780c */ /* 0x000fe20001741670 */
[----:B------:R-:W4:Y:S01]  /*5fa0*/  MUFU.EX2 R140, R140 ;  /* 0x0000008c008c7308 */ /* 0x000f220000000800 */
[----:B------:R-:W-:Y:S01]  /*5fb0*/  FMNMX.FTZ R0, R243, R0, !PT ;  /* 0x00000000f3007209 */ /* 0x000fe20007810000 */
[--C-:B------:R-:W-:Y:S01]  /*5fc0*/  FFMA.FTZ R99, R7, c[0x0][0x2d0], -R210.reuse ;  /* 0x0000b40007637a23 */ /* 0x100fe200000108d2 */
[----:B------:R-:W-:Y:S01]  /*5fd0*/  FSEL R135, R19, -INF , !P1 ;  /* 0xff80000013877808 */ /* 0x000fe20004800000 */
[--C-:B------:R-:W-:Y:S01]  /*5fe0*/  FFMA.FTZ R96, R6, c[0x0][0x2d0], -R210.reuse ;  /* 0x0000b40006607a23 */ /* 0x100fe200000108d2 */
[----:B------:R-:W-:Y:S01]  /*5ff0*/  FSEL R178, R10, -INF , !P2 ;  /* 0xff8000000ab27808 */ /* 0x000fe20005000000 */
[----:B------:R-:W5:Y:S01]  /*6000*/  LDSM.16.MT88.4 R16, [R225+0x100] ;  /* 0x00010000e110783b */ /* 0x000f620000004200 */
[----:B------:R-:W-:Y:S01]  /*6010*/  PLOP3.LUT P1, PT, PT, PT, UP3, 0x40, 0x0 ;  /* 0x000000000000781c */ /* 0x000fe20003f2e838 */
[----:B------:R-:W-:Y:S01]  /*6020*/  UISETP.NE.AND UP3, UPT, UR31, URZ, UPT ;  /* 0x0000003f1f00728c */ /* 0x000fe2000bf65270 */
[----:B------:R-:W-:Y:S01]  /*6030*/  FMNMX.FTZ R10, R191, R55, !PT ;  /* 0x00000037bf0a7209 */ /* 0x000fe20007810000 */
[----:B------:R-:W-:Y:S01]  /*6040*/  MUFU.EX2 R109, R109 ;  /* 0x0000006d006d7308 */ /* 0x000fe20000000800 */
[----:B------:R-:W-:Y:S01]  /*6050*/  FMNMX.FTZ R0, R242, R0, !PT ;  /* 0x00000000f2007209 */ /* 0x000fe20007810000 */
[--C-:B------:R-:W-:Y:S01]  /*6060*/  FFMA.FTZ R98, R49, c[0x0][0x2d0], -R139.reuse ;  /* 0x0000b40031627a23 */ /* 0x100fe2000001088b */
[----:B------:R-:W-:Y:S01]  /*6070*/  ISETP.GT.AND P1, PT, R9, 0x31, P1 ;  /* 0x000000310900780c */ /* 0x000fe20000f24270 */
[--C-:B------:R-:W-:Y:S01]  /*6080*/  FFMA.FTZ R92, R48, c[0x0][0x2d0], -R139.reuse ;  /* 0x0000b400305c7a23 */ /* 0x100fe2000001088b */
[----:B------:R-:W-:Y:S01]  /*6090*/  FMNMX.FTZ R10, R54, R10, !PT ;  /* 0x0000000a360a7209 */ /* 0x000fe20007810000 */
[----:B------:R-:W-:Y:S01]  /*60a0*/  LDSM.16.MT88.4 R48, [R225+0x1100] ;  /* 0x00110000e130783b */ /* 0x000fe20000004200 */
[----:B------:R-:W-:Y:S01]  /*60b0*/  FMNMX.FTZ R0, R245, R0, !PT ;  /* 0x00000000f5007209 */ /* 0x000fe20007810000 */
[----:B------:R-:W1:Y:S01]  /*60c0*/  MUFU.EX2 R110, R110 ;  /* 0x0000006e006e7308 */ /* 0x000e620000000800 */
[----:B------:R-:W-:Y:S01]  /*60d0*/  ISETP.LT.OR P1, PT, R8, 0x32, P1 ;  /* 0x000000320800780c */ /* 0x000fe20000f21670 */
[--C-:B------:R-:W-:Y:S01]  /*60e0*/  FFMA.FTZ R45, R69, c[0x0][0x2d0], -R210.reuse ;  /* 0x0000b400452d7a23 */ /* 0x100fe200000108d2 */
[----:B------:R-:W-:Y:S01]  /*60f0*/  FMNMX.FTZ R10, R43, R10, !PT ;  /* 0x0000000a2b0a7209 */ /* 0x000fe20007810000 */
[--C-:B------:R-:W-:Y:S01]  /*6100*/  FFMA.FTZ R95, R68, c[0x0][0x2d0], -R210.reuse ;  /* 0x0000b400445f7a23 */ /* 0x100fe200000108d2 */
[----:B------:R-:W-:Y:S01]  /*6110*/  FMNMX.FTZ R0, R133, R0, !PT ;  /* 0x0000000085007209 */ /* 0x000fe20007810000 */
[--C-:B------:R-:W-:Y:S01]  /*6120*/  FFMA.FTZ R94, R65, c[0x0][0x2d0], -R210.reuse ;  /* 0x0000b400415e7a23 */ /* 0x100fe200000108d2 */
[----:B------:R-:W-:Y:S01]  /*6130*/  FSEL R204, R15, -INF , !P1 ;  /* 0xff8000000fcc7808 */ /* 0x000fe20004800000 */
[----:B------:R-:W-:Y:S01]  /*6140*/  MUFU.EX2 R168, R168 ;  /* 0x000000a800a87308 */ /* 0x000fe20000000800 */
[----:B------:R-:W-:Y:S01]  /*6150*/  FMNMX.FTZ R10, R42, R10, !PT ;  /* 0x0000000a2a0a7209 */ /* 0x000fe20007810000 */
[----:B------:R-:W-:Y:S01]  /*6160*/  LDSM.16.MT88.4 R12, [R220+0x1100] ;  /* 0x00110000dc0c783b */ /* 0x000fe20000004200 */
[----:B------:R-:W-:Y:S01]  /*6170*/  PLOP3.LUT P0, PT, PT, PT, UP2, 0x40, 0x0 ;  /* 0x000000000000781c */ /* 0x000fe20003f0e828 */
[----:B------:R-:W-:Y:S01]  /*6180*/  UISETP.NE.AND UP2, UPT, UR32, URZ, UPT ;  /* 0x0000003f2000728c */ /* 0x000fe2000bf45270 */
[----:B------:R-:W-:Y:S01]  /*6190*/  PLOP3.LUT P1, PT, PT, PT, UP6, 0x40, 0x0 ;  /* 0x000000000000781c */ /* 0x000fe20003f2e868 */
[--C-:B------:R-:W-:Y:S01]  /*61a0*/  FFMA.FTZ R93, R64, c[0x0][0x2d0], -R210.reuse ;  /* 0x0000b400405d7a23 */ /* 0x100fe200000108d2 */
[----:B------:R-:W-:Y:S01]  /*61b0*/  FMNMX.FTZ R0, R132, R0, !PT ;  /* 0x0000000084007209 */ /* 0x000fe20007810000 */
[----:B------:R-:W1:Y:S01]  /*61c0*/  MUFU.EX2 R111, R111 ;  /* 0x0000006f006f7308 */ /* 0x000e620000000800 */
[----:B------:R-:W-:Y:S01]  /*61d0*/  FMNMX.FTZ R10, R33, R10, !PT ;  /* 0x0000000a210a7209 */ /* 0x000fe20007810000 */
[--C-:B------:R-:W-:Y:S01]  /*61e0*/  FFMA.FTZ R169, R63, c[0x0][0x2d0], -R139.reuse ;  /* 0x0000b4003fa97a23 */ /* 0x100fe2000001088b */
[----:B------:R-:W-:Y:S01]  /*61f0*/  ISETP.GT.AND P6, PT, R9, 0x29, P6 ;  /* 0x000000290900780c */ /* 0x000fe200037c4270 */
[--C-:B------:R-:W-:Y:S01]  /*6200*/  FFMA.FTZ R170, R59, c[0x0][0x2d0], -R139.reuse ;  /* 0x0000b4003baa7a23 */ /* 0x100fe2000001088b */
[C---:B------:R-:W-:Y:S01]  /*6210*/  ISETP.GT.AND P0, PT, R9.reuse, 0x38, P0 ;  /* 0x000000380900780c */ /* 0x040fe20000704270 */
[--C-:B------:R-:W-:Y:S01]  /*6220*/  FFMA.FTZ R171, R62, c[0x0][0x2d0], -R139.reuse ;  /* 0x0000b4003eab7a23 */ /* 0x100fe2000001088b */
[----:B------:R-:W-:Y:S01]  /*6230*/  ISETP.GT.AND P1, PT, R9, 0x41, P1 ;  /* 0x000000410900780c */ /* 0x000fe20000f24270 */
[----:B------:R-:W-:Y:S01]  /*6240*/  MUFU.EX2 R121, R121 ;  /* 0x0000007900797308 */ /* 0x000fe20000000800 */
[----:B------:R-:W-:Y:S01]  /*6250*/  FMNMX.FTZ R0, R125, R0, !PT ;  /* 0x000000007d007209 */ /* 0x000fe20007810000 */
[----:B------:R-:W-:Y:S01]  /*6260*/  FFMA.FTZ R172, R58, c[0x0][0x2d0], -R139 ;  /* 0x0000b4003aac7a23 */ /* 0x000fe2000001088b */
[----:B------:R-:W-:Y:S01]  /*6270*/  FMNMX.FTZ R10, R32, R10, !PT ;  /* 0x0000000a200a7209 */ /* 0x000fe20007810000 */
[----:B------:R-:W-:Y:S01]  /*6280*/  FFMA.FTZ R209, R209, c[0x0][0x2d0], -R210 ;  /* 0x0000b400d1d17a23 */ /* 0x000fe200000108d2 */
[C---:B------:R-:W-:Y:S01]  /*6290*/  ISETP.LT.OR P6, PT, R8.reuse, 0x2a, P6 ;  /* 0x0000002a0800780c */ /* 0x040fe200037c1670 */
[----:B------:R-:W-:Y:S01]  /*62a0*/  ULDC.64 UR18, c[0x0][0x2c8] ;  /* 0x0000b20000127ab9 */ /* 0x000fe20000000a00 */
[C---:B------:R-:W-:Y:S01]  /*62b0*/  ISETP.LT.OR P0, PT, R8.reuse, 0x39, P0 ;  /* 0x000000390800780c */ /* 0x040fe20000701670 */
[----:B------:R-:W-:Y:S01]  /*62c0*/  MUFU.EX2 R164, R164 ;  /* 0x000000a400a47308 */ /* 0x000fe20000000800 */
[----:B------:R-:W-:Y:S01]  /*62d0*/  ISETP.LT.OR P1, PT, R8, 0x42, P1 ;  /* 0x000000420800780c */ /* 0x000fe20000f21670 */
[----:B------:R-:W-:Y:S01]  /*62e0*/  UISETP.NE.AND UP6, UPT, UR34, URZ, UPT ;  /* 0x0000003f2200728c */ /* 0x000fe2000bfc5270 */
[----:B------:R-:W-:Y:S01]  /*62f0*/  FMNMX.FTZ R0, R124, R0, !PT ;  /* 0x000000007c007209 */ /* 0x000fe20007810000 */
[----:B------:R-:W-:Y:S01]  /*6300*/  UIMAD.WIDE.U32 UR20, UR13, UR18, URZ ;  /* 0x000000120d1472a5 */ /* 0x000fe2000f8e003f */
[----:B------:R-:W-:-:S02]  /*6310*/  FMNMX.FTZ R10, R200, R10, !PT ;  /* 0x0000000ac80a7209 */ /* 0x000fc40007810000 */
[----:B------:R-:W-:Y:S01]  /*6320*/  FSEL R127, R127, -INF , !P6 ;  /* 0xff8000007f7f7808 */ /* 0x000fe20007000000 */
[----:B------:R-:W-:Y:S01]  /*6330*/  MUFU.EX2 R166, R166 ;  /* 0x000000a600a67308 */ /* 0x000fe20000000800 */
[----:B------:R-:W-:Y:S01]  /*6340*/  FSEL R202, R122, -INF , !P0 ;  /* 0xff8000007aca7808 */ /* 0x000fe20004000000 */
[----:B------:R-:W-:Y:S01]  /*6350*/  FFMA.FTZ R122, R71, c[0x0][0x2d0], -R139 ;  /* 0x0000b400477a7a23 */ /* 0x000fe2000001088b */
[----:B------:R-:W-:Y:S02]  /*6360*/  FSEL R179, R11, -INF , !P1 ;  /* 0xff8000000bb37808 */ /* 0x000fe40004800000 */
[----:B------:R-:W-:Y:S01]  /*6370*/  PLOP3.LUT P6, PT, PT, PT, UP1, 0x40, 0x0 ;  /* 0x000000000000781c */ /* 0x000fe20003fce818 */
[----:B------:R-:W-:Y:S01]  /*6380*/  UISETP.NE.AND UP1, UPT, UR37, URZ, UPT ;  /* 0x0000003f2500728c */ /* 0x000fe2000bf25270 */
[----:B------:R-:W-:Y:S01]  /*6390*/  PLOP3.LUT P0, PT, PT, PT, UP5, 0x40, 0x0 ;  /* 0x000000000000781c */ /* 0x000fe20003f0e858 */
[----:B------:R-:W1:Y:S01]  /*63a0*/  MUFU.EX2 R165, R165 ;  /* 0x000000a500a57308 */ /* 0x000e620000000800 */
[----:B------:R-:W-:Y:S01]  /*63b0*/  PLOP3.LUT P1, PT, PT, PT, UP4, 0x40, 0x0 ;  /* 0x000000000000781c */ /* 0x000fe20003f2e848 */
[----:B------:R-:W-:Y:S01]  /*63c0*/  UISETP.NE.AND UP5, UPT, UR35, URZ, UPT ;  /* 0x0000003f2300728c */ /* 0x000fe2000bfa5270 */
[----:B------:R-:W-:-:S02]  /*63d0*/  FMNMX.FTZ R0, R158, R0, !PT ;  /* 0x000000009e007209 */ /* 0x000fc40007810000 */
[----:B------:R-:W-:Y:S02]  /*63e0*/  FMNMX.FTZ R10, R246, R10, !PT ;  /* 0x0000000af60a7209 */ /* 0x000fe40007810000 */
[C---:B------:R-:W-:Y:S01]  /*63f0*/  ISETP.GT.AND P6, PT, R9.reuse, 0x39, P6 ;  /* 0x000000390900780c */ /* 0x040fe200037c4270 */
[----:B------:R-:W-:Y:S01]  /*6400*/  MUFU.EX2 R122, R122 ;  /* 0x0000007a007a7308 */ /* 0x000fe20000000800 */
[C---:B------:R-:W-:Y:S02]  /*6410*/  ISETP.GT.AND P0, PT, R9.reuse, 0x48, P0 ;  /* 0x000000480900780c */ /* 0x040fe40000704270 */
[----:B------:R-:W-:Y:S02]  /*6420*/  ISETP.GT.AND P1, PT, R9, 0x49, P1 ;  /* 0x000000490900780c */ /* 0x000fe40000f24270 */
[----:B------:R-:W-:Y:S01]  /*6430*/  FMNMX.FTZ R0, R159, R0, !PT ;  /* 0x000000009f007209 */ /* 0x000fe20007810000 */
[----:B------:R-:W-:Y:S01]  /*6440*/  @UP5 UMOV UR17, UR21 ;  /* 0x0000001500115c82 */ /* 0x000fe20008000000 */
[----:B------:R-:W-:Y:S01]  /*6450*/  FMNMX.FTZ R10, R135, R10, !PT ;  /* 0x0000000a870a7209 */ /* 0x000fe20007810000 */
[----:B------:R-:W-:Y:S01]  /*6460*/  MUFU.EX2 R120, R120 ;  /* 0x0000007800787308 */ /* 0x000fe20000000800 */
[C---:B------:R-:W-:Y:S01]  /*6470*/  ISETP.LT.OR P6, PT, R8.reuse, 0x3a, P6 ;  /* 0x0000003a0800780c */ /* 0x040fe200037c1670 */
[----:B------:R-:W-:Y:S01]  /*6480*/  @UP5 USHF.R.U32.HI UR13, URZ, UR19, UR17 ;  /* 0x000000133f0d5299 */ /* 0x000fe20008011611 */
[C---:B------:R-:W-:Y:S01]  /*6490*/  ISETP.LT.OR P0, PT, R8.reuse, 0x49, P0 ;  /* 0x000000490800780c */ /* 0x040fe20000701670 */
[----:B------:R-:W-:Y:S01]  /*64a0*/  UIADD3 UR17, UR7, -0x2, URZ ;  /* 0xfffffffe07117890 */ /* 0x000fe2000fffe03f */
[----:B------:R-:W-:Y:S01]  /*64b0*/  ISETP.LT.OR P1, PT, R8, 0x4a, P1 ;  /* 0x0000004a0800780c */ /* 0x000fe20000f21670 */
[----:B------:R-:W-:Y:S01]  /*64c0*/  UIADD3 UR6, UR6, UR13, URZ ;  /* 0x0000000d06067290 */ /* 0x000fe2000fffe03f */
[----:B------:R-:W-:Y:S01]  /*64d0*/  FMNMX.FTZ R0, R173, R0, !PT ;  /* 0x00000000ad007209 */ /* 0x000fe20007810000 */
[----:B------:R-:W-:Y:S01]  /*64e0*/  MUFU.EX2 R99, R99 ;  /* 0x0000006300637308 */ /* 0x000fe20000000800 */
[----:B------:R-:W-:Y:S01]  /*64f0*/  FMNMX.FTZ R10, R134, R10, !PT ;  /* 0x0000000a860a7209 */ /* 0x000fe20007810000 */
[----:B------:R-:W-:Y:S01]  /*6500*/  ULDC UR13, c[0x0][0x328] ;  /* 0x0000ca00000d7ab9 */ /* 0x000fe20000000800 */
[----:B------:R-:W-:Y:S01]  /*6510*/  FSEL R201, R123, -INF , !P6 ;  /* 0xff8000007bc97808 */ /* 0x000fe20007000000 */
[--C-:B------:R-:W-:Y:S01]  /*6520*/  FFMA.FTZ R123, R70, c[0x0][0x2d0], -R139.reuse ;  /* 0x0000b400467b7a23 */ /* 0x100fe2000001088b */
[----:B------:R-:W-:Y:S01]  /*6530*/  FSEL R180, R46, -INF , !P0 ;  /* 0xff8000002eb47808 */ /* 0x000fe20004000000 */
[----:B------:R-:W-:Y:S01]  /*6540*/  FFMA.FTZ R46, R72, c[0x0][0x2d0], -R210 ;  /* 0x0000b400482e7a23 */ /* 0x000fe200000108d2 */
[----:B------:R-:W-:Y:S01]  /*6550*/  FSEL R177, R47, -INF , !P1 ;  /* 0xff8000002fb17808 */ /* 0x000fe20004800000 */
[----:B------:R-:W-:Y:S01]  /*6560*/  FFMA.FTZ R47, R66, c[0x0][0x2d0], -R139 ;  /* 0x0000b400422f7a23 */ /* 0x000fe2000001088b */
[----:B------:R-:W-:Y:S01]  /*6570*/  FMNMX.FTZ R0, R174, R0, !PT ;  /* 0x00000000ae007209 */ /* 0x000fe20007810000 */
[----:B------:R-:W1:Y:S01]  /*6580*/  MUFU.EX2 R123, R123 ;  /* 0x0000007b007b7308 */ /* 0x000e620000000800 */
[----:B------:R-:W-:Y:S01]  /*6590*/  PLOP3.LUT P6, PT, PT, PT, UP3, 0x40, 0x0 ;  /* 0x000000000000781c */ /* 0x000fe20003fce838 */
[----:B------:R-:W-:Y:S01]  /*65a0*/  LDSM.16.MT88.4 R72, [R218+0x1100] ;  /* 0x00110000da48783b */ /* 0x000fe20000004200 */
[----:B------:R-:W-:Y:S01]  /*65b0*/  PLOP3.LUT P2, PT, PT, PT, UP2, 0x40, 0x0 ;  /* 0x000000000000781c */ /* 0x000fe20003f4e828 */
[----:B------:R-:W-:Y:S01]  /*65c0*/  UIADD3 UR13, UR6, UR13, URZ ;  /* 0x0000000d060d7290 */ /* 0x000fe2000fffe03f */
[----:B------:R-:W-:Y:S01]  /*65d0*/  PLOP3.LUT P1, PT, PT, PT, UP1, 0x40, 0x0 ;  /* 0x000000000000781c */ /* 0x000fe20003f2e818 */
[----:B------:R-:W-:Y:S01]  /*65e0*/  LDSM.16.MT88.4 R68, [R225+0x1900] ;  /* 0x00190000e144783b */ /* 0x000fe20000004200 */
[----:B------:R-:W-:Y:S01]  /*65f0*/  PLOP3.LUT P0, PT, PT, PT, UP0, 0x40, 0x0 ;  /* 0x000000000000781c */ /* 0x000fe20003f0e808 */
[----:B------:R-:W-:Y:S01]  /*6600*/  MUFU.EX2 R96, R96 ;  /* 0x0000006000607308 */ /* 0x000fe20000000800 */
[----:B------:R-:W-:-:S02]  /*6610*/  FMNMX.FTZ R10, R127, R10, !PT ;  /* 0x0000000a7f0a7209 */ /* 0x000fc40007810000 */
[----:B------:R-:W-:Y:S02]  /*6620*/  FMNMX.FTZ R0, R175, R0, !PT ;  /* 0x00000000af007209 */ /* 0x000fe40007810000 */
[C---:B------:R-:W-:Y:S02]  /*6630*/  ISETP.GT.AND P6, PT, R9.reuse, 0x50, P6 ;  /* 0x000000500900780c */ /* 0x040fe400037c4270 */
[C---:B------:R-:W-:Y:S01]  /*6640*/  ISETP.GT.AND P2, PT, R9.reuse, 0x51, P2 ;  /* 0x000000510900780c */ /* 0x040fe20001744270 */
[----:B------:R-:W-:Y:S01]  /*6650*/  MUFU.EX2 R46, R46 ;  /* 0x0000002e002e7308 */ /* 0x000fe20000000800 */
[C---:B------:R-:W-:Y:S02]  /*6660*/  ISETP.GT.AND P1, PT, R9.reuse, 0x58, P1 ;  /* 0x000000580900780c */ /* 0x040fe40000f24270 */
[----:B------:R-:W-:Y:S02]  /*6670*/  ISETP.GT.AND P0, PT, R9, 0x59, P0 ;  /* 0x000000590900780c */ /* 0x000fe40000704270 */
[----:B------:R-:W-:-:S02]  /*6680*/  FMNMX.FTZ R9, R126, R10, !PT ;  /* 0x0000000a7e097209 */ /* 0x000fc40007810000 */
[----:B------:R-:W-:Y:S01]  /*6690*/  FMNMX.FTZ R0, R176, R0, !PT ;  /* 0x00000000b0007209 */ /* 0x000fe20007810000 */
[----:B------:R-:W-:Y:S01]  /*66a0*/  MUFU.EX2 R98, R98 ;  /* 0x0000006200627308 */ /* 0x000fe20000000800 */
[----:B------:R-:W-:Y:S02]  /*66b0*/  FMNMX.FTZ R9, R204, R9, !PT ;  /* 0x00000009cc097209 */ /* 0x000fe40007810000 */
[----:B------:R-:W-:Y:S02]  /*66c0*/  FMNMX.FTZ R0, R156, R0, !PT ;  /* 0x000000009c007209 */ /* 0x000fe40007810000 */
[----:B------:R-:W-:Y:S02]  /*66d0*/  FMNMX.FTZ R9, R202, R9, !PT ;  /* 0x00000009ca097209 */ /* 0x000fe40007810000 */
[----:B------:R-:W-:Y:S01]  /*66e0*/  FMNMX.FTZ R0, R157, R0, !PT ;  /* 0x000000009d007209 */ /* 0x000fe20007810000 */
[----:B------:R-:W2:Y:S01]  /*66f0*/  MUFU.EX2 R92, R92 ;  /* 0x0000005c005c7308 */ /* 0x000ea20000000800 */
[----:B------:R-:W-:-:S02]  /*6700*/  FMNMX.FTZ R9, R201, R9, !PT ;  /* 0x00000009c9097209 */ /* 0x000fc40007810000 */
[----:B------:R-:W-:Y:S01]  /*6710*/  ISETP.LT.OR P6, PT, R8, 0x51, P6 ;  /* 0x000000510800780c */ /* 0x000fe200037c1670 */
[----:B------:R-:W2:Y:S01]  /*6720*/  SHFL.BFLY PT, R44, R0, 0x2, 0x1f ;  /* 0x0c401f00002c7f89 */ /* 0x000ea200000e0000 */
[----:B------:R-:W-:Y:S02]  /*6730*/  FMNMX.FTZ R9, R178, R9, !PT ;  /* 0x00000009b2097209 */ /* 0x000fe40007810000 */
[C---:B------:R-:W-:Y:S01]  /*6740*/  ISETP.LT.OR P2, PT, R8.reuse, 0x52, P2 ;  /* 0x000000520800780c */ /* 0x040fe20001741670 */
[----:B------:R-:W-:Y:S01]  /*6750*/  MUFU.EX2 R97, R97 ;  /* 0x0000006100617308 */ /* 0x000fe20000000800 */
[C---:B------:R-:W-:Y:S02]  /*6760*/  ISETP.LT.OR P1, PT, R8.reuse, 0x59, P1 ;  /* 0x000000590800780c */ /* 0x040fe40000f21670 */
[----:B------:R-:W-:Y:S02]  /*6770*/  ISETP.LT.OR P0, PT, R8, 0x5a, P0 ;  /* 0x0000005a0800780c */ /* 0x000fe40000701670 */
[----:B------:R-:W-:-:S02]  /*6780*/  FMNMX.FTZ R8, R179, R9, !PT ;  /* 0x00000009b3087209 */ /* 0x000fc40007810000 */
[----:B-1----:R-:W-:Y:S01]  /*6790*/  F2FP.BF16.PACK_AB R128, R143, R167 ;  /* 0x000000a78f80723e */ /* 0x002fe200000010ff */
[----:B------:R-:W1:Y:S01]  /*67a0*/  MUFU.EX2 R47, R47 ;  /* 0x0000002f002f7308 */ /* 0x000e620000000800 */
[----:B---3--:R-:W-:Y:S01]  /*67b0*/  F2FP.BF16.PACK_AB R130, R108, R142 ;  /* 0x0000008e6c82723e */ /* 0x008fe200000010ff */
[----:B------:R-:W-:Y:S01]  /*67c0*/  FADD.FTZ R143, R167, R143 ;  /* 0x0000008fa78f7221 */ /* 0x000fe20000010000 */
[----:B----4-:R-:W-:Y:S02]  /*67d0*/  F2FP.BF16.PACK_AB R129, R140, R141 ;  /* 0x0000008d8c81723e */ /* 0x010fe400000010ff */
[----:B------:R-:W-:Y:S02]  /*67e0*/  F2FP.BF16.PACK_AB R131, R110, R109 ;  /* 0x0000006d6e83723e */ /* 0x000fe400000010ff */
[----:B------:R-:W-:Y:S01]  /*67f0*/  FMNMX.FTZ R67, R180, R8, !PT ;  /* 0x00000008b4437209 */ /* 0x000fe20007810000 */
[----:B------:R-:W-:Y:S01]  /*6800*/  MUFU.EX2 R45, R45 ;  /* 0x0000002d002d7308 */ /* 0x000fe20000000800 */
[----:B------:R-:W-:Y:S01]  /*6810*/  FSEL R187, R118, -INF , !P6 ;  /* 0xff80000076bb7808 */ /* 0x000fe20007000000 */
[----:B------:R-:W-:Y:S01]  /*6820*/  LDSM.16.MT88.4 R8, [R219+0x1100] ;  /* 0x00110000db08783b */ /* 0x000fe20000004200 */
[----:B------:R-:W-:Y:S01]  /*6830*/  FMNMX.FTZ R67, R177, R67, !PT ;  /* 0x00000043b1437209 */ /* 0x000fe20007810000 */
[----:B--2---:R-:W-:Y:S01]  /*6840*/  HMMA.16816.F32.BF16 R24, R128, R20, RZ ;  /* 0x000000148018723c */ /* 0x004fe200000418ff */
[----:B------:R-:W-:-:S02]  /*6850*/  FSEL R182, R119, -INF , !P2 ;  /* 0xff80000077b67808 */ /* 0x000fc40005000000 */
[----:B------:R-:W-:Y:S01]  /*6860*/  FMNMX.FTZ R66, R187, R67, !PT ;  /* 0x00000043bb427209 */ /* 0x000fe20007810000 */
[----:B------:R-:W2:Y:S01]  /*6870*/  MUFU.EX2 R95, R95 ;  /* 0x0000005f005f7308 */ /* 0x000ea20000000800 */
[----:B------:R-:W-:Y:S02]  /*6880*/  FSEL R183, R34, -INF , !P1 ;  /* 0xff80000022b77808 */ /* 0x000fe40004800000 */
[----:B------:R-:W-:Y:S01]  /*6890*/  FMNMX.FTZ R66, R182, R66, !PT ;  /* 0x00000042b6427209 */ /* 0x000fe20007810000 */
[C---:B-----5:R-:W-:Y:S01]  /*68a0*/  HMMA.16816.F32.BF16 R160, R128.reuse, R16, RZ ;  /* 0x0000001080a0723c */ /* 0x060fe200000418ff */
[----:B------:R-:W-:Y:S02]  /*68b0*/  FMNMX.FTZ R0, R0, R44, !PT ;  /* 0x0000002c00007209 */ /* 0x000fe40007810000 */
[----:B------:R-:W-:Y:S01]  /*68c0*/  FSEL R184, R35, -INF , !P0 ;  /* 0xff80000023b87808 */ /* 0x000fe20004000000 */
[----:B------:R-:W-:Y:S01]  /*68d0*/  MUFU.EX2 R94, R94 ;  /* 0x0000005e005e7308 */ /* 0x000fe20000000800 */
[----:B------:R-:W-:Y:S01]  /*68e0*/  FMNMX.FTZ R44, R183, R66, !PT ;  /* 0x00000042b72c7209 */ /* 0x000fe20007810000 */
[----:B------:R-:W3:Y:S01]  /*68f0*/  SHFL.BFLY PT, R34, R0, 0x1, 0x1f ;  /* 0x0c201f0000227f89 */ /* 0x000ee200000e0000 */
[----:B------:R-:W-:Y:S01]  /*6900*/  F2FP.BF16.PACK_AB R4, R111, R168 ;  /* 0x000000a86f04723e */ /* 0x000fe200000010ff */
[C---:B------:R-:W-:Y:S01]  /*6910*/  HMMA.16816.F32.BF16 R144, R128.reuse, R36, RZ ;  /* 0x000000248090723c */ /* 0x040fe200000418ff */
[----:B------:R-:W-:Y:S01]  /*6920*/  FMNMX.FTZ R44, R184, R44, !PT ;  /* 0x0000002cb82c7209 */ /* 0x000fe20007810000 */
[----:B------:R-:W-:Y:S01]  /*6930*/  LDSM.16.MT88.4 R64, [R220+0x1900] ;  /* 0x00190000dc40783b */ /* 0x000fe20000004200 */
[----:B------:R-:W-:Y:S01]  /*6940*/  F2FP.BF16.PACK_AB R5, R165, R166 ;  /* 0x000000a6a505723e */ /* 0x000fe200000010ff */
[----:B------:R-:W-:Y:S01]  /*6950*/  MUFU.EX2 R93, R93 ;  /* 0x0000005d005d7308 */ /* 0x000fe20000000800 */
[----:B------:R-:W-:Y:S01]  /*6960*/  F2FP.BF16.PACK_AB R6, R164, R121 ;  /* 0x00000079a406723e */ /* 0x000fe200000010ff */
[----:B------:R-:W4:Y:S01]  /*6970*/  SHFL.BFLY PT, R35, R44, 0x2, 0x1f ;  /* 0x0c401f002c237f89 */ /* 0x000f2200000e0000 */
[----:B------:R-:W-:Y:S01]  /*6980*/  F2FP.BF16.PACK_AB R7, R122, R123 ;  /* 0x0000007b7a07723e */ /* 0x000fe200000010ff */
[C---:B------:R-:W-:Y:S04]  /*6990*/  HMMA.16816.F32.BF16 R104, R128.reuse, R28, RZ ;  /* 0x0000001c8068723c */ /* 0x040fe800000418ff */
[----:B------:R-:W-:Y:S04]  /*69a0*/  MUFU.EX2 R169, R169 ;  /* 0x000000a900a97308 */ /* 0x000fe80000000800 */
[----:B------:R-:W-:Y:S04]  /*69b0*/  HMMA.16816.F32.BF16 R148, R128, R18, RZ ;  /* 0x000000128094723c */ /* 0x000fe800000418ff */
[----:B------:R-:W5:Y:S01]  /*69c0*/  MUFU.EX2 R170, R170 ;  /* 0x000000aa00aa7308 */ /* 0x000f620000000800 */
[----:B---3--:R-:W-:-:S03]  /*69d0*/  FMNMX.FTZ R0, R0, R34, !PT ;  /* 0x0000002200007209 */ /* 0x008fc60007810000 */
[----:B------:R-:W-:Y:S01]  /*69e0*/  HMMA.16816.F32.BF16 R100, R128, R38, RZ ;  /* 0x000000268064723c */ /* 0x000fe200000418ff */
[C---:B------:R-:W-:Y:S01]  /*69f0*/  FSETP.NEU.FTZ.AND P0, PT, R0.reuse, -INF , PT ;  /* 0xff8000000000780b */ /* 0x040fe20003f1d000 */
[----:B------:R-:W-:Y:S02]  /*6a00*/  FMUL.FTZ R203, R0, c[0x0][0x2d0] ;  /* 0x0000b40000cb7a20 */ /* 0x000fe40000410000 */
[----:B------:R-:W-:Y:S01]  /*6a10*/  MUFU.EX2 R171, R171 ;  /* 0x000000ab00ab7308 */ /* 0x000fe20000000800 */
[----:B----4-:R-:W-:-:S03]  /*6a20*/  FMNMX.FTZ R44, R44, R35, !PT ;  /* 0x000000232c2c7209 */ /* 0x010fc60007810000 */
[----:B------:R-:W-:Y:S01]  /*6a30*/  HMMA.16816.F32.BF16 R112, R128, R30, RZ ;  /* 0x0000001e8070723c */ /* 0x000fe200000418ff */
[----:B------:R-:W-:-:S03]  /*6a40*/  FSEL R203, R203, RZ, P0 ;  /* 0x000000ffcbcb7208 */ /* 0x000fc60000000000 */
[----:B------:R-:W3:Y:S02]  /*6a50*/  MUFU.EX2 R172, R172 ;  /* 0x000000ac00ac7308 */ /* 0x000ee40000000800 */
[--C-:B------:R-:W-:Y:S02]  /*6a60*/  FFMA.FTZ R181, R61, c[0x0][0x2d0], -R203.reuse ;  /* 0x0000b4003db57a23 */ /* 0x100fe400000108cb */
[----:B------:R-:W-:Y:S01]  /*6a70*/  HMMA.16816.F32.BF16 R128, R128, R22, RZ ;  /* 0x000000168080723c */ /* 0x000fe200000418ff */
[--C-:B------:R-:W-:Y:S02]  /*6a80*/  FFMA.FTZ R186, R60, c[0x0][0x2d0], -R203.reuse ;  /* 0x0000b4003cba7a23 */ /* 0x100fe400000108cb */
[--C-:B------:R-:W-:Y:S01]  /*6a90*/  FFMA.FTZ R185, R57, c[0x0][0x2d0], -R203.reuse ;  /* 0x0000b40039b97a23 */ /* 0x100fe200000108cb */
[----:B------:R-:W-:Y:S01]  /*6aa0*/  LDSM.16.MT88.4 R60, [R219+0x1900] ;  /* 0x00190000db3c783b */ /* 0x000fe20000004200 */
[--C-:B------:R-:W-:Y:S01]  /*6ab0*/  FFMA.FTZ R189, R56, c[0x0][0x2d0], -R203.reuse ;  /* 0x0000b40038bd7a23 */ /* 0x100fe200000108cb */
[----:B------:R-:W-:Y:S01]  /*6ac0*/  MUFU.EX2 R181, R181 ;  /* 0x000000b500b57308 */ /* 0x000fe20000000800 */
[--C-:B------:R-:W-:Y:S01]  /*6ad0*/  FFMA.FTZ R188, R53, c[0x0][0x2d0], -R203.reuse ;  /* 0x0000b40035bc7a23 */ /* 0x100fe200000108cb */
[----:B------:R-:W-:Y:S01]  /*6ae0*/  HMMA.16816.F32.BF16 R24, R4, R76, R24 ;  /* 0x0000004c0418723c */ /* 0x000fe20000041818 */
[----:B------:R-:W-:Y:S01]  /*6af0*/  LDSM.16.MT88.4 R56, [R218+0x1900] ;  /* 0x00190000da38783b */ /* 0x000fe20000004200 */
[----:B------:R-:W-:-:S02]  /*6b00*/  FFMA.FTZ R190, R52, c[0x0][0x2d0], -R203 ;  /* 0x0000b40034be7a23 */ /* 0x000fc400000108cb */
[--C-:B------:R-:W-:Y:S02]  /*6b10*/  FFMA.FTZ R195, R41, c[0x0][0x2d0], -R203.reuse ;  /* 0x0000b40029c37a23 */ /* 0x100fe400000108cb */
[----:B------:R-:W4:Y:S01]  /*6b20*/  MUFU.EX2 R186, R186 ;  /* 0x000000ba00ba7308 */ /* 0x000f220000000800 */
[----:B------:R-:W-:Y:S01]  /*6b30*/  FFMA.FTZ R196, R40, c[0x0][0x2d0], -R203 ;  /* 0x0000b40028c47a23 */ /* 0x000fe200000108cb */
[C---:B------:R-:W-:Y:S06]  /*6b40*/  HMMA.16816.F32.BF16 R160, R4.reuse, R88, R160 ;  /* 0x0000005804a0723c */ /* 0x040fec00000418a0 */
[----:B------:R-:W-:Y:S02]  /*6b50*/  MUFU.EX2 R185, R185 ;  /* 0x000000b900b97308 */ /* 0x000fe40000000800 */
[C---:B------:R-:W-:Y:S06]  /*6b60*/  HMMA.16816.F32.BF16 R144, R4.reuse, R84, R144 ;  /* 0x000000540490723c */ /* 0x040fec0000041890 */
[----:B------:R-:W1:Y:S02]  /*6b70*/  MUFU.EX2 R189, R189 ;  /* 0x000000bd00bd7308 */ /* 0x000e640000000800 */
[C---:B------:R-:W-:Y:S06]  /*6b80*/  HMMA.16816.F32.BF16 R104, R4.reuse, R80, R104 ;  /* 0x000000500468723c */ /* 0x040fec0000041868 */
[----:B------:R-:W-:Y:S02]  /*6b90*/  MUFU.EX2 R188, R188 ;  /* 0x000000bc00bc7308 */ /* 0x000fe40000000800 */
[C---:B------:R-:W-:Y:S06]  /*6ba0*/  HMMA.16816.F32.BF16 R148, R4.reuse, R90, R148 ;  /* 0x0000005a0494723c */ /* 0x040fec0000041894 */
[----:B------:R-:W-:Y:S02]  /*6bb0*/  MUFU.EX2 R190, R190 ;  /* 0x000000be00be7308 */ /* 0x000fe40000000800 */
[C---:B------:R-:W-:Y:S06]  /*6bc0*/  HMMA.16816.F32.BF16 R100, R4.reuse, R86, R100 ;  /* 0x000000560464723c */ /* 0x040fec0000041864 */
[----:B------:R-:W-:Y:S02]  /*6bd0*/  MUFU.EX2 R195, R195 ;  /* 0x000000c300c37308 */ /* 0x000fe40000000800 */
[C---:B------:R-:W-:Y:S06]  /*6be0*/  HMMA.16816.F32.BF16 R112, R4.reuse, R82, R112 ;  /* 0x000000520470723c */ /* 0x040fec0000041870 */
[----:B------:R-:W-:Y:S02]  /*6bf0*/  MUFU.EX2 R196, R196 ;  /* 0x000000c400c47308 */ /* 0x000fe40000000800 */
[----:B------:R-:W-:Y:S07]  /*6c00*/  HMMA.16816.F32.BF16 R128, R4, R78, R128 ;  /* 0x0000004e0480723c */ /* 0x000fee0000041880 */
[----:B------:R-:W-:-:S02]  /*6c10*/  F2FP.BF16.PACK_AB R4, R99, R120 ;  /* 0x000000786304723e */ /* 0x000fc400000010ff */
[----:B------:R-:W-:Y:S02]  /*6c20*/  F2FP.BF16.PACK_AB R5, R92, R98 ;  /* 0x000000625c05723e */ /* 0x000fe400000010ff */
[----:B------:R-:W-:Y:S02]  /*6c30*/  F2FP.BF16.PACK_AB R6, R46, R96 ;  /* 0x000000602e06723e */ /* 0x000fe400000010ff */
[----:B-1----:R-:W-:-:S07]  /*6c40*/  F2FP.BF16.PACK_AB R7, R47, R97 ;  /* 0x000000612f07723e */ /* 0x002fce00000010ff */
[C---:B------:R-:W-:Y:S01]  /*6c50*/  HMMA.16816.F32.BF16 R116, R4.reuse, R72, R24 ;  /* 0x000000480474723c */ /* 0x040fe20000041818 */
[----:B------:R-:W1:Y:S07]  /*6c60*/  SHFL.BFLY PT, R24, R44, 0x1, 0x1f ;  /* 0x0c201f002c187f89 */ /* 0x000e6e00000e0000 */
[C---:B------:R-:W-:Y:S08]  /*6c70*/  HMMA.16816.F32.BF16 R160, R4.reuse, R48, R160 ;  /* 0x0000003004a0723c */ /* 0x040ff000000418a0 */
[C---:B------:R-:W-:Y:S08]  /*6c80*/  HMMA.16816.F32.BF16 R144, R4.reuse, R12, R144 ;  /* 0x0000000c0490723c */ /* 0x040ff00000041890 */
[----:B------:R-:W-:Y:S01]  /*6c90*/  HMMA.16816.F32.BF16 R104, R4, R8, R104 ;  /* 0x000000080468723c */ /* 0x000fe20000041868 */
[----:B-1----:R-:W-:-:S04]  /*6ca0*/  FMNMX.FTZ R44, R24, R44, !PT ;  /* 0x0000002c182c7209 */ /* 0x002fc80007810000 */
[C---:B------:R-:W-:Y:S01]  /*6cb0*/  FSETP.NEU.FTZ.AND P0, PT, R44.reuse, -INF , PT ;  /* 0xff8000002c00780b */ /* 0x040fe20003f1d000 */
[----:B------:R-:W-:Y:S02]  /*6cc0*/  FMUL.FTZ R205, R44, c[0x0][0x2d0] ;  /* 0x0000b4002ccd7a20 */ /* 0x000fe40000410000 */
[----:B------:R-:W-:Y:S03]  /*6cd0*/  HMMA.16816.F32.BF16 R148, R4, R50, R148 ;  /* 0x000000320494723c */ /* 0x000fe60000041894 */
[----:B------:R-:W-:Y:S02]  /*6ce0*/  FSEL R205, R205, RZ, P0 ;  /* 0x000000ffcdcd7208 */ /* 0x000fe40000000000 */
[----:B------:R-:W-:-:S03]  /*6cf0*/  PLOP3.LUT P0, PT, PT, PT, UP6, 0x40, 0x0 ;  /* 0x000000000000781c */ /* 0x000fc60003f0e868 */
[C---:B------:R-:W-:Y:S01]  /*6d00*/  HMMA.16816.F32.BF16 R100, R4.reuse, R14, R100 ;  /* 0x0000000e0464723c */ /* 0x040fe20000041864 */
[--C-:B------:R-:W-:Y:S02]  /*6d10*/  FFMA.FTZ R191, R191, c[0x0][0x2d0], -R205.reuse ;  /* 0x0000b400bfbf7a23 */ /* 0x100fe400000108cd */
[--C-:B------:R-:W-:Y:S02]  /*6d20*/  FFMA.FTZ R193, R55, c[0x0][0x2d0], -R205.reuse ;  /* 0x0000b40037c17a23 */ /* 0x100fe400000108cd */
[--C-:B------:R-:W-:Y:S02]  /*6d30*/  FFMA.FTZ R192, R54, c[0x0][0x2d0], -R205.reuse ;  /* 0x0000b40036c07a23 */ /* 0x100fe400000108cd */
[--C-:B------:R-:W-:Y:S01]  /*6d40*/  FFMA.FTZ R194, R43, c[0x0][0x2d0], -R205.reuse ;  /* 0x0000b4002bc27a23 */ /* 0x100fe200000108cd */
[----:B------:R-:W-:Y:S01]  /*6d50*/  HMMA.16816.F32.BF16 R112, R4, R10, R112 ;  /* 0x0000000a0470723c */ /* 0x000fe20000041870 */
[----:B------:R-:W-:Y:S01]  /*6d60*/  MUFU.EX2 R191, R191 ;  /* 0x000000bf00bf7308 */ /* 0x000fe20000000800 */
[----:B------:R-:W-:-:S02]  /*6d70*/  FFMA.FTZ R198, R42, c[0x0][0x2d0], -R205 ;  /* 0x0000b4002ac67a23 */ /* 0x000fc400000108cd */
[--C-:B------:R-:W-:Y:S02]  /*6d80*/  FFMA.FTZ R199, R33, c[0x0][0x2d0], -R205.reuse ;  /* 0x0000b40021c77a23 */ /* 0x100fe400000108cd */
[--C-:B------:R-:W-:Y:S02]  /*6d90*/  FFMA.FTZ R197, R32, c[0x0][0x2d0], -R205.reuse ;  /* 0x0000b40020c57a23 */ /* 0x100fe400000108cd */
[----:B------:R-:W-:Y:S01]  /*6da0*/  HMMA.16816.F32.BF16 R128, R4, R74, R128 ;  /* 0x0000004a0480723c */ /* 0x000fe20000041880 */
[----:B------:R-:W1:Y:S01]  /*6db0*/  MUFU.EX2 R193, R193 ;  /* 0x000000c100c17308 */ /* 0x000e620000000800 */
[--C-:B------:R-:W-:Y:S02]  /*6dc0*/  FFMA.FTZ R200, R200, c[0x0][0x2d0], -R205.reuse ;  /* 0x0000b400c8c87a23 */ /* 0x100fe400000108cd */
[--C-:B------:R-:W-:Y:S02]  /*6dd0*/  FFMA.FTZ R204, R204, c[0x0][0x2d0], -R205.reuse ;  /* 0x0000b400cccc7a23 */ /* 0x100fe400000108cd */
[--C-:B------:R-:W-:Y:S01]  /*6de0*/  FFMA.FTZ R202, R202, c[0x0][0x2d0], -R205.reuse ;  /* 0x0000b400caca7a23 */ /* 0x100fe200000108cd */
[----:B--2---:R-:W-:Y:S01]  /*6df0*/  F2FP.BF16.PACK_AB R4, R95, R45 ;  /* 0x0000002d5f04723e */ /* 0x004fe200000010ff */
[--C-:B------:R-:W-:Y:S01]  /*6e00*/  FFMA.FTZ R201, R201, c[0x0][0x2d0], -R205.reuse ;  /* 0x0000b400c9c97a23 */ /* 0x100fe200000108cd */
[----:B------:R-:W-:Y:S01]  /*6e10*/  MUFU.EX2 R192, R192 ;  /* 0x000000c000c07308 */ /* 0x000fe20000000800 */
[----:B-----5:R-:W-:Y:S01]  /*6e20*/  F2FP.BF16.PACK_AB R5, R170, R169 ;  /* 0x000000a9aa05723e */ /* 0x020fe200000010ff */
[----:B------:R-:W-:Y:S01]  /*6e30*/  FFMA.FTZ R184, R184, c[0x0][0x2d0], -R205 ;  /* 0x0000b400b8b87a23 */ /* 0x000fe200000108cd */
[----:B------:R-:W-:-:S02]  /*6e40*/  F2FP.BF16.PACK_AB R6, R93, R94 ;  /* 0x0000005e5d06723e */ /* 0x000fc400000010ff */
[----:B---3--:R-:W-:-:S03]  /*6e50*/  F2FP.BF16.PACK_AB R7, R172, R171 ;  /* 0x000000abac07723e */ /* 0x008fc600000010ff */
[----:B------:R-:W2:Y:S04]  /*6e60*/  MUFU.EX2 R194, R194 ;  /* 0x000000c200c27308 */ /* 0x000ea80000000800 */
[C---:B------:R-:W-:Y:S04]  /*6e70*/  HMMA.16816.F32.BF16 R160, R4.reuse, R68, R160 ;  /* 0x0000004404a0723c */ /* 0x040fe800000418a0 */
[----:B------:R-:W3:Y:S04]  /*6e80*/  MUFU.EX2 R198, R198 ;  /* 0x000000c600c67308 */ /* 0x000ee80000000800 */
[C---:B------:R-:W-:Y:S04]  /*6e90*/  HMMA.16816.F32.BF16 R148, R4.reuse, R70, R148 ;  /* 0x000000460494723c */ /* 0x040fe80000041894 */
[----:B------:R-:W5:Y:S04]  /*6ea0*/  MUFU.EX2 R199, R199 ;  /* 0x000000c700c77308 */ /* 0x000f680000000800 */
[C---:B------:R-:W-:Y:S04]  /*6eb0*/  HMMA.16816.F32.BF16 R144, R4.reuse, R64, R144 ;  /* 0x000000400490723c */ /* 0x040fe80000041890 */
[----:B------:R-:W1:Y:S04]  /*6ec0*/  MUFU.EX2 R197, R197 ;  /* 0x000000c500c57308 */ /* 0x000e680000000800 */
[C---:B------:R-:W-:Y:S04]  /*6ed0*/  HMMA.16816.F32.BF16 R100, R4.reuse, R66, R100 ;  /* 0x000000420464723c */ /* 0x040fe80000041864 */
[----:B------:R-:W1:Y:S04]  /*6ee0*/  MUFU.EX2 R200, R200 ;  /* 0x000000c800c87308 */ /* 0x000e680000000800 */
[C---:B------:R-:W-:Y:S04]  /*6ef0*/  HMMA.16816.F32.BF16 R104, R4.reuse, R60, R104 ;  /* 0x0000003c0468723c */ /* 0x040fe80000041868 */
[----:B------:R-:W-:Y:S04]  /*6f00*/  MUFU.EX2 R204, R204 ;  /* 0x000000cc00cc7308 */ /* 0x000fe80000000800 */
[C---:B------:R-:W-:Y:S04]  /*6f10*/  HMMA.16816.F32.BF16 R112, R4.reuse, R62, R112 ;  /* 0x0000003e0470723c */ /* 0x040fe80000041870 */
[----:B------:R-:W-:Y:S04]  /*6f20*/  MUFU.EX2 R202, R202 ;  /* 0x000000ca00ca7308 */ /* 0x000fe80000000800 */
[C---:B------:R-:W-:Y:S04]  /*6f30*/  HMMA.16816.F32.BF16 R116, R4.reuse, R56, R116 ;  /* 0x000000380474723c */ /* 0x040fe80000041874 */
[----:B------:R-:W-:Y:S04]  /*6f40*/  MUFU.EX2 R201, R201 ;  /* 0x000000c900c97308 */ /* 0x000fe80000000800 */
[----:B------:R-:W-:Y:S07]  /*6f50*/  HMMA.16816.F32.BF16 R128, R4, R58, R128 ;  /* 0x0000003a0480723c */ /* 0x000fee0000041880 */
[----:B----4-:R-:W-:Y:S01]  /*6f60*/  F2FP.BF16.PACK_AB R4, R186, R181 ;  /* 0x000000b5ba04723e */ /* 0x010fe200000010ff */
[----:B------:R-:W-:Y:S01]  /*6f70*/  FADD.FTZ R181, R181, R186 ;  /* 0x000000bab5b57221 */ /* 0x000fe20000010000 */
[----:B------:R-:W-:-:S02]  /*6f80*/  F2FP.BF16.PACK_AB R6, R189, R185 ;  /* 0x000000b9bd06723e */ /* 0x000fc400000010ff */
[----:B-1----:R-:W-:Y:S01]  /*6f90*/  F2FP.BF16.PACK_AB R5, R193, R191 ;  /* 0x000000bfc105723e */ /* 0x002fe200000010ff */
[----:B------:R-:W-:Y:S01]  /*6fa0*/  FADD.FTZ R191, R191, R193 ;  /* 0x000000c1bfbf7221 */ /* 0x000fe20000010000 */
[----:B--2---:R-:W-:Y:S01]  /*6fb0*/  F2FP.BF16.PACK_AB R7, R194, R192 ;  /* 0x000000c0c207723e */ /* 0x004fe200000010ff */
[----:B------:R-:W-:Y:S02]  /*6fc0*/  FADD.FTZ R181, R185, R181 ;  /* 0x000000b5b9b57221 */ /* 0x000fe40000010000 */
[----:B------:R-:W-:Y:S02]  /*6fd0*/  FADD.FTZ R191, R192, R191 ;  /* 0x000000bfc0bf7221 */ /* 0x000fe40000010000 */
[----:B------:R-:W-:Y:S02]  /*6fe0*/  FADD.FTZ R181, R189, R181 ;  /* 0x000000b5bdb57221 */ /* 0x000fe40000010000 */
[----:B------:R-:W-:Y:S01]  /*6ff0*/  HMMA.16816.F32.BF16 R40, R4, R36, RZ ;  /* 0x000000240428723c */ /* 0x000fe200000418ff */
[----:B------:R-:W-:-:S02]  /*7000*/  FADD.FTZ R191, R194, R191 ;  /* 0x000000bfc2bf7221 */ /* 0x000fc40000010000 */
[----:B------:R-:W-:Y:S02]  /*7010*/  FADD.FTZ R181, R188, R181 ;  /* 0x000000b5bcb57221 */ /* 0x000fe40000010000 */
[----:B---3--:R-:W-:Y:S02]  /*7020*/  FADD.FTZ R191, R198, R191 ;  /* 0x000000bfc6bf7221 */ /* 0x008fe40000010000 */
        /* <DEDUP_REMOVED lines=22> */
[----:B------:R-:W1:Y:S02]  /*7190*/  MUFU.EX2 R88, R88 ;  /* 0x0000005800587308 */ /* 0x000e640000000800 */
[--C-:B------:R-:W-:Y:S01]  /*71a0*/  FFMA.FTZ R84, R245, c[0x0][0x2d0], -R203.reuse ;  /* 0x0000b400f5547a23 */ /* 0x100fe200000108cb */
[C---:B------:R-:W-:Y:S01]  /*71b0*/  HMMA.16816.F32.BF16 R32, R4.reuse, R80, R32 ;  /* 0x000000500420723c */ /* 0x040fe20000041820 */
[----:B------:R-:W-:Y:S02]  /*71c0*/  FFMA.FTZ R85, R239, c[0x0][0x2d0], -R210 ;  /* 0x0000b400ef557a23 */ /* 0x000fe400000108d2 */
[----:B------:R-:W-:Y:S02]  /*71d0*/  FFMA.FTZ R239, R132, c[0x0][0x2d0], -R203 ;  /* 0x0000b40084ef7a23 */ /* 0x000fe400000108cb */
[----:B------:R-:W-:Y:S02]  /*71e0*/  MUFU.EX2 R84, R84 ;  /* 0x0000005400547308 */ /* 0x000fe40000000800 */
[--C-:B------:R-:W-:Y:S01]  /*71f0*/  FFMA.FTZ R81, R246, c[0x0][0x2d0], -R205.reuse ;  /* 0x0000b400f6517a23 */ /* 0x100fe200000108cd */
[----:B------:R-:W-:Y:S01]  /*7200*/  HMMA.16816.F32.BF16 R24, R4, R76, R24 ;  /* 0x0000004c0418723c */ /* 0x000fe20000041818 */
[----:B------:R-:W-:-:S04]  /*7210*/  FFMA.FTZ R80, R135, c[0x0][0x2d0], -R205 ;  /* 0x0000b40087507a23 */ /* 0x000fc800000108cd */
[----:B------:R-:W-:Y:S01]  /*7220*/  MUFU.EX2 R81, R81 ;  /* 0x0000005100517308 */ /* 0x000fe20000000800 */
[----:B-1----:R-:W-:Y:S02]  /*7230*/  FADD.FTZ R181, R88, R181 ;  /* 0x000000b558b57221 */ /* 0x002fe40000010000 */
        /* <DEDUP_REMOVED lines=10> */
[----:B------:R-:W-:Y:S01]  /*72e0*/  HMMA.16816.F32.BF16 R28, R4, R82, R28 ;  /* 0x00000052041c723c */ /* 0x000fe2000004181c */
[--C-:B------:R-:W-:Y:S01]  /*72f0*/  FFMA.FTZ R90, R241, c[0x0][0x2d0], -R139.reuse ;  /* 0x0000b400f15a7a23 */ /* 0x100fe2000001088b */
[----:B------:R-:W-:Y:S01]  /*7300*/  LDSM.16.MT88.4 R124, [R218+0x2900] ;  /* 0x00290000da7c783b */ /* 0x000fe20000004200 */
[----:B------:R-:W-:Y:S02]  /*7310*/  FFMA.FTZ R91, R238, c[0x0][0x2d0], -R139 ;  /* 0x0000b400ee5b7a23 */ /* 0x000fe4000001088b */
[----:B------:R-:W2:Y:S01]  /*7320*/  MUFU.EX2 R86, R86 ;  /* 0x0000005600567308 */ /* 0x000ea20000000800 */
[----:B------:R-:W-:-:S02]  /*7330*/  FFMA.FTZ R241, R136, c[0x0][0x2d0], -R210 ;  /* 0x0000b40088f17a23 */ /* 0x000fc400000108d2 */
[----:B------:R-:W-:Y:S01]  /*7340*/  HMMA.16816.F32.BF16 R20, R4, R78, R20 ;  /* 0x0000004e0414723c */ /* 0x000fe20000041814 */
[--C-:B------:R-:W-:Y:S02]  /*7350*/  FFMA.FTZ R83, R206, c[0x0][0x2d0], -R210.reuse ;  /* 0x0000b400ce537a23 */ /* 0x100fe400000108d2 */
[--C-:B------:R-:W-:Y:S02]  /*7360*/  FFMA.FTZ R82, R208, c[0x0][0x2d0], -R210.reuse ;  /* 0x0000b400d0527a23 */ /* 0x100fe400000108d2 */
[----:B------:R-:W-:Y:S01]  /*7370*/  MUFU.EX2 R77, R77 ;  /* 0x0000004d004d7308 */ /* 0x000fe20000000800 */
[--C-:B------:R-:W-:Y:S01]  /*7380*/  FFMA.FTZ R206, R240, c[0x0][0x2d0], -R139.reuse ;  /* 0x0000b400f0ce7a23 */ /* 0x100fe2000001088b */
[----:B-1----:R-:W-:Y:S01]  /*7390*/  F2FP.BF16.PACK_AB R4, R87, R88 ;  /* 0x000000585704723e */ /* 0x002fe200000010ff */
[----:B------:R-:W-:Y:S01]  /*73a0*/  FFMA.FTZ R79, R207, c[0x0][0x2d0], -R210 ;  /* 0x0000b400cf4f7a23 */ /* 0x000fe200000108d2 */
[----:B------:R-:W-:Y:S01]  /*73b0*/  F2FP.BF16.PACK_AB R5, R80, R81 ;  /* 0x000000515005723e */ /* 0x000fe200000010ff */
[----:B------:R-:W-:-:S02]  /*73c0*/  FFMA.FTZ R207, R211, c[0x0][0x2d0], -R139 ;  /* 0x0000b400d3cf7a23 */ /* 0x000fc4000001088b */
[----:B------:R-:W-:Y:S01]  /*73d0*/  FFMA.FTZ R208, R137, c[0x0][0x2d0], -R210 ;  /* 0x0000b40089d07a23 */ /* 0x000fe200000108d2 */
[----:B------:R-:W1:Y:S01]  /*73e0*/  MUFU.EX2 R76, R76 ;  /* 0x0000004c004c7308 */ /* 0x000e620000000800 */
[----:B--2---:R-:W-:Y:S01]  /*73f0*/  F2FP.BF16.PACK_AB R6, R84, R86 ;  /* 0x000000565406723e */ /* 0x004fe200000010ff */
[--C-:B------:R-:W-:Y:S02]  /*7400*/  FFMA.FTZ R210, R153, c[0x0][0x2d0], -R139.reuse ;  /* 0x0000b40099d27a23 */ /* 0x100fe4000001088b */
[--C-:B------:R-:W-:Y:S02]  /*7410*/  FFMA.FTZ R211, R152, c[0x0][0x2d0], -R139.reuse ;  /* 0x0000b40098d37a23 */ /* 0x100fe4000001088b */
[----:B------:R-:W-:Y:S02]  /*7420*/  FFMA.FTZ R240, R138, c[0x0][0x2d0], -R139 ;  /* 0x0000b4008af07a23 */ /* 0x000fe4000001088b */
[----:B------:R-:W-:Y:S01]  /*7430*/  MUFU.EX2 R85, R85 ;  /* 0x0000005500557308 */ /* 0x000fe20000000800 */
[----:B------:R-:W-:-:S02]  /*7440*/  FFMA.FTZ R238, R133, c[0x0][0x2d0], -R203 ;  /* 0x0000b40085ee7a23 */ /* 0x000fc400000108cb */
[----:B------:R-:W-:Y:S01]  /*7450*/  LDSM.16.MT88.4 R132, [R219+0x2900] ;  /* 0x00290000db84783b */ /* 0x000fe20000004200 */
[----:B------:R-:W-:Y:S02]  /*7460*/  FADD.FTZ R191, R81, R191 ;  /* 0x000000bf51bf7221 */ /* 0x000fe40000010000 */
[----:B------:R-:W-:Y:S01]  /*7470*/  FADD.FTZ R181, R87, R181 ;  /* 0x000000b557b57221 */ /* 0x000fe20000010000 */
[----:B-1----:R-:W-:Y:S01]  /*7480*/  F2FP.BF16.PACK_AB R7, R76, R77 ;  /* 0x0000004d4c07723e */ /* 0x002fe200000010ff */
[----:B------:R-:W1:Y:S01]  /*7490*/  MUFU.EX2 R82, R82 ;  /* 0x0000005200527308 */ /* 0x000e620000000800 */
[----:B------:R-:W-:Y:S02]  /*74a0*/  FADD.FTZ R191, R80, R191 ;  /* 0x000000bf50bf7221 */ /* 0x000fe40000010000 */
[----:B------:R-:W-:Y:S02]  /*74b0*/  FADD.FTZ R181, R86, R181 ;  /* 0x000000b556b57221 */ /* 0x000fe40000010000 */
[----:B------:R-:W-:Y:S01]  /*74c0*/  FADD.FTZ R191, R77, R191 ;  /* 0x000000bf4dbf7221 */ /* 0x000fe20000010000 */
[----:B------:R-:W-:Y:S01]  /*74d0*/  HMMA.16816.F32.BF16 R52, R4, R48, R52 ;  /* 0x000000300434723c */ /* 0x000fe20000041834 */
[----:B------:R-:W-:Y:S01]  /*74e0*/  FADD.FTZ R181, R84, R181 ;  /* 0x000000b554b57221 */ /* 0x000fe20000010000 */
[----:B------:R2:W-:Y:S01]  /*74f0*/  MUFU.EX2 R78, R209 ;  /* 0x000000d1004e7308 */ /* 0x0005e20000000800 */
[----:B------:R-:W-:-:S05]  /*7500*/  FADD.FTZ R191, R76, R191 ;  /* 0x000000bf4cbf7221 */ /* 0x000fca0000010000 */
[C---:B------:R-:W-:Y:S01]  /*7510*/  HMMA.16816.F32.BF16 R48, R4.reuse, R50, R16 ;  /* 0x000000320430723c */ /* 0x040fe20000041810 */
[----:B------:R-:W3:Y:S01]  /*7520*/  LDSM.16.MT88.4 R16, [R225+0x2100] ;  /* 0x00210000e110783b */ /* 0x000ee20000004200 */
[----:B------:R-:W-:Y:S06]  /*7530*/  MUFU.EX2 R79, R79 ;  /* 0x0000004f004f7308 */ /* 0x000fec0000000800 */
[----:B------:R-:W-:Y:S02]  /*7540*/  HMMA.16816.F32.BF16 R40, R4, R12, R40 ;  /* 0x0000000c0428723c */ /* 0x000fe40000041828 */
[----:B------:R-:W-:Y:S01]  /*7550*/  MUFU.EX2 R90, R90 ;  /* 0x0000005a005a7308 */ /* 0x000fe20000000800 */
[----:B--2---:R-:W-:-:S02]  /*7560*/  FFMA.FTZ R209, R155, c[0x0][0x2d0], -R139 ;  /* 0x0000b4009bd17a23 */ /* 0x004fc4000001088b */
[----:B------:R-:W-:Y:S03]  /*7570*/  LDSM.16.MT88.4 R152, [R225+0x2900] ;  /* 0x00290000e198783b */ /* 0x000fe60000004200 */
[C---:B------:R-:W-:Y:S01]  /*7580*/  HMMA.16816.F32.BF16 R36, R4.reuse, R14, R36 ;  /* 0x0000000e0424723c */ /* 0x040fe20000041824 */
[----:B------:R-:W2:Y:S01]  /*7590*/  LDSM.16.MT88.4 R12, [R220+0x2100] ;  /* 0x00210000dc0c783b */ /* 0x000ea20000004200 */
[----:B------:R-:W4:Y:S03]  /*75a0*/  MUFU.EX2 R91, R91 ;  /* 0x0000005b005b7308 */ /* 0x000f260000000800 */
[----:B------:R-:W-:Y:S03]  /*75b0*/  LDSM.16.MT88.4 R136, [R220+0x2900] ;  /* 0x00290000dc88783b */ /* 0x000fe60000004200 */
[C---:B------:R-:W-:Y:S02]  /*75c0*/  HMMA.16816.F32.BF16 R32, R4.reuse, R8, R32 ;  /* 0x000000080420723c */ /* 0x040fe40000041820 */
[----:B------:R-:W-:Y:S06]  /*75d0*/  MUFU.EX2 R206, R206 ;  /* 0x000000ce00ce7308 */ /* 0x000fec0000000800 */
[C---:B------:R-:W-:Y:S01]  /*75e0*/  HMMA.16816.F32.BF16 R28, R4.reuse, R10, R28 ;  /* 0x0000000a041c723c */ /* 0x040fe2000004181c */
[----:B------:R-:W5:Y:S01]  /*75f0*/  LDSM.16.MT88.4 R8, [R219+0x2100] ;  /* 0x00210000db08783b */ /* 0x000f620000004200 */
[----:B------:R-:W2:Y:S06]  /*7600*/  MUFU.EX2 R207, R207 ;  /* 0x000000cf00cf7308 */ /* 0x000eac0000000800 */
[C---:B------:R-:W-:Y:S02]  /*7610*/  HMMA.16816.F32.BF16 R24, R4.reuse, R72, R24 ;  /* 0x000000480418723c */ /* 0x040fe40000041818 */
[----:B------:R-:W-:Y:S05]  /*7620*/  MUFU.EX2 R83, R83 ;  /* 0x0000005300537308 */ /* 0x000fea0000000800 */
[----:B-1----:R-:W-:Y:S01]  /*7630*/  F2FP.BF16.PACK_AB R72, R82, R85 ;  /* 0x000000555248723e */ /* 0x002fe200000010ff */
[----:B------:R-:W-:Y:S01]  /*7640*/  HMMA.16816.F32.BF16 R20, R4, R74, R20 ;  /* 0x0000004a0414723c */ /* 0x000fe20000041814 */
[----:B------:R-:W1:Y:S01]  /*7650*/  LDSM.16.MT88.4 R4, [R218+0x2100] ;  /* 0x00210000da04783b */ /* 0x000e620000004200 */
[----:B----4-:R-:W-:Y:S01]  /*7660*/  F2FP.BF16.PACK_AB R73, R91, R90 ;  /* 0x0000005a5b49723e */ /* 0x010fe200000010ff */
[----:B------:R-:W-:Y:S04]  /*7670*/  MUFU.EX2 R89, R89 ;  /* 0x0000005900597308 */ /* 0x000fe80000000800 */
[----:B------:R-:W-:-:S02]  /*7680*/  F2FP.BF16.PACK_AB R74, R79, R78 ;  /* 0x0000004e4f4a723e */ /* 0x000fc400000010ff */
[----:B--2---:R-:W-:Y:S02]  /*7690*/  F2FP.BF16.PACK_AB R75, R207, R206 ;  /* 0x000000cecf4b723e */ /* 0x004fe400000010ff */
[----:B------:R-:W-:Y:S05]  /*76a0*/  MUFU.EX2 R208, R208 ;  /* 0x000000d000d07308 */ /* 0x000fea0000000800 */
[C---:B---3--:R-:W-:Y:S03]  /*76b0*/  HMMA.16816.F32.BF16 R160, R72.reuse, R16, R160 ;  /* 0x0000001048a0723c */ /* 0x048fe600000418a0 */
[----:B------:R-:W-:Y:S05]  /*76c0*/  MUFU.EX2 R241, R241 ;  /* 0x000000f100f17308 */ /* 0x000fea0000000800 */
[C---:B------:R-:W-:Y:S03]  /*76d0*/  HMMA.16816.F32.BF16 R148, R72.reuse, R18, R148 ;  /* 0x000000124894723c */ /* 0x040fe60000041894 */
[----:B------:R-:W-:Y:S05]  /*76e0*/  MUFU.EX2 R209, R209 ;  /* 0x000000d100d17308 */ /* 0x000fea0000000800 */
[C---:B------:R-:W-:Y:S03]  /*76f0*/  HMMA.16816.F32.BF16 R144, R72.reuse, R12, R144 ;  /* 0x0000000c4890723c */ /* 0x040fe60000041890 */
[----:B------:R-:W-:Y:S05]  /*7700*/  MUFU.EX2 R210, R210 ;  /* 0x000000d200d27308 */ /* 0x000fea0000000800 */
[C---:B------:R-:W-:Y:S03]  /*7710*/  HMMA.16816.F32.BF16 R100, R72.reuse, R14, R100 ;  /* 0x0000000e4864723c */ /* 0x040fe60000041864 */
[----:B------:R-:W-:Y:S05]  /*7720*/  MUFU.EX2 R211, R211 ;  /* 0x000000d300d37308 */ /* 0x000fea0000000800 */
[C---:B-----5:R-:W-:Y:S03]  /*7730*/  HMMA.16816.F32.BF16 R104, R72.reuse, R8, R104 ;  /* 0x000000084868723c */ /* 0x060fe60000041868 */
[----:B------:R-:W-:Y:S05]  /*7740*/  MUFU.EX2 R240, R240 ;  /* 0x000000f000f07308 */ /* 0x000fea0000000800 */
[C---:B------:R-:W-:Y:S03]  /*7750*/  HMMA.16816.F32.BF16 R112, R72.reuse, R10, R112 ;  /* 0x0000000a4870723c */ /* 0x040fe60000041870 */
[----:B------:R-:W2:Y:S05]  /*7760*/  MUFU.EX2 R238, R238 ;  /* 0x000000ee00ee7308 */ /* 0x000eaa0000000800 */
[C---:B-1----:R-:W-:Y:S03]  /*7770*/  HMMA.16816.F32.BF16 R116, R72.reuse, R4, R116 ;  /* 0x000000044874723c */ /* 0x042fe60000041874 */
[----:B------:R-:W1:Y:S05]  /*7780*/  MUFU.EX2 R239, R239 ;  /* 0x000000ef00ef7308 */ /* 0x000e6a0000000800 */
[----:B------:R-:W-:Y:S03]  /*7790*/  HMMA.16816.F32.BF16 R128, R72, R6, R128 ;  /* 0x000000064880723c */ /* 0x000fe60000041880 */
[----:B------:R-:W3:Y:S01]  /*77a0*/  MUFU.EX2 R242, R242 ;  /* 0x000000f200f27308 */ /* 0x000ee20000000800 */
[----:B--2---:R-:W-:-:S03]  /*77b0*/  FADD.FTZ R181, R238, R181 ;  /* 0x000000b5eeb57221 */ /* 0x004fc60000010000 */
[----:B------:R-:W-:Y:S02]  /*77c0*/  F2FP.BF16.PACK_AB R72, R89, R83 ;  /* 0x000000535948723e */ /* 0x000fe400000010ff */
[----:B------:R-:W-:Y:S02]  /*77d0*/  F2FP.BF16.PACK_AB R73, R210, R209 ;  /* 0x000000d1d249723e */ /* 0x000fe400000010ff */
[----:B------:R-:W2:Y:S01]  /*77e0*/  MUFU.EX2 R243, R243 ;  /* 0x000000f300f37308 */ /* 0x000ea20000000800 */
[----:B------:R-:W-:Y:S01]  /*77f0*/  F2FP.BF16.PACK_AB R74, R241, R208 ;  /* 0x000000d0f14a723e */ /* 0x000fe200000010ff */
[----:B-1----:R-:W-:Y:S01]  /*7800*/  FADD.FTZ R181, R239, R181 ;  /* 0x000000b5efb57221 */ /* 0x002fe20000010000 */
[----:B------:R-:W-:-:S05]  /*7810*/  F2FP.BF16.PACK_AB R75, R240, R211 ;  /* 0x000000d3f04b723e */ /* 0x000fca00000010ff */
[----:B------:R-:W1:Y:S01]  /*7820*/  MUFU.EX2 R244, R244 ;  /* 0x000000f400f47308 */ /* 0x000e620000000800 */
[----:B---3--:R-:W-:Y:S01]  /*7830*/  FADD.FTZ R181, R242, R181 ;  /* 0x000000b5f2b57221 */ /* 0x008fe20000010000 */
[----:B------:R-:W-:Y:S03]  /*7840*/  HMMA.16816.F32.BF16 R160, R72, R152, R160 ;  /* 0x0000009848a0723c */ /* 0x000fe600000418a0 */
[----:B--2---:R-:W-:-:S05]  /*7850*/  FADD.FTZ R181, R243, R181 ;  /* 0x000000b5f3b57221 */ /* 0x004fca0000010000 */
[----:B------:R-:W-:Y:S01]  /*7860*/  HMMA.16816.F32.BF16 R148, R72, R154, R148 ;  /* 0x0000009a4894723c */ /* 0x000fe20000041894 */
[----:B-1----:R-:W-:-:S07]  /*7870*/  FADD.FTZ R191, R244, R191 ;  /* 0x000000bff4bf7221 */ /* 0x002fce0000010000 */
        /* <DEDUP_REMOVED lines=8> */
[----:B------:R-:W-:Y:S07]  /*7900*/  HMMA.16816.F32.BF16 R128, R72, R126, R128 ;  /* 0x0000007e4880723c */ /* 0x000fee0000041880 */
[----:B------:R-:W-:-:S02]  /*7910*/  F2FP.BF16.PACK_AB R72, R239, R238 ;  /* 0x000000eeef48723e */ /* 0x000fc400000010ff */
[----:B------:R-:W-:Y:S02]  /*7920*/  F2FP.BF16.PACK_AB R74, R243, R242 ;  /* 0x000000f2f34a723e */ /* 0x000fe400000010ff */
[----:B------:R-:W-:Y:S02]  /*7930*/  F2FP.BF16.PACK_AB R73, R204, R244 ;  /* 0x000000f4cc49723e */ /* 0x000fe400000010ff */
[----:B------:R-:W-:-:S07]  /*7940*/  F2FP.BF16.PACK_AB R75, R201, R202 ;  /* 0x000000cac94b723e */ /* 0x000fce00000010ff */
[C---:B------:R-:W-:Y:S07]  /*7950*/  HMMA.16816.F32.BF16 R52, R72.reuse, R68, R52 ;  /* 0x000000444834723c */ /* 0x040fee0000041834 */
[--C-:B------:R-:W-:Y:S01]  /*7960*/  FFMA.FTZ R68, R178, c[0x0][0x2d0], -R205.reuse ;  /* 0x0000b400b2447a23 */ /* 0x100fe200000108cd */
[----:B------:R-:W-:Y:S01]  /*7970*/  HMMA.16816.F32.BF16 R48, R72, R70, R48 ;  /* 0x000000464830723c */ /* 0x000fe20000041830 */
[----:B------:R-:W-:-:S04]  /*7980*/  FFMA.FTZ R69, R179, c[0x0][0x2d0], -R205 ;  /* 0x0000b400b3457a23 */ /* 0x000fc800000108cd */
[----:B------:R-:W1:Y:S02]  /*7990*/  MUFU.EX2 R68, R68 ;  /* 0x0000004400447308 */ /* 0x000e640000000800 */
[----:B------:R-:W-:Y:S01]  /*79a0*/  FFMA.FTZ R70, R180, c[0x0][0x2d0], -R205 ;  /* 0x0000b400b4467a23 */ /* 0x000fe200000108cd */
[----:B------:R-:W-:Y:S01]  /*79b0*/  HMMA.16816.F32.BF16 R40, R72, R64, R40 ;  /* 0x000000404828723c */ /* 0x000fe20000041828 */
[----:B------:R-:W-:-:S04]  /*79c0*/  FFMA.FTZ R71, R157, c[0x0][0x2d0], -R203 ;  /* 0x0000b4009d477a23 */ /* 0x000fc800000108cb */
[----:B------:R-:W2:Y:S02]  /*79d0*/  MUFU.EX2 R69, R69 ;  /* 0x0000004500457308 */ /* 0x000ea40000000800 */
        /* <DEDUP_REMOVED lines=8> */
[----:B------:R-:W1:Y:S01]  /*7a60*/  MUFU.EX2 R65, R65 ;  /* 0x0000004100417308 */ /* 0x000e620000000800 */
[----:B--2---:R-:W-:Y:S02]  /*7a70*/  FADD.FTZ R191, R69, R191 ;  /* 0x000000bf45bf7221 */ /* 0x004fe40000010000 */
[----:B------:R-:W-:Y:S01]  /*7a80*/  FFMA.FTZ R62, R177, c[0x0][0x2d0], -R205 ;  /* 0x0000b400b13e7a23 */ /* 0x000fe200000108cd */
[----:B------:R-:W-:Y:S01]  /*7a90*/  HMMA.16816.F32.BF16 R24, R72, R56, R24 ;  /* 0x000000384818723c */ /* 0x000fe20000041818 */
[----:B------:R-:W-:-:S03]  /*7aa0*/  FFMA.FTZ R63, R156, c[0x0][0x2d0], -R203 ;  /* 0x0000b4009c3f7a23 */ /* 0x000fc600000108cb */
[----:B------:R-:W2:Y:S03]  /*7ab0*/  MUFU.EX2 R60, R60 ;  /* 0x0000003c003c7308 */ /* 0x000ea60000000800 */
[----:B------:R-:W-:Y:S01]  /*7ac0*/  F2FP.BF16.PACK_AB R57, R69, R68 ;  /* 0x000000444539723e */ /* 0x000fe200000010ff */
[C---:B------:R-:W-:Y:S04]  /*7ad0*/  HMMA.16816.F32.BF16 R20, R72.reuse, R58, R20 ;  /* 0x0000003a4814723c */ /* 0x040fe80000041814 */
[----:B------:R-:W3:Y:S03]  /*7ae0*/  MUFU.EX2 R61, R61 ;  /* 0x0000003d003d7308 */ /* 0x000ee60000000800 */
[----:B-1----:R-:W-:Y:S01]  /*7af0*/  F2FP.BF16.PACK_AB R58, R65, R64 ;  /* 0x00000040413a723e */ /* 0x002fe200000010ff */
[----:B------:R-:W-:Y:S04]  /*7b00*/  HMMA.16816.F32.BF16 R36, R72, R66, R36 ;  /* 0x000000424824723c */ /* 0x000fe80000041824 */
[----:B------:R-:W1:Y:S01]  /*7b10*/  MUFU.EX2 R70, R70 ;  /* 0x0000004600467308 */ /* 0x000e620000000800 */
[----:B--2---:R-:W-:-:S02]  /*7b20*/  FADD.FTZ R181, R60, R181 ;  /* 0x000000b53cb57221 */ /* 0x004fc40000010000 */
[----:B------:R-:W-:Y:S02]  /*7b30*/  FFMA.FTZ R66, R175, c[0x0][0x2d0], -R203 ;  /* 0x0000b400af427a23 */ /* 0x000fe400000108cb */
[----:B------:R-:W-:Y:S02]  /*7b40*/  FFMA.FTZ R72, R187, c[0x0][0x2d0], -R205 ;  /* 0x0000b400bb487a23 */ /* 0x000fe400000108cd */
[----:B------:R-:W-:Y:S01]  /*7b50*/  FFMA.FTZ R67, R176, c[0x0][0x2d0], -R203 ;  /* 0x0000b400b0437a23 */ /* 0x000fe200000108cb */
[----:B------:R-:W2:Y:S01]  /*7b60*/  MUFU.EX2 R62, R62 ;  /* 0x0000003e003e7308 */ /* 0x000ea20000000800 */
[C---:B---3--:R-:W-:Y:S01]  /*7b70*/  F2FP.BF16.PACK_AB R56, R61.reuse, R60 ;  /* 0x0000003c3d38723e */ /* 0x048fe200000010ff */
[----:B------:R-:W-:-:S04]  /*7b80*/  FADD.FTZ R181, R61, R181 ;  /* 0x000000b53db57221 */ /* 0x000fc80000010000 */
[----:B------:R-:W-:Y:S02]  /*7b90*/  FADD.FTZ R181, R64, R181 ;  /* 0x000000b540b57221 */ /* 0x000fe40000010000 */
[----:B------:R-:W3:Y:S01]  /*7ba0*/  MUFU.EX2 R66, R66 ;  /* 0x0000004200427308 */ /* 0x000ee20000000800 */
[----:B-1----:R-:W-:Y:S02]  /*7bb0*/  FADD.FTZ R191, R70, R191 ;  /* 0x000000bf46bf7221 */ /* 0x002fe40000010000 */
[----:B------:R-:W-:Y:S01]  /*7bc0*/  FADD.FTZ R181, R65, R181 ;  /* 0x000000b541b57221 */ /* 0x000fe20000010000 */
[----:B--2---:R-:W-:-:S04]  /*7bd0*/  F2FP.BF16.PACK_AB R59, R62, R70 ;  /* 0x000000463e3b723e */ /* 0x004fc800000010ff */
[----:B------:R-:W-:Y:S01]  /*7be0*/  MUFU.EX2 R72, R72 ;  /* 0x0000004800487308 */ /* 0x000fe20000000800 */
[----:B------:R-:W-:Y:S02]  /*7bf0*/  FADD.FTZ R191, R62, R191 ;  /* 0x000000bf3ebf7221 */ /* 0x000fe40000010000 */
[----:B------:R-:W-:Y:S01]  /*7c00*/  HMMA.16816.F32.BF16 R32, R56, R8, R32 ;  /* 0x000000083820723c */ /* 0x000fe20000041820 */
[----:B---3--:R-:W-:-:S04]  /*7c10*/  FADD.FTZ R181, R66, R181 ;  /* 0x000000b542b57221 */ /* 0x008fc80000010000 */
[----:B------:R-:W1:Y:S02]  /*7c20*/  MUFU.EX2 R67, R67 ;  /* 0x0000004300437308 */ /* 0x000e640000000800 */
[----:B------:R-:W-:Y:S01]  /*7c30*/  FADD.FTZ R8, R141, R140 ;  /* 0x0000008c8d087221 */ /* 0x000fe20000010000 */
[----:B------:R-:W-:Y:S01]  /*7c40*/  HMMA.16816.F32.BF16 R52, R56, R16, R52 ;  /* 0x000000103834723c */ /* 0x000fe20000041834 */
[----:B------:R-:W-:-:S04]  /*7c50*/  FADD.FTZ R9, R142, R143 ;  /* 0x0000008f8e097221 */ /* 0x000fc80000010000 */
[----:B------:R-:W-:Y:S01]  /*7c60*/  MUFU.EX2 R63, R63 ;  /* 0x0000003f003f7308 */ /* 0x000fe20000000800 */
[----:B------:R-:W-:Y:S02]  /*7c70*/  FADD.FTZ R8, R109, R8 ;  /* 0x000000086d087221 */ /* 0x000fe40000010000 */
[----:B------:R-:W-:Y:S02]  /*7c80*/  FADD.FTZ R9, R108, R9 ;  /* 0x000000096c097221 */ /* 0x000fe40000010000 */
[----:B------:R-:W-:Y:S01]  /*7c90*/  FADD.FTZ R8, R110, R8 ;  /* 0x000000086e087221 */ /* 0x000fe20000010000 */
[----:B------:R-:W-:Y:S01]  /*7ca0*/  HMMA.16816.F32.BF16 R40, R56, R12, R40 ;  /* 0x0000000c3828723c */ /* 0x000fe20000041828 */
[----:B------:R-:W-:Y:S01]  /*7cb0*/  FADD.FTZ R9, R168, R9 ;  /* 0x00000009a8097221 */ /* 0x000fe20000010000 */
[----:B------:R-:W2:Y:S01]  /*7cc0*/  MUFU.EX2 R71, R71 ;  /* 0x0000004700477308 */ /* 0x000ea20000000800 */
[----:B------:R-:W-:Y:S02]  /*7cd0*/  FADD.FTZ R8, R166, R8 ;  /* 0x00000008a6087221 */ /* 0x000fe40000010000 */
[----:B------:R-:W-:-:S02]  /*7ce0*/  FADD.FTZ R9, R111, R9 ;  /* 0x000000096f097221 */ /* 0x000fc40000010000 */
        /* <DEDUP_REMOVED lines=9> */
[----:B-1----:R-:W-:Y:S01]  /*7d80*/  F2FP.BF16.PACK_AB R4, R67, R66 ;  /* 0x000000424304723e */ /* 0x002fe200000010ff */
        /* <DEDUP_REMOVED lines=18> */
[----:B--2---:R-:W-:Y:S01]  /*7eb0*/  F2FP.BF16.PACK_AB R6, R71, R63 ;  /* 0x0000003f4706723e */ /* 0x004fe200000010ff */
        /* <DEDUP_REMOVED lines=39> */
[----:B------:R-:W-:-:S12]  /*8130*/  UIADD3 UR18, UR6, -0x1, URZ ;  /* 0xffffffff06127890 */ /* 0x000fd8000fffe03f */
[----:B------:R-:W-:Y:S05]  /*8140*/  @P0 BRA `(.L_x_270) ;  /* 0x000000a000000947 */ /* 0x000fea0003800000 */
[----:B------:R-:W-:Y:S02]  /*8150*/  UMOV UR18, 0x1 ;  /* 0x0000000100127882 */ /* 0x000fe40000000000 */
        /* <DEDUP_REMOVED lines=9> */
.L_x_270:
[----:B------:R-:W-:Y:S02]  /*81f0*/  UMOV UR7, 0x1 ;  /* 0x0000000100077882 */ /* 0x000fe40000000000 */
[----:B------:R-:W-:Y:S02]  /*8200*/  ULDC UR6, c[0x0][0x32c] ;  /* 0x0000cb0000067ab9 */ /* 0x000fe40000000800 */
[----:B------:R-:W-:-:S03]  /*8210*/  UISETP.NE.AND UP0, UPT, UR7, UR6, UPT ;  /* 0x000000060700728c */ /* 0x000fc6000bf05270 */
[----:B------:R-:W-:Y:S02]  /*8220*/  ULDC.64 UR6, c[0x0][0x330] ;  /* 0x0000cc0000067ab9 */ /* 0x000fe40000000a00 */
[----:B------:R-:W-:-:S07]  /*8230*/  UIMAD.WIDE.U32 UR20, UR18, UR6, URZ ;  /* 0x00000006121472a5 */ /* 0x000fce000f8e003f */
[----:B------:R-:W-:Y:S02]  /*8240*/  @UP0 UMOV UR19, UR21 ;  /* 0x0000001500130c82 */ /* 0x000fe40008000000 */
[----:B------:R-:W-:Y:S02]  /*8250*/  @UP0 USHF.R.U32.HI UR18, URZ, UR7, UR19 ;  /* 0x000000073f120299 */ /* 0x000fe40008011613 */
.L_x_271:
[----:B------:R-:W-:Y:S02]  /*8260*/  ULDC UR6, c[0x0][0x32c] ;  /* 0x0000cb0000067ab9 */ /* 0x000fe40000000800 */
[----:B------:R-:W-:-:S04]  /*8270*/  UIMAD UR6, UR18, UR6, UR6 ;  /* 0x00000006120672a4 */ /* 0x000fc8000f8e0206 */
[----:B------:R-:W-:-:S04]  /*8280*/  UISETP.LT.AND UP0, UPT, UR13, UR6, UPT ;  /* 0x000000060d00728c */ /* 0x000fc8000bf01270 */
[----:B------:R-:W-:-:S04]  /*8290*/  USEL UR13, UR13, UR6, UP0 ;  /* 0x000000060d0d7287 */ /* 0x000fc80008000000 */
.L_x_269:
[----:B------:R-:W-:-:S04]  /*82a0*/  UIMAD.WIDE UR6, UR13, 0x2aaaaaab, URZ ;  /* 0x2aaaaaab0d0678a5 */ /* 0x000fc8000f8e023f */
[----:B------:R-:W-:-:S04]  /*82b0*/  USHF.R.U32.HI UR6, URZ, 0x1f, UR7 ;  /* 0x0000001f3f067899 */ /* 0x000fc80008011607 */
[----:B------:R-:W-:-:S04]  /*82c0*/  ULEA.HI.SX32 UR6, UR7, UR6, 0x1c ;  /* 0x0000000607067291 */ /* 0x000fc8000f8fe23f */
[----:B------:R-:W-:-:S04]  /*82d0*/  UISETP.LT.AND UP0, UPT, UR5, UR6, UPT ;  /* 0x000000060500728c */ /* 0x000fc8000bf01270 */
[----:B------:R-:W-:-:S04]  /*82e0*/  USEL UR7, UR5, UR6, !UP0 ;  /* 0x0000000605077287 */ /* 0x000fc8000c000000 */
[----:B------:R-:W-:-:S06]  /*82f0*/  UISETP.GE.AND UP0, UPT, UR17, UR7, UPT ;  /* 0x000000071100728c */ /* 0x000fcc000bf06270 */
[----:B------:R-:W-:-:S13]  /*8300*/  PLOP3.LUT P0, PT, PT, PT, UP0, 0x80, 0x0 ;  /* 0x000000000000781c */ /* 0x000fda0003f0f008 */
[----:B------:R-:W-:Y:S05]  /*8310*/  @!P0 BRA `(.L_x_272) ;  /* 0x000064a000008947 */ /* 0x000fea0003800000 */
[----:B------:R-:W-:Y:S01]  /*8320*/  IMAD.MOV.U32 R166, RZ, RZ, R2 ;  /* 0x000000ffffa67224 */ /* 0x000fe200078e0002 */
[----:B------:R-:W-:Y:S01]  /*8330*/  MOV R164, R44 ;  /* 0x0000002c00a47202 */ /* 0x000fe20000000f00 */
[----:B------:R-:W-:Y:S01]  /*8340*/  IMAD.MOV.U32 R167, RZ, RZ, R3 ;  /* 0x000000ffffa77224 */ /* 0x000fe200078e0003 */
[----:B------:R-:W-:Y:S01]  /*8350*/  MOV R165, R0 ;  /* 0x0000000000a57202 */ /* 0x000fe20000000f00 */
[----:B------:R-:W-:Y:S02]  /*8360*/  UMOV UR13, UR17 ;  /* 0x00000011000d7c82 */ /* 0x000fe40008000000 */
.L_x_291:
[----:B------:R-:W-:Y:S04]  /*8370*/  DEPBAR.LE SB0, 0x0 ;  /* 0x000080000000791a */ /* 0x000fe80000000000 */
[----:B------:R-:W-:Y:S01]  /*8380*/  BAR.SYNC.DEFER_BLOCKING 0x0 ;  /* 0x0000000000007b1d */ /* 0x000fe20000010000 */
[----:B------:R-:W-:Y:S06]  /*8390*/  UISETP.GT.AND UP0, UPT, UR5, UR13, UPT ;  /* 0x0000000d0500728c */ /* 0x000fec000bf04270 */
[----:B------:R-:W-:Y:S01]  /*83a0*/  PLOP3.LUT P0, PT, PT, PT, UP0, 0x80, 0x0 ;  /* 0x000000000000781c */ /* 0x000fe20003f0f008 */
        /* <DEDUP_REMOVED lines=60> */
.L_x_273:
[-C--:B--234-:R-:W-:Y:S01]  /*8770*/  HMMA.16816.F32.BF16 R4, R96, R16.reuse, RZ ;  /* 0x000000106004723c */ /* 0x09cfe200000418ff */
[----:B------:R-:W-:Y:S01]  /*8780*/  LDSM.16.M88.4 R204, [R222+0x4100] ;  /* 0x00410000decc783b */ /* 0x000fe20000000200 */
[----:B------:R-:W-:Y:S06]  /*8790*/  UISETP.GT.AND UP0, UPT, UR13, UR5, UPT ;  /* 0x000000050d00728c */ /* 0x000fec000bf04270 */
[C---:B-1----:R-:W-:Y:S01]  /*87a0*/  HMMA.16816.F32.BF16 R8, R92.reuse, R16, RZ ;  /* 0x000000105c08723c */ /* 0x042fe200000418ff */
[----:B------:R-:W0:Y:S01]  /*87b0*/  LDGDEPBAR ;  /* 0x00000000000079af */ /* 0x000e220000000000 */
[----:B------:R-:W-:Y:S06]  /*87c0*/  PLOP3.LUT P0, PT, PT, PT, UP0, 0x80, 0x0 ;  /* 0x000000000000781c */ /* 0x000fec0003f0f008 */
        /* <DEDUP_REMOVED lines=112> */
[----:B------:R-:W-:Y:S01]  /*8ed0*/  UIMAD UR6, UR13, 0x60, UR14 ;  /* 0x000000600d0678a4 */ /* 0x000fe2000f8e020e */
[----:B------:R-:W-:Y:S05]  /*8ee0*/  IMAD.MOV.U32 R230, RZ, RZ, RZ ;  /* 0x000000ffffe67224 */ /* 0x000fea00078e00ff */
[----:B------:R-:W-:Y:S05]  /*8ef0*/  IMAD.U32 R231, RZ, RZ, UR6 ;  /* 0x00000006ffe77e24 */ /* 0x000fea000f8e00ff */
[----:B------:R-:W-:Y:S05]  /*8f00*/  IADD3 R231, R231, -0x60, R232 ;  /* 0xffffffa0e7e77810 */ /* 0x000fea0007ffe0e8 */
[----:B------:R-:W-:Y:S04]  /*8f10*/  @P4 IMAD.HI.U32 R2, R231, c[0x0][0x2bc], RZ ;  /* 0x0000af00e7024a27 */ /* 0x000fe800078e00ff */
[--C-:B------:R-:W-:Y:S01]  /*8f20*/  IMAD.MOV.U32 R0, RZ, RZ, R231.reuse ;  /* 0x000000ffff007224 */ /* 0x100fe200078e00e7 */
        /* <DEDUP_REMOVED lines=29> */
[----:B------:R-:W-:Y:S01]  /*9100*/  SHFL.IDX PT, R3, R180, 0x4, 0x181f ;  /* 0x00981f00b4037f89 */ /* 0x000fe200000e0000 */
[-C--:B--2---:R-:W-:Y:S03]  /*9110*/  IADD3.X R179, R176, R233.reuse, RZ, P0, !PT ;  /* 0x000000e9b0b37210 */ /* 0x084fe600007fe4ff */
[----:B------:R-:W1:Y:S01]  /*9120*/  SHFL.IDX PT, R170, R0, 0x3, 0x181f ;  /* 0x00781f0000aa7f89 */ /* 0x000e6200000e0000 */
[-C--:B---3--:R-:W-:Y:S03]  /*9130*/  IADD3 R176, P0, R173, R234.reuse, RZ ;  /* 0x000000eaadb07210 */ /* 0x088fe60007f1e0ff */
[----:B------:R2:W-:Y:S04]  /*9140*/  LDGSTS.E.BYPASS.LTC128B.128 [R229+0x3100], [R178.64], !P5 ;  /* 0x03100000b2e57fae */ /* 0x0005e8000e901d74 */
[----:B------:R3:W3:Y:S01]  /*9150*/  SHFL.IDX PT, R2, R180, 0x5, 0x181f ;  /* 0x00b81f00b4027f89 */ /* 0x0006e200000e0000 */
[--C-:B----4-:R-:W-:Y:S03]  /*9160*/  IMAD.X R177, R174, 0x1, R233.reuse, P0 ;  /* 0x00000001aeb17824 */ /* 0x110fe600000e06e9 */
[----:B------:R-:W4:Y:S01]  /*9170*/  SHFL.IDX PT, R168, R0, 0x4, 0x181f ;  /* 0x00981f0000a87f89 */ /* 0x000f2200000e0000 */
[-C--:B-----5:R-:W-:Y:S03]  /*9180*/  IADD3 R174, P2, R169, R234.reuse, RZ ;  /* 0x000000eaa9ae7210 */ /* 0x0a0fe60007f5e0ff */
[----:B------:R-:W5:Y:S04]  /*9190*/  SHFL.IDX PT, R0, R0, 0x5, 0x181f ;  /* 0x00b81f0000007f89 */ /* 0x000f6800000e0000 */
[----:B------:R5:W-:Y:S01]  /*91a0*/  LDGSTS.E.BYPASS.LTC128B.128 [R229+0x3900], [R176.64], !P5 ;  /* 0x03900000b0e57fae */ /* 0x000be2000e901d74 */
[--C-:B-1----:R-:W-:Y:S01]  /*91b0*/  IMAD.X R175, R170, 0x1, R233.reuse, P2 ;  /* 0x00000001aaaf7824 */ /* 0x102fe200010e06e9 */
[-C--:B--2---:R-:W-:Y:S02]  /*91c0*/  IADD3 R178, P6, R171, R234.reuse, RZ ;  /* 0x000000eaabb27210 */ /* 0x084fe40007fde0ff */
[-C--:B---3--:R-:W-:Y:S02]  /*91d0*/  IADD3 R180, P1, R3, R234.reuse, RZ ;  /* 0x000000ea03b47210 */ /* 0x088fe40007f3e0ff */
[----:B------:R-:W-:Y:S01]  /*91e0*/  IADD3 R2, P0, R2, R234, RZ ;  /* 0x000000ea02027210 */ /* 0x000fe20007f1e0ff */
[--C-:B------:R-:W-:Y:S01]  /*91f0*/  IMAD.X R179, R172, 0x1, R233.reuse, P6 ;  /* 0x00000001acb37824 */ /* 0x100fe200030e06e9 */
[----:B----4-:R-:W-:Y:S03]  /*9200*/  IADD3.X R181, R168, R233, RZ, P1, !PT ;  /* 0x000000e9a8b57210 */ /* 0x010fe60000ffe4ff */
[----:B-----5:R-:W-:Y:S01]  /*9210*/  IMAD.X R3, R0, 0x1, R233, P0 ;  /* 0x0000000100037824 */ /* 0x020fe200000e06e9 */
[----:B------:R1:W-:Y:S04]  /*9220*/  LDGSTS.E.BYPASS.LTC128B.128 [R229+0x4100], [R178.64], !P5 ;  /* 0x04100000b2e57fae */ /* 0x0003e8000e901d74 */
[----:B------:R1:W-:Y:S04]  /*9230*/  LDGSTS.E.BYPASS.LTC128B.128 [R229+0x4900], [R174.64], !P5 ;  /* 0x04900000aee57fae */ /* 0x0003e8000e901d74 */
[----:B------:R1:W-:Y:S04]  /*9240*/  LDGSTS.E.BYPASS.LTC128B.128 [R229+0x5100], [R180.64], !P5 ;  /* 0x05100000b4e57fae */ /* 0x0003e8000e901d74 */
[----:B------:R1:W-:Y:S02]  /*9250*/  LDGSTS.E.BYPASS.LTC128B.128 [R229+0x5900], [R2.64], !P5 ;  /* 0x0590000002e57fae */ /* 0x0003e4000e901d74 */
.L_x_274:
[----:B------:R-:W0:Y:S01]  /*9260*/  LDGDEPBAR ;  /* 0x00000000000079af */ /* 0x000e220000000000 */
[----:B------:R-:W-:Y:S01]  /*9270*/  UISETP.NE.AND UP1, UPT, UR35, URZ, UPT ;  /* 0x0000003f2300728c */ /* 0x000fe2000bf25270 */
[----:B------:R-:W-:Y:S01]  /*9280*/  IMAD.MOV.U32 R173, RZ, RZ, R235 ;  /* 0x000000ffffad7224 */ /* 0x000fe200078e00eb */
[----:B------:R-:W-:Y:S01]  /*9290*/  UIMAD UR6, UR13, -0x60, URZ ;  /* 0xffffffa00d0678a4 */ /* 0x000fe2000f8e023f */
[----:B-1----:R-:W-:Y:S01]  /*92a0*/  IMAD.U32 R2, RZ, RZ, UR15 ;  /* 0x0000000fff027e24 */ /* 0x002fe2000f8e00ff */
[----:B------:R-:W-:Y:S02]  /*92b0*/  UISETP.NE.AND UP0, UPT, UR34, URZ, UPT ;  /* 0x0000003f2200728c */ /* 0x000fe4000bf05270 */
[----:B------:R-:W-:Y:S02]  /*92c0*/  PLOP3.LUT P1, PT, PT, PT, UP1, 0x80, 0x0 ;  /* 0x000000000000781c */ /* 0x000fe40003f2f018 */
[----:B------:R-:W-:Y:S01]  /*92d0*/  PLOP3.LUT P0, PT, PT, PT, UP1, 0x80, 0x0 ;  /* 0x000000000000781c */ /* 0x000fe20003f0f018 */
[----:B------:R-:W-:Y:S05]  /*92e0*/  IMAD.U32 R3, RZ, RZ, UR6 ;  /* 0x00000006ff037e24 */ /* 0x000fea000f8e00ff */
[----:B------:R-:W-:Y:S04]  /*92f0*/  IADD3 R3, -R236, 0x1, R3 ;  /* 0x00000001ec037810 */ /* 0x000fe80007ffe103 */
[----:B------:R-:W-:Y:S01]  /*9300*/  IADD3 R2, -R2, UR8, R3 ;  /* 0x0000000802027c10 */ /* 0x000fe2000fffe103 */
[----:B------:R-:W-:Y:S03]  /*9310*/  @P1 IMAD.HI.U32 R0, R235, c[0x0][0x2c8], RZ ;  /* 0x0000b200eb001a27 */ /* 0x000fe600078e00ff */
[C---:B------:R-:W-:Y:S02]  /*9320*/  IADD3 R170, R2.reuse, c[0x0][0x328], RZ ;  /* 0x0000ca0002aa7a10 */ /* 0x040fe40007ffe0ff */
[----:B------:R-:W-:Y:S02]  /*9330*/  @P0 SHF.R.U32.HI R173, RZ, c[0x0][0x2cc], R0 ;  /* 0x0000b300ffad0a19 */ /* 0x000fe40000011600 */
[----:B------:R-:W-:Y:S02]  /*9340*/  PLOP3.LUT P0, PT, PT, PT, UP0, 0x40, 0x0 ;  /* 0x000000000000781c */ /* 0x000fe40003f0e808 */
[----:B------:R-:W-:Y:S01]  /*9350*/  IADD3 R3, R2, UR12, RZ ;  /* 0x0000000c02037c10 */ /* 0x000fe2000fffe0ff */
[----:B------:R-:W1:Y:S02]  /*9360*/  SHFL.IDX PT, R0, R173, RZ, 0x1c1f ;  /* 0x001c1fffad007589 */ /* 0x000e6400000e0000 */
[--C-:B-1----:R-:W-:Y:S02]  /*9370*/  IMAD.IADD R177, R170, 0x1, R0.reuse ;  /* 0x00000001aab17824 */ /* 0x102fe400078e0200 */
[----:B------:R-:W-:Y:S06]  /*9380*/  IMAD.IADD R176, R3, 0x1, R0 ;  /* 0x0000000103b07824 */ /* 0x000fec00078e0200 */
[----:B------:R-:W-:-:S05]  /*9390*/  @P0 BRA `(.L_x_275) ;  /* 0x0000019000000947 */ /* 0x000fca0003800000 */
[----:B------:R-:W-:Y:S01]  /*93a0*/  IMAD.U32 R2, RZ, RZ, UR15 ;  /* 0x0000000fff027e24 */ /* 0x000fe2000f8e00ff */
[----:B------:R-:W-:Y:S04]  /*93b0*/  BSSY B0, `(.L_x_276) ;  /* 0x0000012000007945 */ /* 0x000fe80003800000 */
[----:B------:R-:W-:Y:S04]  /*93c0*/  IADD3 R2, -R2, UR8, R0 ;  /* 0x0000000802027c10 */ /* 0x000fe8000fffe100 */
        /* <DEDUP_REMOVED lines=11> */
.L_x_277:
[----:B------:R-:W-:Y:S04]  /*9480*/  MOV R0, c[0x0][0x32c] ;  /* 0x0000cb0000007a02 */ /* 0x000fe80000000f00 */
[----:B------:R-:W-:Y:S11]  /*9490*/  ISETP.NE.AND P0, PT, R0, 0x1, PT ;  /* 0x000000010000780c */ /* 0x000ff60003f05270 */
[----:B------:R-:W-:Y:S02]  /*94a0*/  @!UPT UIADD3 URZ, URZ, URZ, URZ ;  /* 0x0000003f3f3ff290 */ /* 0x000fe4000fffe03f */
[----:B------:R-:W-:Y:S05]  /*94b0*/  @P0 IMAD.HI.U32 R0, R2, c[0x0][0x330], RZ ;  /* 0x0000cc0002000a27 */ /* 0x000fea00078e00ff */
[----:B------:R-:W-:Y:S02]  /*94c0*/  @P0 SHF.R.U32.HI R2, RZ, c[0x0][0x334], R0 ;  /* 0x0000cd00ff020a19 */ /* 0x000fe40000011600 */
.L_x_278:
[----:B------:R-:W-:Y:S05]  /*94d0*/  BSYNC B0 ;  /* 0x0000000000007941 */ /* 0x000fea0003800000 */
.L_x_276:
[----:B------:R-:W-:Y:S05]  /*94e0*/  IADD3 R0, -R236, UR6, RZ ;  /* 0x00000006ec007c10 */ /* 0x000fea000fffe1ff */
[----:B------:R-:W-:Y:S05]  /*94f0*/  IMAD R2, R2, c[0x0][0x32c], R0 ;  /* 0x0000cb0002027a24 */ /* 0x000fea00078e0200 */
[----:B------:R-:W-:Y:S02]  /*9500*/  IADD3 R0, R2, c[0x0][0x32c], RZ ;  /* 0x0000cb0002007a10 */ /* 0x000fe40007ffe0ff */
[----:B------:R-:W-:Y:S02]  /*9510*/  IMNMX R176, R176, R2, !PT ;  /* 0x00000002b0b07217 */ /* 0x000fe40007800200 */
[----:B------:R-:W-:Y:S02]  /*9520*/  IMNMX R177, R177, R0, PT ;  /* 0x00000000b1b17217 */ /* 0x000fe40003800200 */
.L_x_275:
[----:B------:R-:W1:Y:S01]  /*9530*/  SHFL.IDX PT, R0, R173, 0x1, 0x1c1f ;  /* 0x003c1f00ad007f89 */ /* 0x000e6200000e0000 */
[----:B------:R-:W-:Y:S06]  /*9540*/  UISETP.NE.AND UP0, UPT, UR34, URZ, UPT ;  /* 0x0000003f2200728c */ /* 0x000fec000bf05270 */
[----:B------:R-:W-:Y:S02]  /*9550*/  PLOP3.LUT P0, PT, PT, PT, UP0, 0x40, 0x0 ;  /* 0x000000000000781c */ /* 0x000fe40003f0e808 */
[----:B-1----:R-:W-:Y:S01]  /*9560*/  IADD3 R174, R3, R0, RZ ;  /* 0x0000000003ae7210 */ /* 0x002fe20007ffe0ff */
[----:B------:R-:W-:Y:S10]  /*9570*/  IMAD.IADD R175, R170, 0x1, R0 ;  /* 0x00000001aaaf7824 */ /* 0x000ff400078e0200 */
        /* <DEDUP_REMOVED lines=15> */
.L_x_281:
[----:B------:R-:W-:Y:S04]  /*9670*/  MOV R0, c[0x0][0x32c] ;  /* 0x0000cb0000007a02 */ /* 0x000fe80000000f00 */
[----:B------:R-:W-:Y:S11]  /*9680*/  ISETP.NE.AND P0, PT, R0, 0x1, PT ;  /* 0x000000010000780c */ /* 0x000ff60003f05270 */
[----:B------:R-:W-:Y:S02]  /*9690*/  @!UPT UIADD3 URZ, URZ, URZ, URZ ;  /* 0x0000003f3f3ff290 */ /* 0x000fe4000fffe03f */
[----:B------:R-:W-:Y:S05]  /*96a0*/  @P0 IMAD.HI.U32 R0, R2, c[0x0][0x330], RZ ;  /* 0x0000cc0002000a27 */ /* 0x000fea00078e00ff */
[----:B------:R-:W-:Y:S02]  /*96b0*/  @P0 SHF.R.U32.HI R2, RZ, c[0x0][0x334], R0 ;  /* 0x0000cd00ff020a19 */ /* 0x000fe40000011600 */
.L_x_282:
[----:B------:R-:W-:Y:S05]  /*96c0*/  BSYNC B0 ;  /* 0x0000000000007941 */ /* 0x000fea0003800000 */
.L_x_280:
[----:B------:R-:W-:Y:S05]  /*96d0*/  IADD3 R0, -R236, UR6, RZ ;  /* 0x00000006ec007c10 */ /* 0x000fea000fffe1ff */
[----:B------:R-:W-:Y:S05]  /*96e0*/  IMAD R0, R2, c[0x0][0x32c], R0 ;  /* 0x0000cb0002007a24 */ /* 0x000fea00078e0200 */
[----:B------:R-:W-:Y:S02]  /*96f0*/  IADD3 R2, R0, c[0x0][0x32c], RZ ;  /* 0x0000cb0000027a10 */ /* 0x000fe40007ffe0ff */
[----:B------:R-:W-:Y:S02]  /*9700*/  IMNMX R174, R174, R0, !PT ;  /* 0x00000000aeae7217 */ /* 0x000fe40007800200 */
[----:B------:R-:W-:Y:S02]  /*9710*/  IMNMX R175, R175, R2, PT ;  /* 0x00000002afaf7217 */ /* 0x000fe40003800200 */
.L_x_279:
        /* <DEDUP_REMOVED lines=20> */
.L_x_285:
[----:B------:R-:W-:Y:S04]  /*9860*/  MOV R0, c[0x0][0x32c] ;  /* 0x0000cb0000007a02 */ /* 0x000fe80000000f00 */
[----:B------:R-:W-:Y:S11]  /*9870*/  ISETP.NE.AND P0, PT, R0, 0x1, PT ;  /* 0x000000010000780c */ /* 0x000ff60003f05270 */
[----:B------:R-:W-:Y:S02]  /*9880*/  @!UPT UIADD3 URZ, URZ, URZ, URZ ;  /* 0x0000003f3f3ff290 */ /* 0x000fe4000fffe03f */
[----:B------:R-:W-:Y:S05]  /*9890*/  @P0 IMAD.HI.U32 R0, R2, c[0x0][0x330], RZ ;  /* 0x0000cc0002000a27 */ /* 0x000fea00078e00ff */
[----:B------:R-:W-:Y:S02]  /*98a0*/  @P0 SHF.R.U32.HI R2, RZ, c[0x0][0x334], R0 ;  /* 0x0000cd00ff020a19 */ /* 0x000fe40000011600 */
.L_x_286:
[----:B------:R-:W-:Y:S05]  /*98b0*/  BSYNC B0 ;  /* 0x0000000000007941 */ /* 0x000fea0003800000 */
.L_x_284:
[----:B------:R-:W-:Y:S05]  /*98c0*/  IADD3 R0, -R236, UR6, RZ ;  /* 0x00000006ec007c10 */ /* 0x000fea000fffe1ff */
[----:B------:R-:W-:Y:S05]  /*98d0*/  IMAD R0, R2, c[0x0][0x32c], R0 ;  /* 0x0000cb0002007a24 */ /* 0x000fea00078e0200 */
[----:B------:R-:W-:Y:S02]  /*98e0*/  IADD3 R2, R0, c[0x0][0x32c], RZ ;  /* 0x0000cb0000027a10 */ /* 0x000fe40007ffe0ff */
[----:B------:R-:W-:Y:S02]  /*98f0*/  IMNMX R171, R171, R0, !PT ;  /* 0x00000000abab7217 */ /* 0x000fe40007800200 */
[----:B------:R-:W-:Y:S02]  /*9900*/  IMNMX R172, R172, R2, PT ;  /* 0x00000002acac7217 */ /* 0x000fe40003800200 */
.L_x_283:
[----:B------:R-:W-:Y:S02]  /*9910*/  UISETP.GE.AND UP1, UPT, UR6, 0x2, UPT ;  /* 0x000000020600788c */ /* 0x000fe4000bf26270 */
[----:B------:R-:W-:Y:S02]  /*9920*/  UISETP.GE.AND UP3, UPT, UR6, 0x1, UPT ;  /* 0x000000010600788c */ /* 0x000fe4000bf66270 */
[----:B------:R-:W-:Y:S02]  /*9930*/  UISETP.GE.AND UP0, UPT, UR6, 0xa, UPT ;  /* 0x0000000a0600788c */ /* 0x000fe4000bf06270 */
[----:B------:R-:W-:Y:S01]  /*9940*/  PLOP3.LUT P0, PT, PT, PT, UP1, 0x40, 0x0 ;  /* 0x000000000000781c */ /* 0x000fe20003f0e818 */
[----:B------:R-:W-:Y:S01]  /*9950*/  UISETP.GE.AND UP2, UPT, UR6, 0x9, UPT ;  /* 0x000000090600788c */ /* 0x000fe2000bf46270 */
[----:B------:R-:W-:Y:S01]  /*9960*/  PLOP3.LUT P6, PT, PT, PT, UP3, 0x40, 0x0 ;  /* 0x000000000000781c */ /* 0x000fe20003fce838 */
[----:B------:R-:W-:Y:S01]  /*9970*/  UP2UR UR30, UPR, URZ, 0x1 ;  /* 0x000000013f1e7883 */ /* 0x000fe20008000000 */
[----:B------:R-:W-:Y:S01]  /*9980*/  PLOP3.LUT P2, PT, PT, PT, UP1, 0x40, 0x0 ;  /* 0x000000000000781c */ /* 0x000fe20003f4e818 */
[----:B------:R-:W-:Y:S01]  /*9990*/  UP2UR UR32, UPR, URZ, 0x2 ;  /* 0x000000023f207883 */ /* 0x000fe20008000000 */
[----:B------:R-:W-:Y:S01]  /*99a0*/  ISETP.GT.AND P0, PT, R174, 0x1, P0 ;  /* 0x00000001ae00780c */ /* 0x000fe20000704270 */
[----:B------:R-:W-:Y:S01]  /*99b0*/  UISETP.GE.AND UP1, UPT, UR6, 0x11, UPT ;  /* 0x000000110600788c */ /* 0x000fe2000bf26270 */
[C---:B------:R-:W-:Y:S01]  /*99c0*/  ISETP.GT.AND P6, PT, R176.reuse, RZ, P6 ;  /* 0x000000ffb000720c */ /* 0x040fe200037c4270 */
[----:B------:R-:W-:Y:S01]  /*99d0*/  UISETP.GE.AND UP6, UPT, UR6, 0x42, UPT ;  /* 0x000000420600788c */ /* 0x000fe2000bfc6270 */
[----:B------:R-:W-:Y:S01]  /*99e0*/  ISETP.GT.AND P2, PT, R176, 0x1, P2 ;  /* 0x00000001b000780c */ /* 0x000fe20001744270 */
[----:B------:R-:W-:Y:S01]  /*99f0*/  UP2UR UR29, UPR, URZ, 0x2 ;  /* 0x000000023f1d7883 */ /* 0x000fe20008000000 */
[----:B------:R-:W-:Y:S01]  /*9a00*/  ISETP.LT.OR P0, PT, R175, 0x2, P0 ;  /* 0x00000002af00780c */ /* 0x000fe20000701670 */
[----:B------:R-:W-:Y:S01]  /*9a10*/  UISETP.GE.AND UP4, UPT, UR6, 0x4a, UPT ;  /* 0x0000004a0600788c */ /* 0x000fe2000bf86270 */
[----:B------:R-:W-:Y:S01]  /*9a20*/  PLOP3.LUT P1, PT, PT, PT, UP3, 0x40, 0x0 ;  /* 0x000000000000781c */ /* 0x000fe20003f2e838 */
[----:B------:R-:W-:Y:S01]  /*9a30*/  UISETP.GE.AND UP5, UPT, UR6, 0x49, UPT ;  /* 0x000000490600788c */ /* 0x000fe2000bfa6270 */
[C---:B------:R-:W-:Y:S01]  /*9a40*/  ISETP.LT.OR P6, PT, R177.reuse, 0x1, P6 ;  /* 0x00000001b100780c */ /* 0x040fe200037c1670 */
[----:B------:R-:W-:Y:S01]  /*9a50*/  UP2UR UR31, UPR, URZ, 0x4 ;  /* 0x000000043f1f7883 */ /* 0x000fe20008000000 */
[----:B------:R-:W-:Y:S01]  /*9a60*/  ISETP.LT.OR P2, PT, R177, 0x2, P2 ;  /* 0x00000002b100780c */ /* 0x000fe20001741670 */
[----:B------:R-:W-:Y:S01]  /*9a70*/  UP2UR UR33, UPR, URZ, 0x8 ;  /* 0x000000083f217883 */ /* 0x000fe20008000000 */
[----:B------:R-:W-:Y:S01]  /*9a80*/  FSEL R0, R7, -INF , !P0 ;  /* 0xff80000007007808 */ /* 0x000fe20004000000 */
[----:B------:R-:W-:Y:S01]  /*9a90*/  UISETP.GE.AND UP3, UPT, UR6, 0x51, UPT ;  /* 0x000000510600788c */ /* 0x000fe2000bf66270 */
[----:B------:R-:W-:Y:S01]  /*9aa0*/  PLOP3.LUT P0, PT, PT, PT, UP0, 0x40, 0x0 ;  /* 0x000000000000781c */ /* 0x000fe20003f0e808 */
[----:B------:R-:W-:Y:S01]  /*9ab0*/  UP2UR UR37, UPR, URZ, 0x20 ;  /* 0x000000203f257883 */ /* 0x000fe20008000000 */
[----:B------:R-:W-:Y:S01]  /*9ac0*/  ISETP.GT.AND P1, PT, R174, RZ, P1 ;  /* 0x000000ffae00720c */ /* 0x000fe20000f24270 */
[----:B------:R-:W-:Y:S01]  /*9ad0*/  UP2UR UR36, UPR, URZ, 0x40 ;  /* 0x000000403f247883 */ /* 0x000fe20008000000 */
[----:B------:R-:W-:Y:S01]  /*9ae0*/  FSEL R169, R4, -INF , !P6 ;  /* 0xff80000004a97808 */ /* 0x000fe20007000000 */
[----:B------:R-:W-:Y:S01]  /*9af0*/  UP2UR UR39, UPR, URZ, 0x8 ;  /* 0x000000083f277883 */ /* 0x000fe20008000000 */
[----:B------:R-:W-:Y:S01]  /*9b00*/  FSEL R5, R5, -INF , !P2 ;  /* 0xff80000005057808 */ /* 0x000fe20005000000 */
[----:B------:R-:W-:Y:S01]  /*9b10*/  UP2UR UR38, UPR, URZ, 0x10 ;  /* 0x000000103f267883 */ /* 0x000fe20008000000 */
[----:B------:R-:W-:Y:S02]  /*9b20*/  PLOP3.LUT P6, PT, PT, PT, UP2, 0x40, 0x0 ;  /* 0x000000000000781c */ /* 0x000fe40003fce828 */
[----:B------:R-:W-:Y:S01]  /*9b30*/  PLOP3.LUT P2, PT, PT, PT, UP0, 0x40, 0x0 ;  /* 0x000000000000781c */ /* 0x000fe20003f4e808 */
[----:B------:R-:W-:Y:S01]  /*9b40*/  UISETP.GE.AND UP0, UPT, UR6, 0x12, UPT ;  /* 0x000000120600788c */ /* 0x000fe2000bf06270 */
[----:B------:R-:W-:Y:S02]  /*9b50*/  ISETP.GT.AND P0, PT, R174, 0x9, P0 ;  /* 0x00000009ae00780c */ /* 0x000fe40000704270 */
[C---:B------:R-:W-:Y:S01]  /*9b60*/  ISETP.LT.OR P1, PT, R175.reuse, 0x1, P1 ;  /* 0x00000001af00780c */ /* 0x040fe20000f21670 */
[----:B------:R-:W-:Y:S01]  /*9b70*/  UP2UR UR28, UPR, URZ, 0x1 ;  /* 0x000000013f1c7883 */ /* 0x000fe20008000000 */
[C---:B------:R-:W-:Y:S02]  /*9b80*/  ISETP.GT.AND P6, PT, R176.reuse, 0x8, P6 ;  /* 0x00000008b000780c */ /* 0x040fe400037c4270 */
[----:B------:R-:W-:Y:S02]  /*9b90*/  ISETP.GT.AND P2, PT, R176, 0x9, P2 ;  /* 0x00000009b000780c */ /* 0x000fe40001744270 */
[----:B------:R-:W-:Y:S02]  /*9ba0*/  ISETP.LT.OR P0, PT, R175, 0xa, P0 ;  /* 0x0000000aaf00780c */ /* 0x000fe40000701670 */
[----:B------:R-:W-:Y:S02]  /*9bb0*/  FSEL R168, R6, -INF , !P1 ;  /* 0xff80000006a87808 */ /* 0x000fe40004800000 */
[----:B------:R-:W-:Y:S01]  /*9bc0*/  PLOP3.LUT P1, PT, PT, PT, UP2, 0x40, 0x0 ;  /* 0x000000000000781c */ /* 0x000fe20003f2e828 */
[----:B------:R-:W-:Y:S01]  /*9bd0*/  UISETP.GE.AND UP2, UPT, UR6, 0x52, UPT ;  /* 0x000000520600788c */ /* 0x000fe2000bf46270 */
[C---:B------:R-:W-:Y:S02]  /*9be0*/  ISETP.LT.OR P6, PT, R177.reuse, 0x9, P6 ;  /* 0x00000009b100780c */ /* 0x040fe400037c1670 */
[----:B------:R-:W-:Y:S01]  /*9bf0*/  ISETP.LT.OR P2, PT, R177, 0xa, P2 ;  /* 0x0000000ab100780c */ /* 0x000fe20001741670 */
[----:B------:R-:W-:Y:S01]  /*9c00*/  UP2UR UR40, UPR, URZ, 0x4 ;  /* 0x000000043f287883 */ /* 0x000fe20008000000 */
[----:B------:R-:W-:Y:S02]  /*9c10*/  FSEL R19, R19, -INF , !P0 ;  /* 0xff80000013137808 */ /* 0x000fe40004000000 */
[----:B------:R-:W-:Y:S02]  /*9c20*/  PLOP3.LUT P0, PT, PT, PT, UP0, 0x40, 0x0 ;  /* 0x000000000000781c */ /* 0x000fe40003f0e808 */
[----:B------:R-:W-:Y:S02]  /*9c30*/  ISETP.GT.AND P1, PT, R174, 0x8, P1 ;  /* 0x00000008ae00780c */ /* 0x000fe40000f24270 */
[----:B------:R-:W-:Y:S02]  /*9c40*/  FSEL R2, R16, -INF , !P6 ;  /* 0xff80000010027808 */ /* 0x000fe40007000000 */
[----:B------:R-:W-:Y:S02]  /*9c50*/  FSEL R4, R17, -INF , !P2 ;  /* 0xff80000011047808 */ /* 0x000fe40005000000 */
        /* <DEDUP_REMOVED lines=16> */
[----:B------:R-:W-:Y:S01]  /*9d60*/  PLOP3.LUT P0, PT, PT, PT, UP0, 0x40, 0x0 ;  /* 0x000000000000781c */ /* 0x000fe20003f0e808 */
[----:B------:R-:W1:Y:S01]  /*9d70*/  SHFL.IDX PT, R23, R173, 0x3, 0x1c1f ;  /* 0x007c1f00ad177f89 */ /* 0x000e6200000e0000 */
        /* <DEDUP_REMOVED lines=15> */
[C---:B------:R-:W-:Y:S01]  /*9e70*/  ISETP.LT.OR P6, PT, R177.reuse, 0x19, P6 ;  /* 0x00000019b100780c */ /* 0x040fe200037c1670 */
[--C-:B-1----:R-:W-:Y:S01]  /*9e80*/  IMAD.IADD R21, R170, 0x1, R23.reuse ;  /* 0x00000001aa157824 */ /* 0x102fe200078e0217 */
[----:B------:R-:W-:Y:S01]  /*9e90*/  ISETP.LT.OR P2, PT, R177, 0x1a, P2 ;  /* 0x0000001ab100780c */ /* 0x000fe20001741670 */
[----:B------:R-:W-:Y:S01]  /*9ea0*/  UP2UR UR25, UPR, URZ, 0x2 ;  /* 0x000000023f197883 */ /* 0x000fe20008000000 */
[----:B------:R-:W-:Y:S01]  /*9eb0*/  FSEL R35, R35, -INF , !P0 ;  /* 0xff80000023237808 */ /* 0x000fe20004000000 */
[----:B------:R-:W-:Y:S01]  /*9ec0*/  IMAD.IADD R22, R3, 0x1, R23 ;  /* 0x0000000103167824 */ /* 0x000fe200078e0217 */
        /* <DEDUP_REMOVED lines=61> */
[----:B------:R-:W-:Y:S02]  /*a2a0*/  FSEL R250, R52, -INF , !P6 ;  /* 0xff80000034fa7808 */ /* 0x000fe40007000000 */
[----:B------:R-:W-:Y:S02]  /*a2b0*/  FSEL R53, R53, -INF , !P2 ;  /* 0xff80000035357808 */ /* 0x000fe40005000000 */
[----:B------:R-:W-:Y:S02]  /*a2c0*/  PLOP3.LUT P6, PT, PT, PT, UP1, 0x40, 0x0 ;  /* 0x000000000000781c */ /* 0x000fe40003fce818 */
[----:B------:R-:W-:Y:S01]  /*a2d0*/  PLOP3.LUT P2, PT, PT, PT, UP0, 0x40, 0x0 ;  /* 0x000000000000781c */ /* 0x000fe20003f4e808 */
[----:B------:R-:W-:Y:S01]  /*a2e0*/  UISETP.GE.AND UP0, UPT, UR6, 0x41, UPT ;  /* 0x000000410600788c */ /* 0x000fe2000bf06270 */
[C---:B------:R-:W-:Y:S02]  /*a2f0*/  ISETP.GT.AND P0, PT, R174.reuse, 0x39, P0 ;  /* 0x00000039ae00780c */ /* 0x040fe40000704270 */
[----:B------:R-:W-:Y:S01]  /*a300*/  ISETP.GT.AND P1, PT, R174, 0x30, P1 ;  /* 0x00000030ae00780c */ /* 0x000fe20000f24270 */
[----:B------:R-:W-:Y:S01]  /*a310*/  UP2UR UR17, UPR, URZ, 0x1 ;  /* 0x000000013f117883 */ /* 0x000fe20008000000 */
[C---:B------:R-:W-:Y:S02]  /*a320*/  ISETP.GT.AND P6, PT, R176.reuse, 0x38, P6 ;  /* 0x00000038b000780c */ /* 0x040fe400037c4270 */
[----:B------:R-:W-:Y:S02]  /*a330*/  ISETP.GT.AND P2, PT, R176, 0x39, P2 ;  /* 0x00000039b000780c */ /* 0x000fe40001744270 */
[C---:B------:R-:W-:Y:S02]  /*a340*/  ISETP.LT.OR P0, PT, R175.reuse, 0x3a, P0 ;  /* 0x0000003aaf00780c */ /* 0x040fe40000701670 */
[----:B------:R-:W-:Y:S02]  /*a350*/  ISETP.LT.OR P1, PT, R175, 0x31, P1 ;  /* 0x00000031af00780c */ /* 0x000fe40000f21670 */
[C---:B------:R-:W-:Y:S02]  /*a360*/  ISETP.LT.OR P6, PT, R177.reuse, 0x39, P6 ;  /* 0x00000039b100780c */ /* 0x040fe400037c1670 */
[----:B------:R-:W-:Y:S02]  /*a370*/  ISETP.LT.OR P2, PT, R177, 0x3a, P2 ;  /* 0x0000003ab100780c */ /* 0x000fe40001741670 */
[----:B------:R-:W-:Y:S02]  /*a380*/  FSEL R247, R67, -INF , !P0 ;  /* 0xff80000043f77808 */ /* 0x000fe40004000000 */
[----:B------:R-:W-:Y:S02]  /*a390*/  PLOP3.LUT P0, PT, PT, PT, UP6, 0x40, 0x0 ;  /* 0x000000000000781c */ /* 0x000fe40003f0e868 */
[----:B------:R-:W-:Y:S02]  /*a3a0*/  FSEL R54, R54, -INF , !P1 ;  /* 0xff80000036367808 */ /* 0x000fe40004800000 */
[----:B------:R-:W-:Y:S01]  /*a3b0*/  PLOP3.LUT P1, PT, PT, PT, UP1, 0x40, 0x0 ;  /* 0x000000000000781c */ /* 0x000fe20003f2e818 */
[----:B------:R-:W-:Y:S01]  /*a3c0*/  UISETP.GE.AND UP1, UPT, UR6, 0x59, UPT ;  /* 0x000000590600788c */ /* 0x000fe2000bf26270 */
[----:B------:R-:W-:Y:S02]  /*a3d0*/  FSEL R64, R64, -INF , !P6 ;  /* 0xff80000040407808 */ /* 0x000fe40007000000 */
[----:B------:R-:W-:Y:S01]  /*a3e0*/  FSEL R249, R65, -INF , !P2 ;  /* 0xff80000041f97808 */ /* 0x000fe20005000000 */
[----:B------:R-:W-:Y:S01]  /*a3f0*/  UP2UR UR41, UPR, URZ, 0x2 ;  /* 0x000000023f297883 */ /* 0x000fe20008000000 */
[----:B------:R-:W-:Y:S02]  /*a400*/  PLOP3.LUT P6, PT, PT, PT, UP0, 0x40, 0x0 ;  /* 0x000000000000781c */ /* 0x000fe40003fce808 */
[----:B------:R-:W-:Y:S01]  /*a410*/  PLOP3.LUT P2, PT, PT, PT, UP6, 0x40, 0x0 ;  /* 0x000000000000781c */ /* 0x000fe20003f4e868 */
[----:B------:R-:W-:Y:S01]  /*a420*/  UISETP.NE.AND UP6, UPT, UR31, URZ, UPT ;  /* 0x0000003f1f00728c */ /* 0x000fe2000bfc5270 */
[C---:B------:R-:W-:Y:S02]  /*a430*/  ISETP.GT.AND P0, PT, R174.reuse, 0x41, P0 ;  /* 0x00000041ae00780c */ /* 0x040fe40000704270 */
[----:B------:R-:W-:Y:S02]  /*a440*/  ISETP.GT.AND P1, PT, R174, 0x38, P1 ;  /* 0x00000038ae00780c */ /* 0x000fe40000f24270 */
        /* <DEDUP_REMOVED lines=29> */
[----:B------:R-:W-:Y:S01]  /*a620*/  UISETP.NE.AND UP5, UPT, UR33, URZ, UPT ;  /* 0x0000003f2100728c */ /* 0x000fe2000bfa5270 */
[----:B------:R-:W-:Y:S02]  /*a630*/  FSEL R211, R80, -INF , !P6 ;  /* 0xff80000050d37808 */ /* 0x000fe40007000000 */
[----:B------:R-:W-:Y:S02]  /*a640*/  FSEL R205, R81, -INF , !P2 ;  /* 0xff80000051cd7808 */ /* 0x000fe40005000000 */
        /* <DEDUP_REMOVED lines=18> */
[----:B------:R-:W-:Y:S01]  /*a770*/  PLOP3.LUT P6, PT, PT, PT, UP1, 0x40, 0x0 ;  /* 0x000000000000781c */ /* 0x000fe20003fce818 */
[----:B------:R-:W-:Y:S01]  /*a780*/  UISETP.NE.AND UP1, UPT, UR30, URZ, UPT ;  /* 0x0000003f1e00728c */ /* 0x000fe2000bf25270 */
[----:B------:R-:W-:Y:S02]  /*a790*/  PLOP3.LUT P2, PT, PT, PT, UP0, 0x40, 0x0 ;  /* 0x000000000000781c */ /* 0x000fe40003f4e808 */
        /* <DEDUP_REMOVED lines=9> */
[----:B------:R-:W-:Y:S01]  /*a830*/  PLOP3.LUT P0, PT, PT, PT, UP5, 0x40, 0x0 ;  /* 0x000000000000781c */ /* 0x000fe20003f0e858 */
[----:B------:R-:W-:Y:S01]  /*a840*/  UISETP.NE.AND UP5, UPT, UR26, URZ, UPT ;  /* 0x0000003f1a00728c */ /* 0x000fe2000bfa5270 */
[----:B------:R-:W-:Y:S02]  /*a850*/  FSEL R193, R86, -INF , !P1 ;  /* 0xff80000056c17808 */ /* 0x000fe40004800000 */
[----:B------:R-:W-:Y:S01]  /*a860*/  PLOP3.LUT P1, PT, PT, PT, UP0, 0x40, 0x0 ;  /* 0x000000000000781c */ /* 0x000fe20003f2e808 */
[----:B------:R-:W-:Y:S01]  /*a870*/  UISETP.NE.AND UP0, UPT, UR32, URZ, UPT ;  /* 0x0000003f2000728c */ /* 0x000fe2000bf05270 */
[----:B------:R-:W-:Y:S02]  /*a880*/  ISETP.GT.AND P0, PT, R171, RZ, P0 ;  /* 0x000000ffab00720c */ /* 0x000fe40000704270 */
[----:B------:R-:W-:Y:S02]  /*a890*/  ISETP.GT.AND P1, PT, R174, 0x59, P1 ;  /* 0x00000059ae00780c */ /* 0x000fe40000f24270 */
[----:B------:R-:W-:Y:S02]  /*a8a0*/  ISETP.LT.OR P0, PT, R172, 0x1, P0 ;  /* 0x00000001ac00780c */ /* 0x000fe40000701670 */
[----:B------:R-:W-:Y:S02]  /*a8b0*/  FSEL R188, R96, -INF , !P6 ;  /* 0xff80000060bc7808 */ /* 0x000fe40007000000 */
[----:B------:R-:W-:Y:S01]  /*a8c0*/  PLOP3.LUT P6, PT, PT, PT, UP0, 0x40, 0x0 ;  /* 0x000000000000781c */ /* 0x000fe20003fce808 */
[----:B------:R-:W-:Y:S01]  /*a8d0*/  UISETP.NE.AND UP0, UPT, UR23, URZ, UPT ;  /* 0x0000003f1700728c */ /* 0x000fe2000bf05270 */
[----:B------:R-:W-:Y:S02]  /*a8e0*/  ISETP.LT.OR P1, PT, R175, 0x5a, P1 ;  /* 0x0000005aaf00780c */ /* 0x000fe40000f21670 */
[----:B------:R-:W-:Y:S01]  /*a8f0*/  FSEL R8, R8, -INF , !P0 ;  /* 0xff80000008087808 */ /* 0x000fe20004000000 */
[----:B------:R-:W-:Y:S01]  /*a900*/  UP2UR UR43, UPR, URZ, 0x1 ;  /* 0x000000013f2b7883 */ /* 0x000fe20008000000 */
[----:B------:R-:W-:Y:S01]  /*a910*/  PLOP3.LUT P0, PT, PT, PT, UP2, 0x40, 0x0 ;  /* 0x000000000000781c */ /* 0x000fe20003f0e828 */
[----:B------:R-:W-:Y:S01]  /*a920*/  UISETP.NE.AND UP0, UPT, UR24, URZ, UPT ;  /* 0x0000003f1800728c */ /* 0x000fe2000bf05270 */
[----:B------:R-:W-:Y:S01]  /*a930*/  ISETP.GT.AND P6, PT, R171, 0x1, P6 ;  /* 0x00000001ab00780c */ /* 0x000fe200037c4270 */
[----:B------:R-:W-:Y:S01]  /*a940*/  UISETP.NE.AND UP2, UPT, UR21, URZ, UPT ;  /* 0x0000003f1500728c */ /* 0x000fe2000bf45270 */
[----:B------:R-:W-:Y:S02]  /*a950*/  FSEL R176, R99, -INF , !P1 ;  /* 0xff80000063b07808 */ /* 0x000fe40004800000 */
[----:B------:R-:W-:Y:S02]  /*a960*/  FSEL R182, R97, -INF , !P2 ;  /* 0xff80000061b67808 */ /* 0x000fe40005000000 */
[----:B------:R-:W-:Y:S01]  /*a970*/  PLOP3.LUT P2, PT, PT, PT, UP6, 0x40, 0x0 ;  /* 0x000000000000781c */ /* 0x000fe20003f4e868 */
[----:B------:R-:W-:Y:S01]  /*a980*/  UISETP.NE.AND UP6, UPT, UR25, URZ, UPT ;  /* 0x0000003f1900728c */ /* 0x000fe2000bfc5270 */
[----:B------:R-:W-:Y:S01]  /*a990*/  PLOP3.LUT P1, PT, PT, PT, UP1, 0x40, 0x0 ;  /* 0x000000000000781c */ /* 0x000fe20003f2e818 */
[----:B------:R-:W-:Y:S01]  /*a9a0*/  UISETP.NE.AND UP1, UPT, UR22, URZ, UPT ;  /* 0x0000003f1600728c */ /* 0x000fe2000bf25270 */
[C---:B------:R-:W-:Y:S02]  /*a9b0*/  ISETP.GT.AND P0, PT, R171.reuse, 0x10, P0 ;  /* 0x00000010ab00780c */ /* 0x040fe40000704270 */
[C---:B------:R-:W-:Y:S02]  /*a9c0*/  ISETP.LT.OR P6, PT, R172.reuse, 0x2, P6 ;  /* 0x00000002ac00780c */ /* 0x040fe400037c1670 */
[C---:B------:R-:W-:Y:S02]  /*a9d0*/  ISETP.GT.AND P2, PT, R171.reuse, 0x8, P2 ;  /* 0x00000008ab00780c */ /* 0x040fe40001744270 */
[----:B------:R-:W-:Y:S02]  /*a9e0*/  ISETP.GT.AND P1, PT, R171, 0x9, P1 ;  /* 0x00000009ab00780c */ /* 0x000fe40000f24270 */
[C---:B------:R-:W-:Y:S02]  /*a9f0*/  ISETP.LT.OR P0, PT, R172.reuse, 0x11, P0 ;  /* 0x00000011ac00780c */ /* 0x040fe40000701670 */
[----:B------:R-:W-:Y:S02]  /*aa00*/  FSEL R9, R9, -INF , !P6 ;  /* 0xff80000009097808 */ /* 0x000fe40007000000 */
[----:B------:R-:W-:Y:S01]  /*aa10*/  PLOP3.LUT P6, PT, PT, PT, UP3, 0x40, 0x0 ;  /* 0x000000000000781c */ /* 0x000fe20003fce838 */
[----:B------:R-:W-:Y:S01]  /*aa20*/  UISETP.NE.AND UP3, UPT, UR20, URZ, UPT ;  /* 0x0000003f1400728c */ /* 0x000fe2000bf65270 */
[C---:B------:R-:W-:Y:S02]  /*aa30*/  ISETP.LT.OR P2, PT, R172.reuse, 0x9, P2 ;  /* 0x00000009ac00780c */ /* 0x040fe40001741670 */
[----:B------:R-:W-:Y:S02]  /*aa40*/  ISETP.LT.OR P1, PT, R172, 0xa, P1 ;  /* 0x0000000aac00780c */ /* 0x000fe40000f21670 */
[----:B------:R-:W-:Y:S02]  /*aa50*/  FSEL R32, R24, -INF , !P0 ;  /* 0xff80000018207808 */ /* 0x000fe40004000000 */
[----:B------:R-:W-:Y:S01]  /*aa60*/  PLOP3.LUT P0, PT, PT, PT, UP6, 0x40, 0x0 ;  /* 0x000000000000781c */ /* 0x000fe20003f0e868 */
[----:B------:R-:W-:Y:S01]  /*aa70*/  UISETP.NE.AND UP6, UPT, UR17, URZ, UPT ;  /* 0x0000003f1100728c */ /* 0x000fe2000bfc5270 */
[----:B------:R-:W-:Y:S02]  /*aa80*/  ISETP.GT.AND P6, PT, R171, 0x11, P6 ;  /* 0x00000011ab00780c */ /* 0x000fe400037c4270 */
[----:B------:R-:W-:Y:S02]  /*aa90*/  FSEL R12, R12, -INF , !P2 ;  /* 0xff8000000c0c7808 */ /* 0x000fe40005000000 */
[----:B------:R-:W-:Y:S01]  /*aaa0*/  PLOP3.LUT P2, PT, PT, PT, UP4, 0x40, 0x0 ;  /* 0x000000000000781c */ /* 0x000fe20003f4e848 */
[----:B------:R-:W-:Y:S01]  /*aab0*/  UISETP.NE.AND UP4, UPT, UR19, URZ, UPT ;  /* 0x0000003f1300728c */ /* 0x000fe2000bf85270 */
[----:B------:R-:W-:Y:S02]  /*aac0*/  FSEL R13, R13, -INF , !P1 ;  /* 0xff8000000d0d7808 */ /* 0x000fe40004800000 */
        /* <DEDUP_REMOVED lines=18> */
[----:B------:R-:W-:Y:S02]  /*abf0*/  FSEL R48, R29, -INF , !P1 ;  /* 0xff8000001d307808 */ /* 0x000fe40004800000 */
[----:B------:R-:W-:Y:S01]  /*ac00*/  PLOP3.LUT P1, PT, PT, PT, UP1, 0x40, 0x0 ;  /* 0x000000000000781c */ /* 0x000fe20003f2e818 */
[----:B------:R-:W-:Y:S01]  /*ac10*/  UISETP.NE.AND UP1, UPT, UR41, URZ, UPT ;  /* 0x0000003f2900728c */ /* 0x000fe2000bf25270 */
[C---:B------:R-:W-:Y:S02]  /*ac20*/  ISETP.GT.AND P0, PT, R171.reuse, 0x30, P0 ;  /* 0x00000030ab00780c */ /* 0x040fe40000704270 */
[C---:B------:R-:W-:Y:S02]  /*ac30*/  ISETP.GT.AND P6, PT, R171.reuse, 0x21, P6 ;  /* 0x00000021ab00780c */ /* 0x040fe400037c4270 */
[C---:B------:R-:W-:Y:S02]  /*ac40*/  ISETP.GT.AND P2, PT, R171.reuse, 0x28, P2 ;  /* 0x00000028ab00780c */ /* 0x040fe40001744270 */
[----:B------:R-:W-:Y:S02]  /*ac50*/  ISETP.GT.AND P1, PT, R171, 0x29, P1 ;  /* 0x00000029ab00780c */ /* 0x000fe40000f24270 */
[C---:B------:R-:W-:Y:S02]  /*ac60*/  ISETP.LT.OR P0, PT, R172.reuse, 0x31, P0 ;  /* 0x00000031ac00780c */ /* 0x040fe40000701670 */
[C---:B------:R-:W-:Y:S02]  /*ac70*/  ISETP.LT.OR P6, PT, R172.reuse, 0x22, P6 ;  /* 0x00000022ac00780c */ /* 0x040fe400037c1670 */
        /* <DEDUP_REMOVED lines=8> */
[----:B------:R-:W-:Y:S01]  /*ad00*/  FSEL R185, R44, -INF , !P2 ;  /* 0xff8000002cb97808 */ /* 0x000fe20005000000 */
[----:B------:R-:W-:Y:S01]  /*ad10*/  UP2UR UR36, UPR, URZ, 0x40 ;  /* 0x000000403f247883 */ /* 0x000fe20008000000 */
        /* <DEDUP_REMOVED lines=19> */
[----:B------:R-:W-:Y:S02]  /*ae50*/  PLOP3.LUT P2, PT, PT, PT, UP5, 0x40, 0x0 ;  /* 0x000000000000781c */ /* 0x000fe40003f4e858 */
[----:B------:R-:W-:Y:S02]  /*ae60*/  FSEL R252, R61, -INF , !P1 ;  /* 0xff8000003dfc7808 */ /* 0x000fe40004800000 */
[----:B------:R-:W-:Y:S02]  /*ae70*/  PLOP3.LUT P1, PT, PT, PT, UP4, 0x40, 0x0 ;  /* 0x000000000000781c */ /* 0x000fe40003f2e848 */
        /* <DEDUP_REMOVED lines=12> */
[----:B------:R-:W-:Y:S02]  /*af40*/  PLOP3.LUT P6, PT, PT, PT, UP2, 0x40, 0x0 ;  /* 0x000000000000781c */ /* 0x000fe40003fce828 */
[----:B------:R-:W-:Y:S02]  /*af50*/  FSEL R207, R76, -INF , !P2 ;  /* 0xff8000004ccf7808 */ /* 0x000fe40005000000 */
[----:B------:R-:W-:Y:S02]  /*af60*/  PLOP3.LUT P2, PT, PT, PT, UP1, 0x40, 0x0 ;  /* 0x000000000000781c */ /* 0x000fe40003f4e818 */
[----:B------:R-:W-:Y:S02]  /*af70*/  FSEL R204, R77, -INF , !P1 ;  /* 0xff8000004dcc7808 */ /* 0x000fe40004800000 */
[----:B------:R-:W-:Y:S02]  /*af80*/  PLOP3.LUT P1, PT, PT, PT, UP0, 0x40, 0x0 ;  /* 0x000000000000781c */ /* 0x000fe40003f2e808 */
[C---:B------:R-:W-:Y:S02]  /*af90*/  ISETP.GT.AND P6, PT, R171.reuse, 0x51, P6 ;  /* 0x00000051ab00780c */ /* 0x040fe400037c4270 */
[C---:B------:R-:W-:Y:S02]  /*afa0*/  ISETP.GT.AND P2, PT, R171.reuse, 0x58, P2 ;  /* 0x00000058ab00780c */ /* 0x040fe40001744270 */
[----:B------:R-:W-:Y:S02]  /*afb0*/  ISETP.GT.AND P1, PT, R171, 0x59, P1 ;  /* 0x00000059ab00780c */ /* 0x000fe40000f24270 */
[C---:B------:R-:W-:Y:S02]  /*afc0*/  ISETP.LT.OR P6, PT, R172.reuse, 0x52, P6 ;  /* 0x00000052ac00780c */ /* 0x040fe400037c1670 */
[C---:B------:R-:W-:Y:S02]  /*afd0*/  ISETP.LT.OR P2, PT, R172.reuse, 0x59, P2 ;  /* 0x00000059ac00780c */ /* 0x040fe40001741670 */
[----:B------:R-:W-:Y:S02]  /*afe0*/  ISETP.LT.OR P1, PT, R172, 0x5a, P1 ;  /* 0x0000005aac00780c */ /* 0x000fe40000f21670 */
[----:B------:R-:W-:Y:S02]  /*aff0*/  FSEL R183, R89, -INF , !P6 ;  /* 0xff80000059b77808 */ /* 0x000fe40007000000 */
[----:B------:R-:W-:Y:S02]  /*b000*/  FSEL R181, R92, -INF , !P2 ;  /* 0xff8000005cb57808 */ /* 0x000fe40005000000 */
[----:B------:R-:W-:Y:S01]  /*b010*/  FSEL R179, R93, -INF , !P1 ;  /* 0xff8000005db37808 */ /* 0x000fe20004800000 */
        /* <DEDUP_REMOVED lines=15> */
.L_x_289:
[----:B------:R-:W-:Y:S04]  /*b110*/  MOV R3, c[0x0][0x32c] ;  /* 0x0000cb0000037a02 */ /* 0x000fe80000000f00 */
[----:B------:R-:W-:Y:S11]  /*b120*/  ISETP.NE.AND P0, PT, R3, 0x1, PT ;  /* 0x000000010300780c */ /* 0x000ff60003f05270 */
[----:B------:R-:W-:Y:S02]  /*b130*/  @!UPT UIADD3 URZ, URZ, URZ, URZ ;  /* 0x0000003f3f3ff290 */ /* 0x000fe4000fffe03f */
[----:B------:R-:W-:Y:S05]  /*b140*/  @P0 IMAD.HI.U32 R3, R24, c[0x0][0x330], RZ ;  /* 0x0000cc0018030a27 */ /* 0x000fea00078e00ff */
[----:B------:R-:W-:Y:S02]  /*b150*/  @P0 SHF.R.U32.HI R24, RZ, c[0x0][0x334], R3 ;  /* 0x0000cd00ff180a19 */ /* 0x000fe40000011603 */
.L_x_290:
[----:B------:R-:W-:Y:S05]  /*b160*/  BSYNC B0 ;  /* 0x0000000000007941 */ /* 0x000fea0003800000 */
.L_x_288:
[----:B------:R-:W-:Y:S02]  /*b170*/  IMAD.U32 R21, RZ, RZ, UR6 ;  /* 0x00000006ff157e24 */ /* 0x000fe4000f8e00ff */
[----:B------:R-:W-:Y:S03]  /*b180*/  IMAD.U32 R3, RZ, RZ, UR15 ;  /* 0x0000000fff037e24 */ /* 0x000fe6000f8e00ff */
[----:B------:R-:W-:Y:S04]  /*b190*/  IADD3 R21, -R236, 0x1, R21 ;  /* 0x00000001ec157810 */ /* 0x000fe80007ffe115 */
[----:B------:R-:W-:Y:S02]  /*b1a0*/  IADD3 R22, R21, -0x1, RZ ;  /* 0xffffffff15167810 */ /* 0x000fe40007ffe0ff */
[----:B------:R-:W-:Y:S03]  /*b1b0*/  IADD3 R3, -R3, UR8, R21 ;  /* 0x0000000803037c10 */ /* 0x000fe6000fffe115 */
[----:B------:R-:W-:Y:S01]  /*b1c0*/  IMAD R22, R24, c[0x0][0x32c], R22 ;  /* 0x0000cb0018167a24 */ /* 0x000fe200078e0216 */
[C-C-:B------:R-:W-:Y:S02]  /*b1d0*/  IADD3 R21, R23.reuse, UR12, R3.reuse ;  /* 0x0000000c17157c10 */ /* 0x140fe4000fffe003 */
[----:B------:R-:W-:Y:S02]  /*b1e0*/  IADD3 R23, R23, c[0x0][0x328], R3 ;  /* 0x0000ca0017177a10 */ /* 0x000fe40007ffe003 */
[----:B------:R-:W-:Y:S02]  /*b1f0*/  IADD3 R3, R22, c[0x0][0x32c], RZ ;  /* 0x0000cb0016037a10 */ /* 0x000fe40007ffe0ff */
[----:B------:R-:W-:Y:S02]  /*b200*/  IMNMX R22, R21, R22, !PT ;  /* 0x0000001615167217 */ /* 0x000fe40007800200 */
[----:B------:R-:W-:Y:S02]  /*b210*/  IMNMX R21, R23, R3, PT ;  /* 0x0000000317157217 */ /* 0x000fe40003800200 */
.L_x_287:
[----:B------:R-:W-:Y:S01]  /*b220*/  UP2UR UR6, UPR, URZ, 0x20 ;  /* 0x000000203f067883 */ /* 0x000fe20008000000 */
[----:B------:R-:W-:Y:S01]  /*b230*/  FMNMX.FTZ R3, R169, R167, !PT ;  /* 0x000000a7a9037209 */ /* 0x000fe20007810000 */
[----:B------:R-:W-:Y:S01]  /*b240*/  UISETP.NE.AND UP5, UPT, UR33, URZ, UPT ;  /* 0x0000003f2100728c */ /* 0x000fe2000bfa5270 */
[----:B------:R-:W-:Y:S01]  /*b250*/  IMAD.MOV.U32 R89, RZ, RZ, R37 ;  /* 0x000000ffff597224 */ /* 0x000fe200078e0025 */
[----:B------:R-:W-:Y:S01]  /*b260*/  UP2UR UR33, UPR, URZ, 0x10 ;  /* 0x000000103f217883 */ /* 0x000fe20008000000 */
[----:B------:R-:W-:Y:S01]  /*b270*/  FMNMX.FTZ R3, R5, R3, !PT ;  /* 0x0000000305037209 */ /* 0x000fe20007810000 */
[----:B------:R-:W-:Y:S01]  /*b280*/  UISETP.NE.AND UP4, UPT, UR28, URZ, UPT ;  /* 0x0000003f1c00728c */ /* 0x000fe2000bf85270 */
[----:B------:R-:W-:Y:S01]  /*b290*/  MOV R84, R64 ;  /* 0x0000004000547202 */ /* 0x000fe20000000f00 */
[----:B------:R-:W-:Y:S01]  /*b2a0*/  UP2UR UR28, UPR, URZ, 0x8 ;  /* 0x000000083f1c7883 */ /* 0x000fe20008000000 */
[----:B------:R-:W-:Y:S01]  /*b2b0*/  PLOP3.LUT P0, PT, PT, PT, UP5, 0x40, 0x0 ;  /* 0x000000000000781c */ /* 0x000fe20003f0e858 */
[----:B------:R-:W-:Y:S01]  /*b2c0*/  UISETP.NE.AND UP3, UPT, UR29, URZ, UPT ;  /* 0x0000003f1d00728c */ /* 0x000fe2000bf65270 */
[----:B------:R-:W-:Y:S01]  /*b2d0*/  FMNMX.FTZ R3, R2, R3, !PT ;  /* 0x0000000302037209 */ /* 0x000fe20007810000 */
[----:B------:R-:W-:Y:S01]  /*b2e0*/  UP2UR UR29, UPR, URZ, 0x4 ;  /* 0x000000043f1d7883 */ /* 0x000fe20008000000 */
[----:B------:R-:W-:Y:S01]  /*b2f0*/  ISETP.GT.AND P0, PT, R22, RZ, P0 ;  /* 0x000000ff1600720c */ /* 0x000fe20000704270 */
[----:B------:R-:W-:Y:S01]  /*b300*/  UISETP.NE.AND UP2, UPT, UR30, URZ, UPT ;  /* 0x0000003f1e00728c */ /* 0x000fe2000bf45270 */
[----:B------:R-:W-:Y:S01]  /*b310*/  FMNMX.FTZ R3, R4, R3, !PT ;  /* 0x0000000304037209 */ /* 0x000fe20007810000 */
[----:B------:R-:W-:Y:S01]  /*b320*/  UP2UR UR30, UPR, URZ, 0x2 ;  /* 0x000000023f1e7883 */ /* 0x000fe20008000000 */
[----:B------:R-:W-:Y:S01]  /*b330*/  ISETP.LT.OR P0, PT, R21, 0x1, P0 ;  /* 0x000000011500780c */ /* 0x000fe20000701670 */
[----:B------:R-:W-:Y:S01]  /*b340*/  UISETP.NE.AND UP1, UPT, UR32, URZ, UPT ;  /* 0x0000003f2000728c */ /* 0x000fe2000bf25270 */
[----:B------:R-:W-:Y:S01]  /*b350*/  FMNMX.FTZ R3, R20, R3, !PT ;  /* 0x0000000314037209 */ /* 0x000fe20007810000 */
[----:B------:R-:W-:Y:S01]  /*b360*/  UP2UR UR32, UPR, URZ, 0x1 ;  /* 0x000000013f207883 */ /* 0x000fe20008000000 */
[----:B------:R-:W-:Y:S01]  /*b370*/  FSEL R10, R10, -INF , !P0 ;  /* 0xff8000000a0a7808 */ /* 0x000fe20004000000 */
[----:B------:R-:W-:Y:S01]  /*b380*/  UISETP.NE.AND UP0, UPT, UR31, URZ, UPT ;  /* 0x0000003f1f00728c */ /* 0x000fe2000bf05270 */
[----:B------:R-:W-:Y:S01]  /*b390*/  PLOP3.LUT P0, PT, PT, PT, UP3, 0x40, 0x0 ;  /* 0x000000000000781c */ /* 0x000fe20003f0e838 */
[----:B------:R-:W-:Y:S01]  /*b3a0*/  IMAD.MOV.U32 R45, RZ, RZ, R39 ;  /* 0x000000ffff2d7224 */ /* 0x000fe200078e0027 */
[----:B------:R-:W-:Y:S01]  /*b3b0*/  FMNMX.FTZ R3, R7, R3, !PT ;  /* 0x0000000307037209 */ /* 0x000fe20007810000 */
[----:B------:R-:W-:Y:S01]  /*b3c0*/  IMAD.MOV.U32 R87, RZ, RZ, R55 ;  /* 0x000000ffff577224 */ /* 0x000fe200078e0037 */
[----:B------:R-:W-:Y:S01]  /*b3d0*/  ISETP.GT.AND P0, PT, R22, 0x10, P0 ;  /* 0x000000101600780c */ /* 0x000fe20000704270 */
[----:B------:R-:W-:Y:S01]  /*b3e0*/  UISETP.NE.AND UP3, UPT, UR25, URZ, UPT ;  /* 0x0000003f1900728c */ /* 0x000fe2000bf65270 */
[----:B------:R-:W-:Y:S01]  /*b3f0*/  FMNMX.FTZ R3, R17, R3, !PT ;  /* 0x0000000311037209 */ /* 0x000fe20007810000 */
[----:B------:R-:W-:Y:S01]  /*b400*/  UISETP.NE.AND UP5, UPT, UR6, URZ, UPT ;  /* 0x0000003f0600728c */ /* 0x000fe2000bfa5270 */
[----:B------:R-:W-:Y:S01]  /*b410*/  ISETP.LT.OR P0, PT, R21, 0x11, P0 ;  /* 0x000000111500780c */ /* 0x000fe20000701670 */
[----:B------:R-:W-:Y:S01]  /*b420*/  LDSM.16.MT88.4 R80, [R218+0x100] ;  /* 0x00010000da50783b */ /* 0x000fe20000004200 */
[----:B------:R-:W-:Y:S01]  /*b430*/  PLOP3.LUT P2, PT, PT, PT, UP2, 0x40, 0x0 ;  /* 0x000000000000781c */ /* 0x000fe20003f4e828 */
[----:B------:R-:W-:Y:S01]  /*b440*/  UISETP.NE.AND UP2, UPT, UR24, URZ, UPT ;  /* 0x0000003f1800728c */ /* 0x000fe2000bf45270 */
[----:B------:R-:W-:Y:S02]  /*b450*/  FSEL R57, R26, -INF , !P0 ;  /* 0xff8000001a397808 */ /* 0x000fe40004000000 */
[----:B------:R-:W-:Y:S02]  /*b460*/  FMNMX.FTZ R3, R33, R3, !PT ;  /* 0x0000000321037209 */ /* 0x000fe40007810000 */
[----:B------:R-:W-:Y:S02]  /*b470*/  FMNMX.FTZ R26, R168, R166, !PT ;  /* 0x000000a6a81a7209 */ /* 0x000fe40007810000 */
[----:B------:R-:W-:Y:S02]  /*b480*/  ISETP.GT.AND P2, PT, R22, 0x9, P2 ;  /* 0x000000091600780c */ /* 0x000fe40001744270 */
[----:B------:R-:W-:Y:S02]  /*b490*/  FMNMX.FTZ R3, R180, R3, !PT ;  /* 0x00000003b4037209 */ /* 0x000fe40007810000 */
[----:B------:R-:W-:Y:S02]  /*b4a0*/  FMNMX.FTZ R26, R0, R26, !PT ;  /* 0x0000001a001a7209 */ /* 0x000fe40007810000 */
[----:B------:R-:W-:Y:S01]  /*b4b0*/  PLOP3.LUT P1, PT, PT, PT, UP0, 0x40, 0x0 ;  /* 0x000000000000781c */ /* 0x000fe20003f2e808 */
[----:B------:R-:W-:Y:S01]  /*b4c0*/  UISETP.NE.AND UP0, UPT, UR26, URZ, UPT ;  /* 0x0000003f1a00728c */ /* 0x000fe2000bf05270 */
[----:B------:R-:W-:Y:S02]  /*b4d0*/  ISETP.LT.OR P2, PT, R21, 0xa, P2 ;  /* 0x0000000a1500780c */ /* 0x000fe40001741670 */
[----:B------:R-:W-:Y:S02]  /*b4e0*/  FMNMX.FTZ R3, R89, R3, !PT ;  /* 0x0000000359037209 */ /* 0x000fe40007810000 */
[----:B------:R-:W-:Y:S02]  /*b4f0*/  FMNMX.FTZ R26, R18, R26, !PT ;  /* 0x0000001a121a7209 */ /* 0x000fe40007810000 */
[----:B------:R-:W-:Y:S02]  /*b500*/  FSEL R15, R15, -INF , !P2 ;  /* 0xff8000000f0f7808 */ /* 0x000fe40005000000 */
[----:B------:R-:W-:Y:S01]  /*b510*/  PLOP3.LUT P2, PT, PT, PT, UP0, 0x40, 0x0 ;  /* 0x000000000000781c */ /* 0x000fe20003f4e808 */
[----:B------:R-:W-:Y:S01]  /*b520*/  UISETP.NE.AND UP0, UPT, UR22, URZ, UPT ;  /* 0x0000003f1600728c */ /* 0x000fe2000bf05270 */
[----:B------:R-:W-:Y:S02]  /*b530*/  FMNMX.FTZ R3, R184, R3, !PT ;  /* 0x00000003b8037209 */ /* 0x000fe40007810000 */
[----:B------:R-:W-:Y:S02]  /*b540*/  FMNMX.FTZ R26, R19, R26, !PT ;  /* 0x0000001a131a7209 */ /* 0x000fe40007810000 */
[----:B------:R-:W-:Y:S02]  /*b550*/  ISETP.GT.AND P2, PT, R22, 0x19, P2 ;  /* 0x000000191600780c */ /* 0x000fe40001744270 */
[----:B------:R-:W-:Y:S02]  /*b560*/  FMNMX.FTZ R3, R189, R3, !PT ;  /* 0x00000003bd037209 */ /* 0x000fe40007810000 */
[----:B------:R-:W-:Y:S02]  /*b570*/  FMNMX.FTZ R26, R6, R26, !PT ;  /* 0x0000001a061a7209 */ /* 0x000fe40007810000 */
[----:B------:R-:W-:Y:S02]  /*b580*/  ISETP.LT.OR P2, PT, R21, 0x1a, P2 ;  /* 0x0000001a1500780c */ /* 0x000fe40001741670 */
[----:B------:R-:W-:Y:S02]  /*b590*/  FMNMX.FTZ R3, R250, R3, !PT ;  /* 0x00000003fa037209 */ /* 0x000fe40007810000 */
[----:B------:R-:W-:Y:S02]  /*b5a0*/  FMNMX.FTZ R26, R16, R26, !PT ;  /* 0x0000001a101a7209 */ /* 0x000fe40007810000 */
[----:B------:R-:W-:Y:S02]  /*b5b0*/  FSEL R88, R31, -INF , !P2 ;  /* 0xff8000001f587808 */ /* 0x000fe40005000000 */
[----:B------:R-:W-:Y:S02]  /*b5c0*/  FMNMX.FTZ R3, R53, R3, !PT ;  /* 0x0000000335037209 */ /* 0x000fe40007810000 */
[----:B------:R-:W-:Y:S01]  /*b5d0*/  PLOP3.LUT P2, PT, PT, PT, UP0, 0x40, 0x0 ;  /* 0x000000000000781c */ /* 0x000fe20003f4e808 */
[----:B------:R-:W-:Y:S01]  /*b5e0*/  UISETP.NE.AND UP0, UPT, UR17, URZ, UPT ;  /* 0x0000003f1100728c */ /* 0x000fe2000bf05270 */
[----:B------:R-:W-:Y:S01]  /*b5f0*/  FMNMX.FTZ R26, R34, R26, !PT ;  /* 0x0000001a221a7209 */ /* 0x000fe20007810000 */
[----:B------:R-:W-:Y:S01]  /*b600*/  UIADD3 UR17, UR13, -0x1, URZ ;  /* 0xffffffff0d117890 */ /* 0x000fe2000fffe03f */
[----:B------:R-:W-:Y:S02]  /*b610*/  MOV R44, R38 ;  /* 0x00000026002c7202 */ /* 0x000fe40000000f00 */
[----:B------:R-:W-:Y:S01]  /*b620*/  ISETP.GT.AND P2, PT, R22, 0x29, P2 ;  /* 0x000000291600780c */ /* 0x000fe20001744270 */
[----:B------:R-:W-:Y:S01]  /*b630*/  LDSM.16.MT88.4 R36, [R220+0x100] ;  /* 0x00010000dc24783b */ /* 0x000fe20000004200 */
[----:B------:R-:W-:Y:S02]  /*b640*/  FMNMX.FTZ R3, R84, R3, !PT ;  /* 0x0000000354037209 */ /* 0x000fe40007810000 */
[----:B------:R-:W-:Y:S02]  /*b650*/  FMNMX.FTZ R26, R35, R26, !PT ;  /* 0x0000001a231a7209 */ /* 0x000fe40007810000 */
[----:B------:R-:W-:Y:S02]  /*b660*/  ISETP.LT.OR P2, PT, R21, 0x2a, P2 ;  /* 0x0000002a1500780c */ /* 0x000fe40001741670 */
[----:B------:R-:W-:Y:S02]  /*b670*/  FMNMX.FTZ R26, R44, R26, !PT ;  /* 0x0000001a2c1a7209 */ /* 0x000fe40007810000 */
[----:B------:R-:W-:Y:S02]  /*b680*/  FMNMX.FTZ R3, R249, R3, !PT ;  /* 0x00000003f9037209 */ /* 0x000fe40007810000 */
[----:B------:R-:W-:Y:S02]  /*b690*/  FSEL R93, R47, -INF , !P2 ;  /* 0xff8000002f5d7808 */ /* 0x000fe40005000000 */
[----:B------:R-:W-:Y:S02]  /*b6a0*/  MOV R47, R191 ;  /* 0x000000bf002f7202 */ /* 0x000fe40000000f00 */
        /* <DEDUP_REMOVED lines=26> */
[----:B------:R-:W-:Y:S01]  /*b850*/  PLOP3.LUT P6, PT, PT, PT, UP1, 0x40, 0x0 ;  /* 0x000000000000781c */ /* 0x000fe20003fce818 */
[----:B------:R-:W-:Y:S01]  /*b860*/  UISETP.NE.AND UP1, UPT, UR27, URZ, UPT ;  /* 0x0000003f1b00728c */ /* 0x000fe2000bf25270 */
[----:B------:R-:W-:Y:S02]  /*b870*/  FMNMX.FTZ R26, R202, R26, !PT ;  /* 0x0000001aca1a7209 */ /* 0x000fe40007810000 */
[----:B------:R-:W-:Y:S02]  /*b880*/  MOV R92, R41 ;  /* 0x00000029005c7202 */ /* 0x000fe40000000f00 */
        /* <DEDUP_REMOVED lines=12> */
[C---:B------:R-:W-:Y:S02]  /*b950*/  ISETP.GT.AND P6, PT, R22.reuse, 0x11, P6 ;  /* 0x000000111600780c */ /* 0x040fe400037c4270 */
[----:B------:R-:W-:Y:S02]  /*b960*/  FMNMX.FTZ R26, R177, R26, !PT ;  /* 0x0000001ab11a7209 */ /* 0x000fe40007810000 */
[----:B------:R-:W-:Y:S02]  /*b970*/  ISETP.GT.AND P1, PT, R22, 0x8, P1 ;  /* 0x000000081600780c */ /* 0x000fe40000f24270 */
[----:B------:R-:W-:Y:S02]  /*b980*/  FMNMX.FTZ R24, R178, R24, !PT ;  /* 0x00000018b2187209 */ /* 0x000fe40007810000 */
[----:B------:R-:W-:Y:S02]  /*b990*/  ISETP.LT.OR P6, PT, R21, 0x12, P6 ;  /* 0x000000121500780c */ /* 0x000fe400037c1670 */
[----:B------:R-:W-:Y:S02]  /*b9a0*/  FMNMX.FTZ R26, R176, R26, !PT ;  /* 0x0000001ab01a7209 */ /* 0x000fe40007810000 */
[----:B-1----:R-:W-:Y:S02]  /*b9b0*/  FMNMX.FTZ R3, R3, R23, !PT ;  /* 0x0000001703037209 */ /* 0x002fe40007810000 */
[----:B------:R-:W-:Y:S01]  /*b9c0*/  ISETP.LT.OR P1, PT, R21, 0x9, P1 ;  /* 0x000000091500780c */ /* 0x000fe20000f21670 */
[----:B------:R-:W1:Y:S01]  /*b9d0*/  SHFL.BFLY PT, R23, R26, 0x2, 0x1f ;  /* 0x0c401f001a177f89 */ /* 0x000e6200000e0000 */
[----:B------:R-:W-:Y:S02]  /*b9e0*/  FMNMX.FTZ R24, R192, R24, !PT ;  /* 0x00000018c0187209 */ /* 0x000fe40007810000 */
[----:B------:R-:W-:Y:S02]  /*b9f0*/  FSEL R56, R27, -INF , !P6 ;  /* 0xff8000001b387808 */ /* 0x000fe40007000000 */
[----:B------:R-:W-:Y:S02]  /*ba00*/  FMNMX.FTZ R25, R10, R164, !PT ;  /* 0x000000a40a197209 */ /* 0x000fe40007810000 */
[----:B------:R-:W-:Y:S01]  /*ba10*/  FSEL R14, R14, -INF , !P1 ;  /* 0xff8000000e0e7808 */ /* 0x000fe20004800000 */
[----:B------:R-:W2:Y:S01]  /*ba20*/  SHFL.BFLY PT, R27, R3, 0x1, 0x1f ;  /* 0x0c201f00031b7f89 */ /* 0x000ea200000e0000 */
        /* <DEDUP_REMOVED lines=14> */
[----:B------:R-:W-:Y:S01]  /*bb10*/  PLOP3.LUT P0, PT, PT, PT, UP3, 0x40, 0x0 ;  /* 0x000000000000781c */ /* 0x000fe20003f0e838 */
[----:B------:R-:W-:Y:S01]  /*bb20*/  UISETP.NE.AND UP3, UPT, UR20, URZ, UPT ;  /* 0x0000003f1400728c */ /* 0x000fe2000bf65270 */
[----:B------:R-:W-:Y:S01]  /*bb30*/  PLOP3.LUT P6, PT, PT, PT, UP2, 0x40, 0x0 ;  /* 0x000000000000781c */ /* 0x000fe20003fce828 */
[----:B------:R-:W-:Y:S01]  /*bb40*/  UISETP.NE.AND UP2, UPT, UR19, URZ, UPT ;  /* 0x0000003f1300728c */ /* 0x000fe2000bf45270 */
[----:B------:R-:W-:Y:S02]  /*bb50*/  FMNMX.FTZ R25, R57, R25, !PT ;  /* 0x0000001939197209 */ /* 0x000fe40007810000 */
[----:B------:R-:W-:Y:S02]  /*bb60*/  FMNMX.FTZ R24, R207, R24, !PT ;  /* 0x00000018cf187209 */ /* 0x000fe40007810000 */
[----:B------:R-:W-:Y:S01]  /*bb70*/  PLOP3.LUT P2, PT, PT, PT, UP1, 0x40, 0x0 ;  /* 0x000000000000781c */ /* 0x000fe20003f4e818 */
[----:B------:R-:W-:Y:S01]  /*bb80*/  UISETP.NE.AND UP1, UPT, UR30, URZ, UPT ;  /* 0x0000003f1e00728c */ /* 0x000fe2000bf25270 */
[C---:B------:R-:W-:Y:S02]  /*bb90*/  ISETP.GT.AND P0, PT, R22.reuse, 0x20, P0 ;  /* 0x000000201600780c */ /* 0x040fe40000704270 */
[----:B------:R-:W-:Y:S02]  /*bba0*/  ISETP.GT.AND P6, PT, R22, 0x21, P6 ;  /* 0x000000211600780c */ /* 0x000fe400037c4270 */
[----:B------:R-:W-:Y:S02]  /*bbb0*/  FMNMX.FTZ R25, R56, R25, !PT ;  /* 0x0000001938197209 */ /* 0x000fe40007810000 */
[----:B------:R-:W-:Y:S02]  /*bbc0*/  FMNMX.FTZ R24, R204, R24, !PT ;  /* 0x00000018cc187209 */ /* 0x000fe40007810000 */
[----:B------:R-:W-:Y:S02]  /*bbd0*/  ISETP.GT.AND P2, PT, R22, 0x39, P2 ;  /* 0x000000391600780c */ /* 0x000fe40001744270 */
[----:B-1----:R-:W-:Y:S02]  /*bbe0*/  FMNMX.FTZ R26, R26, R23, !PT ;  /* 0x000000171a1a7209 */ /* 0x002fe40007810000 */
[C---:B------:R-:W-:Y:S02]  /*bbf0*/  ISETP.LT.OR P0, PT, R21.reuse, 0x21, P0 ;  /* 0x000000211500780c */ /* 0x040fe40000701670 */
[----:B------:R-:W-:Y:S02]  /*bc00*/  ISETP.LT.OR P6, PT, R21, 0x22, P6 ;  /* 0x000000221500780c */ /* 0x000fe400037c1670 */
[----:B--2---:R-:W-:Y:S02]  /*bc10*/  FMNMX.FTZ R3, R3, R27, !PT ;  /* 0x0000001b03037209 */ /* 0x004fe40007810000 */
[----:B------:R-:W-:Y:S02]  /*bc20*/  FMNMX.FTZ R27, R60, R25, !PT ;  /* 0x000000193c1b7209 */ /* 0x000fe40007810000 */
[----:B------:R-:W-:Y:S01]  /*bc30*/  FMNMX.FTZ R24, R190, R24, !PT ;  /* 0x00000018be187209 */ /* 0x000fe20007810000 */
[----:B------:R-:W1:Y:S01]  /*bc40*/  SHFL.BFLY PT, R25, R26, 0x1, 0x1f ;  /* 0x0c201f001a197f89 */ /* 0x000e6200000e0000 */
[----:B------:R-:W-:Y:S01]  /*bc50*/  ISETP.LT.OR P2, PT, R21, 0x3a, P2 ;  /* 0x0000003a1500780c */ /* 0x000fe20001741670 */
[----:B------:R-:W-:Y:S01]  /*bc60*/  FMUL.FTZ R199, R3, c[0x0][0x2d0] ;  /* 0x0000b40003c77a20 */ /* 0x000fe20000410000 */
[----:B------:R-:W-:Y:S02]  /*bc70*/  FSEL R85, R43, -INF , !P6 ;  /* 0xff8000002b557808 */ /* 0x000fe40007000000 */
[----:B------:R-:W-:Y:S02]  /*bc80*/  ISETP.GT.AND P1, PT, R22, 0x28, P1 ;  /* 0x000000281600780c */ /* 0x000fe40000f24270 */
[----:B------:R-:W-:Y:S02]  /*bc90*/  FMNMX.FTZ R27, R88, R27, !PT ;  /* 0x0000001b581b7209 */ /* 0x000fe40007810000 */
[----:B------:R-:W-:Y:S01]  /*bca0*/  PLOP3.LUT P6, PT, PT, PT, UP3, 0x40, 0x0 ;  /* 0x000000000000781c */ /* 0x000fe20003fce838 */
[----:B------:R-:W-:Y:S01]  /*bcb0*/  UISETP.NE.AND UP3, UPT, UR28, URZ, UPT ;  /* 0x0000003f1c00728c */ /* 0x000fe2000bf65270 */
[----:B------:R-:W-:Y:S02]  /*bcc0*/  FSEL R61, R42, -INF , !P0 ;  /* 0xff8000002a3d7808 */ /* 0x000fe40004000000 */
[----:B------:R-:W-:Y:S01]  /*bcd0*/  PLOP3.LUT P0, PT, PT, PT, UP4, 0x40, 0x0 ;  /* 0x000000000000781c */ /* 0x000fe20003f0e848 */
[----:B------:R-:W-:Y:S01]  /*bce0*/  UISETP.NE.AND UP4, UPT, UR33, URZ, UPT ;  /* 0x0000003f2100728c */ /* 0x000fe2000bf85270 */
[----:B------:R-:W-:Y:S02]  /*bcf0*/  FMNMX.FTZ R23, R183, R24, !PT ;  /* 0x00000018b7177209 */ /* 0x000fe40007810000 */
[----:B------:R-:W-:Y:S01]  /*bd00*/  FSEL R251, R63, -INF , !P2 ;  /* 0xff8000003ffb7808 */ /* 0x000fe20005000000 */
[----:B------:R-:W-:Y:S01]  /*bd10*/  IMAD.MOV.U32 R63, RZ, RZ, R186 ;  /* 0x000000ffff3f7224 */ /* 0x000fe200078e00ba */
[----:B------:R-:W-:Y:S02]  /*bd20*/  FSETP.NEU.FTZ.AND P2, PT, R3, -INF , PT ;  /* 0xff8000000300780b */ /* 0x000fe40003f5d000 */
[----:B------:R-:W-:Y:S02]  /*bd30*/  ISETP.LT.OR P1, PT, R21, 0x29, P1 ;  /* 0x000000291500780c */ /* 0x000fe40000f21670 */
[C---:B------:R-:W-:Y:S02]  /*bd40*/  ISETP.GT.AND P0, PT, R22.reuse, 0x30, P0 ;  /* 0x000000301600780c */ /* 0x040fe40000704270 */
[----:B------:R-:W-:Y:S02]  /*bd50*/  ISETP.GT.AND P6, PT, R22, 0x31, P6 ;  /* 0x000000311600780c */ /* 0x000fe400037c4270 */
[----:B------:R-:W-:Y:S02]  /*bd60*/  FMNMX.FTZ R27, R61, R27, !PT ;  /* 0x0000001b3d1b7209 */ /* 0x000fe40007810000 */
[----:B------:R-:W-:Y:S02]  /*bd70*/  FMNMX.FTZ R23, R181, R23, !PT ;  /* 0x00000017b5177209 */ /* 0x000fe40007810000 */
[----:B------:R-:W-:Y:S02]  /*bd80*/  FSEL R199, R199, RZ, P2 ;  /* 0x000000ffc7c77208 */ /* 0x000fe40001000000 */
[C---:B------:R-:W-:Y:S02]  /*bd90*/  ISETP.LT.OR P0, PT, R21.reuse, 0x31, P0 ;  /* 0x000000311500780c */ /* 0x040fe40000701670 */
[----:B------:R-:W-:Y:S01]  /*bda0*/  ISETP.LT.OR P6, PT, R21, 0x32, P6 ;  /* 0x000000321500780c */ /* 0x000fe200037c1670 */
[--C-:B------:R-:W-:Y:S01]  /*bdb0*/  FFMA.FTZ R96, R5, c[0x0][0x2d0], -R199.reuse ;  /* 0x0000b40005607a23 */ /* 0x100fe200000108c7 */
[----:B------:R-:W-:Y:S01]  /*bdc0*/  FMNMX.FTZ R27, R85, R27, !PT ;  /* 0x0000001b551b7209 */ /* 0x000fe20007810000 */
[--C-:B------:R-:W-:Y:S01]  /*bdd0*/  FFMA.FTZ R173, R20, c[0x0][0x2d0], -R199.reuse ;  /* 0x0000b40014ad7a23 */ /* 0x100fe200000108c7 */
[----:B------:R-:W-:Y:S01]  /*bde0*/  FSEL R46, R46, -INF , !P1 ;  /* 0xff8000002e2e7808 */ /* 0x000fe20004800000 */
[--C-:B------:R-:W-:Y:S01]  /*bdf0*/  FFMA.FTZ R249, R249, c[0x0][0x2d0], -R199.reuse ;  /* 0x0000b400f9f97a23 */ /* 0x100fe200000108c7 */
[----:B------:R-:W-:Y:S01]  /*be00*/  FMNMX.FTZ R23, R179, R23, !PT ;  /* 0x00000017b3177209 */ /* 0x000fe20007810000 */
[----:B------:R-:W-:Y:S01]  /*be10*/  MUFU.EX2 R96, R96 ;  /* 0x0000006000607308 */ /* 0x000fe20000000800 */
[----:B------:R-:W-:Y:S01]  /*be20*/  PLOP3.LUT P1, PT, PT, PT, UP2, 0x40, 0x0 ;  /* 0x000000000000781c */ /* 0x000fe20003f2e828 */
[----:B------:R-:W-:Y:S01]  /*be30*/  UISETP.NE.AND UP2, UPT, UR29, URZ, UPT ;  /* 0x0000003f1d00728c */ /* 0x000fe2000bf45270 */
[----:B------:R-:W-:Y:S01]  /*be40*/  FMNMX.FTZ R5, R46, R27, !PT ;  /* 0x0000001b2e057209 */ /* 0x000fe20007810000 */
[----:B------:R-:W2:Y:S01]  /*be50*/  SHFL.BFLY PT, R24, R23, 0x2, 0x1f ;  /* 0x0c401f0017187f89 */ /* 0x000ea200000e0000 */
[----:B------:R-:W-:Y:S01]  /*be60*/  FSEL R58, R58, -INF , !P0 ;  /* 0xff8000003a3a7808 */ /* 0x000fe20004000000 */
[--C-:B------:R-:W-:Y:S01]  /*be70*/  FFMA.FTZ R246, R246, c[0x0][0x2d0], -R199.reuse ;  /* 0x0000b400f6f67a23 */ /* 0x100fe200000108c7 */
[----:B------:R-:W-:Y:S01]  /*be80*/  PLOP3.LUT P0, PT, PT, PT, UP0, 0x40, 0x0 ;  /* 0x000000000000781c */ /* 0x000fe20003f0e808 */
[----:B------:R-:W-:Y:S01]  /*be90*/  UISETP.NE.AND UP0, UPT, UR32, URZ, UPT ;  /* 0x0000003f2000728c */ /* 0x000fe2000bf05270 */
[----:B------:R-:W-:Y:S01]  /*bea0*/  FSEL R59, R59, -INF , !P6 ;  /* 0xff8000003b3b7808 */ /* 0x000fe20007000000 */
[----:B------:R-:W-:Y:S01]  /*beb0*/  MUFU.EX2 R173, R173 ;  /* 0x000000ad00ad7308 */ /* 0x000fe20000000800 */
[----:B------:R-:W-:Y:S01]  /*bec0*/  PLOP3.LUT P6, PT, PT, PT, UP6, 0x40, 0x0 ;  /* 0x000000000000781c */ /* 0x000fe20003fce868 */
[--C-:B------:R-:W-:Y:S01]  /*bed0*/  FFMA.FTZ R245, R245, c[0x0][0x2d0], -R199.reuse ;  /* 0x0000b400f5f57a23 */ /* 0x100fe200000108c7 */
[C---:B------:R-:W-:Y:S01]  /*bee0*/  ISETP.GT.AND P1, PT, R22.reuse, 0x38, P1 ;  /* 0x000000381600780c */ /* 0x040fe20000f24270 */
[--C-:B------:R-:W-:Y:S01]  /*bef0*/  FFMA.FTZ R211, R211, c[0x0][0x2d0], -R199.reuse ;  /* 0x0000b400d3d37a23 */ /* 0x100fe200000108c7 */
[C---:B------:R-:W-:Y:S01]  /*bf00*/  ISETP.GT.AND P0, PT, R22.reuse, 0x40, P0 ;  /* 0x000000401600780c */ /* 0x040fe20000704270 */
[--C-:B------:R-:W-:Y:S01]  /*bf10*/  FFMA.FTZ R205, R205, c[0x0][0x2d0], -R199.reuse ;  /* 0x0000b400cdcd7a23 */ /* 0x100fe200000108c7 */
[----:B------:R-:W-:Y:S01]  /*bf20*/  ISETP.GT.AND P6, PT, R22, 0x41, P6 ;  /* 0x000000411600780c */ /* 0x000fe200037c4270 */
[--C-:B------:R-:W-:Y:S01]  /*bf30*/  FFMA.FTZ R200, R200, c[0x0][0x2d0], -R199.reuse ;  /* 0x0000b400c8c87a23 */ /* 0x100fe200000108c7 */
[----:B------:R-:W-:Y:S01]  /*bf40*/  FMNMX.FTZ R5, R93, R5, !PT ;  /* 0x000000055d057209 */ /* 0x000fe20007810000 */
[----:B------:R-:W-:Y:S01]  /*bf50*/  MUFU.EX2 R249, R249 ;  /* 0x000000f900f97308 */ /* 0x000fe20000000800 */
[----:B------:R-:W-:Y:S01]  /*bf60*/  ISETP.LT.OR P1, PT, R21, 0x39, P1 ;  /* 0x000000391500780c */ /* 0x000fe20000f21670 */
[--C-:B------:R-:W-:Y:S01]  /*bf70*/  FFMA.FTZ R170, R169, c[0x0][0x2d0], -R199.reuse ;  /* 0x0000b400a9aa7a23 */ /* 0x100fe200000108c7 */
[----:B------:R-:W-:Y:S01]  /*bf80*/  ISETP.LT.OR P0, PT, R21, 0x41, P0 ;  /* 0x000000411500780c */ /* 0x000fe20000701670 */
[--C-:B------:R-:W-:Y:S01]  /*bf90*/  FFMA.FTZ R197, R197, c[0x0][0x2d0], -R199.reuse ;  /* 0x0000b400c5c57a23 */ /* 0x100fe200000108c7 */
[----:B------:R-:W-:Y:S01]  /*bfa0*/  ISETP.LT.OR P6, PT, R21, 0x42, P6 ;  /* 0x000000421500780c */ /* 0x000fe200037c1670 */
[--C-:B------:R-:W-:Y:S01]  /*bfb0*/  FFMA.FTZ R188, R188, c[0x0][0x2d0], -R199.reuse ;  /* 0x0000b400bcbc7a23 */ /* 0x100fe200000108c7 */
[----:B------:R-:W-:Y:S02]  /*bfc0*/  FMNMX.FTZ R5, R58, R5, !PT ;  /* 0x000000053a057209 */ /* 0x000fe40007810000 */
[----:B------:R-:W-:Y:S01]  /*bfd0*/  FSEL R62, R62, -INF , !P1 ;  /* 0xff8000003e3e7808 */ /* 0x000fe20004800000 */
[----:B------:R-:W3:Y:S01]  /*bfe0*/  MUFU.EX2 R170, R170 ;  /* 0x000000aa00aa7308 */ /* 0x000ee20000000800 */
[----:B------:R-:W-:Y:S01]  /*bff0*/  FSEL R242, R74, -INF , !P0 ;  /* 0xff8000004af27808 */ /* 0x000fe20004000000 */
[--C-:B------:R-:W-:Y:S01]  /*c000*/  FFMA.FTZ R74, R4, c[0x0][0x2d0], -R199.reuse ;  /* 0x0000b400044a7a23 */ /* 0x100fe200000108c7 */
[----:B------:R-:W-:Y:S02]  /*c010*/  PLOP3.LUT P0, PT, PT, PT, UP4, 0x40, 0x0 ;  /* 0x000000000000781c */ /* 0x000fe40003f0e848 */
[----:B------:R-:W-:Y:S01]  /*c020*/  FSEL R208, R75, -INF , !P6 ;  /* 0xff8000004bd07808 */ /* 0x000fe20007000000 */
[--C-:B------:R-:W-:Y:S01]  /*c030*/  FFMA.FTZ R75, R2, c[0x0][0x2d0], -R199.reuse ;  /* 0x0000b400024b7a23 */ /* 0x100fe200000108c7 */
[----:B-1----:R-:W-:Y:S02]  /*c040*/  FMNMX.FTZ R2, R26, R25, !PT ;  /* 0x000000191a027209 */ /* 0x002fe40007810000 */
[----:B------:R-:W-:Y:S01]  /*c050*/  FMNMX.FTZ R25, R59, R5, !PT ;  /* 0x000000053b197209 */ /* 0x000fe20007810000 */
[----:B------:R-:W-:Y:S01]  /*c060*/  MUFU.EX2 R74, R74 ;  /* 0x0000004a004a7308 */ /* 0x000fe20000000800 */
[----:B------:R-:W-:Y:S01]  /*c070*/  ISETP.GT.AND P0, PT, R22, 0x49, P0 ;  /* 0x000000491600780c */ /* 0x000fe20000704270 */
[----:B------:R-:W-:Y:S01]  /*c080*/  FMUL.FTZ R198, R2, c[0x0][0x2d0] ;  /* 0x0000b40002c67a20 */ /* 0x000fe20000410000 */
[----:B------:R-:W-:Y:S02]  /*c090*/  PLOP3.LUT P1, PT, PT, PT, UP5, 0x40, 0x0 ;  /* 0x000000000000781c */ /* 0x000fe40003f2e858 */
[----:B------:R-:W-:Y:S02]  /*c0a0*/  FMNMX.FTZ R25, R62, R25, !PT ;  /* 0x000000193e197209 */ /* 0x000fe40007810000 */
[C---:B------:R-:W-:Y:S02]  /*c0b0*/  ISETP.GT.AND P1, PT, R22.reuse, 0x48, P1 ;  /* 0x000000481600780c */ /* 0x040fe40000f24270 */
[----:B------:R-:W-:Y:S01]  /*c0c0*/  ISETP.LT.OR P0, PT, R21, 0x4a, P0 ;  /* 0x0000004a1500780c */ /* 0x000fe20000701670 */
[----:B------:R-:W1:Y:S01]  /*c0d0*/  MUFU.EX2 R75, R75 ;  /* 0x0000004b004b7308 */ /* 0x000e620000000800 */
[----:B------:R-:W-:Y:S02]  /*c0e0*/  PLOP3.LUT P6, PT, PT, PT, UP3, 0x40, 0x0 ;  /* 0x000000000000781c */ /* 0x000fe40003fce838 */
[----:B------:R-:W-:Y:S02]  /*c0f0*/  FMNMX.FTZ R4, R251, R25, !PT ;  /* 0x00000019fb047209 */ /* 0x000fe40007810000 */
[----:B------:R-:W-:Y:S02]  /*c100*/  ISETP.LT.OR P1, PT, R21, 0x49, P1 ;  /* 0x000000491500780c */ /* 0x000fe40000f21670 */
[----:B------:R-:W-:Y:S02]  /*c110*/  ISETP.GT.AND P6, PT, R22, 0x50, P6 ;  /* 0x000000501600780c */ /* 0x000fe400037c4270 */
[----:B------:R-:W-:Y:S01]  /*c120*/  FSEL R203, R79, -INF , !P0 ;  /* 0xff8000004fcb7808 */ /* 0x000fe20004000000 */
[----:B------:R-:W-:Y:S01]  /*c130*/  MUFU.EX2 R246, R246 ;  /* 0x000000f600f67308 */ /* 0x000fe20000000800 */
[----:B------:R-:W-:Y:S02]  /*c140*/  PLOP3.LUT P0, PT, PT, PT, UP2, 0x40, 0x0 ;  /* 0x000000000000781c */ /* 0x000fe40003f0e828 */
[----:B------:R-:W-:Y:S02]  /*c150*/  FMNMX.FTZ R4, R242, R4, !PT ;  /* 0x00000004f2047209 */ /* 0x000fe40007810000 */
[----:B--2---:R-:W-:Y:S02]  /*c160*/  FMNMX.FTZ R5, R23, R24, !PT ;  /* 0x0000001817057209 */ /* 0x004fe40007810000 */
[----:B------:R-:W-:Y:S02]  /*c170*/  ISETP.GT.AND P0, PT, R22, 0x51, P0 ;  /* 0x000000511600780c */ /* 0x000fe40000704270 */
[C---:B------:R-:W-:Y:S01]  /*c180*/  ISETP.LT.OR P6, PT, R21.reuse, 0x51, P6 ;  /* 0x000000511500780c */ /* 0x040fe200037c1670 */
[----:B------:R-:W-:Y:S01]  /*c190*/  MUFU.EX2 R245, R245 ;  /* 0x000000f500f57308 */ /* 0x000fe20000000800 */
[----:B------:R-:W-:Y:S01]  /*c1a0*/  FSEL R206, R78, -INF , !P1 ;  /* 0xff8000004ece7808 */ /* 0x000fe20004800000 */
[----:B------:R-:W2:Y:S01]  /*c1b0*/  SHFL.BFLY PT, R23, R5, 0x1, 0x1f ;  /* 0x0c201f0005177f89 */ /* 0x000ea200000e0000 */
[----:B------:R-:W-:Y:S02]  /*c1c0*/  FMNMX.FTZ R4, R208, R4, !PT ;  /* 0x00000004d0047209 */ /* 0x000fe40007810000 */
[----:B------:R-:W-:Y:S02]  /*c1d0*/  FSETP.NEU.FTZ.AND P1, PT, R2, -INF , PT ;  /* 0xff8000000200780b */ /* 0x000fe40003f3d000 */
[----:B------:R-:W-:Y:S02]  /*c1e0*/  ISETP.LT.OR P0, PT, R21, 0x52, P0 ;  /* 0x000000521500780c */ /* 0x000fe40000701670 */
[----:B------:R-:W-:Y:S01]  /*c1f0*/  FSEL R191, R90, -INF , !P6 ;  /* 0xff8000005abf7808 */ /* 0x000fe20007000000 */
[----:B------:R-:W-:Y:S01]  /*c200*/  MUFU.EX2 R211, R211 ;  /* 0x000000d300d37308 */ /* 0x000fe20000000800 */
[----:B------:R-:W-:Y:S02]  /*c210*/  PLOP3.LUT P6, PT, PT, PT, UP1, 0x40, 0x0 ;  /* 0x000000000000781c */ /* 0x000fe40003fce818 */
[----:B------:R-:W-:Y:S02]  /*c220*/  FMNMX.FTZ R4, R206, R4, !PT ;  /* 0x00000004ce047209 */ /* 0x000fe40007810000 */
[----:B------:R-:W-:Y:S02]  /*c230*/  FSEL R198, R198, RZ, P1 ;  /* 0x000000ffc6c67208 */ /* 0x000fe40000800000 */
[----:B------:R-:W-:Y:S02]  /*c240*/  ISETP.GT.AND P6, PT, R22, 0x58, P6 ;  /* 0x000000581600780c */ /* 0x000fe400037c4270 */
[----:B------:R-:W-:Y:S01]  /*c250*/  FSEL R186, R91, -INF , !P0 ;  /* 0xff8000005bba7808 */ /* 0x000fe20004000000 */
[----:B------:R-:W-:Y:S01]  /*c260*/  MUFU.EX2 R205, R205 ;  /* 0x000000cd00cd7308 */ /* 0x000fe20000000800 */
[----:B------:R-:W-:Y:S01]  /*c270*/  PLOP3.LUT P0, PT, PT, PT, UP0, 0x40, 0x0 ;  /* 0x000000000000781c */ /* 0x000fe20003f0e808 */
[--C-:B------:R-:W-:Y:S01]  /*c280*/  FFMA.FTZ R171, R0, c[0x0][0x2d0], -R198.reuse ;  /* 0x0000b40000ab7a23 */ /* 0x100fe200000108c6 */
[----:B------:R-:W-:Y:S01]  /*c290*/  FMNMX.FTZ R4, R203, R4, !PT ;  /* 0x00000004cb047209 */ /* 0x000fe20007810000 */
[--C-:B------:R-:W-:Y:S01]  /*c2a0*/  FFMA.FTZ R97, R18, c[0x0][0x2d0], -R198.reuse ;  /* 0x0000b40012617a23 */ /* 0x100fe200000108c6 */
[----:B------:R-:W-:Y:S01]  /*c2b0*/  ISETP.GT.AND P0, PT, R22, 0x59, P0 ;  /* 0x000000591600780c */ /* 0x000fe20000704270 */
[--C-:B------:R-:W-:Y:S01]  /*c2c0*/  FFMA.FTZ R169, R168, c[0x0][0x2d0], -R198.reuse ;  /* 0x0000b400a8a97a23 */ /* 0x100fe200000108c6 */
[----:B------:R-:W-:Y:S01]  /*c2d0*/  ISETP.LT.OR P6, PT, R21, 0x59, P6 ;  /* 0x000000591500780c */ /* 0x000fe200037c1670 */
[----:B------:R-:W-:Y:S01]  /*c2e0*/  FFMA.FTZ R168, R19, c[0x0][0x2d0], -R198 ;  /* 0x0000b40013a87a23 */ /* 0x000fe200000108c6 */
[----:B------:R-:W-:Y:S01]  /*c2f0*/  FMNMX.FTZ R0, R191, R4, !PT ;  /* 0x00000004bf007209 */ /* 0x000fe20007810000 */
[----:B------:R-:W-:Y:S01]  /*c300*/  MUFU.EX2 R171, R171 ;  /* 0x000000ab00ab7308 */ /* 0x000fe20000000800 */
[----:B------:R-:W-:Y:S01]  /*c310*/  MOV R90, R184 ;  /* 0x000000b8005a7202 */ /* 0x000fe20000000f00 */
[----:B------:R-:W-:Y:S01]  /*c320*/  IMAD.MOV.U32 R91, RZ, RZ, R54 ;  /* 0x000000ffff5b7224 */ /* 0x000fe200078e0036 */
[----:B------:R-:W-:Y:S01]  /*c330*/  ISETP.LT.OR P0, PT, R21, 0x5a, P0 ;  /* 0x0000005a1500780c */ /* 0x000fe20000701670 */
[--C-:B------:R-:W-:Y:S01]  /*c340*/  FFMA.FTZ R195, R35, c[0x0][0x2d0], -R198.reuse ;  /* 0x0000b40023c37a23 */ /* 0x100fe200000108c6 */
[----:B------:R-:W-:Y:S01]  /*c350*/  FSEL R184, R94, -INF , !P6 ;  /* 0xff8000005eb87808 */ /* 0x000fe20007000000 */
[--C-:B------:R-:W-:Y:S01]  /*c360*/  FFMA.FTZ R248, R248, c[0x0][0x2d0], -R198.reuse ;  /* 0x0000b400f8f87a23 */ /* 0x100fe200000108c6 */
[----:B------:R-:W-:Y:S01]  /*c370*/  FMNMX.FTZ R0, R186, R0, !PT ;  /* 0x00000000ba007209 */ /* 0x000fe20007810000 */
[----:B------:R-:W-:Y:S01]  /*c380*/  FFMA.FTZ R247, R247, c[0x0][0x2d0], -R198 ;  /* 0x0000b400f7f77a23 */ /* 0x000fe200000108c6 */
[----:B------:R-:W-:Y:S01]  /*c390*/  FSEL R73, R95, -INF , !P0 ;  /* 0xff8000005f497808 */ /* 0x000fe20004000000 */
[----:B------:R-:W4:Y:S01]  /*c3a0*/  MUFU.EX2 R169, R169 ;  /* 0x000000a900a97308 */ /* 0x000f220000000800 */
[----:B------:R-:W-:Y:S01]  /*c3b0*/  FMNMX.FTZ R4, R184, R0, !PT ;  /* 0x00000000b8047209 */ /* 0x000fe20007810000 */
[----:B------:R-:W-:Y:S01]  /*c3c0*/  IMAD.MOV.U32 R95, RZ, RZ, R178 ;  /* 0x000000ffff5f7224 */ /* 0x000fe200078e00b2 */
[----:B--2---:R-:W-:Y:S01]  /*c3d0*/  FMNMX.FTZ R0, R5, R23, !PT ;  /* 0x0000001705007209 */ /* 0x004fe20007810000 */
[----:B------:R-:W-:Y:S01]  /*c3e0*/  FFMA.FTZ R178, R7, c[0x0][0x2d0], -R199 ;  /* 0x0000b40007b27a23 */ /* 0x000fe200000108c7 */
[----:B------:R-:W-:Y:S01]  /*c3f0*/  FMNMX.FTZ R4, R73, R4, !PT ;  /* 0x0000000449047209 */ /* 0x000fe20007810000 */
[----:B------:R-:W-:Y:S01]  /*c400*/  LDSM.16.MT88.4 R20, [R225+0x100] ;  /* 0x00010000e114783b */ /* 0x000fe20000004200 */
[C---:B------:R-:W-:Y:S01]  /*c410*/  FSETP.NEU.FTZ.AND P0, PT, R0.reuse, -INF , PT ;  /* 0xff8000000000780b */ /* 0x040fe20003f1d000 */
[----:B------:R-:W-:Y:S01]  /*c420*/  FMUL.FTZ R196, R0, c[0x0][0x2d0] ;  /* 0x0000b40000c47a20 */ /* 0x000fe20000410000 */
[----:B------:R-:W-:Y:S01]  /*c430*/  FSEL R71, R3, RZ, P2 ;  /* 0x000000ff03477208 */ /* 0x000fe20001000000 */
[----:B------:R-:W-:Y:S01]  /*c440*/  MUFU.EX2 R97, R97 ;  /* 0x0000006100617308 */ /* 0x000fe20000000800 */
[----:B------:R-:W-:Y:S01]  /*c450*/  FSEL R70, R2, RZ, P1 ;  /* 0x000000ff02467208 */ /* 0x000fe20000800000 */
[----:B------:R-:W-:Y:S01]  /*c460*/  FFMA.FTZ R244, R244, c[0x0][0x2d0], -R198 ;  /* 0x0000b400f4f47a23 */ /* 0x000fe200000108c6 */
[----:B------:R-:W-:Y:S01]  /*c470*/  FSEL R196, R196, RZ, P0 ;  /* 0x000000ffc4c47208 */ /* 0x000fe20000000000 */
[----:B------:R-:W2:Y:S01]  /*c480*/  SHFL.BFLY PT, R5, R4, 0x2, 0x1f ;  /* 0x0c401f0004057f89 */ /* 0x000ea200000e0000 */
[----:B------:R-:W-:Y:S01]  /*c490*/  FADD.FTZ R71, -R71, R167 ;  /* 0x000000a747477221 */ /* 0x000fe20000010100 */
[----:B------:R-:W-:Y:S01]  /*c4a0*/  MOV R94, R194 ;  /* 0x000000c2005e7202 */ /* 0x000fe20000000f00 */
[----:B------:R-:W-:Y:S01]  /*c4b0*/  FADD.FTZ R70, -R70, R166 ;  /* 0x000000a646467221 */ /* 0x000fe20000010100 */
[----:B---3--:R-:W-:Y:S01]  /*c4c0*/  F2FP.BF16.PACK_AB R76, R96, R170 ;  /* 0x000000aa604c723e */ /* 0x008fe200000010ff */
[----:B------:R-:W-:Y:S01]  /*c4d0*/  FMUL.FTZ R71, R71, c[0x0][0x2d0] ;  /* 0x0000b40047477a20 */ /* 0x000fe20000410000 */
[----:B------:R-:W3:Y:S01]  /*c4e0*/  MUFU.EX2 R168, R168 ;  /* 0x000000a800a87308 */ /* 0x000ee20000000800 */
[----:B------:R-:W-:Y:S01]  /*c4f0*/  FMUL.FTZ R70, R70, c[0x0][0x2d0] ;  /* 0x0000b40046467a20 */ /* 0x000fe20000410000 */
[----:B-1----:R-:W-:Y:S01]  /*c500*/  F2FP.BF16.PACK_AB R78, R74, R75 ;  /* 0x0000004b4a4e723e */ /* 0x002fe200000010ff */
[--C-:B------:R-:W-:Y:S01]  /*c510*/  FFMA.FTZ R174, R8, c[0x0][0x2d0], -R196.reuse ;  /* 0x0000b40008ae7a23 */ /* 0x100fe200000108c4 */
[----:B----4-:R-:W-:Y:S01]  /*c520*/  F2FP.BF16.PACK_AB R77, R171, R169 ;  /* 0x000000a9ab4d723e */ /* 0x010fe200000010ff */
[--C-:B------:R-:W-:Y:S01]  /*c530*/  FFMA.FTZ R99, R9, c[0x0][0x2d0], -R196.reuse ;  /* 0x0000b40009637a23 */ /* 0x100fe200000108c4 */
[----:B------:R-:W-:Y:S01]  /*c540*/  UISETP.GT.AND UP0, UPT, UR13, UR7, UPT ;  /* 0x000000070d00728c */ /* 0x000fe2000bf04270 */
[--C-:B------:R-:W-:Y:S02]  /*c550*/  FFMA.FTZ R98, R12, c[0x0][0x2d0], -R196.reuse ;  /* 0x0000b4000c627a23 */ /* 0x100fe400000108c4 */
[--C-:B------:R-:W-:Y:S01]  /*c560*/  FFMA.FTZ R172, R13, c[0x0][0x2d0], -R196.reuse ;  /* 0x0000b4000dac7a23 */ /* 0x100fe200000108c4 */
[----:B------:R-:W1:Y:S01]  /*c570*/  MUFU.EX2 R71, R71 ;  /* 0x0000004700477308 */ /* 0x000e620000000800 */
[--C-:B------:R-:W-:Y:S01]  /*c580*/  FFMA.FTZ R32, R32, c[0x0][0x2d0], -R196.reuse ;  /* 0x0000b40020207a23 */ /* 0x100fe200000108c4 */
[----:B------:R-:W-:Y:S01]  /*c590*/  UMOV UR13, UR17 ;  /* 0x00000011000d7c82 */ /* 0x000fe20008000000 */
[--C-:B------:R-:W-:Y:S02]  /*c5a0*/  FFMA.FTZ R49, R49, c[0x0][0x2d0], -R196.reuse ;  /* 0x0000b40031317a23 */ /* 0x100fe400000108c4 */
[--C-:B------:R-:W-:Y:S02]  /*c5b0*/  FFMA.FTZ R252, R252, c[0x0][0x2d0], -R196.reuse ;  /* 0x0000b400fcfc7a23 */ /* 0x100fe400000108c4 */
[--C-:B------:R-:W-:Y:S01]  /*c5c0*/  FFMA.FTZ R243, R243, c[0x0][0x2d0], -R196.reuse ;  /* 0x0000b400f3f37a23 */ /* 0x100fe200000108c4 */
[----:B--2---:R-:W-:Y:S01]  /*c5d0*/  FMNMX.FTZ R4, R4, R5, !PT ;  /* 0x0000000504047209 */ /* 0x004fe20007810000 */
[--C-:B------:R-:W-:Y:S01]  /*c5e0*/  FFMA.FTZ R209, R209, c[0x0][0x2d0], -R196.reuse ;  /* 0x0000b400d1d17a23 */ /* 0x100fe200000108c4 */
[----:B------:R-:W2:Y:S01]  /*c5f0*/  MUFU.EX2 R70, R70 ;  /* 0x0000004600467308 */ /* 0x000ea20000000800 */
[----:B------:R-:W-:Y:S01]  /*c600*/  FSEL R5, R0, RZ, P0 ;  /* 0x000000ff00057208 */ /* 0x000fe20000000000 */
[--C-:B------:R-:W-:Y:S01]  /*c610*/  FFMA.FTZ R207, R207, c[0x0][0x2d0], -R196.reuse ;  /* 0x0000b400cfcf7a23 */ /* 0x100fe200000108c4 */
[----:B------:R-:W4:Y:S01]  /*c620*/  SHFL.BFLY PT, R72, R4, 0x1, 0x1f ;  /* 0x0c201f0004487f89 */ /* 0x000f2200000e0000 */
[----:B---3--:R-:W-:Y:S01]  /*c630*/  F2FP.BF16.PACK_AB R79, R168, R97 ;  /* 0x00000061a84f723e */ /* 0x008fe200000010ff */
[----:B------:R-:W-:Y:S02]  /*c640*/  FFMA.FTZ R204, R204, c[0x0][0x2d0], -R196 ;  /* 0x0000b400cccc7a23 */ /* 0x000fe400000108c4 */
[----:B------:R-:W-:Y:S02]  /*c650*/  FADD.FTZ R5, -R5, R165 ;  /* 0x000000a505057221 */ /* 0x000fe40000010100 */
[--C-:B------:R-:W-:Y:S01]  /*c660*/  FFMA.FTZ R210, R210, c[0x0][0x2d0], -R198.reuse ;  /* 0x0000b400d2d27a23 */ /* 0x100fe200000108c6 */
[----:B------:R-:W-:Y:S01]  /*c670*/  MUFU.EX2 R174, R174 ;  /* 0x000000ae00ae7308 */ /* 0x000fe20000000800 */
[----:B------:R-:W-:Y:S02]  /*c680*/  FMUL.FTZ R5, R5, c[0x0][0x2d0] ;  /* 0x0000b40005057a20 */ /* 0x000fe40000410000 */
[--C-:B------:R-:W-:Y:S02]  /*c690*/  FFMA.FTZ R202, R202, c[0x0][0x2d0], -R198.reuse ;  /* 0x0000b400caca7a23 */ /* 0x100fe400000108c6 */
[--C-:B------:R-:W-:Y:S02]  /*c6a0*/  FFMA.FTZ R201, R201, c[0x0][0x2d0], -R198.reuse ;  /* 0x0000b400c9c97a23 */ /* 0x100fe400000108c6 */
[--C-:B------:R-:W-:Y:S02]  /*c6b0*/  FFMA.FTZ R193, R193, c[0x0][0x2d0], -R198.reuse ;  /* 0x0000b400c1c17a23 */ /* 0x100fe400000108c6 */
[--C-:B------:R-:W-:Y:S01]  /*c6c0*/  FFMA.FTZ R187, R187, c[0x0][0x2d0], -R198.reuse ;  /* 0x0000b400bbbb7a23 */ /* 0x100fe200000108c6 */
[----:B------:R3:W5:Y:S01]  /*c6d0*/  MUFU.EX2 R69, R5 ;  /* 0x0000000500457308 */ /* 0x0007620000000800 */
[----:B------:R-:W-:Y:S02]  /*c6e0*/  FFMA.FTZ R177, R177, c[0x0][0x2d0], -R198 ;  /* 0x0000b400b1b17a23 */ /* 0x000fe400000108c6 */
[----:B-1----:R-:W-:Y:S02]  /*c6f0*/  FFMA.FTZ R170, R71, R241, R170 ;  /* 0x000000f147aa7223 */ /* 0x002fe400000100aa */
[C---:B--2---:R-:W-:Y:S01]  /*c700*/  FMUL.FTZ R18, R70.reuse, R150 ;  /* 0x0000009646127220 */ /* 0x044fe20000410000 */
[----:B------:R-:W-:Y:S01]  /*c710*/  MOV R150, R94 ;  /* 0x0000005e00967202 */ /* 0x000fe20000000f00 */
[----:B------:R-:W-:Y:S01]  /*c720*/  FMUL.FTZ R19, R70, R151 ;  /* 0x0000009746137220 */ /* 0x000fe20000410000 */
[----:B----4-:R-:W-:Y:S01]  /*c730*/  FMNMX.FTZ R72, R72, R4, !PT ;  /* 0x0000000448487209 */ /* 0x010fe20007810000 */
[C---:B------:R-:W-:Y:S01]  /*c740*/  FMUL.FTZ R35, R70.reuse, R103 ;  /* 0x0000006746237220 */ /* 0x040fe20000410000 */
[----:B------:R-:W1:Y:S01]  /*c750*/  MUFU.EX2 R99, R99 ;  /* 0x0000006300637308 */ /* 0x000e620000000800 */
[----:B------:R-:W-:Y:S01]  /*c760*/  MOV R94, R90 ;  /* 0x0000005a005e7202 */ /* 0x000fe20000000f00 */
[----:B------:R-:W-:Y:S01]  /*c770*/  FMUL.FTZ R7, R70, R163 ;  /* 0x000000a346077220 */ /* 0x000fe20000410000 */
[C---:B------:R-:W-:Y:S01]  /*c780*/  FSETP.NEU.FTZ.AND P0, PT, R72.reuse, -INF , PT ;  /* 0xff8000004800780b */ /* 0x040fe20003f1d000 */
[C---:B------:R-:W-:Y:S02]  /*c790*/  FMUL.FTZ R194, R72.reuse, c[0x0][0x2d0] ;  /* 0x0000b40048c27a20 */ /* 0x040fe40000410000 */
[----:B------:R-:W-:Y:S01]  /*c7a0*/  IMAD.MOV.U32 R163, RZ, RZ, R185 ;  /* 0x000000ffffa37224 */ /* 0x000fe200078e00b9 */
[----:B------:R-:W-:Y:S01]  /*c7b0*/  FSEL R4, R72, RZ, P0 ;  /* 0x000000ff48047208 */ /* 0x000fe20000000000 */
[----:B------:R-:W-:Y:S01]  /*c7c0*/  FFMA.FTZ R185, R17, c[0x0][0x2d0], -R199 ;  /* 0x0000b40011b97a23 */ /* 0x000fe200000108c7 */
[----:B------:R-:W-:Y:S01]  /*c7d0*/  FSEL R194, R194, RZ, P0 ;  /* 0x000000ffc2c27208 */ /* 0x000fe20000000000 */
[----:B------:R-:W-:Y:S01]  /*c7e0*/  MUFU.EX2 R98, R98 ;  /* 0x0000006200627308 */ /* 0x000fe20000000800 */
[----:B------:R-:W-:Y:S01]  /*c7f0*/  IMAD.MOV.U32 R151, RZ, RZ, R163 ;  /* 0x000000ffff977224 */ /* 0x000fe200078e00a3 */
[----:B------:R-:W-:Y:S01]  /*c800*/  PLOP3.LUT P0, PT, PT, PT, UP0, 0x80, 0x0 ;  /* 0x000000000000781c */ /* 0x000fe20003f0f008 */
[----:B------:R-:W-:Y:S02]  /*c810*/  FADD.FTZ R4, -R4, R164 ;  /* 0x000000a404047221 */ /* 0x000fe40000010100 */
[--C-:B------:R-:W-:Y:S02]  /*c820*/  FFMA.FTZ R175, R10, c[0x0][0x2d0], -R194.reuse ;  /* 0x0000b4000aaf7a23 */ /* 0x100fe400000108c2 */
[----:B------:R-:W-:Y:S02]  /*c830*/  FMUL.FTZ R4, R4, c[0x0][0x2d0] ;  /* 0x0000b40004047a20 */ /* 0x000fe40000410000 */
[----:B---3--:R-:W-:Y:S01]  /*c840*/  FMUL.FTZ R5, R71, R161 ;  /* 0x000000a147057220 */ /* 0x008fe20000410000 */
[----:B------:R-:W2:Y:S01]  /*c850*/  MUFU.EX2 R172, R172 ;  /* 0x000000ac00ac7308 */ /* 0x000ea20000000800 */
[----:B------:R-:W-:Y:S02]  /*c860*/  IMAD.MOV.U32 R161, RZ, RZ, R53 ;  /* 0x000000ffffa17224 */ /* 0x000fe400078e0035 */
[----:B------:R-:W3:Y:S01]  /*c870*/  LDSM.16.MT88.4 R52, [R219+0x100] ;  /* 0x00010000db34783b */ /* 0x000ee20000004200 */
[----:B-----5:R-:W-:Y:S01]  /*c880*/  FMUL.FTZ R12, R69, R152 ;  /* 0x00000098450c7220 */ /* 0x020fe20000410000 */
[----:B-1----:R-:W-:Y:S01]  /*c890*/  F2FP.BF16.PACK_AB R64, R99, R174 ;  /* 0x000000ae6340723e */ /* 0x002fe200000010ff */
[----:B------:R-:W-:Y:S02]  /*c8a0*/  IMAD.MOV.U32 R152, RZ, RZ, R91 ;  /* 0x000000ffff987224 */ /* 0x000fe400078e005b */
[----:B------:R-:W-:Y:S02]  /*c8b0*/  IMAD.MOV.U32 R163, RZ, RZ, R63 ;  /* 0x000000ffffa37224 */ /* 0x000fe400078e003f */
[----:B------:R1:W4:Y:S01]  /*c8c0*/  MUFU.EX2 R68, R4 ;  /* 0x0000000400447308 */ /* 0x0003220000000800 */
[--C-:B------:R-:W-:Y:S02]  /*c8d0*/  FFMA.FTZ R167, R11, c[0x0][0x2d0], -R194.reuse ;  /* 0x0000b4000ba77a23 */ /* 0x100fe400000108c2 */
[--C-:B------:R-:W-:Y:S02]  /*c8e0*/  FFMA.FTZ R166, R14, c[0x0][0x2d0], -R194.reuse ;  /* 0x0000b4000ea67a23 */ /* 0x100fe400000108c2 */
[----:B------:R-:W-:Y:S02]  /*c8f0*/  FFMA.FTZ R165, R15, c[0x0][0x2d0], -R194 ;  /* 0x0000b4000fa57a23 */ /* 0x000fe400000108c2 */
[C---:B------:R-:W-:Y:S01]  /*c900*/  FMUL.FTZ R8, R69.reuse, R156 ;  /* 0x0000009c45087220 */ /* 0x040fe20000410000 */
[----:B------:R-:W-:Y:S01]  /*c910*/  MOV R156, R180 ;  /* 0x000000b4009c7202 */ /* 0x000fe20000000f00 */
[C---:B------:R-:W-:Y:S01]  /*c920*/  FMUL.FTZ R9, R69.reuse, R157 ;  /* 0x0000009d45097220 */ /* 0x040fe20000410000 */
[----:B------:R-:W-:Y:S01]  /*c930*/  MUFU.EX2 R175, R175 ;  /* 0x000000af00af7308 */ /* 0x000fe20000000800 */
[----:B------:R-:W-:Y:S02]  /*c940*/  IMAD.MOV.U32 R157, RZ, RZ, R95 ;  /* 0x000000ffff9d7224 */ /* 0x000fe400078e005f */
[----:B------:R-:W-:Y:S01]  /*c950*/  IMAD.MOV.U32 R95, RZ, RZ, R62 ;  /* 0x000000ffff5f7224 */ /* 0x000fe200078e003e */
[----:B--2---:R-:W-:Y:S01]  /*c960*/  F2FP.BF16.PACK_AB R66, R172, R98 ;  /* 0x00000062ac42723e */ /* 0x004fe200000010ff */
[----:B------:R-:W-:Y:S02]  /*c970*/  FMUL.FTZ R13, R69, R153 ;  /* 0x00000099450d7220 */ /* 0x000fe40000410000 */
[----:B------:R-:W-:Y:S02]  /*c980*/  IMAD.MOV.U32 R153, RZ, RZ, R161 ;  /* 0x000000ffff997224 */ /* 0x000fe400078e00a1 */
[----:B------:R-:W-:Y:S01]  /*c990*/  IMAD.MOV.U32 R161, RZ, RZ, R87 ;  /* 0x000000ffffa17224 */ /* 0x000fe200078e0057 */
[----:B------:R-:W2:Y:S01]  /*c9a0*/  MUFU.EX2 R167, R167 ;  /* 0x000000a700a77308 */ /* 0x000ea20000000800 */
[----:B------:R-:W-:Y:S02]  /*c9b0*/  FFMA.FTZ R164, R6, c[0x0][0x2d0], -R198 ;  /* 0x0000b40006a47a23 */ /* 0x000fe400000108c6 */
[----:B------:R-:W-:Y:S01]  /*c9c0*/  FMUL.FTZ R6, R70, R162 ;  /* 0x000000a246067220 */ /* 0x000fe20000410000 */
[----:B------:R-:W-:Y:S01]  /*c9d0*/  MOV R162, R189 ;  /* 0x000000bd00a27202 */ /* 0x000fe20000000f00 */
[C---:B-1----:R-:W-:Y:S01]  /*c9e0*/  FMUL.FTZ R4, R71.reuse, R160 ;  /* 0x000000a047047220 */ /* 0x042fe20000410000 */
[----:B------:R-:W-:Y:S01]  /*c9f0*/  MOV R160, R192 ;  /* 0x000000c000a07202 */ /* 0x000fe20000000f00 */
[C---:B----4-:R-:W-:Y:S02]  /*ca00*/  FMUL.FTZ R10, R68.reuse, R158 ;  /* 0x0000009e440a7220 */ /* 0x050fe40000410000 */
[----:B------:R-:W-:Y:S01]  /*ca10*/  IMAD.MOV.U32 R158, RZ, RZ, R84 ;  /* 0x000000ffff9e7224 */ /* 0x000fe200078e0054 */
[----:B------:R-:W-:Y:S01]  /*ca20*/  MUFU.EX2 R166, R166 ;  /* 0x000000a600a67308 */ /* 0x000fe20000000800 */
[C---:B------:R-:W-:Y:S01]  /*ca30*/  FMUL.FTZ R11, R68.reuse, R159 ;  /* 0x0000009f440b7220 */ /* 0x040fe20000410000 */
[-C--:B------:R-:W-:Y:S01]  /*ca40*/  HMMA.16816.F32.BF16 R4, R76, R20.reuse, R4 ;  /* 0x000000144c04723c */ /* 0x080fe20000041804 */
[C---:B------:R-:W-:Y:S01]  /*ca50*/  FMUL.FTZ R15, R68.reuse, R155 ;  /* 0x0000009b440f7220 */ /* 0x040fe20000410000 */
[----:B------:R-:W-:Y:S01]  /*ca60*/  MOV R159, R85 ;  /* 0x00000055009f7202 */ /* 0x000fe20000000f00 */
[----:B------:R-:W-:Y:S01]  /*ca70*/  FMUL.FTZ R14, R68, R154 ;  /* 0x0000009a440e7220 */ /* 0x000fe20000410000 */
[----:B------:R-:W-:Y:S01]  /*ca80*/  MOV R155, R86 ;  /* 0x00000056009b7202 */ /* 0x000fe20000000f00 */
[C---:B------:R-:W-:Y:S01]  /*ca90*/  FMUL.FTZ R17, R71.reuse, R149 ;  /* 0x0000009547117220 */ /* 0x040fe20000410000 */
[----:B------:R-:W-:Y:S01]  /*caa0*/  MOV R149, R51 ;  /* 0x0000003300957202 */ /* 0x000fe20000000f00 */
[----:B------:R-:W-:Y:S01]  /*cab0*/  FFMA.FTZ R180, R16, c[0x0][0x2d0], -R198 ;  /* 0x0000b40010b47a23 */ /* 0x000fe200000108c6 */
[----:B------:R-:W1:Y:S01]  /*cac0*/  MUFU.EX2 R165, R165 ;  /* 0x000000a500a57308 */ /* 0x000e620000000800 */
[----:B------:R-:W-:Y:S01]  /*cad0*/  FMUL.FTZ R16, R71, R148 ;  /* 0x0000009447107220 */ /* 0x000fe20000410000 */
[----:B------:R-:W4:Y:S02]  /*cae0*/  LDSM.16.MT88.4 R84, [R225+0x900] ;  /* 0x00090000e154783b */ /* 0x000f240000004200 */
[----:B--2---:R-:W-:Y:S01]  /*caf0*/  F2FP.BF16.PACK_AB R65, R167, R175 ;  /* 0x000000afa741723e */ /* 0x004fe200000010ff */
[C---:B------:R-:W-:Y:S02]  /*cb00*/  FMUL.FTZ R28, R69.reuse, R136 ;  /* 0x00000088451c7220 */ /* 0x040fe40000410000 */
[C---:B------:R-:W-:Y:S02]  /*cb10*/  FMUL.FTZ R24, R69.reuse, R140 ;  /* 0x0000008c45187220 */ /* 0x040fe40000410000 */
[C---:B------:R-:W-:Y:S01]  /*cb20*/  FMUL.FTZ R25, R69.reuse, R141 ;  /* 0x0000008d45197220 */ /* 0x040fe20000410000 */
[----:B------:R2:W-:Y:S01]  /*cb30*/  MUFU.EX2 R136, R32 ;  /* 0x0000002000887308 */ /* 0x0005e20000000800 */
[C---:B------:R-:W-:Y:S02]  /*cb40*/  FMUL.FTZ R26, R68.reuse, R142 ;  /* 0x0000008e441a7220 */ /* 0x040fe40000410000 */
[C---:B------:R-:W-:Y:S02]  /*cb50*/  FMUL.FTZ R27, R68.reuse, R143 ;  /* 0x0000008f441b7220 */ /* 0x040fe40000410000 */
[----:B------:R-:W-:Y:S02]  /*cb60*/  FMUL.FTZ R29, R69, R137 ;  /* 0x00000089451d7220 */ /* 0x000fe40000410000 */
[C---:B------:R-:W-:Y:S02]  /*cb70*/  FMUL.FTZ R30, R68.reuse, R138 ;  /* 0x0000008a441e7220 */ /* 0x040fe40000410000 */
[C---:B------:R-:W-:Y:S01]  /*cb80*/  FMUL.FTZ R31, R68.reuse, R139 ;  /* 0x0000008b441f7220 */ /* 0x040fe20000410000 */
[----:B------:R-:W-:Y:S01]  /*cb90*/  MUFU.EX2 R178, R178 ;  /* 0x000000b200b27308 */ /* 0x000fe20000000800 */
[--C-:B------:R-:W-:Y:S02]  /*cba0*/  FFMA.FTZ R189, R33, c[0x0][0x2d0], -R199.reuse ;  /* 0x0000b40021bd7a23 */ /* 0x100fe400000108c7 */
[----:B------:R-:W-:Y:S01]  /*cbb0*/  FMUL.FTZ R33, R71, R101 ;  /* 0x0000006547217220 */ /* 0x000fe20000410000 */
[----:B-1----:R-:W-:Y:S01]  /*cbc0*/  F2FP.BF16.PACK_AB R67, R165, R166 ;  /* 0x000000a6a543723e */ /* 0x002fe200000010ff */
[----:B------:R-:W-:Y:S02]  /*cbd0*/  FMUL.FTZ R42, R68, R110 ;  /* 0x0000006e442a7220 */ /* 0x000fe40000410000 */
[----:B------:R-:W-:Y:S02]  /*cbe0*/  FFMA.FTZ R110, R88, c[0x0][0x2d0], -R194 ;  /* 0x0000b400586e7a23 */ /* 0x000fe400000108c2 */
[----:B------:R-:W-:Y:S01]  /*cbf0*/  FMUL.FTZ R43, R68, R111 ;  /* 0x0000006f442b7220 */ /* 0x000fe20000410000 */
[----:B------:R-:W-:Y:S01]  /*cc00*/  MUFU.EX2 R164, R164 ;  /* 0x000000a400a47308 */ /* 0x000fe20000000800 */
[C---:B------:R-:W-:Y:S01]  /*cc10*/  HMMA.16816.F32.BF16 R8, R64.reuse, R20, R8 ;  /* 0x000000144008723c */ /* 0x040fe20000041808 */
[----:B------:R-:W-:Y:S02]  /*cc20*/  FFMA.FTZ R111, R89, c[0x0][0x2d0], -R199 ;  /* 0x0000b400596f7a23 */ /* 0x000fe400000108c7 */
[----:B------:R-:W1:Y:S01]  /*cc30*/  LDSM.16.MT88.4 R88, [R220+0x900] ;  /* 0x00090000dc58783b */ /* 0x000e620000004200 */
[----:B--2---:R-:W-:Y:S02]  /*cc40*/  FMUL.FTZ R32, R71, R100 ;  /* 0x0000006447207220 */ /* 0x004fe40000410000 */
[----:B------:R-:W-:Y:S02]  /*cc50*/  IMAD.MOV.U32 R154, RZ, RZ, R46 ;  /* 0x000000ffff9a7224 */ /* 0x000fe400078e002e */
[-C--:B------:R-:W-:Y:S01]  /*cc60*/  HMMA.16816.F32.BF16 R12, R64, R22.reuse, R12 ;  /* 0x00000016400c723c */ /* 0x080fe2000004180c */
[----:B------:R-:W-:Y:S01]  /*cc70*/  FMUL.FTZ R51, R70, R115 ;  /* 0x0000007346337220 */ /* 0x000fe20000410000 */
[----:B------:R-:W-:Y:S02]  /*cc80*/  MUFU.EX2 R180, R180 ;  /* 0x000000b400b47308 */ /* 0x000fe40000000800 */
[----:B------:R-:W-:Y:S02]  /*cc90*/  IMAD.MOV.U32 R148, RZ, RZ, R61 ;  /* 0x000000ffff947224 */ /* 0x000fe400078e003d */
[----:B------:R-:W-:Y:S02]  /*cca0*/  FMUL.FTZ R61, R69, R125 ;  /* 0x0000007d453d7220 */ /* 0x000fe40000410000 */
[C---:B------:R-:W-:Y:S01]  /*ccb0*/  HMMA.16816.F32.BF16 R16, R76.reuse, R22, R16 ;  /* 0x000000164c10723c */ /* 0x040fe20000041810 */
[C---:B------:R-:W-:Y:S03]  /*ccc0*/  FMUL.FTZ R20, R71.reuse, R144 ;  /* 0x0000009047147220 */ /* 0x040fe60000410000 */
[----:B------:R-:W-:Y:S01]  /*ccd0*/  FMUL.FTZ R21, R71, R145 ;  /* 0x0000009147157220 */ /* 0x000fe20000410000 */
[----:B------:R-:W-:Y:S01]  /*cce0*/  MOV R145, R162 ;  /* 0x000000a200917202 */ /* 0x000fe20000000f00 */
[----:B------:R-:W-:Y:S01]  /*ccf0*/  FFMA.FTZ R192, R34, c[0x0][0x2d0], -R198 ;  /* 0x0000b40022c07a23 */ /* 0x000fe200000108c6 */
[----:B------:R-:W-:Y:S01]  /*cd00*/  MOV R162, R58 ;  /* 0x0000003a00a27202 */ /* 0x000fe20000000f00 */
[C---:B------:R-:W-:Y:S01]  /*cd10*/  FMUL.FTZ R22, R70.reuse, R146 ;  /* 0x0000009246167220 */ /* 0x040fe20000410000 */
[----:B------:R-:W-:Y:S01]  /*cd20*/  MOV R146, R47 ;  /* 0x0000002f00927202 */ /* 0x000fe20000000f00 */
[----:B------:R-:W-:Y:S02]  /*cd30*/  MUFU.EX2 R185, R185 ;  /* 0x000000b900b97308 */ /* 0x000fe40000000800 */
[C---:B------:R-:W-:Y:S01]  /*cd40*/  FMUL.FTZ R23, R70.reuse, R147 ;  /* 0x0000009346177220 */ /* 0x040fe20000410000 */
[----:B------:R-:W-:Y:S01]  /*cd50*/  MOV R147, R44 ;  /* 0x0000002c00937202 */ /* 0x000fe20000000f00 */
[----:B------:R-:W-:Y:S01]  /*cd60*/  FMUL.FTZ R34, R70, R102 ;  /* 0x0000006646227220 */ /* 0x000fe20000410000 */
[----:B------:R-:W-:Y:S01]  /*cd70*/  MOV R140, R145 ;  /* 0x00000091008c7202 */ /* 0x000fe20000000f00 */
[----:B------:R-:W-:Y:S02]  /*cd80*/  IMAD.MOV.U32 R144, RZ, RZ, R45 ;  /* 0x000000ffff907224 */ /* 0x000fe400078e002d */
[----:B------:R-:W-:Y:S01]  /*cd90*/  FMUL.FTZ R44, R69, R132 ;  /* 0x00000084452c7220 */ /* 0x000fe20000410000 */
[-C--:B------:R-:W-:Y:S01]  /*cda0*/  HMMA.16816.F32.BF16 R20, R76, R36.reuse, R20 ;  /* 0x000000244c14723c */ /* 0x080fe20000041814 */
[--C-:B------:R-:W-:Y:S01]  /*cdb0*/  FFMA.FTZ R132, R151, c[0x0][0x2d0], -R196.reuse ;  /* 0x0000b40097847a23 */ /* 0x100fe200000108c4 */
[----:B------:R-:W-:Y:S01]  /*cdc0*/  MUFU.EX2 R189, R189 ;  /* 0x000000bd00bd7308 */ /* 0x000fe20000000800 */
[C---:B------:R-:W-:Y:S02]  /*cdd0*/  FMUL.FTZ R45, R69.reuse, R133 ;  /* 0x00000085452d7220 */ /* 0x040fe40000410000 */
[--C-:B------:R-:W-:Y:S02]  /*cde0*/  FFMA.FTZ R133, R150, c[0x0][0x2d0], -R196.reuse ;  /* 0x0000b40096857a23 */ /* 0x100fe400000108c4 */
[C---:B------:R-:W-:Y:S01]  /*cdf0*/  FMUL.FTZ R47, R68.reuse, R135 ;  /* 0x00000087442f7220 */ /* 0x040fe20000410000 */
[C---:B------:R-:W-:Y:S01]  /*ce00*/  HMMA.16816.F32.BF16 R24, R64.reuse, R36, R24 ;  /* 0x000000244018723c */ /* 0x040fe20000041818 */
[C---:B------:R-:W-:Y:S03]  /*ce10*/  FMUL.FTZ R63, R68.reuse, R127 ;  /* 0x0000007f443f7220 */ /* 0x040fe60000410000 */
[C---:B------:R-:W-:Y:S01]  /*ce20*/  FMUL.FTZ R40, R69.reuse, R108 ;  /* 0x0000006c45287220 */ /* 0x040fe20000410000 */
[----:B------:R-:W-:Y:S01]  /*ce30*/  MUFU.EX2 R192, R192 ;  /* 0x000000c000c07308 */ /* 0x000fe20000000800 */
[----:B------:R-:W-:Y:S02]  /*ce40*/  FMUL.FTZ R41, R69, R109 ;  /* 0x0000006d45297220 */ /* 0x000fe40000410000 */
[-C--:B------:R-:W-:Y:S01]  /*ce50*/  HMMA.16816.F32.BF16 R28, R64, R38.reuse, R28 ;  /* 0x00000026401c723c */ /* 0x080fe2000004181c */
[C---:B------:R-:W-:Y:S03]  /*ce60*/  FMUL.FTZ R36, R71.reuse, R104 ;  /* 0x0000006847247220 */ /* 0x040fe60000410000 */
[C---:B------:R-:W-:Y:S02]  /*ce70*/  FMUL.FTZ R37, R71.reuse, R105 ;  /* 0x0000006947257220 */ /* 0x040fe40000410000 */
[----:B------:R-:W-:Y:S01]  /*ce80*/  FMUL.FTZ R46, R68, R134 ;  /* 0x00000086442e7220 */ /* 0x000fe20000410000 */
[----:B------:R2:W-:Y:S01]  /*ce90*/  MUFU.EX2 R104, R49 ;  /* 0x0000003100687308 */ /* 0x0005e20000000800 */
[C---:B------:R-:W-:Y:S01]  /*cea0*/  HMMA.16816.F32.BF16 R32, R76.reuse, R38, R32 ;  /* 0x000000264c20723c */ /* 0x040fe20000041820 */
[--C-:B------:R-:W-:Y:S03]  /*ceb0*/  FFMA.FTZ R137, R50, c[0x0][0x2d0], -R196.reuse ;  /* 0x0000b40032897a23 */ /* 0x100fe600000108c4 */
[----:B------:R-:W-:Y:S02]  /*cec0*/  FMUL.FTZ R50, R70, R114 ;  /* 0x0000007246327220 */ /* 0x000fe40000410000 */
[----:B------:R-:W-:Y:S02]  /*ced0*/  FFMA.FTZ R105, R48, c[0x0][0x2d0], -R196 ;  /* 0x0000b40030697a23 */ /* 0x000fe400000108c4 */
[C---:B------:R-:W-:Y:S01]  /*cee0*/  FMUL.FTZ R38, R70.reuse, R106 ;  /* 0x0000006a46267220 */ /* 0x040fe20000410000 */
[----:B------:R-:W-:Y:S03]  /*cef0*/  MUFU.EX2 R195, R195 ;  /* 0x000000c300c37308 */ /* 0x000fe60000000800 */
[----:B------:R-:W-:Y:S02]  /*cf00*/  FMUL.FTZ R39, R70, R107 ;  /* 0x0000006b46277220 */ /* 0x000fe40000410000 */
[----:B------:R-:W-:Y:S02]  /*cf10*/  FMUL.FTZ R48, R71, R112 ;  /* 0x0000007047307220 */ /* 0x000fe40000410000 */
[--C-:B------:R-:W-:Y:S02]  /*cf20*/  FFMA.FTZ R134, R250, c[0x0][0x2d0], -R199.reuse ;  /* 0x0000b400fa867a23 */ /* 0x100fe400000108c7 */
[--C-:B------:R-:W-:Y:S01]  /*cf30*/  FFMA.FTZ R107, R57, c[0x0][0x2d0], -R194.reuse ;  /* 0x0000b400396b7a23 */ /* 0x100fe200000108c2 */
[-C--:B---3--:R-:W-:Y:S01]  /*cf40*/  HMMA.16816.F32.BF16 R36, R76, R52.reuse, R36 ;  /* 0x000000344c24723c */ /* 0x088fe20000041824 */
[--C-:B------:R-:W-:Y:S01]  /*cf50*/  FFMA.FTZ R108, R56, c[0x0][0x2d0], -R194.reuse ;  /* 0x0000b400386c7a23 */ /* 0x100fe200000108c2 */
[----:B------:R-:W3:Y:S01]  /*cf60*/  MUFU.EX2 R137, R137 ;  /* 0x0000008900897308 */ /* 0x000ee20000000800 */
[----:B------:R-:W-:Y:S02]  /*cf70*/  FMUL.FTZ R56, R69, R120 ;  /* 0x0000007845387220 */ /* 0x000fe40000410000 */
[----:B--2---:R-:W-:Y:S02]  /*cf80*/  FMUL.FTZ R49, R71, R113 ;  /* 0x0000007147317220 */ /* 0x004fe40000410000 */
[----:B------:R-:W-:Y:S01]  /*cf90*/  FMUL.FTZ R57, R69, R121 ;  /* 0x0000007945397220 */ /* 0x000fe20000410000 */
[C---:B------:R-:W-:Y:S01]  /*cfa0*/  HMMA.16816.F32.BF16 R40, R64.reuse, R52, R40 ;  /* 0x000000344028723c */ /* 0x040fe20000041828 */
[----:B------:R-:W-:Y:S03]  /*cfb0*/  FMUL.FTZ R58, R68, R122 ;  /* 0x0000007a443a7220 */ /* 0x000fe60000410000 */
[----:B------:R-:W-:Y:S01]  /*cfc0*/  MUFU.EX2 R134, R134 ;  /* 0x0000008600867308 */ /* 0x000fe20000000800 */
[----:B------:R-:W-:Y:S02]  /*cfd0*/  FFMA.FTZ R109, R60, c[0x0][0x2d0], -R194 ;  /* 0x0000b4003c6d7a23 */ /* 0x000fe400000108c2 */
[C---:B------:R-:W-:Y:S01]  /*cfe0*/  FMUL.FTZ R52, R71.reuse, R116 ;  /* 0x0000007447347220 */ /* 0x040fe20000410000 */
[-C--:B------:R-:W-:Y:S01]  /*cff0*/  HMMA.16816.F32.BF16 R44, R64, R54.reuse, R44 ;  /* 0x00000036402c723c */ /* 0x080fe2000004182c */
[----:B------:R-:W-:Y:S03]  /*d000*/  FFMA.FTZ R116, R144, c[0x0][0x2d0], -R198 ;  /* 0x0000b40090747a23 */ /* 0x000fe600000108c6 */
[----:B------:R-:W-:Y:S02]  /*d010*/  IMAD.MOV.U32 R144, RZ, RZ, R92 ;  /* 0x000000ffff907224 */ /* 0x000fe400078e005c */
[----:B------:R-:W-:Y:S01]  /*d020*/  FMUL.FTZ R53, R71, R117 ;  /* 0x0000007547357220 */ /* 0x000fe20000410000 */
[----:B------:R-:W-:Y:S01]  /*d030*/  MUFU.EX2 R105, R105 ;  /* 0x0000006900697308 */ /* 0x000fe20000000800 */
[C---:B------:R-:W-:Y:S01]  /*d040*/  HMMA.16816.F32.BF16 R48, R76.reuse, R54, R48 ;  /* 0x000000364c30723c */ /* 0x040fe20000041830 */
[--C-:B------:R-:W-:Y:S03]  /*d050*/  FFMA.FTZ R106, R156, c[0x0][0x2d0], -R199.reuse ;  /* 0x0000b4009c6a7a23 */ /* 0x100fe600000108c7 */
[----:B------:R-:W-:Y:S01]  /*d060*/  MOV R156, R160 ;  /* 0x000000a0009c7202 */ /* 0x000fe20000000f00 */
[----:B------:R-:W-:Y:S01]  /*d070*/  FMUL.FTZ R60, R69, R124 ;  /* 0x0000007c453c7220 */ /* 0x000fe20000410000 */
[----:B------:R-:W-:Y:S01]  /*d080*/  MOV R160, R59 ;  /* 0x0000003b00a07202 */ /* 0x000fe20000000f00 */
[C---:B------:R-:W-:Y:S02]  /*d090*/  FMUL.FTZ R55, R70.reuse, R119 ;  /* 0x0000007746377220 */ /* 0x040fe40000410000 */
[----:B------:R-:W-:Y:S01]  /*d0a0*/  FMUL.FTZ R54, R70, R118 ;  /* 0x0000007646367220 */ /* 0x000fe20000410000 */
[----:B------:R-:W-:Y:S02]  /*d0b0*/  MUFU.EX2 R107, R107 ;  /* 0x0000006b006b7308 */ /* 0x000fe40000000800 */
[----:B------:R-:W-:Y:S02]  /*d0c0*/  FFMA.FTZ R119, R94, c[0x0][0x2d0], -R199 ;  /* 0x0000b4005e777a23 */ /* 0x000fe400000108c7 */
[C---:B------:R-:W-:Y:S02]  /*d0d0*/  FMUL.FTZ R59, R68.reuse, R123 ;  /* 0x0000007b443b7220 */ /* 0x040fe40000410000 */
[-C--:B------:R-:W-:Y:S01]  /*d0e0*/  HMMA.16816.F32.BF16 R52, R76, R80.reuse, R52 ;  /* 0x000000504c34723c */ /* 0x080fe20000041834 */
[----:B------:R-:W-:Y:S02]  /*d0f0*/  FMUL.FTZ R62, R68, R126 ;  /* 0x0000007e443e7220 */ /* 0x000fe40000410000 */
[----:B------:R-:W-:Y:S01]  /*d100*/  IMAD.MOV.U32 R145, RZ, RZ, R155 ;  /* 0x000000ffff917224 */ /* 0x000fe200078e009b */
[----:B------:R-:W-:Y:S01]  /*d110*/  MOV R155, R154 ;  /* 0x0000009a009b7202 */ /* 0x000fe20000000f00 */
[----:B------:R-:W2:Y:S01]  /*d120*/  MUFU.EX2 R108, R108 ;  /* 0x0000006c006c7308 */ /* 0x000ea20000000800 */
[----:B------:R-:W-:Y:S01]  /*d130*/  MOV R154, R93 ;  /* 0x0000005d009a7202 */ /* 0x000fe20000000f00 */
[--C-:B------:R-:W-:Y:S01]  /*d140*/  FFMA.FTZ R122, R145, c[0x0][0x2d0], -R196.reuse ;  /* 0x0000b400917a7a23 */ /* 0x100fe200000108c4 */
[C---:B------:R-:W-:Y:S01]  /*d150*/  HMMA.16816.F32.BF16 R56, R64.reuse, R80, R56 ;  /* 0x000000504038723c */ /* 0x040fe20000041838 */
[----:B------:R-:W-:Y:S03]  /*d160*/  FFMA.FTZ R123, R144, c[0x0][0x2d0], -R196 ;  /* 0x0000b400907b7a23 */ /* 0x000fe600000108c4 */
[--C-:B------:R-:W-:Y:S02]  /*d170*/  FFMA.FTZ R251, R251, c[0x0][0x2d0], -R194.reuse ;  /* 0x0000b400fbfb7a23 */ /* 0x100fe400000108c2 */
[----:B------:R-:W-:Y:S01]  /*d180*/  FFMA.FTZ R242, R242, c[0x0][0x2d0], -R194 ;  /* 0x0000b400f2f27a23 */ /* 0x000fe200000108c2 */
[----:B---3--:R-:W-:Y:S01]  /*d190*/  F2FP.BF16.PACK_AB R80, R137, R136 ;  /* 0x000000888950723e */ /* 0x008fe200000010ff */
[-C--:B------:R-:W-:Y:S01]  /*d1a0*/  HMMA.16816.F32.BF16 R60, R64, R82.reuse, R60 ;  /* 0x00000052403c723c */ /* 0x080fe2000004183c */
[----:B------:R-:W-:Y:S03]  /*d1b0*/  MUFU.EX2 R109, R109 ;  /* 0x0000006d006d7308 */ /* 0x000fe60000000800 */
[----:B------:R-:W-:Y:S02]  /*d1c0*/  FFMA.FTZ R117, R147, c[0x0][0x2d0], -R198 ;  /* 0x0000b40093757a23 */ /* 0x000fe400000108c6 */
[----:B------:R-:W-:Y:S02]  /*d1d0*/  IMAD.MOV.U32 R147, RZ, RZ, R146 ;  /* 0x000000ffff937224 */ /* 0x000fe400078e0092 */
[C---:B------:R-:W-:Y:S03]  /*d1e0*/  FMUL.FTZ R64, R71.reuse, R128 ;  /* 0x0000008047407220 */ /* 0x040fe60000410000 */
[----:B------:R-:W3:Y:S01]  /*d1f0*/  MUFU.EX2 R110, R110 ;  /* 0x0000006e006e7308 */ /* 0x000ee20000000800 */
[----:B------:R-:W-:Y:S01]  /*d200*/  FMUL.FTZ R65, R71, R129 ;  /* 0x0000008147417220 */ /* 0x000fe20000410000 */
[----:B--2---:R-:W-:Y:S01]  /*d210*/  F2FP.BF16.PACK_AB R81, R108, R107 ;  /* 0x0000006b6c51723e */ /* 0x004fe200000010ff */
[C---:B------:R-:W-:Y:S02]  /*d220*/  FMUL.FTZ R66, R70.reuse, R130 ;  /* 0x0000008246427220 */ /* 0x040fe40000410000 */
[----:B------:R-:W-:Y:S02]  /*d230*/  FMUL.FTZ R67, R70, R131 ;  /* 0x0000008346437220 */ /* 0x000fe40000410000 */
[----:B------:R-:W-:Y:S01]  /*d240*/  IMAD.MOV.U32 R146, RZ, RZ, R149 ;  /* 0x000000ffff927224 */ /* 0x000fe200078e0095 */
[----:B------:R-:W-:Y:S01]  /*d250*/  MOV R149, R148 ;  /* 0x0000009400957202 */ /* 0x000fe20000000f00 */
[----:B------:R-:W-:Y:S01]  /*d260*/  IMAD.MOV.U32 R148, RZ, RZ, R159 ;  /* 0x000000ffff947224 */ /* 0x000fe200078e009f */
[----:B------:R-:W-:Y:S01]  /*d270*/  MOV R159, R161 ;  /* 0x000000a1009f7202 */ /* 0x000fe20000000f00 */
[----:B------:R-:W-:Y:S01]  /*d280*/  IMAD.MOV.U32 R161, RZ, RZ, R160 ;  /* 0x000000ffffa17224 */ /* 0x000fe200078e00a0 */
[----:B------:R-:W-:Y:S01]  /*d290*/  HMMA.16816.F32.BF16 R64, R76, R82, R64 ;  /* 0x000000524c40723c */ /* 0x000fe20000041840 */
[----:B------:R-:W-:Y:S01]  /*d2a0*/  MOV R160, R95 ;  /* 0x0000005f00a07202 */ /* 0x000fe20000000f00 */
[--C-:B------:R-:W-:Y:S01]  /*d2b0*/  FFMA.FTZ R135, R149, c[0x0][0x2d0], -R194.reuse ;  /* 0x0000b40095877a23 */ /* 0x100fe200000108c2 */
[----:B------:R-:W2:Y:S01]  /*d2c0*/  LDSM.16.MT88.4 R92, [R219+0x900] ;  /* 0x00090000db5c783b */ /* 0x000ea20000004200 */
[--C-:B------:R-:W-:Y:S01]  /*d2d0*/  FFMA.FTZ R250, R148, c[0x0][0x2d0], -R194.reuse ;  /* 0x0000b40094fa7a23 */ /* 0x100fe200000108c2 */
[----:B------:R-:W-:Y:S01]  /*d2e0*/  MUFU.EX2 R106, R106 ;  /* 0x0000006a006a7308 */ /* 0x000fe20000000800 */
[--C-:B------:R-:W-:Y:S01]  /*d2f0*/  FFMA.FTZ R208, R208, c[0x0][0x2d0], -R194.reuse ;  /* 0x0000b400d0d07a23 */ /* 0x100fe200000108c2 */
[----:B------:R-:W-:Y:S01]  /*d300*/  F2FP.BF16.PACK_AB R76, R178, R173 ;  /* 0x000000adb24c723e */ /* 0x000fe200000010ff */
[--C-:B------:R-:W-:Y:S01]  /*d310*/  FFMA.FTZ R206, R206, c[0x0][0x2d0], -R194.reuse ;  /* 0x0000b400cece7a23 */ /* 0x100fe200000108c2 */
[----:B------:R-:W-:Y:S02]  /*d320*/  F2FP.BF16.PACK_AB R77, R180, R164 ;  /* 0x000000a4b44d723e */ /* 0x000fe400000010ff */
[----:B------:R-:W-:Y:S01]  /*d330*/  LDSM.16.MT88.4 R148, [R225+0x2900] ;  /* 0x00290000e194783b */ /* 0x000fe20000004200 */
[----:B------:R-:W-:Y:S01]  /*d340*/  F2FP.BF16.PACK_AB R78, R189, R185 ;  /* 0x000000b9bd4e723e */ /* 0x000fe200000010ff */
[----:B------:R-:W-:Y:S01]  /*d350*/  FFMA.FTZ R203, R203, c[0x0][0x2d0], -R194 ;  /* 0x0000b400cbcb7a23 */ /* 0x000fe200000108c2 */
[----:B------:R-:W-:Y:S01]  /*d360*/  F2FP.BF16.PACK_AB R79, R195, R192 ;  /* 0x000000c0c34f723e */ /* 0x000fe200000010ff */
[----:B------:R-:W-:Y:S01]  /*d370*/  MUFU.EX2 R111, R111 ;  /* 0x0000006f006f7308 */ /* 0x000fe20000000800 */
[----:B------:R-:W-:Y:S01]  /*d380*/  F2FP.BF16.PACK_AB R82, R105, R104 ;  /* 0x000000686952723e */ /* 0x000fe200000010ff */
[----:B------:R-:W-:Y:S01]  /*d390*/  FFMA.FTZ R118, R140, c[0x0][0x2d0], -R199 ;  /* 0x0000b4008c767a23 */ /* 0x000fe200000108c7 */
[----:B---3--:R-:W-:Y:S01]  /*d3a0*/  F2FP.BF16.PACK_AB R83, R110, R109 ;  /* 0x0000006d6e53723e */ /* 0x008fe200000010ff */
[--C-:B------:R-:W-:Y:S02]  /*d3b0*/  FFMA.FTZ R120, R147, c[0x0][0x2d0], -R198.reuse ;  /* 0x0000b40093787a23 */ /* 0x100fe400000108c6 */
[-C--:B----4-:R-:W-:Y:S01]  /*d3c0*/  HMMA.16816.F32.BF16 R4, R76, R84.reuse, R4 ;  /* 0x000000544c04723c */ /* 0x090fe20000041804 */
[----:B------:R-:W-:Y:S02]  /*d3d0*/  FFMA.FTZ R121, R146, c[0x0][0x2d0], -R198 ;  /* 0x0000b40092797a23 */ /* 0x000fe400000108c6 */
[----:B------:R-:W-:Y:S01]  /*d3e0*/  FFMA.FTZ R174, R69, R239, R174 ;  /* 0x000000ef45ae7223 */ /* 0x000fe200000100ae */
[----:B------:R-:W-:Y:S01]  /*d3f0*/  MUFU.EX2 R117, R117 ;  /* 0x0000007500757308 */ /* 0x000fe20000000800 */
[----:B------:R-:W-:Y:S02]  /*d400*/  FADD.FTZ R170, R96, R170 ;  /* 0x000000aa60aa7221 */ /* 0x000fe40000010000 */
[----:B------:R-:W-:Y:S01]  /*d410*/  FFMA.FTZ R169, R70, R240, R169 ;  /* 0x000000f046a97223 */ /* 0x000fe200000100a9 */
[C---:B------:R-:W-:Y:S01]  /*d420*/  HMMA.16816.F32.BF16 R8, R80.reuse, R84, R8 ;  /* 0x000000545008723c */ /* 0x040fe20000041808 */
[----:B------:R-:W-:Y:S03]  /*d430*/  FADD.FTZ R174, R99, R174 ;  /* 0x000000ae63ae7221 */ /* 0x000fe60000010000 */
[----:B------:R-:W-:Y:S02]  /*d440*/  FADD.FTZ R170, R75, R170 ;  /* 0x000000aa4baa7221 */ /* 0x000fe40000010000 */
[----:B------:R-:W-:Y:S01]  /*d450*/  MUFU.EX2 R116, R116 ;  /* 0x0000007400747308 */ /* 0x000fe20000000800 */
[----:B------:R-:W-:Y:S01]  /*d460*/  FADD.FTZ R169, R171, R169 ;  /* 0x000000a9aba97221 */ /* 0x000fe20000010000 */
[-C--:B------:R-:W-:Y:S01]  /*d470*/  HMMA.16816.F32.BF16 R12, R80, R86.reuse, R12 ;  /* 0x00000056500c723c */ /* 0x080fe2000004180c */
[----:B------:R-:W-:Y:S03]  /*d480*/  FADD.FTZ R174, R98, R174 ;  /* 0x000000ae62ae7221 */ /* 0x000fe60000010000 */
[----:B------:R-:W-:Y:S02]  /*d490*/  FADD.FTZ R170, R74, R170 ;  /* 0x000000aa4aaa7221 */ /* 0x000fe40000010000 */
[----:B------:R-:W-:Y:S02]  /*d4a0*/  FADD.FTZ R169, R97, R169 ;  /* 0x000000a961a97221 */ /* 0x000fe40000010000 */
[C---:B------:R-:W-:Y:S01]  /*d4b0*/  HMMA.16816.F32.BF16 R16, R76.reuse, R86, R16 ;  /* 0x000000564c10723c */ /* 0x040fe20000041810 */
[----:B------:R-:W3:Y:S01]  /*d4c0*/  LDSM.16.MT88.4 R84, [R218+0x900] ;  /* 0x00090000da54783b */ /* 0x000ee20000004200 */
[----:B------:R-:W-:Y:S02]  /*d4d0*/  MUFU.EX2 R119, R119 ;  /* 0x0000007700777308 */ /* 0x000fe40000000800 */
[----:B------:R-:W-:Y:S02]  /*d4e0*/  FADD.FTZ R174, R172, R174 ;  /* 0x000000aeacae7221 */ /* 0x000fe40000010000 */
[----:B------:R-:W-:Y:S02]  /*d4f0*/  FFMA.FTZ R175, R68, R238, R175 ;  /* 0x000000ee44af7223 */ /* 0x000fe400000100af */
[-C--:B-1----:R-:W-:Y:S01]  /*d500*/  HMMA.16816.F32.BF16 R20, R76, R88.reuse, R20 ;  /* 0x000000584c14723c */ /* 0x082fe20000041814 */
[----:B------:R-:W-:Y:S03]  /*d510*/  FADD.FTZ R170, R173, R170 ;  /* 0x000000aaadaa7221 */ /* 0x000fe60000010000 */
[----:B------:R-:W-:Y:S01]  /*d520*/  MUFU.EX2 R118, R118 ;  /* 0x0000007600767308 */ /* 0x000fe20000000800 */
[----:B------:R-:W-:Y:S02]  /*d530*/  FADD.FTZ R169, R168, R169 ;  /* 0x000000a9a8a97221 */ /* 0x000fe40000010000 */
[----:B------:R-:W-:Y:S01]  /*d540*/  FADD.FTZ R174, R136, R174 ;  /* 0x000000ae88ae7221 */ /* 0x000fe20000010000 */
[C---:B------:R-:W-:Y:S01]  /*d550*/  HMMA.16816.F32.BF16 R24, R80.reuse, R88, R24 ;  /* 0x000000585018723c */ /* 0x040fe20000041818 */
[----:B------:R-:W-:Y:S03]  /*d560*/  FADD.FTZ R175, R167, R175 ;  /* 0x000000afa7af7221 */ /* 0x000fe60000010000 */
[----:B------:R-:W-:Y:S01]  /*d570*/  MOV R167, R3 ;  /* 0x0000000300a77202 */ /* 0x000fe20000000f00 */
[----:B------:R-:W-:Y:S01]  /*d580*/  FADD.FTZ R170, R178, R170 ;  /* 0x000000aab2aa7221 */ /* 0x000fe20000010000 */
[----:B------:R-:W-:Y:S01]  /*d590*/  MUFU.EX2 R120, R120 ;  /* 0x0000007800787308 */ /* 0x000fe20000000800 */
[----:B------:R-:W-:Y:S01]  /*d5a0*/  FADD.FTZ R169, R164, R169 ;  /* 0x000000a9a4a97221 */ /* 0x000fe20000010000 */
[-C--:B------:R-:W-:Y:S01]  /*d5b0*/  HMMA.16816.F32.BF16 R28, R80, R90.reuse, R28 ;  /* 0x0000005a501c723c */ /* 0x080fe2000004181c */
[----:B------:R-:W-:Y:S03]  /*d5c0*/  FADD.FTZ R174, R137, R174 ;  /* 0x000000ae89ae7221 */ /* 0x000fe60000010000 */
[----:B------:R-:W-:Y:S01]  /*d5d0*/  FADD.FTZ R175, R166, R175 ;  /* 0x000000afa6af7221 */ /* 0x000fe20000010000 */
[----:B------:R-:W-:Y:S01]  /*d5e0*/  MOV R166, R2 ;  /* 0x0000000200a67202 */ /* 0x000fe20000000f00 */
[----:B------:R-:W-:Y:S01]  /*d5f0*/  FADD.FTZ R170, R185, R170 ;  /* 0x000000aab9aa7221 */ /* 0x000fe20000010000 */
[----:B------:R-:W-:Y:S01]  /*d600*/  MOV R164, R72 ;  /* 0x0000004800a47202 */ /* 0x000fe20000000f00 */
[C---:B------:R-:W-:Y:S01]  /*d610*/  HMMA.16816.F32.BF16 R32, R76.reuse, R90, R32 ;  /* 0x0000005a4c20723c */ /* 0x040fe20000041820 */
[----:B------:R-:W1:Y:S01]  /*d620*/  LDSM.16.MT88.4 R88, [R225+0x1100] ;  /* 0x00110000e158783b */ /* 0x000e620000004200 */
[----:B------:R-:W-:Y:S02]  /*d630*/  MUFU.EX2 R121, R121 ;  /* 0x0000007900797308 */ /* 0x000fe40000000800 */
[----:B------:R-:W-:Y:S02]  /*d640*/  FADD.FTZ R169, R180, R169 ;  /* 0x000000a9b4a97221 */ /* 0x000fe40000010000 */
[----:B------:R-:W-:Y:S02]  /*d650*/  FADD.FTZ R175, R165, R175 ;  /* 0x000000afa5af7221 */ /* 0x000fe40000010000 */
[-C--:B--2---:R-:W-:Y:S01]  /*d660*/  HMMA.16816.F32.BF16 R36, R76, R92.reuse, R36 ;  /* 0x0000005c4c24723c */ /* 0x084fe20000041824 */
[----:B------:R-:W-:Y:S03]  /*d670*/  FADD.FTZ R170, R189, R170 ;  /* 0x000000aabdaa7221 */ /* 0x000fe60000010000 */
[----:B------:R-:W2:Y:S01]  /*d680*/  MUFU.EX2 R122, R122 ;  /* 0x0000007a007a7308 */ /* 0x000ea20000000800 */
[----:B------:R-:W-:Y:S02]  /*d690*/  FADD.FTZ R169, R192, R169 ;  /* 0x000000a9c0a97221 */ /* 0x000fe40000010000 */
[----:B------:R-:W-:Y:S01]  /*d6a0*/  FADD.FTZ R107, R107, R175 ;  /* 0x000000af6b6b7221 */ /* 0x000fe20000010000 */
[C---:B------:R-:W-:Y:S01]  /*d6b0*/  HMMA.16816.F32.BF16 R40, R80.reuse, R92, R40 ;  /* 0x0000005c5028723c */ /* 0x040fe20000041828 */
[----:B------:R-:W-:Y:S03]  /*d6c0*/  FADD.FTZ R174, R104, R174 ;  /* 0x000000ae68ae7221 */ /* 0x000fe60000010000 */
[----:B------:R-:W-:Y:S02]  /*d6d0*/  FADD.FTZ R169, R195, R169 ;  /* 0x000000a9c3a97221 */ /* 0x000fe40000010000 */
[----:B------:R-:W4:Y:S01]  /*d6e0*/  MUFU.EX2 R123, R123 ;  /* 0x0000007b007b7308 */ /* 0x000f220000000800 */
[----:B------:R-:W-:Y:S01]  /*d6f0*/  FFMA.FTZ R92, R155, c[0x0][0x2d0], -R194 ;  /* 0x0000b4009b5c7a23 */ /* 0x000fe200000108c2 */
[-C--:B------:R-:W-:Y:S01]  /*d700*/  HMMA.16816.F32.BF16 R44, R80, R94.reuse, R44 ;  /* 0x0000005e502c723c */ /* 0x080fe2000004182c */
[----:B------:R-:W-:Y:S03]  /*d710*/  FADD.FTZ R107, R108, R107 ;  /* 0x0000006b6c6b7221 */ /* 0x000fe60000010000 */
[----:B------:R-:W-:Y:S02]  /*d720*/  FADD.FTZ R174, R105, R174 ;  /* 0x000000ae69ae7221 */ /* 0x000fe40000010000 */
[----:B------:R-:W-:Y:S02]  /*d730*/  FADD.FTZ R109, R109, R107 ;  /* 0x0000006b6d6d7221 */ /* 0x000fe40000010000 */
[C---:B------:R-:W-:Y:S01]  /*d740*/  HMMA.16816.F32.BF16 R48, R76.reuse, R94, R48 ;  /* 0x0000005e4c30723c */ /* 0x040fe20000041830 */
[----:B------:R5:W-:Y:S03]  /*d750*/  MUFU.EX2 R103, R92 ;  /* 0x0000005c00677308 */ /* 0x000be60000000800 */
[----:B--2---:R-:W-:Y:S02]  /*d760*/  FADD.FTZ R174, R122, R174 ;  /* 0x000000ae7aae7221 */ /* 0x004fe40000010000 */
[----:B------:R-:W-:Y:S02]  /*d770*/  FADD.FTZ R109, R110, R109 ;  /* 0x0000006d6e6d7221 */ /* 0x000fe40000010000 */
[-C--:B---3--:R-:W-:Y:S01]  /*d780*/  HMMA.16816.F32.BF16 R52, R76, R84.reuse, R52 ;  /* 0x000000544c34723c */ /* 0x088fe20000041834 */
[----:B------:R-:W-:Y:S02]  /*d790*/  IMAD.MOV.U32 R165, RZ, RZ, R0 ;  /* 0x000000ffffa57224 */ /* 0x000fe400078e0000 */
[----:B------:R-:W2:Y:S01]  /*d7a0*/  MUFU.EX2 R132, R132 ;  /* 0x0000008400847308 */ /* 0x000ea20000000800 */
[----:B----4-:R-:W-:Y:S04]  /*d7b0*/  FADD.FTZ R174, R123, R174 ;  /* 0x000000ae7bae7221 */ /* 0x010fe80000010000 */
[C---:B------:R-:W-:Y:S05]  /*d7c0*/  HMMA.16816.F32.BF16 R56, R80.reuse, R84, R56 ;  /* 0x000000545038723c */ /* 0x040fea0000041838 */
[----:B------:R-:W3:Y:S02]  /*d7d0*/  MUFU.EX2 R133, R133 ;  /* 0x0000008500857308 */ /* 0x000ee40000000800 */
[----:B------:R-:W-:Y:S01]  /*d7e0*/  FFMA.FTZ R84, R154, c[0x0][0x2d0], -R194 ;  /* 0x0000b4009a547a23 */ /* 0x000fe200000108c2 */
[-C--:B------:R-:W-:Y:S01]  /*d7f0*/  HMMA.16816.F32.BF16 R60, R80, R86.reuse, R60 ;  /* 0x00000056503c723c */ /* 0x080fe2000004183c */
[----:B-----5:R-:W-:Y:S06]  /*d800*/  FFMA.FTZ R92, R159, c[0x0][0x2d0], -R198 ;  /* 0x0000b4009f5c7a23 */ /* 0x020fec00000108c6 */
[----:B------:R-:W-:Y:S01]  /*d810*/  FFMA.FTZ R80, R153, c[0x0][0x2d0], -R199 ;  /* 0x0000b40099507a23 */ /* 0x000fe200000108c7 */
[----:B------:R-:W-:Y:S01]  /*d820*/  HMMA.16816.F32.BF16 R64, R76, R86, R64 ;  /* 0x000000564c40723c */ /* 0x000fe20000041840 */
[----:B------:R4:W5:Y:S03]  /*d830*/  MUFU.EX2 R114, R84 ;  /* 0x0000005400727308 */ /* 0x0009660000000800 */
[----:B--2---:R-:W-:Y:S03]  /*d840*/  FADD.FTZ R174, R132, R174 ;  /* 0x000000ae84ae7221 */ /* 0x004fe60000010000 */
[C---:B------:R-:W-:Y:S01]  /*d850*/  F2FP.BF16.PACK_AB R76, R111.reuse, R106 ;  /* 0x0000006a6f4c723e */ /* 0x040fe200000010ff */
[----:B------:R-:W-:Y:S01]  /*d860*/  FADD.FTZ R106, R106, R170 ;  /* 0x000000aa6a6a7221 */ /* 0x000fe20000010000 */
[----:B------:R-:W-:Y:S02]  /*d870*/  F2FP.BF16.PACK_AB R77, R116, R117 ;  /* 0x00000075744d723e */ /* 0x000fe400000010ff */
[----:B------:R2:W-:Y:S01]  /*d880*/  MUFU.EX2 R102, R80 ;  /* 0x0000005000667308 */ /* 0x0005e20000000800 */
[----:B------:R-:W-:Y:S01]  /*d890*/  F2FP.BF16.PACK_AB R78, R118, R119 ;  /* 0x00000077764e723e */ /* 0x000fe200000010ff */
[----:B------:R-:W-:Y:S01]  /*d8a0*/  FADD.FTZ R106, R111, R106 ;  /* 0x0000006a6f6a7221 */ /* 0x000fe20000010000 */
[----:B------:R-:W-:Y:S01]  /*d8b0*/  F2FP.BF16.PACK_AB R79, R121, R120 ;  /* 0x00000078794f723e */ /* 0x000fe200000010ff */
[----:B------:R-:W-:Y:S01]  /*d8c0*/  FADD.FTZ R117, R117, R169 ;  /* 0x000000a975757221 */ /* 0x000fe20000010000 */
[----:B---3--:R-:W-:Y:S01]  /*d8d0*/  F2FP.BF16.PACK_AB R82, R133, R132 ;  /* 0x000000848552723e */ /* 0x008fe200000010ff */
[----:B------:R-:W-:Y:S02]  /*d8e0*/  FADD.FTZ R119, R119, R106 ;  /* 0x0000006a77777221 */ /* 0x000fe40000010000 */
[----:B------:R-:W-:Y:S02]  /*d8f0*/  FADD.FTZ R117, R116, R117 ;  /* 0x0000007574757221 */ /* 0x000fe40000010000 */
[-C--:B-1----:R-:W-:Y:S01]  /*d900*/  HMMA.16816.F32.BF16 R4, R76, R88.reuse, R4 ;  /* 0x000000584c04723c */ /* 0x082fe20000041804 */
[----:B------:R-:W-:Y:S01]  /*d910*/  MUFU.EX2 R135, R135 ;  /* 0x0000008700877308 */ /* 0x000fe20000000800 */
[----:B------:R-:W-:Y:S01]  /*d920*/  FADD.FTZ R117, R120, R117 ;  /* 0x0000007578757221 */ /* 0x000fe20000010000 */
[----:B----4-:R-:W1:Y:S01]  /*d930*/  LDSM.16.MT88.4 R84, [R220+0x1100] ;  /* 0x00110000dc54783b */ /* 0x010e620000004200 */
[----:B-----5:R-:W-:Y:S01]  /*d940*/  F2FP.BF16.PACK_AB R83, R114, R103 ;  /* 0x000000677253723e */ /* 0x020fe200000010ff */
[----:B------:R-:W-:Y:S02]  /*d950*/  FADD.FTZ R119, R118, R119 ;  /* 0x0000007776777221 */ /* 0x000fe40000010000 */
[----:B------:R-:W-:Y:S04]  /*d960*/  FADD.FTZ R117, R121, R117 ;  /* 0x0000007579757221 */ /* 0x000fe80000010000 */
[----:B------:R-:W3:Y:S01]  /*d970*/  MUFU.EX2 R250, R250 ;  /* 0x000000fa00fa7308 */ /* 0x000ee20000000800 */
[----:B------:R-:W-:Y:S02]  /*d980*/  FADD.FTZ R174, R133, R174 ;  /* 0x000000ae85ae7221 */ /* 0x000fe40000010000 */
[--C-:B--2---:R-:W-:Y:S02]  /*d990*/  FFMA.FTZ R80, R152, c[0x0][0x2d0], -R198.reuse ;  /* 0x0000b40098507a23 */ /* 0x104fe400000108c6 */
[----:B------:R-:W-:Y:S02]  /*d9a0*/  FFMA.FTZ R198, R176, c[0x0][0x2d0], -R198 ;  /* 0x0000b400b0c67a23 */ /* 0x000fe400000108c6 */
[----:B------:R-:W-:Y:S03]  /*d9b0*/  FADD.FTZ R119, R134, R119 ;  /* 0x0000007786777221 */ /* 0x000fe60000010000 */
[----:B------:R2:W-:Y:S10]  /*d9c0*/  MUFU.EX2 R100, R80 ;  /* 0x0000005000647308 */ /* 0x0005f40000000800 */
[----:B------:R4:W-:Y:S01]  /*d9d0*/  MUFU.EX2 R112, R92 ;  /* 0x0000005c00707308 */ /* 0x0009e20000000800 */
[C---:B---3--:R-:W-:Y:S01]  /*d9e0*/  F2FP.BF16.PACK_AB R81, R250.reuse, R135 ;  /* 0x00000087fa51723e */ /* 0x048fe200000010ff */
[----:B------:R-:W-:Y:S04]  /*d9f0*/  FADD.FTZ R135, R135, R109 ;  /* 0x0000006d87877221 */ /* 0x000fe80000010000 */
[----:B------:R-:W-:Y:S04]  /*da00*/  FADD.FTZ R135, R250, R135 ;  /* 0x00000087fa877221 */ /* 0x000fe80000010000 */
[----:B------:R-:W-:Y:S01]  /*da10*/  MUFU.EX2 R248, R248 ;  /* 0x000000f800f87308 */ /* 0x000fe20000000800 */
[----:B--2---:R-:W-:Y:S09]  /*da20*/  F2FP.BF16.PACK_AB R80, R123, R122 ;  /* 0x0000007a7b50723e */ /* 0x004ff200000010ff */
[----:B------:R-:W-:Y:S01]  /*da30*/  MUFU.EX2 R247, R247 ;  /* 0x000000f700f77308 */ /* 0x000fe20000000800 */
[C---:B------:R-:W-:Y:S01]  /*da40*/  HMMA.16816.F32.BF16 R8, R80.reuse, R88, R8 ;  /* 0x000000585008723c */ /* 0x040fe20000041808 */
[----:B----4-:R-:W2:Y:S06]  /*da50*/  LDSM.16.MT88.4 R92, [R219+0x1100] ;  /* 0x00110000db5c783b */ /* 0x010eac0000004200 */
[--C-:B------:R-:W-:Y:S01]  /*da60*/  FFMA.FTZ R88, R158, c[0x0][0x2d0], -R199.reuse ;  /* 0x0000b4009e587a23 */ /* 0x100fe200000108c7 */
[-C--:B------:R-:W-:Y:S01]  /*da70*/  HMMA.16816.F32.BF16 R12, R80, R90.reuse, R12 ;  /* 0x0000005a500c723c */ /* 0x080fe2000004180c */
[----:B------:R-:W-:Y:S03]  /*da80*/  MUFU.EX2 R252, R252 ;  /* 0x000000fc00fc7308 */ /* 0x000fe60000000800 */
[----:B------:R-:W-:Y:S04]  /*da90*/  FFMA.FTZ R199, R182, c[0x0][0x2d0], -R199 ;  /* 0x0000b400b6c77a23 */ /* 0x000fe800000108c7 */
[C---:B------:R-:W-:Y:S03]  /*daa0*/  HMMA.16816.F32.BF16 R16, R76.reuse, R90, R16 ;  /* 0x0000005a4c10723c */ /* 0x040fe60000041810 */
[----:B------:R3:W-:Y:S05]  /*dab0*/  MUFU.EX2 R115, R88 ;  /* 0x0000005800737308 */ /* 0x0007ea0000000800 */
[-C--:B-1----:R-:W-:Y:S05]  /*dac0*/  HMMA.16816.F32.BF16 R20, R76, R84.reuse, R20 ;  /* 0x000000544c14723c */ /* 0x082fea0000041814 */
[----:B------:R-:W-:Y:S03]  /*dad0*/  MUFU.EX2 R251, R251 ;  /* 0x000000fb00fb7308 */ /* 0x000fe60000000800 */
[C---:B------:R-:W-:Y:S07]  /*dae0*/  HMMA.16816.F32.BF16 R24, R80.reuse, R84, R24 ;  /* 0x000000545018723c */ /* 0x040fee0000041818 */
[----:B------:R-:W-:Y:S01]  /*daf0*/  FFMA.FTZ R84, R157, c[0x0][0x2d0], -R196 ;  /* 0x0000b4009d547a23 */ /* 0x000fe200000108c4 */
[-C--:B------:R-:W-:Y:S01]  /*db00*/  HMMA.16816.F32.BF16 R28, R80, R86.reuse, R28 ;  /* 0x00000056501c723c */ /* 0x080fe2000004181c */
[----:B------:R-:W-:Y:S01]  /*db10*/  MUFU.EX2 R244, R244 ;  /* 0x000000f400f47308 */ /* 0x000fe20000000800 */
[----:B---3--:R-:W1:Y:S06]  /*db20*/  LDSM.16.MT88.4 R88, [R218+0x1100] ;  /* 0x00110000da58783b */ /* 0x008e6c0000004200 */
[C---:B------:R-:W-:Y:S03]  /*db30*/  HMMA.16816.F32.BF16 R32, R76.reuse, R86, R32 ;  /* 0x000000564c20723c */ /* 0x040fe60000041820 */
[----:B------:R3:W-:Y:S05]  /*db40*/  MUFU.EX2 R101, R84 ;  /* 0x0000005400657308 */ /* 0x0007ea0000000800 */
[-C--:B--2---:R-:W-:Y:S05]  /*db50*/  HMMA.16816.F32.BF16 R36, R76, R92.reuse, R36 ;  /* 0x0000005c4c24723c */ /* 0x084fea0000041824 */
[----:B------:R-:W-:Y:S03]  /*db60*/  MUFU.EX2 R210, R210 ;  /* 0x000000d200d27308 */ /* 0x000fe60000000800 */
[C---:B------:R-:W-:Y:S07]  /*db70*/  HMMA.16816.F32.BF16 R40, R80.reuse, R92, R40 ;  /* 0x0000005c5028723c */ /* 0x040fee0000041828 */
[----:B------:R-:W-:Y:S01]  /*db80*/  FFMA.FTZ R92, R161, c[0x0][0x2d0], -R194 ;  /* 0x0000b400a15c7a23 */ /* 0x000fe200000108c2 */
[-C--:B------:R-:W-:Y:S01]  /*db90*/  HMMA.16816.F32.BF16 R44, R80, R94.reuse, R44 ;  /* 0x0000005e502c723c */ /* 0x080fe2000004182c */
[----:B------:R-:W-:Y:S03]  /*dba0*/  MUFU.EX2 R202, R202 ;  /* 0x000000ca00ca7308 */ /* 0x000fe60000000800 */
[--C-:B---3--:R-:W-:Y:S04]  /*dbb0*/  FFMA.FTZ R84, R156, c[0x0][0x2d0], -R196.reuse ;  /* 0x0000b4009c547a23 */ /* 0x108fe800000108c4 */
[C---:B------:R-:W-:Y:S03]  /*dbc0*/  HMMA.16816.F32.BF16 R48, R76.reuse, R94, R48 ;  /* 0x0000005e4c30723c */ /* 0x040fe60000041830 */
[----:B------:R2:W3:Y:S05]  /*dbd0*/  MUFU.EX2 R113, R84 ;  /* 0x0000005400717308 */ /* 0x0004ea0000000800 */
[-C--:B-1----:R-:W-:Y:S05]  /*dbe0*/  HMMA.16816.F32.BF16 R52, R76, R88.reuse, R52 ;  /* 0x000000584c34723c */ /* 0x082fea0000041834 */
[----:B------:R1:W4:Y:S03]  /*dbf0*/  MUFU.EX2 R126, R92 ;  /* 0x0000005c007e7308 */ /* 0x0003260000000800 */
[C---:B------:R-:W-:Y:S07]  /*dc00*/  HMMA.16816.F32.BF16 R56, R80.reuse, R88, R56 ;  /* 0x000000585038723c */ /* 0x040fee0000041838 */
[----:B------:R-:W-:Y:S01]  /*dc10*/  MUFU.EX2 R201, R201 ;  /* 0x000000c900c97308 */ /* 0x000fe20000000800 */
[-C--:B------:R-:W-:Y:S01]  /*dc20*/  HMMA.16816.F32.BF16 R60, R80, R90.reuse, R60 ;  /* 0x0000005a503c723c */ /* 0x080fe2000004183c */
[----:B--2---:R-:W-:Y:S06]  /*dc30*/  FFMA.FTZ R84, R163, c[0x0][0x2d0], -R196 ;  /* 0x0000b400a3547a23 */ /* 0x004fec00000108c4 */
[----:B---3--:R-:W-:Y:S01]  /*dc40*/  F2FP.BF16.PACK_AB R80, R113, R101 ;  /* 0x000000657150723e */ /* 0x008fe200000010ff */
[----:B------:R-:W-:Y:S01]  /*dc50*/  HMMA.16816.F32.BF16 R64, R76, R90, R64 ;  /* 0x0000005a4c40723c */ /* 0x000fe20000041840 */
[----:B------:R2:W3:Y:S01]  /*dc60*/  MUFU.EX2 R124, R84 ;  /* 0x00000054007c7308 */ /* 0x0004e20000000800 */
[----:B------:R-:W-:Y:S02]  /*dc70*/  LDSM.16.MT88.4 R88, [R220+0x1900] ;  /* 0x00190000dc58783b */ /* 0x000fe40000004200 */
[--C-:B-1----:R-:W-:Y:S01]  /*dc80*/  FFMA.FTZ R92, R160, c[0x0][0x2d0], -R194.reuse ;  /* 0x0000b400a05c7a23 */ /* 0x102fe200000108c2 */
[----:B----4-:R-:W-:Y:S02]  /*dc90*/  MOV R176, R126 ;  /* 0x0000007e00b07202 */ /* 0x010fe40000000f00 */
[----:B------:R-:W-:Y:S04]  /*dca0*/  F2FP.BF16.PACK_AB R76, R102, R134 ;  /* 0x00000086664c723e */ /* 0x000fe800000010ff */
[----:B------:R-:W1:Y:S01]  /*dcb0*/  MUFU.EX2 R127, R92 ;  /* 0x0000005c007f7308 */ /* 0x000e620000000800 */
[----:B------:R-:W-:Y:S02]  /*dcc0*/  F2FP.BF16.PACK_AB R77, R112, R100 ;  /* 0x00000064704d723e */ /* 0x000fe400000010ff */
[----:B------:R-:W-:Y:S02]  /*dcd0*/  F2FP.BF16.PACK_AB R78, R249, R115 ;  /* 0x00000073f94e723e */ /* 0x000fe400000010ff */
[----:B------:R-:W-:Y:S05]  /*dce0*/  F2FP.BF16.PACK_AB R79, R247, R248 ;  /* 0x000000f8f74f723e */ /* 0x000fea00000010ff */
[----:B------:R-:W-:Y:S01]  /*dcf0*/  MUFU.EX2 R243, R243 ;  /* 0x000000f300f37308 */ /* 0x000fe20000000800 */
[----:B--2---:R-:W-:Y:S01]  /*dd00*/  FFMA.FTZ R84, R162, c[0x0][0x2d0], -R194 ;  /* 0x0000b400a2547a23 */ /* 0x004fe200000108c2 */
[----:B---3--:R-:W-:Y:S08]  /*dd10*/  F2FP.BF16.PACK_AB R82, R252, R124 ;  /* 0x0000007cfc52723e */ /* 0x008ff000000010ff */
[----:B------:R2:W3:Y:S01]  /*dd20*/  MUFU.EX2 R125, R84 ;  /* 0x00000054007d7308 */ /* 0x0004e20000000800 */
[-C--:B-1----:R-:W-:Y:S01]  /*dd30*/  F2FP.BF16.PACK_AB R83, R251, R127.reuse ;  /* 0x0000007ffb53723e */ /* 0x082fe200000010ff */
[----:B------:R-:W-:Y:S01]  /*dd40*/  LDSM.16.MT88.4 R92, [R219+0x1900] ;  /* 0x00190000db5c783b */ /* 0x000fe20000004200 */
[----:B------:R-:W-:Y:S07]  /*dd50*/  MOV R182, R127 ;  /* 0x0000007f00b67202 */ /* 0x000fee0000000f00 */
[----:B------:R-:W-:Y:S10]  /*dd60*/  MUFU.EX2 R209, R209 ;  /* 0x000000d100d17308 */ /* 0x000ff40000000800 */
[----:B------:R-:W-:Y:S01]  /*dd70*/  MUFU.EX2 R207, R207 ;  /* 0x000000cf00cf7308 */ /* 0x000fe20000000800 */
[----:B--2---:R-:W1:Y:S01]  /*dd80*/  LDSM.16.MT88.4 R84, [R225+0x1900] ;  /* 0x00190000e154783b */ /* 0x004e620000004200 */
[----:B---3--:R-:W-:Y:S08]  /*dd90*/  F2FP.BF16.PACK_AB R81, R126, R125 ;  /* 0x0000007d7e51723e */ /* 0x008ff000000010ff */
        /* <DEDUP_REMOVED lines=54> */
[--C-:B------:R-:W-:Y:S03]  /*e100*/  FFMA.FTZ R85, R183, c[0x0][0x2d0], -R196.reuse ;  /* 0x0000b400b7557a23 */ /* 0x100fe600000108c4 */
[----:B------:R-:W-:Y:S01]  /*e110*/  IMAD.MOV.U32 R190, RZ, RZ, R125 ;  /* 0x000000ffffbe7224 */ /* 0x000fe200078e007d */
[----:B------:R-:W-:Y:S01]  /*e120*/  MUFU.EX2 R84, R84 ;  /* 0x0000005400547308 */ /* 0x000fe20000000800 */
[----:B------:R-:W-:Y:S02]  /*e130*/  MOV R183, R124 ;  /* 0x0000007c00b77202 */ /* 0x000fe40000000f00 */
[C---:B------:R-:W-:Y:S07]  /*e140*/  HMMA.16816.F32.BF16 R32, R76.reuse, R86, R32 ;  /* 0x000000564c20723c */ /* 0x040fee0000041820 */
[--C-:B------:R-:W-:Y:S01]  /*e150*/  FFMA.FTZ R86, R181, c[0x0][0x2d0], -R196.reuse ;  /* 0x0000b400b5567a23 */ /* 0x100fe200000108c4 */
[-C--:B------:R-:W-:Y:S01]  /*e160*/  HMMA.16816.F32.BF16 R36, R76, R92.reuse, R36 ;  /* 0x0000005c4c24723c */ /* 0x080fe20000041824 */
[----:B------:R-:W-:Y:S01]  /*e170*/  MOV R181, R115 ;  /* 0x0000007300b57202 */ /* 0x000fe20000000f00 */
[----:B------:R-:W1:Y:S02]  /*e180*/  MUFU.EX2 R85, R85 ;  /* 0x0000005500557308 */ /* 0x000e640000000800 */
[----:B------:R-:W-:Y:S02]  /*e190*/  FFMA.FTZ R196, R179, c[0x0][0x2d0], -R196 ;  /* 0x0000b400b3c47a23 */ /* 0x000fe400000108c4 */
[----:B------:R-:W-:Y:S02]  /*e1a0*/  IMAD.MOV.U32 R179, RZ, RZ, R114 ;  /* 0x000000ffffb37224 */ /* 0x000fe400078e0072 */
[C---:B------:R-:W-:Y:S01]  /*e1b0*/  HMMA.16816.F32.BF16 R40, R80.reuse, R92, R40 ;  /* 0x0000005c5028723c */ /* 0x040fe20000041828 */
[--C-:B------:R-:W-:Y:S03]  /*e1c0*/  FFMA.FTZ R87, R191, c[0x0][0x2d0], -R194.reuse ;  /* 0x0000b400bf577a23 */ /* 0x100fe600000108c2 */
[----:B------:R-:W-:Y:S01]  /*e1d0*/  MOV R191, R113 ;  /* 0x0000007100bf7202 */ /* 0x000fe20000000f00 */
[----:B------:R-:W-:Y:S02]  /*e1e0*/  MUFU.EX2 R86, R86 ;  /* 0x0000005600567308 */ /* 0x000fe40000000800 */
[--C-:B------:R-:W-:Y:S01]  /*e1f0*/  FFMA.FTZ R92, R186, c[0x0][0x2d0], -R194.reuse ;  /* 0x0000b400ba5c7a23 */ /* 0x100fe200000108c2 */
[-C--:B------:R-:W-:Y:S01]  /*e200*/  HMMA.16816.F32.BF16 R44, R80, R94.reuse, R44 ;  /* 0x0000005e502c723c */ /* 0x080fe2000004182c */
[----:B------:R-:W-:Y:S02]  /*e210*/  MOV R186, R112 ;  /* 0x0000007000ba7202 */ /* 0x000fe40000000f00 */
[----:B------:R-:W-:Y:S01]  /*e220*/  LDSM.16.MT88.4 R112, [R219+0x2900] ;  /* 0x00290000db70783b */ /* 0x000fe20000004200 */
[--C-:B------:R-:W-:Y:S01]  /*e230*/  FFMA.FTZ R93, R184, c[0x0][0x2d0], -R194.reuse ;  /* 0x0000b400b85d7a23 */ /* 0x100fe200000108c2 */
[----:B------:R-:W-:Y:S01]  /*e240*/  MOV R184, R101 ;  /* 0x0000006500b87202 */ /* 0x000fe20000000f00 */
[----:B------:R-:W-:Y:S01]  /*e250*/  FFMA.FTZ R194, R73, c[0x0][0x2d0], -R194 ;  /* 0x0000b40049c27a23 */ /* 0x000fe200000108c2 */
[----:B------:R-:W3:Y:S01]  /*e260*/  MUFU.EX2 R196, R196 ;  /* 0x000000c400c47308 */ /* 0x000ee20000000800 */
[C---:B------:R-:W-:Y:S01]  /*e270*/  HMMA.16816.F32.BF16 R48, R76.reuse, R94, R48 ;  /* 0x0000005e4c30723c */ /* 0x040fe20000041830 */
[----:B------:R-:W-:Y:S03]  /*e280*/  IMAD.MOV.U32 R73, RZ, RZ, R100 ;  /* 0x000000ffff497224 */ /* 0x000fe600078e0064 */
[----:B-1----:R-:W-:Y:S01]  /*e290*/  F2FP.BF16.PACK_AB R124, R85, R84 ;  /* 0x00000054557c723e */ /* 0x002fe200000010ff */
[----:B------:R-:W-:Y:S02]  /*e2a0*/  FADD.FTZ R117, R73, R117 ;  /* 0x0000007549757221 */ /* 0x000fe40000010000 */
[----:B------:R-:W-:Y:S01]  /*e2b0*/  IMAD.MOV.U32 R95, RZ, RZ, R103 ;  /* 0x000000ffff5f7224 */ /* 0x000fe200078e0067 */
[-C--:B--2---:R-:W-:Y:S01]  /*e2c0*/  HMMA.16816.F32.BF16 R52, R76, R88.reuse, R52 ;  /* 0x000000584c34723c */ /* 0x084fe20000041834 */
[----:B------:R-:W-:Y:S01]  /*e2d0*/  MOV R94, R102 ;  /* 0x00000066005e7202 */ /* 0x000fe20000000f00 */
[----:B------:R-:W-:Y:S01]  /*e2e0*/  MUFU.EX2 R87, R87 ;  /* 0x0000005700577308 */ /* 0x000fe20000000800 */
[----:B------:R-:W1:Y:S01]  /*e2f0*/  LDSM.16.MT88.4 R100, [R220+0x2900] ;  /* 0x00290000dc64783b */ /* 0x000e620000004200 */
[----:B------:R-:W-:Y:S02]  /*e300*/  FADD.FTZ R117, R186, R117 ;  /* 0x00000075ba757221 */ /* 0x000fe40000010000 */
[----:B------:R-:W-:Y:S02]  /*e310*/  FADD.FTZ R119, R94, R119 ;  /* 0x000000775e777221 */ /* 0x000fe40000010000 */
[C---:B------:R-:W-:Y:S01]  /*e320*/  HMMA.16816.F32.BF16 R56, R80.reuse, R88, R56 ;  /* 0x000000585038723c */ /* 0x040fe20000041838 */
[----:B------:R-:W-:Y:S03]  /*e330*/  FADD.FTZ R117, R248, R117 ;  /* 0x00000075f8757221 */ /* 0x000fe60000010000 */
[----:B------:R-:W2:Y:S01]  /*e340*/  MUFU.EX2 R92, R92 ;  /* 0x0000005c005c7308 */ /* 0x000ea20000000800 */
[----:B------:R-:W-:Y:S01]  /*e350*/  FADD.FTZ R119, R181, R119 ;  /* 0x00000077b5777221 */ /* 0x000fe20000010000 */
[----:B---3--:R-:W-:Y:S02]  /*e360*/  F2FP.BF16.PACK_AB R126, R196, R86 ;  /* 0x00000056c47e723e */ /* 0x008fe400000010ff */
[-C--:B------:R-:W-:Y:S01]  /*e370*/  HMMA.16816.F32.BF16 R60, R80, R90.reuse, R60 ;  /* 0x0000005a503c723c */ /* 0x080fe2000004183c */
[----:B------:R-:W-:Y:S03]  /*e380*/  FADD.FTZ R119, R249, R119 ;  /* 0x00000077f9777221 */ /* 0x000fe60000010000 */
[----:B------:R-:W-:Y:S02]  /*e390*/  FADD.FTZ R117, R247, R117 ;  /* 0x00000075f7757221 */ /* 0x000fe40000010000 */
        /* <DEDUP_REMOVED lines=9> */
[----:B--2---:R-:W-:Y:S01]  /*e430*/  F2FP.BF16.PACK_AB R125, R92, R87 ;  /* 0x000000575c7d723e */ /* 0x004fe200000010ff */
        /* <DEDUP_REMOVED lines=27> */
[-C--:B-1----:R-:W-:Y:S01]  /*e5f0*/  HMMA.16816.F32.BF16 R144, R128, R100.reuse, R20 ;  /* 0x000000648090723c */ /* 0x082fe20000041814 */
        /* <DEDUP_REMOVED lines=15> */
[----:B------:R-:W-:Y:S04]  /*e6f0*/  FADD.FTZ R8, R87, R8 ;  /* 0x0000000857087221 */ /* 0x000fe80000010000 */
[----:B------:R-:W-:Y:S03]  /*e700*/  FADD.FTZ R8, R92, R8 ;  /* 0x000000085c087221 */ /* 0x000fe60000010000 */
[C---:B------:R-:W-:Y:S01]  /*e710*/  HMMA.16816.F32.BF16 R108, R124.reuse, R112, R40 ;  /* 0x000000707c6c723c */ /* 0x040fe20000041828 */
[----:B------:R-:W-:Y:S04]  /*e720*/  FADD.FTZ R8, R93, R8 ;  /* 0x000000085d087221 */ /* 0x000fe80000010000 */
[----:B------:R-:W-:Y:S03]  /*e730*/  FADD.FTZ R238, R194, R8 ;  /* 0x00000008c2ee7221 */ /* 0x000fe60000010000 */
[-C--:B------:R-:W-:Y:S07]  /*e740*/  HMMA.16816.F32.BF16 R132, R124, R114.reuse, R44 ;  /* 0x000000727c84723c */ /* 0x080fee000004182c */
[----:B------:R-:W-:Y:S01]  /*e750*/  MOV R44, R72 ;  /* 0x00000048002c7202 */ /* 0x000fe20000000f00 */
[C---:B------:R-:W-:Y:S08]  /*e760*/  HMMA.16816.F32.BF16 R112, R128.reuse, R114, R48 ;  /* 0x000000728070723c */ /* 0x040ff00000041830 */
[-C--:B----4-:R-:W-:Y:S08]  /*e770*/  HMMA.16816.F32.BF16 R116, R128, R4.reuse, R52 ;  /* 0x000000048074723c */ /* 0x090ff00000041834 */
[C---:B------:R-:W-:Y:S08]  /*e780*/  HMMA.16816.F32.BF16 R120, R124.reuse, R4, R56 ;  /* 0x000000047c78723c */ /* 0x040ff00000041838 */
[-C--:B------:R-:W-:Y:S08]  /*e790*/  HMMA.16816.F32.BF16 R124, R124, R6.reuse, R60 ;  /* 0x000000067c7c723c */ /* 0x080ff0000004183c */
[----:B------:R-:W-:Y:S01]  /*e7a0*/  HMMA.16816.F32.BF16 R128, R128, R6, R64 ;  /* 0x000000068080723c */ /* 0x000fe20000041840 */
[----:B------:R-:W-:-:S07]  /*e7b0*/  @P0 BRA `(.L_x_291) ;  /* 0xffff9bb000000947 */ /* 0x000fce000383ffff */
.L_x_272:
[----:B------:R-:W1:Y:S01]  /*e7c0*/  S2UR UR13, SR_CTAID.X ;  /* 0x00000000000d79c3 */ /* 0x000e620000002500 */
[----:B------:R-:W-:-:S02]  /*e7d0*/  UISETP.NE.AND UP1, UPT, UR35, URZ, UPT ;  /* 0x0000003f2300728c */ /* 0x000fc4000bf25270 */
[----:B------:R-:W-:Y:S02]  /*e7e0*/  ULDC.64 UR6, c[0x0][0x2c8] ;  /* 0x0000b20000067ab9 */ /* 0x000fe40000000a00 */
[----:B------:R-:W-:-:S06]  /*e7f0*/  UISETP.NE.AND UP0, UPT, UR34, URZ, UPT ;  /* 0x0000003f2200728c */ /* 0x000fcc000bf05270 */
[----:B------:R-:W-:Y:S01]  /*e800*/  PLOP3.LUT P0, PT, PT, PT, UP0, 0x40, 0x0 ;  /* 0x000000000000781c */ /* 0x000fe20003f0e808 */
[----:B-1----:R-:W-:-:S04]  /*e810*/  ULEA UR13, UR13, 0x7f, 0x7 ;  /* 0x0000007f0d0d7891 */ /* 0x002fc8000f8e383f */
[----:B------:R-:W-:Y:S02]  /*e820*/  UIMAD.WIDE.U32 UR20, UR13, UR6, URZ ;  /* 0x000000060d1472a5 */ /* 0x000fe4000f8e003f */
[----:B------:R-:W-:Y:S02]  /*e830*/  UIADD3 UR6, UR8, 0x1, -UR15 ;  /* 0x0000000108067890 */ /* 0x000fe4000fffe80f */
[----:B------:R-:W-:-:S03]  /*e840*/  UMOV UR18, UR13 ;  /* 0x0000000d00127c82 */ /* 0x000fc60008000000 */
[----:B------:R-:W-:Y:S02]  /*e850*/  @UP1 UMOV UR13, UR21 ;  /* 0x00000015000d1c82 */ /* 0x000fe40008000000 */
[----:B------:R-:W-:-:S03]  /*e860*/  @UP1 USHF.R.U32.HI UR18, URZ, UR7, UR13 ;  /* 0x000000073f121299 */ /* 0x000fc6000801160d */
[----:B------:R-:W-:Y:S02]  /*e870*/  ULDC UR13, c[0x0][0x324] ;  /* 0x0000c900000d7ab9 */ /* 0x000fe40000000800 */
[----:B------:R-:W-:-:S04]  /*e880*/  UIADD3 UR18, UR6, UR18, URZ ;  /* 0x0000001206127290 */ /* 0x000fc8000fffe03f */
[----:B------:R-:W-:Y:S01]  /*e890*/  UIADD3 UR13, UR18, -UR13, URZ ;  /* 0x8000000d120d7290 */ /* 0x000fe2000fffe03f */
[----:B------:R-:W-:Y:S05]  /*e8a0*/  @P0 BRA `(.L_x_292) ;  /* 0x0000018000000947 */ /* 0x000fea0003800000 */
[----:B------:R-:W-:-:S06]  /*e8b0*/  UISETP.GT.AND UP0, UPT, UR18, -0x1, UPT ;  /* 0xffffffff1200788c */ /* 0x000fcc000bf04270 */
[----:B------:R-:W-:-:S13]  /*e8c0*/  PLOP3.LUT P0, PT, PT, PT, UP0, 0x80, 0x0 ;  /* 0x000000000000781c */ /* 0x000fda0003f0f008 */
[----:B------:R-:W-:Y:S05]  /*e8d0*/  @P0 BRA `(.L_x_293) ;  /* 0x000000a000000947 */ /* 0x000fea0003800000 */
[----:B------:R-:W-:Y:S02]  /*e8e0*/  UMOV UR7, 0x1 ;  /* 0x0000000100077882 */ /* 0x000fe40000000000 */
[----:B------:R-:W-:Y:S02]  /*e8f0*/  ULDC UR6, c[0x0][0x32c] ;  /* 0x0000cb0000067ab9 */ /* 0x000fe40000000800 */
[----:B------:R-:W-:Y:S02]  /*e900*/  UISETP.NE.AND UP0, UPT, UR7, UR6, UPT ;  /* 0x000000060700728c */ /* 0x000fe4000bf05270 */
[----:B------:R-:W-:Y:S02]  /*e910*/  ULOP3.LUT UR18, URZ, UR18, URZ, 0x33, !UPT ;  /* 0x000000123f127292 */ /* 0x000fe4000f8e333f */
[----:B------:R-:W-:Y:S02]  /*e920*/  ULDC.64 UR6, c[0x0][0x330] ;  /* 0x0000cc0000067ab9 */ /* 0x000fe40000000a00 */
[----:B------:R-:W-:-:S07]  /*e930*/  UIMAD.WIDE.U32 UR20, UR18, UR6, URZ ;  /* 0x00000006121472a5 */ /* 0x000fce000f8e003f */
[----:B------:R-:W-:Y:S02]  /*e940*/  @UP0 UMOV UR19, UR21 ;  /* 0x0000001500130c82 */ /* 0x000fe40008000000 */
[----:B------:R-:W-:-:S04]  /*e950*/  @UP0 USHF.R.U32.HI UR18, URZ, UR7, UR19 ;  /* 0x000000073f120299 */ /* 0x000fc80008011613 */
[----:B------:R-:W-:Y:S01]  /*e960*/  ULOP3.LUT UR18, URZ, UR18, URZ, 0x33, !UPT ;  /* 0x000000123f127292 */ /* 0x000fe2000f8e333f */
[----:B------:R-:W-:Y:S05]  /*e970*/  BRA `(.L_x_294) ;  /* 0x0000007000007947 */ /* 0x000fea0003800000 */
.L_x_293:
[----:B------:R-:W-:Y:S02]  /*e980*/  UMOV UR7, 0x1 ;  /* 0x0000000100077882 */ /* 0x000fe40000000000 */
[----:B------:R-:W-:Y:S02]  /*e990*/  ULDC UR6, c[0x0][0x32c] ;  /* 0x0000cb0000067ab9 */ /* 0x000fe40000000800 */
[----:B------:R-:W-:-:S03]  /*e9a0*/  UISETP.NE.AND UP0, UPT, UR7, UR6, UPT ;  /* 0x000000060700728c */ /* 0x000fc6000bf05270 */
[----:B------:R-:W-:Y:S02]  /*e9b0*/  ULDC.64 UR6, c[0x0][0x330] ;  /* 0x0000cc0000067ab9 */ /* 0x000fe40000000a00 */
[----:B------:R-:W-:-:S07]  /*e9c0*/  UIMAD.WIDE.U32 UR20, UR18, UR6, URZ ;  /* 0x00000006121472a5 */ /* 0x000fce000f8e003f */
[----:B------:R-:W-:Y:S02]  /*e9d0*/  @UP0 UMOV UR19, UR21 ;  /* 0x0000001500130c82 */ /* 0x000fe40008000000 */
[----:B------:R-:W-:Y:S02]  /*e9e0*/  @UP0 USHF.R.U32.HI UR18, URZ, UR7, UR19 ;  /* 0x000000073f120299 */ /* 0x000fe40008011613 */
.L_x_294:
[----:B------:R-:W-:Y:S02]  /*e9f0*/  ULDC UR6, c[0x0][0x32c] ;  /* 0x0000cb0000067ab9 */ /* 0x000fe40000000800 */
[----:B------:R-:W-:-:S04]  /*ea00*/  UIMAD UR6, UR18, UR6, URZ ;  /* 0x00000006120672a4 */ /* 0x000fc8000f8e023f */
[----:B------:R-:W-:-:S04]  /*ea10*/  UISETP.LT.AND UP0, UPT, UR13, UR6, UPT ;  /* 0x000000060d00728c */ /* 0x000fc8000bf01270 */
[----:B------:R-:W-:-:S04]  /*ea20*/  USEL UR13, UR13, UR6, !UP0 ;  /* 0x000000060d0d7287 */ /* 0x000fc8000c000000 */
.L_x_292:
[----:B------:R-:W-:-:S04]  /*ea30*/  UIADD3 UR13, UR13, 0x5f, URZ ;  /* 0x0000005f0d0d7890 */ /* 0x000fc8000fffe03f */
        /* <DEDUP_REMOVED lines=11> */
[----:B------:R-:W-:Y:S02]  /*eaf0*/  MOV R165, R0 ;  /* 0x0000000000a57202 */ /* 0x000fe40000000f00 */
.L_x_298:
        /* <DEDUP_REMOVED lines=64> */
.L_x_296:
        /* <DEDUP_REMOVED lines=175> */
.L_x_297:
[----:B------:R-:W-:Y:S01]  /*f9f0*/  FMNMX.FTZ R169, R8, R165, !PT ;  /* 0x000000a508a97209 */ /* 0x000fe20007810000 */
[----:B-1----:R-:W-:Y:S01]  /*fa00*/  LDSM.16.MT88.4 R172, [R225+0x100] ;  /* 0x00010000e1ac783b */ /* 0x002fe20000004200 */
[----:B------:R-:W-:Y:S01]  /*fa10*/  FMNMX.FTZ R3, R4, R167, !PT ;  /* 0x000000a704037209 */ /* 0x000fe20007810000 */
[----:B------:R-:W-:Y:S01]  /*fa20*/  UISETP.GT.AND UP0, UPT, UR17, UR6, UPT ;  /* 0x000000061100728c */ /* 0x000fe2000bf04270 */
[----:B------:R-:W-:Y:S01]  /*fa30*/  FMNMX.FTZ R169, R9, R169, !PT ;  /* 0x000000a909a97209 */ /* 0x000fe20007810000 */
[----:B------:R-:W-:Y:S01]  /*fa40*/  UIADD3 UR17, UR17, -0x1, URZ ;  /* 0xffffffff11117890 */ /* 0x000fe2000fffe03f */
        /* <DEDUP_REMOVED lines=86> */
[----:B------:R-:W-:Y:S02]  /*ffb0*/  PLOP3.LUT P0, PT, PT, PT, UP0, 0x80, 0x0 ;  /* 0x000000000000781c */ /* 0x000fe40003f0f008 */
[----:B------:R-:W-:Y:S04]  /*ffc0*/  FMNMX.FTZ R169, R89, R169, !PT ;  /* 0x000000a959a97209 */ /* 0x000fe80007810000 */
[----:B------:R-:W-:Y:S01]  /*ffd0*/  FMNMX.FTZ R169, R92, R169, !PT ;  /* 0x000000a95ca97209 */ /* 0x000fe20007810000 */
[----:B------:R-:W-:Y:S03]  /*ffe0*/  SHFL.BFLY PT, R2, R170, 0x2, 0x1f ;  /* 0x0c401f00aa027f89 */ /* 0x000fe600000e0000 */
[----:B------:R-:W-:Y:S05]  /*fff0*/  FMNMX.FTZ R169, R93, R169, !PT ;  /* 0x000000a95da97209 */ /* 0x000fea0007810000 */
[----:B------:R-:W1:Y:S02]  /*10000*/  SHFL.BFLY PT, R168, R169, 0x2, 0x1f ;  /* 0x0c401f00a9a87f89 */ /* 0x000e6400000e0000 */
[----:B-1----:R-:W-:Y:S02]  /*10010*/  FMNMX.FTZ R169, R169, R168, !PT ;  /* 0x000000a8a9a97209 */ /* 0x002fe40007810000 */
[----:B------:R-:W-:Y:S02]  /*10020*/  FMNMX.FTZ R168, R75, R0, !PT ;  /* 0x000000004ba87209 */ /* 0x000fe40007810000 */
[----:B------:R-:W-:Y:S02]  /*10030*/  FMNMX.FTZ R3, R3, R171, !PT ;  /* 0x000000ab03037209 */ /* 0x000fe40007810000 */
[----:B------:R-:W1:Y:S01]  /*10040*/  SHFL.BFLY PT, R0, R169, 0x1, 0x1f ;  /* 0x0c201f00a9007f89 */ /* 0x000e6200000e0000 */
[----:B------:R-:W-:Y:S02]  /*10050*/  FMNMX.FTZ R168, R78, R168, !PT ;  /* 0x000000a84ea87209 */ /* 0x000fe40007810000 */
[----:B------:R-:W-:Y:S02]  /*10060*/  FMNMX.FTZ R170, R170, R2, !PT ;  /* 0x00000002aaaa7209 */ /* 0x000fe40007810000 */
[----:B------:R-:W-:Y:S03]  /*10070*/  FMNMX.FTZ R168, R79, R168, !PT ;  /* 0x000000a84fa87209 */ /* 0x000fe60007810000 */
[----:B------:R-:W2:Y:S01]  /*10080*/  SHFL.BFLY PT, R171, R3, 0x1, 0x1f ;  /* 0x0c201f0003ab7f89 */ /* 0x000ea200000e0000 */
[----:B------:R-:W-:Y:S04]  /*10090*/  FMNMX.FTZ R168, R90, R168, !PT ;  /* 0x000000a85aa87209 */ /* 0x000fe80007810000 */
[----:B------:R-:W-:Y:S03]  /*100a0*/  FMNMX.FTZ R168, R91, R168, !PT ;  /* 0x000000a85ba87209 */ /* 0x000fe60007810000 */
[----:B------:R-:W3:Y:S01]  /*100b0*/  SHFL.BFLY PT, R2, R170, 0x1, 0x1f ;  /* 0x0c201f00aa027f89 */ /* 0x000ee200000e0000 */
[----:B------:R-:W-:Y:S04]  /*100c0*/  FMNMX.FTZ R168, R94, R168, !PT ;  /* 0x000000a85ea87209 */ /* 0x000fe80007810000 */
[----:B------:R-:W-:Y:S02]  /*100d0*/  FMNMX.FTZ R168, R95, R168, !PT ;  /* 0x000000a85fa87209 */ /* 0x000fe40007810000 */
[----:B-1----:R-:W-:Y:S03]  /*100e0*/  FMNMX.FTZ R0, R169, R0, !PT ;  /* 0x00000000a9007209 */ /* 0x002fe60007810000 */
[----:B------:R-:W1:Y:S02]  /*100f0*/  SHFL.BFLY PT, R169, R168, 0x2, 0x1f ;  /* 0x0c401f00a8a97f89 */ /* 0x000e6400000e0000 */
[C---:B------:R-:W-:Y:S02]  /*10100*/  FMUL.FTZ R201, R0.reuse, c[0x0][0x2d0] ;  /* 0x0000b40000c97a20 */ /* 0x040fe40000410000 */
[----:B------:R-:W-:Y:S01]  /*10110*/  FADD.FTZ R165, -R0, R165 ;  /* 0x000000a500a57221 */ /* 0x000fe20000010100 */
[----:B--2---:R-:W-:Y:S01]  /*10120*/  FMNMX.FTZ R3, R3, R171, !PT ;  /* 0x000000ab03037209 */ /* 0x004fe20007810000 */
[--C-:B------:R-:W-:Y:S02]  /*10130*/  FFMA.FTZ R247, R44, c[0x0][0x2d0], -R201.reuse ;  /* 0x0000b4002cf77a23 */ /* 0x100fe400000108c9 */
[--C-:B------:R-:W-:Y:S02]  /*10140*/  FFMA.FTZ R248, R45, c[0x0][0x2d0], -R201.reuse ;  /* 0x0000b4002df87a23 */ /* 0x100fe400000108c9 */
[----:B------:R-:W-:Y:S02]  /*10150*/  FFMA.FTZ R57, R57, c[0x0][0x2d0], -R201 ;  /* 0x0000b40039397a23 */ /* 0x000fe400000108c9 */
[----:B------:R-:W-:Y:S01]  /*10160*/  MUFU.EX2 R247, R247 ;  /* 0x000000f700f77308 */ /* 0x000fe20000000800 */
[----:B------:R-:W-:Y:S01]  /*10170*/  FMUL.FTZ R203, R3, c[0x0][0x2d0] ;  /* 0x0000b40003cb7a20 */ /* 0x000fe20000410000 */
[----:B---3--:R-:W-:Y:S01]  /*10180*/  FMNMX.FTZ R2, R170, R2, !PT ;  /* 0x00000002aa027209 */ /* 0x008fe20007810000 */
[----:B------:R-:W-:Y:S02]  /*10190*/  FMUL.FTZ R165, R165, c[0x0][0x2d0] ;  /* 0x0000b400a5a57a20 */ /* 0x000fe40000410000 */
[--C-:B------:R-:W-:Y:S02]  /*101a0*/  FFMA.FTZ R209, R48, c[0x0][0x2d0], -R203.reuse ;  /* 0x0000b40030d17a23 */ /* 0x100fe400000108cb */
[--C-:B------:R-:W-:Y:S02]  /*101b0*/  FFMA.FTZ R210, R49, c[0x0][0x2d0], -R203.reuse ;  /* 0x0000b40031d27a23 */ /* 0x100fe400000108cb */
[--C-:B------:R-:W-:Y:S01]  /*101c0*/  FFMA.FTZ R251, R52, c[0x0][0x2d0], -R203.reuse ;  /* 0x0000b40034fb7a23 */ /* 0x100fe200000108cb */
[----:B------:R-:W2:Y:S01]  /*101d0*/  MUFU.EX2 R165, R165 ;  /* 0x000000a500a57308 */ /* 0x000ea20000000800 */
[--C-:B------:R-:W-:Y:S01]  /*101e0*/  FFMA.FTZ R252, R53, c[0x0][0x2d0], -R203.reuse ;  /* 0x0000b40035fc7a23 */ /* 0x100fe200000108cb */
[----:B-1----:R-:W-:Y:S01]  /*101f0*/  FMNMX.FTZ R169, R168, R169, !PT ;  /* 0x000000a9a8a97209 */ /* 0x002fe20007810000 */
[----:B------:R-:W-:Y:S02]  /*10200*/  FMUL.FTZ R202, R2, c[0x0][0x2d0] ;  /* 0x0000b40002ca7a20 */ /* 0x000fe40000410000 */
[--C-:B------:R-:W-:Y:S02]  /*10210*/  FFMA.FTZ R171, R16, c[0x0][0x2d0], -R203.reuse ;  /* 0x0000b40010ab7a23 */ /* 0x100fe400000108cb */
[--C-:B------:R-:W-:Y:S01]  /*10220*/  FFMA.FTZ R211, R50, c[0x0][0x2d0], -R202.reuse ;  /* 0x0000b40032d37a23 */ /* 0x100fe200000108ca */
[----:B------:R-:W1:Y:S01]  /*10230*/  SHFL.BFLY PT, R168, R169, 0x1, 0x1f ;  /* 0x0c201f00a9a87f89 */ /* 0x000e6200000e0000 */
[--C-:B------:R-:W-:Y:S01]  /*10240*/  FFMA.FTZ R242, R51, c[0x0][0x2d0], -R202.reuse ;  /* 0x0000b40033f27a23 */ /* 0x100fe200000108ca */
[----:B------:R-:W-:Y:S01]  /*10250*/  MUFU.EX2 R209, R209 ;  /* 0x000000d100d17308 */ /* 0x000fe20000000800 */
[--C-:B------:R-:W-:Y:S02]  /*10260*/  FFMA.FTZ R55, R55, c[0x0][0x2d0], -R202.reuse ;  /* 0x0000b40037377a23 */ /* 0x100fe400000108ca */
[--C-:B------:R-:W-:Y:S02]  /*10270*/  FFMA.FTZ R180, R17, c[0x0][0x2d0], -R203.reuse ;  /* 0x0000b40011b47a23 */ /* 0x100fe400000108cb */
[--C-:B------:R-:W-:Y:S01]  /*10280*/  FFMA.FTZ R182, R18, c[0x0][0x2d0], -R202.reuse ;  /* 0x0000b40012b67a23 */ /* 0x100fe200000108ca */
[----:B------:R-:W-:Y:S01]  /*10290*/  LDSM.16.MT88.4 R48, [R219+0x900] ;  /* 0x00090000db30783b */ /* 0x000fe20000004200 */
[--C-:B------:R-:W-:Y:S02]  /*102a0*/  FFMA.FTZ R35, R35, c[0x0][0x2d0], -R202.reuse ;  /* 0x0000b40023237a23 */ /* 0x100fe400000108ca */
[--C-:B------:R-:W-:Y:S01]  /*102b0*/  FFMA.FTZ R193, R20, c[0x0][0x2d0], -R203.reuse ;  /* 0x0000b40014c17a23 */ /* 0x100fe200000108cb */
[----:B------:R-:W-:Y:S01]  /*102c0*/  MUFU.EX2 R171, R171 ;  /* 0x000000ab00ab7308 */ /* 0x000fe20000000800 */
[--C-:B------:R-:W-:Y:S02]  /*102d0*/  FFMA.FTZ R194, R21, c[0x0][0x2d0], -R203.reuse ;  /* 0x0000b40015c27a23 */ /* 0x100fe400000108cb */
[--C-:B------:R-:W-:Y:S02]  /*102e0*/  FFMA.FTZ R195, R22, c[0x0][0x2d0], -R202.reuse ;  /* 0x0000b40016c37a23 */ /* 0x100fe400000108ca */
[--C-:B------:R-:W-:Y:S02]  /*102f0*/  FFMA.FTZ R196, R23, c[0x0][0x2d0], -R202.reuse ;  /* 0x0000b40017c47a23 */ /* 0x100fe400000108ca */
[----:B------:R-:W-:Y:S02]  /*10300*/  FFMA.FTZ R198, R33, c[0x0][0x2d0], -R203 ;  /* 0x0000b40021c67a23 */ /* 0x000fe400000108cb */
[----:B--2---:R-:W-:Y:S01]  /*10310*/  FMUL.FTZ R33, R165, R141 ;  /* 0x0000008da5217220 */ /* 0x004fe20000410000 */
[----:B------:R-:W-:Y:S01]  /*10320*/  MUFU.EX2 R180, R180 ;  /* 0x000000b400b47308 */ /* 0x000fe20000000800 */
[--C-:B------:R-:W-:Y:S01]  /*10330*/  FFMA.FTZ R199, R34, c[0x0][0x2d0], -R202.reuse ;  /* 0x0000b40022c77a23 */ /* 0x100fe200000108ca */
[----:B-1----:R-:W-:Y:S01]  /*10340*/  FMNMX.FTZ R168, R168, R169, !PT ;  /* 0x000000a9a8a87209 */ /* 0x002fe20007810000 */
[----:B------:R-:W-:Y:S02]  /*10350*/  FFMA.FTZ R169, R19, c[0x0][0x2d0], -R202 ;  /* 0x0000b40013a97a23 */ /* 0x000fe400000108ca */
[--C-:B------:R-:W-:Y:S02]  /*10360*/  FFMA.FTZ R186, R12, c[0x0][0x2d0], -R201.reuse ;  /* 0x0000b4000cba7a23 */ /* 0x100fe400000108c9 */
[----:B------:R-:W-:Y:S02]  /*10370*/  FMUL.FTZ R200, R168, c[0x0][0x2d0] ;  /* 0x0000b400a8c87a20 */ /* 0x000fe40000410000 */
[----:B------:R-:W-:Y:S01]  /*10380*/  FMUL.FTZ R12, R165, R152 ;  /* 0x00000098a50c7220 */ /* 0x000fe20000410000 */
[----:B------:R-:W-:Y:S01]  /*10390*/  MUFU.EX2 R182, R182 ;  /* 0x000000b600b67308 */ /* 0x000fe20000000800 */
[--C-:B------:R-:W-:Y:S02]  /*103a0*/  FFMA.FTZ R249, R46, c[0x0][0x2d0], -R200.reuse ;  /* 0x0000b4002ef97a23 */ /* 0x100fe400000108c8 */
[--C-:B------:R-:W-:Y:S02]  /*103b0*/  FFMA.FTZ R250, R47, c[0x0][0x2d0], -R200.reuse ;  /* 0x0000b4002ffa7a23 */ /* 0x100fe400000108c8 */
[----:B------:R-:W-:Y:S01]  /*103c0*/  LDSM.16.MT88.4 R44, [R225+0x1100] ;  /* 0x00110000e12c783b */ /* 0x000fe20000004200 */
[--C-:B------:R-:W-:Y:S02]  /*103d0*/  FFMA.FTZ R59, R59, c[0x0][0x2d0], -R200.reuse ;  /* 0x0000b4003b3b7a23 */ /* 0x100fe400000108c8 */
[--C-:B------:R-:W-:Y:S02]  /*103e0*/  FFMA.FTZ R204, R31, c[0x0][0x2d0], -R200.reuse ;  /* 0x0000b4001fcc7a23 */ /* 0x100fe400000108c8 */
[----:B------:R-:W-:Y:S01]  /*103f0*/  MUFU.EX2 R169, R169 ;  /* 0x000000a900a97308 */ /* 0x000fe20000000800 */
[----:B------:R-:W-:Y:S02]  /*10400*/  FFMA.FTZ R187, R13, c[0x0][0x2d0], -R201 ;  /* 0x0000b4000dbb7a23 */ /* 0x000fe400000108c9 */
[C---:B------:R-:W-:Y:S02]  /*10410*/  FMUL.FTZ R13, R165.reuse, R153 ;  /* 0x00000099a50d7220 */ /* 0x040fe40000410000 */
[--C-:B------:R-:W-:Y:S02]  /*10420*/  FFMA.FTZ R190, R14, c[0x0][0x2d0], -R200.reuse ;  /* 0x0000b4000ebe7a23 */ /* 0x100fe400000108c8 */
[--C-:B------:R-:W-:Y:S02]  /*10430*/  FFMA.FTZ R197, R32, c[0x0][0x2d0], -R203.reuse ;  /* 0x0000b40020c57a23 */ /* 0x100fe400000108cb */
[----:B------:R-:W-:Y:S01]  /*10440*/  FMUL.FTZ R32, R165, R140 ;  /* 0x0000008ca5207220 */ /* 0x000fe20000410000 */
[----:B------:R-:W-:Y:S01]  /*10450*/  MUFU.EX2 R186, R186 ;  /* 0x000000ba00ba7308 */ /* 0x000fe20000000800 */
[----:B------:R-:W-:Y:S02]  /*10460*/  FFMA.FTZ R140, R27, c[0x0][0x2d0], -R200 ;  /* 0x0000b4001b8c7a23 */ /* 0x000fe400000108c8 */
[C---:B------:R-:W-:Y:S02]  /*10470*/  FMUL.FTZ R108, R165.reuse, R108 ;  /* 0x0000006ca56c7220 */ /* 0x040fe40000410000 */
[C---:B------:R-:W-:Y:S02]  /*10480*/  FMUL.FTZ R109, R165.reuse, R109 ;  /* 0x0000006da56d7220 */ /* 0x040fe40000410000 */
[C---:B------:R-:W-:Y:S02]  /*10490*/  FMUL.FTZ R120, R165.reuse, R120 ;  /* 0x00000078a5787220 */ /* 0x040fe40000410000 */
[C---:B------:R-:W-:Y:S01]  /*104a0*/  FMUL.FTZ R121, R165.reuse, R121 ;  /* 0x00000079a5797220 */ /* 0x040fe20000410000 */
[----:B------:R-:W-:Y:S01]  /*104b0*/  MUFU.EX2 R187, R187 ;  /* 0x000000bb00bb7308 */ /* 0x000fe20000000800 */
[C---:B------:R-:W-:Y:S02]  /*104c0*/  FMUL.FTZ R124, R165.reuse, R124 ;  /* 0x0000007ca57c7220 */ /* 0x040fe40000410000 */
[----:B------:R-:W-:Y:S02]  /*104d0*/  FMUL.FTZ R125, R165, R125 ;  /* 0x0000007da57d7220 */ /* 0x000fe40000410000 */
[--C-:B------:R-:W-:Y:S02]  /*104e0*/  FFMA.FTZ R205, R36, c[0x0][0x2d0], -R203.reuse ;  /* 0x0000b40024cd7a23 */ /* 0x100fe400000108cb */
[----:B------:R-:W-:Y:S02]  /*104f0*/  FFMA.FTZ R206, R37, c[0x0][0x2d0], -R203 ;  /* 0x0000b40025ce7a23 */ /* 0x000fe400000108cb */
[--C-:B------:R-:W-:Y:S01]  /*10500*/  FFMA.FTZ R207, R38, c[0x0][0x2d0], -R202.reuse ;  /* 0x0000b40026cf7a23 */ /* 0x100fe200000108ca */
[----:B------:R-:W-:Y:S01]  /*10510*/  MUFU.EX2 R190, R190 ;  /* 0x000000be00be7308 */ /* 0x000fe20000000800 */
[----:B------:R-:W-:Y:S02]  /*10520*/  FFMA.FTZ R208, R39, c[0x0][0x2d0], -R202 ;  /* 0x0000b40027d07a23 */ /* 0x000fe400000108ca */
[--C-:B------:R-:W-:Y:S02]  /*10530*/  FFMA.FTZ R243, R40, c[0x0][0x2d0], -R201.reuse ;  /* 0x0000b40028f37a23 */ /* 0x100fe400000108c9 */
        /* <DEDUP_REMOVED lines=10> */
[----:B------:R-:W-:Y:S02]  /*105e0*/  FFMA.FTZ R77, R77, c[0x0][0x2d0], -R201 ;  /* 0x0000b4004d4d7a23 */ /* 0x000fe400000108c9 */
[--C-:B------:R-:W-:Y:S02]  /*105f0*/  FFMA.FTZ R78, R78, c[0x0][0x2d0], -R200.reuse ;  /* 0x0000b4004e4e7a23 */ /* 0x100fe400000108c8 */
[----:B------:R-:W-:Y:S02]  /*10600*/  FFMA.FTZ R79, R79, c[0x0][0x2d0], -R200 ;  /* 0x0000b4004f4f7a23 */ /* 0x000fe400000108c8 */
[----:B------:R-:W-:Y:S02]  /*10610*/  FADD.FTZ R167, -R3, R167 ;  /* 0x000000a703a77221 */ /* 0x000fe40000010100 */
[----:B------:R-:W-:Y:S01]  /*10620*/  FADD.FTZ R166, -R2, R166 ;  /* 0x000000a602a67221 */ /* 0x000fe20000010100 */
[----:B------:R-:W-:Y:S01]  /*10630*/  MUFU.EX2 R195, R195 ;  /* 0x000000c300c37308 */ /* 0x000fe20000000800 */
[----:B------:R-:W-:Y:S02]  /*10640*/  FMUL.FTZ R167, R167, c[0x0][0x2d0] ;  /* 0x0000b400a7a77a20 */ /* 0x000fe40000410000 */
[----:B------:R-:W-:Y:S02]  /*10650*/  FMUL.FTZ R166, R166, c[0x0][0x2d0] ;  /* 0x0000b400a6a67a20 */ /* 0x000fe40000410000 */
[--C-:B------:R-:W-:Y:S02]  /*10660*/  FFMA.FTZ R183, R4, c[0x0][0x2d0], -R203.reuse ;  /* 0x0000b40004b77a23 */ /* 0x100fe400000108cb */
[----:B------:R-:W-:Y:S02]  /*10670*/  FFMA.FTZ R170, R5, c[0x0][0x2d0], -R203 ;  /* 0x0000b40005aa7a23 */ /* 0x000fe400000108cb */
[--C-:B------:R-:W-:Y:S01]  /*10680*/  FFMA.FTZ R184, R6, c[0x0][0x2d0], -R202.reuse ;  /* 0x0000b40006b87a23 */ /* 0x100fe200000108ca */
[----:B------:R-:W1:Y:S01]  /*10690*/  MUFU.EX2 R167, R167 ;  /* 0x000000a700a77308 */ /* 0x000e620000000800 */
[----:B------:R-:W-:Y:S02]  /*106a0*/  FFMA.FTZ R181, R7, c[0x0][0x2d0], -R202 ;  /* 0x0000b40007b57a23 */ /* 0x000fe400000108ca */
[----:B------:R-:W-:Y:S02]  /*106b0*/  FADD.FTZ R164, -R168, R164 ;  /* 0x000000a4a8a47221 */ /* 0x000fe40000010100 */
[--C-:B------:R-:W-:Y:S02]  /*106c0*/  FFMA.FTZ R188, R8, c[0x0][0x2d0], -R201.reuse ;  /* 0x0000b40008bc7a23 */ /* 0x100fe400000108c9 */
[----:B------:R-:W-:Y:S02]  /*106d0*/  FMUL.FTZ R164, R164, c[0x0][0x2d0] ;  /* 0x0000b400a4a47a20 */ /* 0x000fe40000410000 */
[----:B------:R-:W-:Y:S01]  /*106e0*/  FMUL.FTZ R8, R165, R156 ;  /* 0x0000009ca5087220 */ /* 0x000fe20000410000 */
[----:B------:R-:W2:Y:S01]  /*106f0*/  MUFU.EX2 R166, R166 ;  /* 0x000000a600a67308 */ /* 0x000ea20000000800 */
[----:B------:R-:W-:Y:S02]  /*10700*/  FFMA.FTZ R185, R9, c[0x0][0x2d0], -R201 ;  /* 0x0000b40009b97a23 */ /* 0x000fe400000108c9 */
[----:B------:R-:W-:Y:S02]  /*10710*/  FMUL.FTZ R9, R165, R157 ;  /* 0x0000009da5097220 */ /* 0x000fe40000410000 */
[--C-:B------:R-:W-:Y:S02]  /*10720*/  FFMA.FTZ R192, R10, c[0x0][0x2d0], -R200.reuse ;  /* 0x0000b4000ac07a23 */ /* 0x100fe400000108c8 */
[--C-:B------:R-:W-:Y:S02]  /*10730*/  FFMA.FTZ R189, R11, c[0x0][0x2d0], -R200.reuse ;  /* 0x0000b4000bbd7a23 */ /* 0x100fe400000108c8 */
[----:B------:R-:W-:Y:S01]  /*10740*/  FFMA.FTZ R191, R15, c[0x0][0x2d0], -R200 ;  /* 0x0000b4000fbf7a23 */ /* 0x000fe200000108c8 */
[----:B------:R-:W-:Y:S01]  /*10750*/  MUFU.EX2 R183, R183 ;  /* 0x000000b700b77308 */ /* 0x000fe20000000800 */
[--C-:B------:R-:W-:Y:S02]  /*10760*/  FFMA.FTZ R64, R64, c[0x0][0x2d0], -R203.reuse ;  /* 0x0000b40040407a23 */ /* 0x100fe400000108cb */
[----:B------:R-:W-:Y:S02]  /*10770*/  FFMA.FTZ R65, R65, c[0x0][0x2d0], -R203 ;  /* 0x0000b40041417a23 */ /* 0x000fe400000108cb */
[C---:B-1----:R-:W-:Y:S02]  /*10780*/  FMUL.FTZ R16, R167.reuse, R148 ;  /* 0x00000094a7107220 */ /* 0x042fe40000410000 */
[C---:B------:R-:W-:Y:S02]  /*10790*/  FMUL.FTZ R17, R167.reuse, R149 ;  /* 0x00000095a7117220 */ /* 0x040fe40000410000 */
[C---:B------:R-:W-:Y:S01]  /*107a0*/  FMUL.FTZ R20, R167.reuse, R144 ;  /* 0x00000090a7147220 */ /* 0x040fe20000410000 */
[----:B------:R-:W1:Y:S01]  /*107b0*/  MUFU.EX2 R170, R170 ;  /* 0x000000aa00aa7308 */ /* 0x000e620000000800 */
[C---:B------:R-:W-:Y:S02]  /*107c0*/  FMUL.FTZ R21, R167.reuse, R145 ;  /* 0x00000091a7157220 */ /* 0x040fe40000410000 */
[C---:B------:R-:W-:Y:S01]  /*107d0*/  FMUL.FTZ R36, R167.reuse, R128 ;  /* 0x00000080a7247220 */ /* 0x040fe20000410000 */
[----:B------:R-:W-:Y:S01]  /*107e0*/  F2FP.BF16.PACK_AB R128, R194, R193 ;  /* 0x000000c1c280723e */ /* 0x000fe200000010ff */
[C---:B--2---:R-:W-:Y:S02]  /*107f0*/  FMUL.FTZ R18, R166.reuse, R150 ;  /* 0x00000096a6127220 */ /* 0x044fe40000410000 */
[C---:B------:R-:W-:Y:S02]  /*10800*/  FMUL.FTZ R19, R166.reuse, R151 ;  /* 0x00000097a6137220 */ /* 0x040fe40000410000 */
[----:B------:R-:W-:Y:S01]  /*10810*/  LDSM.16.MT88.4 R148, [R225+0x2900] ;  /* 0x00290000e194783b */ /* 0x000fe20000004200 */
[----:B------:R-:W-:Y:S01]  /*10820*/  MUFU.EX2 R184, R184 ;  /* 0x000000b800b87308 */ /* 0x000fe20000000800 */
[C---:B------:R-:W-:Y:S02]  /*10830*/  FMUL.FTZ R22, R166.reuse, R146 ;  /* 0x00000092a6167220 */ /* 0x040fe40000410000 */
[C---:B------:R-:W-:Y:S02]  /*10840*/  FMUL.FTZ R23, R166.reuse, R147 ;  /* 0x00000093a6177220 */ /* 0x040fe40000410000 */
[C---:B------:R-:W-:Y:S02]  /*10850*/  FMUL.FTZ R37, R167.reuse, R129 ;  /* 0x00000081a7257220 */ /* 0x040fe40000410000 */
[----:B------:R-:W2:Y:S01]  /*10860*/  LDSM.16.MT88.4 R144, [R219+0x100] ;  /* 0x00010000db90783b */ /* 0x000ea20000004200 */
[C---:B------:R-:W-:Y:S02]  /*10870*/  FMUL.FTZ R38, R166.reuse, R130 ;  /* 0x00000082a6267220 */ /* 0x040fe40000410000 */
[----:B------:R-:W3:Y:S01]  /*10880*/  MUFU.EX2 R181, R181 ;  /* 0x000000b500b57308 */ /* 0x000ee20000000800 */
[----:B------:R-:W-:Y:S02]  /*10890*/  FMUL.FTZ R39, R166, R131 ;  /* 0x00000083a6277220 */ /* 0x000fe40000410000 */
[C---:B------:R-:W-:Y:S01]  /*108a0*/  FMUL.FTZ R4, R167.reuse, R160 ;  /* 0x000000a0a7047220 */ /* 0x040fe20000410000 */
[----:B-1----:R-:W-:Y:S01]  /*108b0*/  F2FP.BF16.PACK_AB R160, R170, R183 ;  /* 0x000000b7aaa0723e */ /* 0x002fe200000010ff */
[----:B------:R-:W-:Y:S02]  /*108c0*/  FMUL.FTZ R5, R167, R161 ;  /* 0x000000a1a7057220 */ /* 0x000fe40000410000 */
[----:B------:R-:W-:Y:S01]  /*108d0*/  FMUL.FTZ R6, R166, R162 ;  /* 0x000000a2a6067220 */ /* 0x000fe20000410000 */
[----:B------:R-:W-:Y:S01]  /*108e0*/  F2FP.BF16.PACK_AB R162, R180, R171 ;  /* 0x000000abb4a2723e */ /* 0x000fe200000010ff */
[C---:B------:R-:W-:Y:S01]  /*108f0*/  FMUL.FTZ R7, R166.reuse, R163 ;  /* 0x000000a3a6077220 */ /* 0x040fe20000410000 */
[----:B------:R-:W1:Y:S01]  /*10900*/  MUFU.EX2 R164, R164 ;  /* 0x000000a400a47308 */ /* 0x000e620000000800 */
[----:B------:R-:W-:Y:S01]  /*10910*/  F2FP.BF16.PACK_AB R163, R169, R182 ;  /* 0x000000b6a9a3723e */ /* 0x000fe200000010ff */
[C---:B------:R-:W-:Y:S02]  /*10920*/  FMUL.FTZ R100, R167.reuse, R100 ;  /* 0x00000064a7647220 */ /* 0x040fe40000410000 */
[C---:B------:R-:W-:Y:S02]  /*10930*/  FMUL.FTZ R101, R167.reuse, R101 ;  /* 0x00000065a7657220 */ /* 0x040fe40000410000 */
[C---:B------:R-:W-:Y:S02]  /*10940*/  FMUL.FTZ R102, R166.reuse, R102 ;  /* 0x00000066a6667220 */ /* 0x040fe40000410000 */
[C---:B------:R-:W-:Y:S02]  /*10950*/  FMUL.FTZ R103, R166.reuse, R103 ;  /* 0x00000067a6677220 */ /* 0x040fe40000410000 */
[----:B------:R-:W-:Y:S01]  /*10960*/  MUFU.EX2 R188, R188 ;  /* 0x000000bc00bc7308 */ /* 0x000fe20000000800 */
[C---:B------:R-:W-:Y:S02]  /*10970*/  FMUL.FTZ R104, R167.reuse, R104 ;  /* 0x00000068a7687220 */ /* 0x040fe40000410000 */
[----:B------:R-:W-:Y:S01]  /*10980*/  FMUL.FTZ R105, R167, R105 ;  /* 0x00000069a7697220 */ /* 0x000fe20000410000 */
[----:B---3--:R-:W-:Y:S01]  /*10990*/  F2FP.BF16.PACK_AB R161, R181, R184 ;  /* 0x000000b8b5a1723e */ /* 0x008fe200000010ff */
[C---:B------:R-:W-:Y:S02]  /*109a0*/  FMUL.FTZ R106, R166.reuse, R106 ;  /* 0x0000006aa66a7220 */ /* 0x040fe40000410000 */
[----:B------:R-:W-:Y:S02]  /*109b0*/  FMUL.FTZ R107, R166, R107 ;  /* 0x0000006ba66b7220 */ /* 0x000fe40000410000 */
[----:B------:R-:W-:Y:S01]  /*109c0*/  FMUL.FTZ R112, R167, R112 ;  /* 0x00000070a7707220 */ /* 0x000fe20000410000 */
[----:B------:R-:W3:Y:S01]  /*109d0*/  MUFU.EX2 R185, R185 ;  /* 0x000000b900b97308 */ /* 0x000ee20000000800 */
[-C--:B------:R-:W-:Y:S05]  /*109e0*/  HMMA.16816.F32.BF16 R4, R160, R172.reuse, R4 ;  /* 0x000000aca004723c */ /* 0x080fea0000041804 */
[C---:B-1----:R-:W-:Y:S02]  /*109f0*/  FMUL.FTZ R34, R164.reuse, R142 ;  /* 0x0000008ea4227220 */ /* 0x042fe40000410000 */
[C---:B------:R-:W-:Y:S02]  /*10a00*/  FMUL.FTZ R27, R164.reuse, R139 ;  /* 0x0000008ba41b7220 */ /* 0x040fe40000410000 */
[----:B------:R-:W-:Y:S03]  /*10a10*/  MUFU.EX2 R192, R192 ;  /* 0x000000c000c07308 */ /* 0x000fe60000000800 */
[C---:B------:R-:W-:Y:S02]  /*10a20*/  FMUL.FTZ R31, R164.reuse, R135 ;  /* 0x00000087a41f7220 */ /* 0x040fe40000410000 */
[C---:B------:R-:W-:Y:S02]  /*10a30*/  FMUL.FTZ R14, R164.reuse, R154 ;  /* 0x0000009aa40e7220 */ /* 0x040fe40000410000 */
[C---:B------:R-:W-:Y:S01]  /*10a40*/  FMUL.FTZ R10, R164.reuse, R158 ;  /* 0x0000009ea40a7220 */ /* 0x040fe20000410000 */
[----:B------:R-:W-:Y:S01]  /*10a50*/  F2FP.BF16.PACK_AB R158, R187, R186 ;  /* 0x000000babb9e723e */ /* 0x000fe200000010ff */
[C---:B------:R-:W-:Y:S01]  /*10a60*/  FMUL.FTZ R11, R164.reuse, R159 ;  /* 0x0000009fa40b7220 */ /* 0x040fe20000410000 */
[----:B------:R-:W1:Y:S01]  /*10a70*/  MUFU.EX2 R189, R189 ;  /* 0x000000bd00bd7308 */ /* 0x000e620000000800 */
[C---:B------:R-:W-:Y:S02]  /*10a80*/  FMUL.FTZ R15, R164.reuse, R155 ;  /* 0x0000009ba40f7220 */ /* 0x040fe40000410000 */
[C---:B------:R-:W-:Y:S01]  /*10a90*/  FMUL.FTZ R110, R164.reuse, R110 ;  /* 0x0000006ea46e7220 */ /* 0x040fe20000410000 */
[----:B---3--:R-:W-:Y:S01]  /*10aa0*/  F2FP.BF16.PACK_AB R156, R185, R188 ;  /* 0x000000bcb99c723e */ /* 0x008fe200000010ff */
[----:B------:R-:W-:Y:S02]  /*10ab0*/  FMUL.FTZ R111, R164, R111 ;  /* 0x0000006fa46f7220 */ /* 0x000fe40000410000 */
[C---:B------:R-:W-:Y:S02]  /*10ac0*/  FMUL.FTZ R113, R167.reuse, R113 ;  /* 0x00000071a7717220 */ /* 0x040fe40000410000 */
[C---:B------:R-:W-:Y:S01]  /*10ad0*/  FMUL.FTZ R114, R166.reuse, R114 ;  /* 0x00000072a6727220 */ /* 0x040fe20000410000 */
[----:B------:R-:W3:Y:S01]  /*10ae0*/  MUFU.EX2 R191, R191 ;  /* 0x000000bf00bf7308 */ /* 0x000ee20000000800 */
[C---:B------:R-:W-:Y:S02]  /*10af0*/  FMUL.FTZ R115, R166.reuse, R115 ;  /* 0x00000073a6737220 */ /* 0x040fe40000410000 */
[C---:B------:R-:W-:Y:S02]  /*10b00*/  FMUL.FTZ R116, R167.reuse, R116 ;  /* 0x00000074a7747220 */ /* 0x040fe40000410000 */
[----:B------:R-:W-:Y:S02]  /*10b10*/  FMUL.FTZ R117, R167, R117 ;  /* 0x00000075a7757220 */ /* 0x000fe40000410000 */
[C---:B------:R-:W-:Y:S02]  /*10b20*/  FMUL.FTZ R118, R166.reuse, R118 ;  /* 0x00000076a6767220 */ /* 0x040fe40000410000 */
[----:B------:R-:W-:Y:S01]  /*10b30*/  FMUL.FTZ R119, R166, R119 ;  /* 0x00000077a6777220 */ /* 0x000fe20000410000 */
[----:B------:R-:W-:Y:S01]  /*10b40*/  MUFU.EX2 R152, R55 ;  /* 0x0000003700987308 */ /* 0x000fe20000000800 */
[C---:B------:R-:W-:Y:S02]  /*10b50*/  FMUL.FTZ R122, R164.reuse, R122 ;  /* 0x0000007aa47a7220 */ /* 0x040fe40000410000 */
[C---:B------:R-:W-:Y:S01]  /*10b60*/  FMUL.FTZ R123, R164.reuse, R123 ;  /* 0x0000007ba47b7220 */ /* 0x040fe20000410000 */
[----:B-1----:R-:W-:Y:S01]  /*10b70*/  F2FP.BF16.PACK_AB R157, R189, R192 ;  /* 0x000000c0bd9d723e */ /* 0x002fe200000010ff */
[C---:B------:R-:W-:Y:S02]  /*10b80*/  FMUL.FTZ R126, R164.reuse, R126 ;  /* 0x0000007ea47e7220 */ /* 0x040fe40000410000 */
[----:B------:R-:W-:Y:S02]  /*10b90*/  FMUL.FTZ R127, R164, R127 ;  /* 0x0000007fa47f7220 */ /* 0x000fe40000410000 */
[--C-:B------:R-:W-:Y:S01]  /*10ba0*/  FFMA.FTZ R66, R66, c[0x0][0x2d0], -R202.reuse ;  /* 0x0000b40042427a23 */ /* 0x100fe200000108ca */
[----:B------:R-:W-:Y:S01]  /*10bb0*/  MUFU.EX2 R153, R57 ;  /* 0x0000003900997308 */ /* 0x000fe20000000800 */
[----:B------:R-:W-:Y:S02]  /*10bc0*/  FFMA.FTZ R67, R67, c[0x0][0x2d0], -R202 ;  /* 0x0000b40043437a23 */ /* 0x000fe400000108ca */
[--C-:B------:R-:W-:Y:S01]  /*10bd0*/  FFMA.FTZ R60, R60, c[0x0][0x2d0], -R201.reuse ;  /* 0x0000b4003c3c7a23 */ /* 0x100fe200000108c9 */
[----:B---3--:R-:W-:Y:S01]  /*10be0*/  F2FP.BF16.PACK_AB R159, R191, R190 ;  /* 0x000000bebf9f723e */ /* 0x008fe200000010ff */
[----:B------:R-:W-:Y:S02]  /*10bf0*/  FFMA.FTZ R61, R61, c[0x0][0x2d0], -R201 ;  /* 0x0000b4003d3d7a23 */ /* 0x000fe400000108c9 */
[--C-:B------:R-:W-:Y:S02]  /*10c00*/  FFMA.FTZ R62, R62, c[0x0][0x2d0], -R200.reuse ;  /* 0x0000b4003e3e7a23 */ /* 0x100fe400000108c8 */
[----:B------:R-:W-:Y:S01]  /*10c10*/  FFMA.FTZ R63, R63, c[0x0][0x2d0], -R200 ;  /* 0x0000b4003f3f7a23 */ /* 0x000fe200000108c8 */
[----:B------:R-:W-:Y:S01]  /*10c20*/  MUFU.EX2 R154, R59 ;  /* 0x0000003b009a7308 */ /* 0x000fe20000000800 */
[C---:B------:R-:W-:Y:S04]  /*10c30*/  HMMA.16816.F32.BF16 R8, R156.reuse, R172, R8 ;  /* 0x000000ac9c08723c */ /* 0x040fe80000041808 */
[--C-:B------:R-:W-:Y:S02]  /*10c40*/  FFMA.FTZ R68, R68, c[0x0][0x2d0], -R203.reuse ;  /* 0x0000b40044447a23 */ /* 0x100fe400000108cb */
[----:B------:R-:W-:Y:S02]  /*10c50*/  FFMA.FTZ R69, R69, c[0x0][0x2d0], -R203 ;  /* 0x0000b40045457a23 */ /* 0x000fe400000108cb */
[-C--:B------:R-:W-:Y:S01]  /*10c60*/  HMMA.16816.F32.BF16 R12, R156, R174.reuse, R12 ;  /* 0x000000ae9c0c723c */ /* 0x080fe2000004180c */
[----:B------:R1:W-:Y:S03]  /*10c70*/  MUFU.EX2 R172, R35 ;  /* 0x0000002300ac7308 */ /* 0x0003e60000000800 */
[--C-:B------:R-:W-:Y:S02]  /*10c80*/  FFMA.FTZ R173, R24, c[0x0][0x2d0], -R201.reuse ;  /* 0x0000b40018ad7a23 */ /* 0x100fe400000108c9 */
[----:B------:R-:W-:Y:S02]  /*10c90*/  FMUL.FTZ R24, R165, R136 ;  /* 0x00000088a5187220 */ /* 0x000fe40000410000 */
[C---:B------:R-:W-:Y:S03]  /*10ca0*/  HMMA.16816.F32.BF16 R16, R160.reuse, R174, R16 ;  /* 0x000000aea010723c */ /* 0x040fe60000041810 */
[----:B------:R-:W3:Y:S01]  /*10cb0*/  MUFU.EX2 R196, R196 ;  /* 0x000000c400c47308 */ /* 0x000ee20000000800 */
[--C-:B------:R-:W-:Y:S02]  /*10cc0*/  FFMA.FTZ R70, R70, c[0x0][0x2d0], -R202.reuse ;  /* 0x0000b40046467a23 */ /* 0x100fe400000108ca */
[----:B------:R-:W-:Y:S02]  /*10cd0*/  FFMA.FTZ R71, R71, c[0x0][0x2d0], -R202 ;  /* 0x0000b40047477a23 */ /* 0x000fe400000108ca */
[-C--:B------:R-:W-:Y:S04]  /*10ce0*/  HMMA.16816.F32.BF16 R20, R160, R176.reuse, R20 ;  /* 0x000000b0a014723c */ /* 0x080fe80000041814 */
[----:B------:R-:W-:Y:S01]  /*10cf0*/  FFMA.FTZ R174, R25, c[0x0][0x2d0], -R201 ;  /* 0x0000b40019ae7a23 */ /* 0x000fe200000108c9 */
[----:B------:R-:W-:Y:S01]  /*10d00*/  MUFU.EX2 R197, R197 ;  /* 0x000000c500c57308 */ /* 0x000fe20000000800 */
[----:B------:R-:W-:Y:S02]  /*10d10*/  FMUL.FTZ R25, R165, R137 ;  /* 0x00000089a5197220 */ /* 0x000fe40000410000 */
[----:B------:R-:W-:Y:S04]  /*10d20*/  FFMA.FTZ R175, R26, c[0x0][0x2d0], -R200 ;  /* 0x0000b4001aaf7a23 */ /* 0x000fe800000108c8 */
[C---:B-1----:R-:W-:Y:S02]  /*10d30*/  FMUL.FTZ R35, R164.reuse, R143 ;  /* 0x0000008fa4237220 */ /* 0x042fe40000410000 */
[----:B------:R-:W-:Y:S01]  /*10d40*/  FMUL.FTZ R26, R164, R138 ;  /* 0x0000008aa41a7220 */ /* 0x000fe20000410000 */
[----:B------:R-:W1:Y:S01]  /*10d50*/  MUFU.EX2 R198, R198 ;  /* 0x000000c600c67308 */ /* 0x000e620000000800 */
[----:B------:R-:W4:Y:S01]  /*10d60*/  LDSM.16.MT88.4 R136, [R218+0x100] ;  /* 0x00010000da88783b */ /* 0x000f220000004200 */
[--C-:B------:R-:W-:Y:S02]  /*10d70*/  FFMA.FTZ R80, R80, c[0x0][0x2d0], -R203.reuse ;  /* 0x0000b40050507a23 */ /* 0x100fe400000108cb */
[C---:B------:R-:W-:Y:S04]  /*10d80*/  HMMA.16816.F32.BF16 R32, R156.reuse, R176, R32 ;  /* 0x000000b09c20723c */ /* 0x040fe80000041820 */
[----:B---3--:R-:W-:Y:S01]  /*10d90*/  F2FP.BF16.PACK_AB R129, R196, R195 ;  /* 0x000000c3c481723e */ /* 0x008fe200000010ff */
[----:B------:R-:W-:Y:S01]  /*10da0*/  FFMA.FTZ R81, R81, c[0x0][0x2d0], -R203 ;  /* 0x0000b40051517a23 */ /* 0x000fe200000108cb */
[----:B------:R3:W-:Y:S01]  /*10db0*/  MUFU.EX2 R176, R140 ;  /* 0x0000008c00b07308 */ /* 0x0007e20000000800 */
[--C-:B------:R-:W-:Y:S01]  /*10dc0*/  FFMA.FTZ R177, R28, c[0x0][0x2d0], -R201.reuse ;  /* 0x0000b4001cb17a23 */ /* 0x100fe200000108c9 */
[-C--:B------:R-:W-:Y:S04]  /*10dd0*/  HMMA.16816.F32.BF16 R24, R156, R178.reuse, R24 ;  /* 0x000000b29c18723c */ /* 0x080fe80000041818 */
[----:B------:R-:W-:Y:S02]  /*10de0*/  FMUL.FTZ R28, R165, R132 ;  /* 0x00000084a51c7220 */ /* 0x000fe40000410000 */
[--C-:B------:R-:W-:Y:S02]  /*10df0*/  FFMA.FTZ R82, R82, c[0x0][0x2d0], -R202.reuse ;  /* 0x0000b40052527a23 */ /* 0x100fe400000108ca */
[C---:B------:R-:W-:Y:S01]  /*10e00*/  HMMA.16816.F32.BF16 R100, R160.reuse, R178, R100 ;  /* 0x000000b2a064723c */ /* 0x040fe20000041864 */
[----:B------:R-:W5:Y:S03]  /*10e10*/  MUFU.EX2 R199, R199 ;  /* 0x000000c700c77308 */ /* 0x000f660000000800 */
[----:B-1----:R-:W-:Y:S01]  /*10e20*/  F2FP.BF16.PACK_AB R130, R198, R197 ;  /* 0x000000c5c682723e */ /* 0x002fe200000010ff */
[----:B------:R-:W-:Y:S02]  /*10e30*/  FFMA.FTZ R83, R83, c[0x0][0x2d0], -R202 ;  /* 0x0000b40053537a23 */ /* 0x000fe400000108ca */
[----:B------:R-:W-:Y:S01]  /*10e40*/  FFMA.FTZ R178, R29, c[0x0][0x2d0], -R201 ;  /* 0x0000b4001db27a23 */ /* 0x000fe200000108c9 */
[-C--:B--2---:R-:W-:Y:S03]  /*10e50*/  HMMA.16816.F32.BF16 R104, R160, R144.reuse, R104 ;  /* 0x00000090a068723c */ /* 0x084fe60000041868 */
[----:B------:R-:W-:Y:S01]  /*10e60*/  MUFU.EX2 R243, R243 ;  /* 0x000000f300f37308 */ /* 0x000fe20000000800 */
[----:B------:R-:W-:Y:S01]  /*10e70*/  FMUL.FTZ R29, R165, R133 ;  /* 0x00000085a51d7220 */ /* 0x000fe20000410000 */
[----:B---3--:R-:W-:Y:S01]  /*10e80*/  LDSM.16.MT88.4 R140, [R220+0x900] ;  /* 0x00090000dc8c783b */ /* 0x008fe20000004200 */
[----:B------:R-:W-:Y:S02]  /*10e90*/  FFMA.FTZ R179, R30, c[0x0][0x2d0], -R200 ;  /* 0x0000b4001eb37a23 */ /* 0x000fe400000108c8 */
[C---:B------:R-:W-:Y:S04]  /*10ea0*/  HMMA.16816.F32.BF16 R108, R156.reuse, R144, R108 ;  /* 0x000000909c6c723c */ /* 0x040fe8000004186c */
[----:B------:R-:W-:Y:S01]  /*10eb0*/  FMUL.FTZ R30, R164, R134 ;  /* 0x00000086a41e7220 */ /* 0x000fe20000410000 */
[----:B------:R-:W-:Y:S01]  /*10ec0*/  MUFU.EX2 R244, R244 ;  /* 0x000000f400f47308 */ /* 0x000fe20000000800 */
[----:B------:R-:W1:Y:S01]  /*10ed0*/  LDSM.16.MT88.4 R132, [R225+0x900] ;  /* 0x00090000e184783b */ /* 0x000e620000004200 */
[--C-:B------:R-:W-:Y:S01]  /*10ee0*/  FFMA.FTZ R84, R84, c[0x0][0x2d0], -R203.reuse ;  /* 0x0000b40054547a23 */ /* 0x100fe200000108cb */
[----:B-----5:R-:W-:Y:S03]  /*10ef0*/  F2FP.BF16.PACK_AB R131, R172, R199 ;  /* 0x000000c7ac83723e */ /* 0x020fe600000010ff */
[-C--:B------:R-:W-:Y:S03]  /*10f00*/  HMMA.16816.F32.BF16 R28, R156, R146.reuse, R28 ;  /* 0x000000929c1c723c */ /* 0x080fe6000004181c */
[--C-:B------:R-:W-:Y:S01]  /*10f10*/  FFMA.FTZ R85, R85, c[0x0][0x2d0], -R203.reuse ;  /* 0x0000b40055557a23 */ /* 0x100fe200000108cb */
[----:B------:R-:W-:Y:S01]  /*10f20*/  MUFU.EX2 R245, R245 ;  /* 0x000000f500f57308 */ /* 0x000fe20000000800 */
[--C-:B------:R-:W-:Y:S02]  /*10f30*/  FFMA.FTZ R86, R86, c[0x0][0x2d0], -R202.reuse ;  /* 0x0000b40056567a23 */ /* 0x100fe400000108ca */
[--C-:B------:R-:W-:Y:S01]  /*10f40*/  FFMA.FTZ R87, R87, c[0x0][0x2d0], -R202.reuse ;  /* 0x0000b40057577a23 */ /* 0x100fe200000108ca */
[C---:B------:R-:W-:Y:S04]  /*10f50*/  HMMA.16816.F32.BF16 R112, R160.reuse, R146, R112 ;  /* 0x00000092a070723c */ /* 0x040fe80000041870 */
[--C-:B------:R-:W-:Y:S02]  /*10f60*/  FFMA.FTZ R96, R96, c[0x0][0x2d0], -R203.reuse ;  /* 0x0000b40060607a23 */ /* 0x100fe400000108cb */
[----:B------:R-:W-:Y:S01]  /*10f70*/  MUFU.EX2 R246, R246 ;  /* 0x000000f600f67308 */ /* 0x000fe20000000800 */
[----:B------:R-:W-:Y:S01]  /*10f80*/  FFMA.FTZ R203, R97, c[0x0][0x2d0], -R203 ;  /* 0x0000b40061cb7a23 */ /* 0x000fe200000108cb */
[-C--:B----4-:R-:W-:Y:S04]  /*10f90*/  HMMA.16816.F32.BF16 R116, R160, R136.reuse, R116 ;  /* 0x00000088a074723c */ /* 0x090fe80000041874 */
[----:B------:R-:W-:Y:S01]  /*10fa0*/  FFMA.FTZ R97, R98, c[0x0][0x2d0], -R202 ;  /* 0x0000b40062617a23 */ /* 0x000fe200000108ca */
[----:B------:R-:W-:Y:S01]  /*10fb0*/  MOV R98, R154 ;  /* 0x0000009a00627202 */ /* 0x000fe20000000f00 */
[----:B------:R-:W-:Y:S01]  /*10fc0*/  FFMA.FTZ R184, R166, R240, R184 ;  /* 0x000000f0a6b87223 */ /* 0x000fe200000100b8 */
[----:B------:R-:W-:Y:S01]  /*10fd0*/  MOV R166, R2 ;  /* 0x0000000200a67202 */ /* 0x000fe20000000f00 */
[C---:B------:R-:W-:Y:S01]  /*10fe0*/  HMMA.16816.F32.BF16 R120, R156.reuse, R136, R120 ;  /* 0x000000889c78723c */ /* 0x040fe20000041878 */
[----:B------:R-:W-:Y:S03]  /*10ff0*/  MUFU.EX2 R173, R173 ;  /* 0x000000ad00ad7308 */ /* 0x000fe60000000800 */
[----:B------:R-:W-:Y:S01]  /*11000*/  FFMA.FTZ R188, R165, R239, R188 ;  /* 0x000000efa5bc7223 */ /* 0x000fe200000100bc */
[----:B------:R-:W-:Y:S01]  /*11010*/  MOV R165, R0 ;  /* 0x0000000000a57202 */ /* 0x000fe20000000f00 */
[----:B------:R-:W-:Y:S01]  /*11020*/  FFMA.FTZ R192, R164, R238, R192 ;  /* 0x000000eea4c07223 */ /* 0x000fe200000100c0 */
[----:B------:R-:W-:Y:S01]  /*11030*/  MOV R164, R168 ;  /* 0x000000a800a47202 */ /* 0x000fe20000000f00 */
[-C--:B------:R-:W-:Y:S03]  /*11040*/  HMMA.16816.F32.BF16 R124, R156, R138.reuse, R124 ;  /* 0x0000008a9c7c723c */ /* 0x080fe6000004187c */
[----:B------:R-:W2:Y:S01]  /*11050*/  MUFU.EX2 R174, R174 ;  /* 0x000000ae00ae7308 */ /* 0x000ea20000000800 */
[----:B------:R-:W-:Y:S02]  /*11060*/  FADD.FTZ R184, R181, R184 ;  /* 0x000000b8b5b87221 */ /* 0x000fe40000010000 */
[----:B------:R-:W-:Y:S02]  /*11070*/  FADD.FTZ R188, R185, R188 ;  /* 0x000000bcb9bc7221 */ /* 0x000fe40000010000 */
[----:B------:R-:W-:Y:S04]  /*11080*/  HMMA.16816.F32.BF16 R36, R160, R138, R36 ;  /* 0x0000008aa024723c */ /* 0x000fe80000041824 */
[----:B------:R-:W-:Y:S01]  /*11090*/  FADD.FTZ R192, R189, R192 ;  /* 0x000000c0bdc07221 */ /* 0x000fe20000010000 */
[----:B------:R-:W3:Y:S01]  /*110a0*/  MUFU.EX2 R175, R175 ;  /* 0x000000af00af7308 */ /* 0x000ee20000000800 */
[----:B------:R-:W-:Y:S02]  /*110b0*/  FADD.FTZ R184, R182, R184 ;  /* 0x000000b8b6b87221 */ /* 0x000fe40000010000 */
[-C--:B-1----:R-:W-:Y:S05]  /*110c0*/  HMMA.16816.F32.BF16 R4, R128, R132.reuse, R4 ;  /* 0x000000848004723c */ /* 0x082fea0000041804 */
[----:B------:R-:W-:Y:S02]  /*110d0*/  FADD.FTZ R188, R186, R188 ;  /* 0x000000bcbabc7221 */ /* 0x000fe40000010000 */
[----:B------:R-:W1:Y:S01]  /*110e0*/  MUFU.EX2 R177, R177 ;  /* 0x000000b100b17308 */ /* 0x000e620000000800 */
[----:B------:R-:W-:Y:S01]  /*110f0*/  FADD.FTZ R192, R190, R192 ;  /* 0x000000c0bec07221 */ /* 0x000fe20000010000 */
[----:B--2---:R-:W-:Y:S03]  /*11100*/  F2FP.BF16.PACK_AB R136, R174, R173 ;  /* 0x000000adae88723e */ /* 0x004fe600000010ff */
[----:B------:R-:W-:Y:S02]  /*11110*/  FADD.FTZ R184, R169, R184 ;  /* 0x000000b8a9b87221 */ /* 0x000fe40000010000 */
[----:B------:R-:W-:Y:S03]  /*11120*/  FADD.FTZ R188, R187, R188 ;  /* 0x000000bcbbbc7221 */ /* 0x000fe60000010000 */
[----:B------:R-:W2:Y:S01]  /*11130*/  MUFU.EX2 R178, R178 ;  /* 0x000000b200b27308 */ /* 0x000ea20000000800 */
[----:B------:R-:W-:Y:S02]  /*11140*/  FADD.FTZ R192, R191, R192 ;  /* 0x000000c0bfc07221 */ /* 0x000fe40000010000 */
[----:B------:R-:W-:Y:S01]  /*11150*/  FFMA.FTZ R183, R167, R241, R183 ;  /* 0x000000f1a7b77223 */ /* 0x000fe200000100b7 */
[----:B---3--:R-:W-:Y:S01]  /*11160*/  F2FP.BF16.PACK_AB R137, R176, R175 ;  /* 0x000000afb089723e */ /* 0x008fe200000010ff */
[----:B------:R-:W-:Y:S01]  /*11170*/  FADD.FTZ R184, R195, R184 ;  /* 0x000000b8c3b87221 */ /* 0x000fe20000010000 */
[----:B------:R-:W-:Y:S01]  /*11180*/  MOV R167, R3 ;  /* 0x0000000300a77202 */ /* 0x000fe20000000f00 */
[----:B------:R-:W-:Y:S02]  /*11190*/  FADD.FTZ R188, R173, R188 ;  /* 0x000000bcadbc7221 */ /* 0x000fe40000010000 */
[----:B------:R-:W-:Y:S01]  /*111a0*/  FADD.FTZ R192, R175, R192 ;  /* 0x000000c0afc07221 */ /* 0x000fe20000010000 */
[----:B------:R-:W3:Y:S01]  /*111b0*/  MUFU.EX2 R179, R179 ;  /* 0x000000b300b37308 */ /* 0x000ee20000000800 */
[----:B------:R-:W-:Y:S02]  /*111c0*/  FADD.FTZ R183, R170, R183 ;  /* 0x000000b7aab77221 */ /* 0x000fe40000010000 */
[----:B------:R-:W-:Y:S02]  /*111d0*/  FADD.FTZ R184, R196, R184 ;  /* 0x000000b8c4b87221 */ /* 0x000fe40000010000 */
[----:B------:R-:W-:Y:S02]  /*111e0*/  FADD.FTZ R188, R174, R188 ;  /* 0x000000bcaebc7221 */ /* 0x000fe40000010000 */
[----:B------:R-:W-:Y:S02]  /*111f0*/  FADD.FTZ R192, R176, R192 ;  /* 0x000000c0b0c07221 */ /* 0x000fe40000010000 */
[----:B------:R-:W-:Y:S01]  /*11200*/  FADD.FTZ R183, R171, R183 ;  /* 0x000000b7abb77221 */ /* 0x000fe20000010000 */
[----:B------:R-:W4:Y:S01]  /*11210*/  MUFU.EX2 R204, R204 ;  /* 0x000000cc00cc7308 */ /* 0x000f220000000800 */
[----:B------:R-:W-:Y:S02]  /*11220*/  FADD.FTZ R184, R199, R184 ;  /* 0x000000b8c7b87221 */ /* 0x000fe40000010000 */
[----:B-1----:R-:W-:Y:S01]  /*11230*/  FADD.FTZ R188, R177, R188 ;  /* 0x000000bcb1bc7221 */ /* 0x002fe20000010000 */
[----:B--2---:R-:W-:Y:S01]  /*11240*/  F2FP.BF16.PACK_AB R138, R178, R177 ;  /* 0x000000b1b28a723e */ /* 0x004fe200000010ff */
[----:B------:R-:W-:Y:S02]  /*11250*/  FADD.FTZ R183, R180, R183 ;  /* 0x000000b7b4b77221 */ /* 0x000fe40000010000 */
[----:B------:R-:W-:Y:S02]  /*11260*/  FADD.FTZ R172, R172, R184 ;  /* 0x000000b8acac7221 */ /* 0x000fe40000010000 */
[----:B------:R-:W-:Y:S01]  /*11270*/  FADD.FTZ R178, R178, R188 ;  /* 0x000000bcb2b27221 */ /* 0x000fe20000010000 */
[----:B------:R-:W1:Y:S01]  /*11280*/  MUFU.EX2 R248, R248 ;  /* 0x000000f800f87308 */ /* 0x000e620000000800 */
[----:B------:R-:W-:Y:S02]  /*11290*/  FADD.FTZ R183, R193, R183 ;  /* 0x000000b7c1b77221 */ /* 0x000fe40000010000 */
[----:B------:R-:W-:Y:S02]  /*112a0*/  FADD.FTZ R178, R243, R178 ;  /* 0x000000b2f3b27221 */ /* 0x000fe40000010000 */
[----:B---3--:R-:W-:Y:S02]  /*112b0*/  FADD.FTZ R192, R179, R192 ;  /* 0x000000c0b3c07221 */ /* 0x008fe40000010000 */
[----:B------:R-:W-:Y:S02]  /*112c0*/  FADD.FTZ R183, R194, R183 ;  /* 0x000000b7c2b77221 */ /* 0x000fe40000010000 */
[----:B------:R-:W-:Y:S01]  /*112d0*/  FADD.FTZ R178, R244, R178 ;  /* 0x000000b2f4b27221 */ /* 0x000fe20000010000 */
[----:B------:R-:W2:Y:S01]  /*112e0*/  MUFU.EX2 R249, R249 ;  /* 0x000000f900f97308 */ /* 0x000ea20000000800 */
[----:B------:R-:W-:Y:S02]  /*112f0*/  FADD.FTZ R183, R197, R183 ;  /* 0x000000b7c5b77221 */ /* 0x000fe40000010000 */
[----:B------:R-:W-:Y:S01]  /*11300*/  FADD.FTZ R178, R247, R178 ;  /* 0x000000b2f7b27221 */ /* 0x000fe20000010000 */
[C---:B----4-:R-:W-:Y:S01]  /*11310*/  F2FP.BF16.PACK_AB R139, R204.reuse, R179 ;  /* 0x000000b3cc8b723e */ /* 0x050fe200000010ff */
[----:B------:R-:W-:Y:S02]  /*11320*/  FADD.FTZ R192, R204, R192 ;  /* 0x000000c0ccc07221 */ /* 0x000fe40000010000 */
[----:B------:R-:W-:Y:S02]  /*11330*/  FADD.FTZ R198, R198, R183 ;  /* 0x000000b7c6c67221 */ /* 0x000fe40000010000 */
[----:B------:R-:W-:Y:S01]  /*11340*/  FADD.FTZ R192, R245, R192 ;  /* 0x000000c0f5c07221 */ /* 0x000fe20000010000 */
[----:B------:R-:W3:Y:S01]  /*11350*/  MUFU.EX2 R250, R250 ;  /* 0x000000fa00fa7308 */ /* 0x000ee20000000800 */
[C---:B------:R-:W-:Y:S04]  /*11360*/  HMMA.16816.F32.BF16 R8, R136.reuse, R132, R8 ;  /* 0x000000848808723c */ /* 0x040fe80000041808 */
[----:B------:R-:W-:Y:S02]  /*11370*/  FADD.FTZ R192, R246, R192 ;  /* 0x000000c0f6c07221 */ /* 0x000fe40000010000 */
[----:B-1----:R-:W-:Y:S02]  /*11380*/  FADD.FTZ R178, R248, R178 ;  /* 0x000000b2f8b27221 */ /* 0x002fe40000010000 */
[-C--:B------:R-:W-:Y:S01]  /*11390*/  HMMA.16816.F32.BF16 R12, R136, R134.reuse, R12 ;  /* 0x00000086880c723c */ /* 0x080fe2000004180c */
[----:B------:R-:W-:Y:S03]  /*113a0*/  MUFU.EX2 R72, R72 ;  /* 0x0000004800487308 */ /* 0x000fe60000000800 */
[----:B--2---:R-:W-:Y:S04]  /*113b0*/  FADD.FTZ R192, R249, R192 ;  /* 0x000000c0f9c07221 */ /* 0x004fe80000010000 */
[C---:B------:R-:W-:Y:S01]  /*113c0*/  HMMA.16816.F32.BF16 R16, R128.reuse, R134, R16 ;  /* 0x000000868010723c */ /* 0x040fe20000041810 */
[----:B------:R-:W1:Y:S02]  /*113d0*/  LDSM.16.MT88.4 R132, [R218+0x900] ;  /* 0x00090000da84783b */ /* 0x000e640000004200 */
[----:B------:R-:W-:Y:S01]  /*113e0*/  MUFU.EX2 R73, R73 ;  /* 0x0000004900497308 */ /* 0x000fe20000000800 */
[----:B---3--:R-:W-:Y:S04]  /*113f0*/  FADD.FTZ R192, R250, R192 ;  /* 0x000000c0fac07221 */ /* 0x008fe80000010000 */
[-C--:B------:R-:W-:Y:S05]  /*11400*/  HMMA.16816.F32.BF16 R20, R128, R140.reuse, R20 ;  /* 0x0000008c8014723c */ /* 0x080fea0000041814 */
[----:B------:R-:W-:Y:S03]  /*11410*/  MUFU.EX2 R74, R74 ;  /* 0x0000004a004a7308 */ /* 0x000fe60000000800 */
[C---:B------:R-:W-:Y:S07]  /*11420*/  HMMA.16816.F32.BF16 R32, R136.reuse, R140, R32 ;  /* 0x0000008c8820723c */ /* 0x040fee0000041820 */
[----:B------:R-:W-:Y:S01]  /*11430*/  MUFU.EX2 R75, R75 ;  /* 0x0000004b004b7308 */ /* 0x000fe20000000800 */
[-C--:B------:R-:W-:Y:S08]  /*11440*/  HMMA.16816.F32.BF16 R24, R136, R142.reuse, R24 ;  /* 0x0000008e8818723c */ /* 0x080ff00000041818 */
[C---:B------:R-:W-:Y:S01]  /*11450*/  HMMA.16816.F32.BF16 R100, R128.reuse, R142, R100 ;  /* 0x0000008e8064723c */ /* 0x040fe20000041864 */
[----:B------:R-:W-:Y:S07]  /*11460*/  MUFU.EX2 R76, R76 ;  /* 0x0000004c004c7308 */ /* 0x000fee0000000800 */
[-C--:B------:R-:W-:Y:S03]  /*11470*/  HMMA.16816.F32.BF16 R104, R128, R48.reuse, R104 ;  /* 0x000000308068723c */ /* 0x080fe60000041868 */
[----:B------:R-:W-:Y:S05]  /*11480*/  MUFU.EX2 R77, R77 ;  /* 0x0000004d004d7308 */ /* 0x000fea0000000800 */
[C---:B------:R-:W-:Y:S05]  /*11490*/  HMMA.16816.F32.BF16 R108, R136.reuse, R48, R108 ;  /* 0x00000030886c723c */ /* 0x040fea000004186c */
[----:B------:R-:W-:Y:S02]  /*114a0*/  MUFU.EX2 R78, R78 ;  /* 0x0000004e004e7308 */ /* 0x000fe40000000800 */
[----:B------:R-:W-:Y:S01]  /*114b0*/  F2FP.BF16.PACK_AB R48, R244, R243 ;  /* 0x000000f3f430723e */ /* 0x000fe200000010ff */
[-C--:B------:R-:W-:Y:S04]  /*114c0*/  HMMA.16816.F32.BF16 R28, R136, R50.reuse, R28 ;  /* 0x00000032881c723c */ /* 0x080fe8000004181c */
[----:B------:R-:W-:Y:S03]  /*114d0*/  F2FP.BF16.PACK_AB R49, R246, R245 ;  /* 0x000000f5f631723e */ /* 0x000fe600000010ff */
[----:B------:R-:W-:Y:S01]  /*114e0*/  MUFU.EX2 R79, R79 ;  /* 0x0000004f004f7308 */ /* 0x000fe20000000800 */
[C---:B------:R-:W-:Y:S07]  /*114f0*/  HMMA.16816.F32.BF16 R112, R128.reuse, R50, R112 ;  /* 0x000000328070723c */ /* 0x040fee0000041870 */
[----:B------:R-:W-:Y:S01]  /*11500*/  F2FP.BF16.PACK_AB R50, R248, R247 ;  /* 0x000000f7f832723e */ /* 0x000fe200000010ff */
[-C--:B-1----:R-:W-:Y:S01]  /*11510*/  HMMA.16816.F32.BF16 R116, R128, R132.reuse, R116 ;  /* 0x000000848074723c */ /* 0x082fe20000041874 */
[----:B------:R-:W1:Y:S03]  /*11520*/  MUFU.EX2 R205, R205 ;  /* 0x000000cd00cd7308 */ /* 0x000e660000000800 */
[----:B------:R-:W-:Y:S04]  /*11530*/  F2FP.BF16.PACK_AB R51, R250, R249 ;  /* 0x000000f9fa33723e */ /* 0x000fe800000010ff */
[C---:B------:R-:W-:Y:S03]  /*11540*/  HMMA.16816.F32.BF16 R120, R136.reuse, R132, R120 ;  /* 0x000000848878723c */ /* 0x040fe60000041878 */
[----:B------:R-:W2:Y:S04]  /*11550*/  MUFU.EX2 R206, R206 ;  /* 0x000000ce00ce7308 */ /* 0x000ea80000000800 */
[--C-:B------:R-:W-:Y:S01]  /*11560*/  FFMA.FTZ R132, R54, c[0x0][0x2d0], -R202.reuse ;  /* 0x0000b40036847a23 */ /* 0x100fe200000108ca */
[-C--:B------:R-:W-:Y:S01]  /*11570*/  HMMA.16816.F32.BF16 R124, R136, R134.reuse, R124 ;  /* 0x00000086887c723c */ /* 0x080fe2000004187c */
[----:B------:R-:W3:Y:S03]  /*11580*/  LDSM.16.MT88.4 R52, [R220+0x1100] ;  /* 0x00110000dc34783b */ /* 0x000ee60000004200 */
[--C-:B------:R-:W-:Y:S01]  /*11590*/  FFMA.FTZ R133, R56, c[0x0][0x2d0], -R201.reuse ;  /* 0x0000b40038857a23 */ /* 0x100fe200000108c9 */
[----:B------:R-:W4:Y:S01]  /*115a0*/  MUFU.EX2 R207, R207 ;  /* 0x000000cf00cf7308 */ /* 0x000f220000000800 */
[----:B------:R-:W-:Y:S01]  /*115b0*/  FFMA.FTZ R202, R99, c[0x0][0x2d0], -R202 ;  /* 0x0000b40063ca7a23 */ /* 0x000fe200000108ca */
[----:B------:R-:W-:Y:S01]  /*115c0*/  MOV R99, R153 ;  /* 0x0000009900637202 */ /* 0x000fe20000000f00 */
[----:B------:R-:W-:Y:S01]  /*115d0*/  HMMA.16816.F32.BF16 R36, R128, R134, R36 ;  /* 0x000000868024723c */ /* 0x000fe20000041824 */
[----:B------:R-:W5:Y:S03]  /*115e0*/  LDSM.16.MT88.4 R128, [R219+0x1100] ;  /* 0x00110000db80783b */ /* 0x000f660000004200 */
[----:B-1----:R-:W-:Y:S03]  /*115f0*/  FADD.FTZ R198, R205, R198 ;  /* 0x000000c6cdc67221 */ /* 0x002fe60000010000 */
[----:B------:R-:W1:Y:S01]  /*11600*/  MUFU.EX2 R208, R208 ;  /* 0x000000d000d07308 */ /* 0x000e620000000800 */
[----:B------:R-:W-:Y:S02]  /*11610*/  FFMA.FTZ R134, R58, c[0x0][0x2d0], -R200 ;  /* 0x0000b4003a867a23 */ /* 0x000fe400000108c8 */
[----:B------:R-:W-:Y:S02]  /*11620*/  LDSM.16.MT88.4 R56, [R219+0x1900] ;  /* 0x00190000db38783b */ /* 0x000fe40000004200 */
[C---:B--2---:R-:W-:Y:S01]  /*11630*/  F2FP.BF16.PACK_AB R40, R206.reuse, R205 ;  /* 0x000000cdce28723e */ /* 0x044fe200000010ff */
[----:B------:R-:W-:Y:S04]  /*11640*/  FADD.FTZ R198, R206, R198 ;  /* 0x000000c6cec67221 */ /* 0x000fe80000010000 */
[----:B------:R-:W2:Y:S01]  /*11650*/  MUFU.EX2 R210, R210 ;  /* 0x000000d200d27308 */ /* 0x000ea20000000800 */
[----:B------:R-:W-:Y:S02]  /*11660*/  FADD.FTZ R198, R209, R198 ;  /* 0x000000c6d1c67221 */ /* 0x000fe40000010000 */
[----:B----4-:R-:W-:Y:S07]  /*11670*/  FADD.FTZ R172, R207, R172 ;  /* 0x000000accfac7221 */ /* 0x010fee0000010000 */
[----:B------:R-:W4:Y:S01]  /*11680*/  MUFU.EX2 R211, R211 ;  /* 0x000000d300d37308 */ /* 0x000f220000000800 */
[C---:B-1----:R-:W-:Y:S01]  /*11690*/  F2FP.BF16.PACK_AB R41, R208.reuse, R207 ;  /* 0x000000cfd029723e */ /* 0x042fe200000010ff */
[----:B------:R-:W-:Y:S08]  /*116a0*/  FADD.FTZ R172, R208, R172 ;  /* 0x000000acd0ac7221 */ /* 0x000ff00000010000 */
[----:B------:R-:W1:Y:S01]  /*116b0*/  MUFU.EX2 R242, R242 ;  /* 0x000000f200f27308 */ /* 0x000e620000000800 */
[C---:B--2---:R-:W-:Y:S01]  /*116c0*/  F2FP.BF16.PACK_AB R42, R210.reuse, R209 ;  /* 0x000000d1d22a723e */ /* 0x044fe200000010ff */
[----:B------:R-:W-:Y:S08]  /*116d0*/  FADD.FTZ R198, R210, R198 ;  /* 0x000000c6d2c67221 */ /* 0x000ff00000010000 */
[----:B------:R-:W2:Y:S01]  /*116e0*/  MUFU.EX2 R251, R251 ;  /* 0x000000fb00fb7308 */ /* 0x000ea20000000800 */
[----:B----4-:R-:W-:Y:S09]  /*116f0*/  FADD.FTZ R172, R211, R172 ;  /* 0x000000acd3ac7221 */ /* 0x010ff20000010000 */
[----:B------:R-:W4:Y:S01]  /*11700*/  MUFU.EX2 R252, R252 ;  /* 0x000000fc00fc7308 */ /* 0x000f220000000800 */
[C---:B-1----:R-:W-:Y:S01]  /*11710*/  F2FP.BF16.PACK_AB R43, R242.reuse, R211 ;  /* 0x000000d3f22b723e */ /* 0x042fe200000010ff */
[----:B------:R-:W-:Y:S08]  /*11720*/  FADD.FTZ R172, R242, R172 ;  /* 0x000000acf2ac7221 */ /* 0x000ff00000010000 */
[----:B------:R-:W1:Y:S01]  /*11730*/  MUFU.EX2 R132, R132 ;  /* 0x0000008400847308 */ /* 0x000e620000000800 */
[-C--:B------:R-:W-:Y:S05]  /*11740*/  HMMA.16816.F32.BF16 R4, R40, R44.reuse, R4 ;  /* 0x0000002c2804723c */ /* 0x080fea0000041804 */
[----:B--2---:R-:W-:Y:S03]  /*11750*/  FADD.FTZ R198, R251, R198 ;  /* 0x000000c6fbc67221 */ /* 0x004fe60000010000 */
[C---:B------:R-:W-:Y:S01]  /*11760*/  HMMA.16816.F32.BF16 R8, R48.reuse, R44, R8 ;  /* 0x0000002c3008723c */ /* 0x040fe20000041808 */
[----:B------:R-:W2:Y:S03]  /*11770*/  MUFU.EX2 R64, R64 ;  /* 0x0000004000407308 */ /* 0x000ea60000000800 */
[----:B----4-:R-:W-:Y:S04]  /*11780*/  FADD.FTZ R198, R252, R198 ;  /* 0x000000c6fcc67221 */ /* 0x010fe80000010000 */
[-C--:B------:R-:W-:Y:S03]  /*11790*/  HMMA.16816.F32.BF16 R12, R48, R46.reuse, R12 ;  /* 0x0000002e300c723c */ /* 0x080fe6000004180c */
[----:B------:R-:W4:Y:S01]  /*117a0*/  MUFU.EX2 R65, R65 ;  /* 0x0000004100417308 */ /* 0x000f220000000800 */
[----:B-1----:R-:W-:Y:S04]  /*117b0*/  FADD.FTZ R172, R132, R172 ;  /* 0x000000ac84ac7221 */ /* 0x002fe80000010000 */
[C---:B------:R-:W-:Y:S01]  /*117c0*/  HMMA.16816.F32.BF16 R16, R40.reuse, R46, R16 ;  /* 0x0000002e2810723c */ /* 0x040fe20000041810 */
[----:B------:R-:W1:Y:S04]  /*117d0*/  LDSM.16.MT88.4 R44, [R218+0x1100] ;  /* 0x00110000da2c783b */ /* 0x000e680000004200 */
[----:B------:R-:W-:Y:S03]  /*117e0*/  MUFU.EX2 R66, R66 ;  /* 0x0000004200427308 */ /* 0x000fe60000000800 */
[-C--:B---3--:R-:W-:Y:S04]  /*117f0*/  HMMA.16816.F32.BF16 R20, R40, R52.reuse, R20 ;  /* 0x000000342814723c */ /* 0x088fe80000041814 */
[----:B--2---:R-:W-:Y:S03]  /*11800*/  FADD.FTZ R198, R64, R198 ;  /* 0x000000c640c67221 */ /* 0x004fe60000010000 */
[----:B------:R-:W-:Y:S01]  /*11810*/  MUFU.EX2 R67, R67 ;  /* 0x0000004300437308 */ /* 0x000fe20000000800 */
[C---:B------:R-:W-:Y:S04]  /*11820*/  HMMA.16816.F32.BF16 R32, R48.reuse, R52, R32 ;  /* 0x000000343020723c */ /* 0x040fe80000041820 */
[----:B----4-:R-:W-:Y:S04]  /*11830*/  FADD.FTZ R198, R65, R198 ;  /* 0x000000c641c67221 */ /* 0x010fe80000010000 */
[-C--:B------:R-:W-:Y:S01]  /*11840*/  HMMA.16816.F32.BF16 R24, R48, R54.reuse, R24 ;  /* 0x000000363018723c */ /* 0x080fe20000041818 */
[----:B------:R-:W2:Y:S07]  /*11850*/  MUFU.EX2 R133, R133 ;  /* 0x0000008500857308 */ /* 0x000eae0000000800 */
[C---:B------:R-:W-:Y:S01]  /*11860*/  HMMA.16816.F32.BF16 R100, R40.reuse, R54, R100 ;  /* 0x000000362864723c */ /* 0x040fe20000041864 */
[----:B------:R-:W3:Y:S02]  /*11870*/  LDSM.16.MT88.4 R52, [R225+0x1900] ;  /* 0x00190000e134783b */ /* 0x000ee40000004200 */
[----:B------:R-:W4:Y:S05]  /*11880*/  MUFU.EX2 R134, R134 ;  /* 0x0000008600867308 */ /* 0x000f2a0000000800 */
[-C--:B-----5:R-:W-:Y:S05]  /*11890*/  HMMA.16816.F32.BF16 R104, R40, R128.reuse, R104 ;  /* 0x000000802868723c */ /* 0x0a0fea0000041868 */
[----:B------:R-:W5:Y:S03]  /*118a0*/  MUFU.EX2 R60, R60 ;  /* 0x0000003c003c7308 */ /* 0x000f660000000800 */
[C---:B------:R-:W-:Y:S04]  /*118b0*/  HMMA.16816.F32.BF16 R108, R48.reuse, R128, R108 ;  /* 0x00000080306c723c */ /* 0x040fe8000004186c */
[----:B--2---:R-:W-:Y:S03]  /*118c0*/  FADD.FTZ R178, R133, R178 ;  /* 0x000000b285b27221 */ /* 0x004fe60000010000 */
[----:B------:R-:W2:Y:S01]  /*118d0*/  MUFU.EX2 R61, R61 ;  /* 0x0000003d003d7308 */ /* 0x000ea20000000800 */
[-C--:B------:R-:W-:Y:S04]  /*118e0*/  HMMA.16816.F32.BF16 R28, R48, R130.reuse, R28 ;  /* 0x00000082301c723c */ /* 0x080fe8000004181c */
[----:B----4-:R-:W-:Y:S02]  /*118f0*/  FADD.FTZ R192, R134, R192 ;  /* 0x000000c086c07221 */ /* 0x010fe40000010000 */
[----:B------:R-:W-:Y:S02]  /*11900*/  FADD.FTZ R178, R99, R178 ;  /* 0x000000b263b27221 */ /* 0x000fe40000010000 */
[C---:B------:R-:W-:Y:S01]  /*11910*/  HMMA.16816.F32.BF16 R112, R40.reuse, R130, R112 ;  /* 0x000000822870723c */ /* 0x040fe20000041870 */
[----:B------:R-:W4:Y:S03]  /*11920*/  MUFU.EX2 R62, R62 ;  /* 0x0000003e003e7308 */ /* 0x000f260000000800 */
[----:B------:R-:W-:Y:S02]  /*11930*/  FADD.FTZ R192, R98, R192 ;  /* 0x000000c062c07221 */ /* 0x000fe40000010000 */
[----:B-----5:R-:W-:Y:S02]  /*11940*/  FADD.FTZ R178, R60, R178 ;  /* 0x000000b23cb27221 */ /* 0x020fe40000010000 */
[-C--:B-1----:R-:W-:Y:S03]  /*11950*/  HMMA.16816.F32.BF16 R116, R40, R44.reuse, R116 ;  /* 0x0000002c2874723c */ /* 0x082fe60000041874 */
[----:B------:R-:W1:Y:S01]  /*11960*/  MUFU.EX2 R63, R63 ;  /* 0x0000003f003f7308 */ /* 0x000e620000000800 */
[----:B--2---:R-:W-:Y:S04]  /*11970*/  FADD.FTZ R178, R61, R178 ;  /* 0x000000b23db27221 */ /* 0x004fe80000010000 */
[C---:B------:R-:W-:Y:S04]  /*11980*/  HMMA.16816.F32.BF16 R120, R48.reuse, R44, R120 ;  /* 0x0000002c3078723c */ /* 0x040fe80000041878 */
[----:B------:R-:W-:Y:S01]  /*11990*/  FADD.FTZ R178, R72, R178 ;  /* 0x000000b248b27221 */ /* 0x000fe20000010000 */
[----:B------:R-:W2:Y:S02]  /*119a0*/  MUFU.EX2 R68, R68 ;  /* 0x0000004400447308 */ /* 0x000ea40000000800 */
[----:B------:R-:W-:Y:S01]  /*119b0*/  F2FP.BF16.PACK_AB R44, R153, R133 ;  /* 0x00000085992c723e */ /* 0x000fe200000010ff */
[-C--:B------:R-:W-:Y:S01]  /*119c0*/  HMMA.16816.F32.BF16 R124, R48, R46.reuse, R124 ;  /* 0x0000002e307c723c */ /* 0x080fe2000004187c */
[----:B------:R-:W5:Y:S03]  /*119d0*/  LDSM.16.MT88.4 R48, [R220+0x1900] ;  /* 0x00190000dc30783b */ /* 0x000f660000004200 */
[----:B------:R-:W-:Y:S01]  /*119e0*/  F2FP.BF16.PACK_AB R45, R154, R134 ;  /* 0x000000869a2d723e */ /* 0x000fe200000010ff */
[----:B----4-:R-:W-:Y:S02]  /*119f0*/  FADD.FTZ R192, R62, R192 ;  /* 0x000000c03ec07221 */ /* 0x010fe40000010000 */
[----:B------:R-:W4:Y:S01]  /*11a00*/  MUFU.EX2 R69, R69 ;  /* 0x0000004500457308 */ /* 0x000f220000000800 */
[----:B------:R-:W-:Y:S04]  /*11a10*/  HMMA.16816.F32.BF16 R36, R40, R46, R36 ;  /* 0x0000002e2824723c */ /* 0x000fe80000041824 */
[----:B-1----:R-:W-:Y:S02]  /*11a20*/  FADD.FTZ R192, R63, R192 ;  /* 0x000000c03fc07221 */ /* 0x002fe40000010000 */
[----:B------:R-:W-:Y:S01]  /*11a30*/  FADD.FTZ R178, R73, R178 ;  /* 0x000000b249b27221 */ /* 0x000fe20000010000 */
[----:B------:R-:W-:Y:S01]  /*11a40*/  F2FP.BF16.PACK_AB R40, R252, R251 ;  /* 0x000000fbfc28723e */ /* 0x000fe200000010ff */
[----:B------:R-:W-:Y:S01]  /*11a50*/  FADD.FTZ R192, R74, R192 ;  /* 0x000000c04ac07221 */ /* 0x000fe20000010000 */
[----:B------:R-:W-:Y:S01]  /*11a60*/  F2FP.BF16.PACK_AB R41, R152, R132 ;  /* 0x000000849829723e */ /* 0x000fe200000010ff */
[----:B------:R-:W-:Y:S02]  /*11a70*/  MUFU.EX2 R70, R70 ;  /* 0x0000004600467308 */ /* 0x000fe40000000800 */
[----:B------:R-:W-:Y:S01]  /*11a80*/  F2FP.BF16.PACK_AB R42, R65, R64 ;  /* 0x00000040412a723e */ /* 0x000fe200000010ff */
[----:B--2---:R-:W-:Y:S01]  /*11a90*/  FADD.FTZ R198, R68, R198 ;  /* 0x000000c644c67221 */ /* 0x004fe20000010000 */
[----:B------:R-:W-:Y:S01]  /*11aa0*/  F2FP.BF16.PACK_AB R43, R67, R66 ;  /* 0x00000042432b723e */ /* 0x000fe200000010ff */
[----:B------:R-:W-:Y:S01]  /*11ab0*/  FADD.FTZ R192, R75, R192 ;  /* 0x000000c04bc07221 */ /* 0x000fe20000010000 */
[----:B------:R-:W-:Y:S01]  /*11ac0*/  F2FP.BF16.PACK_AB R46, R61, R60 ;  /* 0x0000003c3d2e723e */ /* 0x000fe200000010ff */
[----:B------:R-:W-:Y:S01]  /*11ad0*/  FADD.FTZ R178, R76, R178 ;  /* 0x000000b24cb27221 */ /* 0x000fe20000010000 */
[----:B------:R-:W-:Y:S01]  /*11ae0*/  F2FP.BF16.PACK_AB R47, R63, R62 ;  /* 0x0000003e3f2f723e */ /* 0x000fe200000010ff */
[----:B------:R-:W-:Y:S01]  /*11af0*/  FADD.FTZ R192, R78, R192 ;  /* 0x000000c04ec07221 */ /* 0x000fe20000010000 */
[----:B------:R-:W-:Y:S01]  /*11b00*/  MUFU.EX2 R71, R71 ;  /* 0x0000004700477308 */ /* 0x000fe20000000800 */
[-C--:B---3--:R-:W-:Y:S03]  /*11b10*/  HMMA.16816.F32.BF16 R4, R40, R52.reuse, R4 ;  /* 0x000000342804723c */ /* 0x088fe60000041804 */
[----:B----4-:R-:W-:Y:S02]  /*11b20*/  FADD.FTZ R198, R69, R198 ;  /* 0x000000c645c67221 */ /* 0x010fe40000010000 */
[----:B------:R-:W-:Y:S02]  /*11b30*/  FADD.FTZ R178, R77, R178 ;  /* 0x000000b24db27221 */ /* 0x000fe40000010000 */
[----:B------:R-:W-:Y:S01]  /*11b40*/  FADD.FTZ R192, R79, R192 ;  /* 0x000000c04fc07221 */ /* 0x000fe20000010000 */
[C---:B------:R-:W-:Y:S01]  /*11b50*/  HMMA.16816.F32.BF16 R8, R44.reuse, R52, R8 ;  /* 0x000000342c08723c */ /* 0x040fe20000041808 */
[----:B------:R-:W1:Y:S07]  /*11b60*/  MUFU.EX2 R80, R80 ;  /* 0x0000005000507308 */ /* 0x000e6e0000000800 */
[-C--:B------:R-:W-:Y:S03]  /*11b70*/  HMMA.16816.F32.BF16 R12, R44, R54.reuse, R12 ;  /* 0x000000362c0c723c */ /* 0x080fe6000004180c */
[----:B------:R-:W2:Y:S05]  /*11b80*/  MUFU.EX2 R81, R81 ;  /* 0x0000005100517308 */ /* 0x000eaa0000000800 */
[C---:B------:R-:W-:Y:S01]  /*11b90*/  HMMA.16816.F32.BF16 R16, R40.reuse, R54, R16 ;  /* 0x000000362810723c */ /* 0x040fe20000041810 */
[----:B------:R-:W3:Y:S04]  /*11ba0*/  LDSM.16.MT88.4 R52, [R218+0x1900] ;  /* 0x00190000da34783b */ /* 0x000ee80000004200 */
[----:B------:R-:W-:Y:S03]  /*11bb0*/  MUFU.EX2 R82, R82 ;  /* 0x0000005200527308 */ /* 0x000fe60000000800 */
[-C--:B-----5:R-:W-:Y:S04]  /*11bc0*/  HMMA.16816.F32.BF16 R20, R40, R48.reuse, R20 ;  /* 0x000000302814723c */ /* 0x0a0fe80000041814 */
[----:B-1----:R-:W-:Y:S03]  /*11bd0*/  FADD.FTZ R198, R80, R198 ;  /* 0x000000c650c67221 */ /* 0x002fe60000010000 */
[----:B------:R-:W-:Y:S01]  /*11be0*/  MUFU.EX2 R83, R83 ;  /* 0x0000005300537308 */ /* 0x000fe20000000800 */
[C---:B------:R-:W-:Y:S04]  /*11bf0*/  HMMA.16816.F32.BF16 R32, R44.reuse, R48, R32 ;  /* 0x000000302c20723c */ /* 0x040fe80000041820 */
[----:B--2---:R-:W-:Y:S04]  /*11c00*/  FADD.FTZ R198, R81, R198 ;  /* 0x000000c651c67221 */ /* 0x004fe80000010000 */
[-C--:B------:R-:W-:Y:S01]  /*11c10*/  HMMA.16816.F32.BF16 R24, R44, R50.reuse, R24 ;  /* 0x000000322c18723c */ /* 0x080fe20000041818 */
[----:B------:R-:W1:Y:S07]  /*11c20*/  MUFU.EX2 R84, R84 ;  /* 0x0000005400547308 */ /* 0x000e6e0000000800 */
[C---:B------:R-:W-:Y:S01]  /*11c30*/  HMMA.16816.F32.BF16 R100, R40.reuse, R50, R100 ;  /* 0x000000322864723c */ /* 0x040fe20000041864 */
[----:B------:R-:W2:Y:S02]  /*11c40*/  LDSM.16.MT88.4 R48, [R225+0x2100] ;  /* 0x00210000e130783b */ /* 0x000ea40000004200 */
[----:B------:R-:W4:Y:S05]  /*11c50*/  MUFU.EX2 R85, R85 ;  /* 0x0000005500557308 */ /* 0x000f2a0000000800 */
[-C--:B------:R-:W-:Y:S05]  /*11c60*/  HMMA.16816.F32.BF16 R104, R40, R56.reuse, R104 ;  /* 0x000000382868723c */ /* 0x080fea0000041868 */
[----:B------:R-:W-:Y:S03]  /*11c70*/  MUFU.EX2 R86, R86 ;  /* 0x0000005600567308 */ /* 0x000fe60000000800 */
[C---:B------:R-:W-:Y:S04]  /*11c80*/  HMMA.16816.F32.BF16 R108, R44.reuse, R56, R108 ;  /* 0x000000382c6c723c */ /* 0x040fe8000004186c */
[----:B-1----:R-:W-:Y:S03]  /*11c90*/  FADD.FTZ R198, R84, R198 ;  /* 0x000000c654c67221 */ /* 0x002fe60000010000 */
[----:B------:R-:W1:Y:S01]  /*11ca0*/  MUFU.EX2 R87, R87 ;  /* 0x0000005700577308 */ /* 0x000e620000000800 */
[-C--:B------:R-:W-:Y:S04]  /*11cb0*/  HMMA.16816.F32.BF16 R28, R44, R58.reuse, R28 ;  /* 0x0000003a2c1c723c */ /* 0x080fe8000004181c */
[C---:B----4-:R-:W-:Y:S01]  /*11cc0*/  F2FP.BF16.PACK_AB R128, R85.reuse, R84 ;  /* 0x000000545580723e */ /* 0x050fe200000010ff */
[----:B------:R-:W-:Y:S03]  /*11cd0*/  FADD.FTZ R198, R85, R198 ;  /* 0x000000c655c67221 */ /* 0x000fe60000010000 */
[C---:B------:R-:W-:Y:S01]  /*11ce0*/  HMMA.16816.F32.BF16 R112, R40.reuse, R58, R112 ;  /* 0x0000003a2870723c */ /* 0x040fe20000041870 */
[----:B------:R-:W-:Y:S01]  /*11cf0*/  LDSM.16.MT88.4 R56, [R219+0x2100] ;  /* 0x00210000db38783b */ /* 0x000fe20000004200 */
[----:B------:R-:W4:Y:S06]  /*11d00*/  MUFU.EX2 R96, R96 ;  /* 0x0000006000607308 */ /* 0x000f2c0000000800 */
[-C--:B---3--:R-:W-:Y:S04]  /*11d10*/  HMMA.16816.F32.BF16 R116, R40, R52.reuse, R116 ;  /* 0x000000342874723c */ /* 0x088fe80000041874 */
[----:B------:R-:W3:Y:S01]  /*11d20*/  MUFU.EX2 R203, R203 ;  /* 0x000000cb00cb7308 */ /* 0x000ee20000000800 */
[----:B-1----:R-:W-:Y:S03]  /*11d30*/  F2FP.BF16.PACK_AB R129, R87, R86 ;  /* 0x000000565781723e */ /* 0x002fe600000010ff */
[C---:B------:R-:W-:Y:S06]  /*11d40*/  HMMA.16816.F32.BF16 R120, R44.reuse, R52, R120 ;  /* 0x000000342c78723c */ /* 0x040fec0000041878 */
[----:B------:R-:W-:Y:S02]  /*11d50*/  MUFU.EX2 R97, R97 ;  /* 0x0000006100617308 */ /* 0x000fe40000000800 */
[-C--:B------:R-:W-:Y:S04]  /*11d60*/  HMMA.16816.F32.BF16 R124, R44, R54.reuse, R124 ;  /* 0x000000362c7c723c */ /* 0x080fe8000004187c */
[----:B----4-:R-:W-:Y:S03]  /*11d70*/  FADD.FTZ R198, R96, R198 ;  /* 0x000000c660c67221 */ /* 0x010fe60000010000 */
[----:B------:R-:W-:Y:S01]  /*11d80*/  F2FP.BF16.PACK_AB R44, R73, R72 ;  /* 0x00000048492c723e */ /* 0x000fe200000010ff */
[----:B------:R-:W-:Y:S01]  /*11d90*/  HMMA.16816.F32.BF16 R36, R40, R54, R36 ;  /* 0x000000362824723c */ /* 0x000fe20000041824 */
[----:B------:R-:W1:Y:S01]  /*11da0*/  LDSM.16.MT88.4 R52, [R220+0x2100] ;  /* 0x00210000dc34783b */ /* 0x000e620000004200 */
[----:B------:R-:W4:Y:S02]  /*11db0*/  MUFU.EX2 R202, R202 ;  /* 0x000000ca00ca7308 */ /* 0x000f240000000800 */
[----:B------:R-:W-:Y:S01]  /*11dc0*/  F2FP.BF16.PACK_AB R45, R75, R74 ;  /* 0x0000004a4b2d723e */ /* 0x000fe200000010ff */
[----:B---3--:R-:W-:Y:S01]  /*11dd0*/  FADD.FTZ R241, R203, R198 ;  /* 0x000000c6cbf17221 */ /* 0x008fe20000010000 */
[----:B------:R-:W-:Y:S02]  /*11de0*/  F2FP.BF16.PACK_AB R46, R77, R76 ;  /* 0x0000004c4d2e723e */ /* 0x000fe400000010ff */
[----:B------:R-:W-:Y:S04]  /*11df0*/  F2FP.BF16.PACK_AB R40, R69, R68 ;  /* 0x000000444528723e */ /* 0x000fe800000010ff */
[----:B------:R-:W-:Y:S02]  /*11e00*/  F2FP.BF16.PACK_AB R41, R71, R70 ;  /* 0x000000464729723e */ /* 0x000fe400000010ff */
[----:B------:R-:W-:Y:S02]  /*11e10*/  F2FP.BF16.PACK_AB R42, R81, R80 ;  /* 0x00000050512a723e */ /* 0x000fe400000010ff */
[----:B------:R-:W-:Y:S02]  /*11e20*/  F2FP.BF16.PACK_AB R43, R83, R82 ;  /* 0x00000052532b723e */ /* 0x000fe400000010ff */
[----:B------:R-:W-:Y:S02]  /*11e30*/  F2FP.BF16.PACK_AB R47, R79, R78 ;  /* 0x0000004e4f2f723e */ /* 0x000fe400000010ff */
[----:B------:R-:W-:Y:S03]  /*11e40*/  F2FP.BF16.PACK_AB R130, R203, R96 ;  /* 0x00000060cb82723e */ /* 0x000fe600000010ff */
[-C--:B--2---:R-:W-:Y:S03]  /*11e50*/  HMMA.16816.F32.BF16 R4, R40, R48.reuse, R4 ;  /* 0x000000302804723c */ /* 0x084fe60000041804 */
[----:B----4-:R-:W-:Y:S05]  /*11e60*/  F2FP.BF16.PACK_AB R131, R202, R97 ;  /* 0x00000061ca83723e */ /* 0x010fea00000010ff */
[C---:B------:R-:W-:Y:S08]  /*11e70*/  HMMA.16816.F32.BF16 R8, R44.reuse, R48, R8 ;  /* 0x000000302c08723c */ /* 0x040ff00000041808 */
[-C--:B------:R-:W-:Y:S08]  /*11e80*/  HMMA.16816.F32.BF16 R12, R44, R50.reuse, R12 ;  /* 0x000000322c0c723c */ /* 0x080ff0000004180c */
[C---:B------:R-:W-:Y:S01]  /*11e90*/  HMMA.16816.F32.BF16 R16, R40.reuse, R50, R16 ;  /* 0x000000322810723c */ /* 0x040fe20000041810 */
[----:B------:R-:W2:Y:S07]  /*11ea0*/  LDSM.16.MT88.4 R48, [R218+0x2100] ;  /* 0x00210000da30783b */ /* 0x000eae0000004200 */
[-C--:B-1----:R-:W-:Y:S08]  /*11eb0*/  HMMA.16816.F32.BF16 R20, R40, R52.reuse, R20 ;  /* 0x000000342814723c */ /* 0x082ff00000041814 */
[C---:B------:R-:W-:Y:S07]  /*11ec0*/  HMMA.16816.F32.BF16 R32, R44.reuse, R52, R32 ;  /* 0x000000342c20723c */ /* 0x040fee0000041820 */
[--C-:B------:R-:W-:Y:S01]  /*11ed0*/  FFMA.FTZ R52, R88, c[0x0][0x2d0], -R201.reuse ;  /* 0x0000b40058347a23 */ /* 0x100fe200000108c9 */
[-C--:B------:R-:W-:Y:S04]  /*11ee0*/  HMMA.16816.F32.BF16 R24, R44, R54.reuse, R24 ;  /* 0x000000362c18723c */ /* 0x080fe80000041818 */
[--C-:B------:R-:W-:Y:S01]  /*11ef0*/  FFMA.FTZ R53, R89, c[0x0][0x2d0], -R201.reuse ;  /* 0x0000b40059357a23 */ /* 0x100fe200000108c9 */
[----:B------:R-:W1:Y:S01]  /*11f00*/  MUFU.EX2 R52, R52 ;  /* 0x0000003400347308 */ /* 0x000e620000000800 */
[----:B------:R-:W-:Y:S02]  /*11f10*/  MOV R88, R152 ;  /* 0x0000009800587202 */ /* 0x000fe40000000f00 */
[C---:B------:R-:W-:Y:S04]  /*11f20*/  HMMA.16816.F32.BF16 R100, R40.reuse, R54, R100 ;  /* 0x000000362864723c */ /* 0x040fe80000041864 */
[----:B------:R-:W-:Y:S03]  /*11f30*/  FADD.FTZ R172, R88, R172 ;  /* 0x000000ac58ac7221 */ /* 0x000fe60000010000 */
[----:B------:R-:W-:Y:S01]  /*11f40*/  MUFU.EX2 R53, R53 ;  /* 0x0000003500357308 */ /* 0x000fe20000000800 */
[-C--:B------:R-:W-:Y:S04]  /*11f50*/  HMMA.16816.F32.BF16 R104, R40, R56.reuse, R104 ;  /* 0x000000382868723c */ /* 0x080fe80000041868 */
[--C-:B------:R-:W-:Y:S02]  /*11f60*/  FFMA.FTZ R54, R90, c[0x0][0x2d0], -R200.reuse ;  /* 0x0000b4005a367a23 */ /* 0x100fe400000108c8 */
[----:B------:R-:W-:Y:S02]  /*11f70*/  FFMA.FTZ R55, R91, c[0x0][0x2d0], -R200 ;  /* 0x0000b4005b377a23 */ /* 0x000fe400000108c8 */
[C---:B------:R-:W-:Y:S02]  /*11f80*/  HMMA.16816.F32.BF16 R108, R44.reuse, R56, R108 ;  /* 0x000000382c6c723c */ /* 0x040fe4000004186c */
[----:B------:R-:W3:Y:S02]  /*11f90*/  MUFU.EX2 R54, R54 ;  /* 0x0000003600367308 */ /* 0x000ee40000000800 */
[----:B------:R-:W-:Y:S02]  /*11fa0*/  FADD.FTZ R172, R66, R172 ;  /* 0x000000ac42ac7221 */ /* 0x000fe40000010000 */
[----:B-1----:R-:W-:Y:S02]  /*11fb0*/  FADD.FTZ R178, R52, R178 ;  /* 0x000000b234b27221 */ /* 0x002fe40000010000 */
[-C--:B------:R-:W-:Y:S04]  /*11fc0*/  HMMA.16816.F32.BF16 R28, R44, R58.reuse, R28 ;  /* 0x0000003a2c1c723c */ /* 0x080fe8000004181c */
[----:B------:R-:W1:Y:S01]  /*11fd0*/  MUFU.EX2 R55, R55 ;  /* 0x0000003700377308 */ /* 0x000e620000000800 */
[--C-:B------:R-:W-:Y:S02]  /*11fe0*/  FFMA.FTZ R56, R92, c[0x0][0x2d0], -R201.reuse ;  /* 0x0000b4005c387a23 */ /* 0x100fe400000108c9 */
[----:B------:R-:W-:Y:S01]  /*11ff0*/  FFMA.FTZ R201, R93, c[0x0][0x2d0], -R201 ;  /* 0x0000b4005dc97a23 */ /* 0x000fe200000108c9 */
[C---:B------:R-:W-:Y:S04]  /*12000*/  HMMA.16816.F32.BF16 R112, R40.reuse, R58, R112 ;  /* 0x0000003a2870723c */ /* 0x040fe80000041870 */
[--C-:B------:R-:W-:Y:S02]  /*12010*/  FFMA.FTZ R57, R94, c[0x0][0x2d0], -R200.reuse ;  /* 0x0000b4005e397a23 */ /* 0x100fe400000108c8 */
[----:B------:R-:W4:Y:S01]  /*12020*/  MUFU.EX2 R56, R56 ;  /* 0x0000003800387308 */ /* 0x000f220000000800 */
[----:B------:R-:W-:Y:S01]  /*12030*/  FFMA.FTZ R200, R95, c[0x0][0x2d0], -R200 ;  /* 0x0000b4005fc87a23 */ /* 0x000fe200000108c8 */
[-C--:B--2---:R-:W-:Y:S04]  /*12040*/  HMMA.16816.F32.BF16 R116, R40, R48.reuse, R116 ;  /* 0x000000302874723c */ /* 0x084fe80000041874 */
[----:B------:R-:W-:Y:S02]  /*12050*/  FADD.FTZ R172, R67, R172 ;  /* 0x000000ac43ac7221 */ /* 0x000fe40000010000 */
[----:B---3--:R-:W-:Y:S02]  /*12060*/  FADD.FTZ R192, R54, R192 ;  /* 0x000000c036c07221 */ /* 0x008fe40000010000 */
[C---:B------:R-:W-:Y:S01]  /*12070*/  HMMA.16816.F32.BF16 R120, R44.reuse, R48, R120 ;  /* 0x000000302c78723c */ /* 0x040fe20000041878 */
[----:B------:R-:W2:Y:S03]  /*12080*/  MUFU.EX2 R201, R201 ;  /* 0x000000c900c97308 */ /* 0x000ea60000000800 */
[----:B------:R-:W-:Y:S02]  /*12090*/  FADD.FTZ R172, R70, R172 ;  /* 0x000000ac46ac7221 */ /* 0x000fe40000010000 */
[----:B------:R-:W-:Y:S02]  /*120a0*/  FADD.FTZ R178, R53, R178 ;  /* 0x000000b235b27221 */ /* 0x000fe40000010000 */
[-C--:B------:R-:W-:Y:S01]  /*120b0*/  HMMA.16816.F32.BF16 R124, R44, R50.reuse, R124 ;  /* 0x000000322c7c723c */ /* 0x080fe2000004187c */
[----:B------:R-:W3:Y:S02]  /*120c0*/  LDSM.16.MT88.4 R44, [R220+0x2900] ;  /* 0x00290000dc2c783b */ /* 0x000ee40000004200 */
[----:B------:R-:W5:Y:S01]  /*120d0*/  MUFU.EX2 R57, R57 ;  /* 0x0000003900397308 */ /* 0x000f620000000800 */
[----:B------:R-:W-:Y:S02]  /*120e0*/  FADD.FTZ R172, R71, R172 ;  /* 0x000000ac47ac7221 */ /* 0x000fe40000010000 */
[----:B-1----:R-:W-:Y:S02]  /*120f0*/  FADD.FTZ R192, R55, R192 ;  /* 0x000000c037c07221 */ /* 0x002fe40000010000 */
[----:B------:R-:W-:Y:S04]  /*12100*/  HMMA.16816.F32.BF16 R36, R40, R50, R36 ;  /* 0x000000322824723c */ /* 0x000fe80000041824 */
[----:B------:R-:W-:Y:S01]  /*12110*/  FADD.FTZ R172, R82, R172 ;  /* 0x000000ac52ac7221 */ /* 0x000fe20000010000 */
[----:B------:R-:W1:Y:S01]  /*12120*/  MUFU.EX2 R200, R200 ;  /* 0x000000c800c87308 */ /* 0x000e620000000800 */
[----:B----4-:R-:W-:Y:S01]  /*12130*/  FADD.FTZ R178, R56, R178 ;  /* 0x000000b238b27221 */ /* 0x010fe20000010000 */
[----:B------:R-:W-:Y:S01]  /*12140*/  F2FP.BF16.PACK_AB R40, R53, R52 ;  /* 0x000000343528723e */ /* 0x000fe200000010ff */
[-C--:B------:R-:W-:Y:S01]  /*12150*/  HMMA.16816.F32.BF16 R160, R128, R148.reuse, R4 ;  /* 0x0000009480a0723c */ /* 0x080fe20000041804 */
[----:B------:R-:W4:Y:S04]  /*12160*/  LDSM.16.MT88.4 R4, [R219+0x2900] ;  /* 0x00290000db04783b */ /* 0x000f280000004200 */
[----:B------:R-:W-:Y:S01]  /*12170*/  F2FP.BF16.PACK_AB R41, R55, R54 ;  /* 0x000000363729723e */ /* 0x000fe200000010ff */
[----:B------:R-:W-:Y:S01]  /*12180*/  FADD.FTZ R172, R83, R172 ;  /* 0x000000ac53ac7221 */ /* 0x000fe20000010000 */
[C---:B--2---:R-:W-:Y:S01]  /*12190*/  F2FP.BF16.PACK_AB R42, R201.reuse, R56 ;  /* 0x00000038c92a723e */ /* 0x044fe200000010ff */
[----:B------:R-:W-:Y:S04]  /*121a0*/  FADD.FTZ R239, R201, R178 ;  /* 0x000000b2c9ef7221 */ /* 0x000fe80000010000 */
[----:B------:R-:W-:Y:S02]  /*121b0*/  FADD.FTZ R172, R86, R172 ;  /* 0x000000ac56ac7221 */ /* 0x000fe40000010000 */
[----:B-----5:R-:W-:Y:S02]  /*121c0*/  FADD.FTZ R192, R57, R192 ;  /* 0x000000c039c07221 */ /* 0x020fe40000010000 */
[----:B------:R-:W-:Y:S04]  /*121d0*/  FADD.FTZ R172, R87, R172 ;  /* 0x000000ac57ac7221 */ /* 0x000fe80000010000 */
[----:B------:R-:W-:Y:S01]  /*121e0*/  FADD.FTZ R172, R97, R172 ;  /* 0x000000ac61ac7221 */ /* 0x000fe20000010000 */
[C---:B-1----:R-:W-:Y:S01]  /*121f0*/  F2FP.BF16.PACK_AB R43, R200.reuse, R57 ;  /* 0x00000039c82b723e */ /* 0x042fe200000010ff */
[----:B------:R-:W-:Y:S02]  /*12200*/  FADD.FTZ R238, R200, R192 ;  /* 0x000000c0c8ee7221 */ /* 0x000fe40000010000 */
[----:B------:R-:W-:Y:S04]  /*12210*/  FADD.FTZ R240, R202, R172 ;  /* 0x000000accaf07221 */ /* 0x000fe80000010000 */
[C---:B------:R-:W-:Y:S01]  /*12220*/  HMMA.16816.F32.BF16 R156, R40.reuse, R148, R8 ;  /* 0x00000094289c723c */ /* 0x040fe20000041808 */
[----:B------:R-:W1:Y:S07]  /*12230*/  LDSM.16.MT88.4 R8, [R218+0x2900] ;  /* 0x00290000da08783b */ /* 0x000e6e0000004200 */
[-C--:B------:R-:W-:Y:S08]  /*12240*/  HMMA.16816.F32.BF16 R152, R40, R150.reuse, R12 ;  /* 0x000000962898723c */ /* 0x080ff0000004180c */
[C---:B------:R-:W-:Y:S08]  /*12250*/  HMMA.16816.F32.BF16 R148, R128.reuse, R150, R16 ;  /* 0x000000968094723c */ /* 0x040ff00000041810 */
[-C--:B---3--:R-:W-:Y:S08]  /*12260*/  HMMA.16816.F32.BF16 R144, R128, R44.reuse, R20 ;  /* 0x0000002c8090723c */ /* 0x088ff00000041814 */
[C---:B------:R-:W-:Y:S07]  /*12270*/  HMMA.16816.F32.BF16 R140, R40.reuse, R44, R32 ;  /* 0x0000002c288c723c */ /* 0x040fee0000041820 */
[----:B------:R-:W-:Y:S01]  /*12280*/  MOV R44, R168 ;  /* 0x000000a8002c7202 */ /* 0x000fe20000000f00 */
        /* <DEDUP_REMOVED lines=11> */
.L_x_295:
[----:B------:R-:W-:-:S06]  /*12340*/  UISETP.GE.AND UP0, UPT, UR17, UR5, UPT ;  /* 0x000000051100728c */ /* 0x000fcc000bf06270 */
[----:B------:R-:W-:-:S13]  /*12350*/  PLOP3.LUT P0, PT, PT, PT, UP0, 0x80, 0x0 ;  /* 0x000000000000781c */ /* 0x000fda0003f0f008 */
[----:B------:R-:W-:Y:S05]  /*12360*/  @!P0 BRA `(.L_x_299) ;  /* 0x0000621000008947 */ /* 0x000fea0003800000 */
[----:B------:R-:W-:Y:S01]  /*12370*/  IMAD.MOV.U32 R166, RZ, RZ, R2 ;  /* 0x000000ffffa67224 */ /* 0x000fe200078e0002 */
[----:B------:R-:W-:Y:S01]  /*12380*/  MOV R164, R44 ;  /* 0x0000002c00a47202 */ /* 0x000fe20000000f00 */
[----:B------:R-:W-:Y:S01]  /*12390*/  IMAD.MOV.U32 R167, RZ, RZ, R3 ;  /* 0x000000ffffa77224 */ /* 0x000fe200078e0003 */
[----:B------:R-:W-:Y:S02]  /*123a0*/  MOV R165, R0 ;  /* 0x0000000000a57202 */ /* 0x000fe40000000f00 */
.L_x_317:
[----:B------:R-:W-:Y:S04]  /*123b0*/  DEPBAR.LE SB0, 0x0 ;  /* 0x000080000000791a */ /* 0x000fe80000000000 */
[----:B------:R-:W-:Y:S01]  /*123c0*/  BAR.SYNC.DEFER_BLOCKING 0x0 ;  /* 0x0000000000007b1d */ /* 0x000fe20000010000 */
[C---:B------:R-:W-:Y:S01]  /*123d0*/  IMAD.WIDE.U32 R2, R231.reuse, c[0x0][0x208], RZ ;  /* 0x00008200e7027a25 */ /* 0x040fe200078e00ff */
[----:B------:R-:W-:Y:S01]  /*123e0*/  SHF.R.S32.HI R0, RZ, 0x1f, R231 ;  /* 0x0000001fff007819 */ /* 0x000fe200000114e7 */
[----:B------:R-:W-:Y:S04]  /*123f0*/  UISETP.GT.AND UP0, UPT, UR17, UR5, UPT ;  /* 0x000000051100728c */ /* 0x000fe8000bf04270 */
        /* <DEDUP_REMOVED lines=96> */
[-C--:B------:R-:W-:Y:S01]  /*12a00*/  HMMA.16816.F32.BF16 R60, R180, R178.reuse, R60 ;  /* 0x000000b2b43c723c */ /* 0x080fe2000004183c */
[----:B------:R-:W-:Y:S04]  /*12a10*/  PLOP3.LUT P0, PT, PT, PT, UP0, 0x80, 0x0 ;  /* 0x000000000000781c */ /* 0x000fe80003f0f008 */
        /* <DEDUP_REMOVED lines=136> */
.L_x_300:
[----:B------:R-:W-:Y:S01]  /*132a0*/  UISETP.NE.AND UP1, UPT, UR35, URZ, UPT ;  /* 0x0000003f2300728c */ /* 0x000fe2000bf25270 */
[----:B------:R-:W0:Y:S01]  /*132b0*/  LDGDEPBAR ;  /* 0x00000000000079af */ /* 0x000e220000000000 */
[----:B-1----:R-:W-:Y:S01]  /*132c0*/  IMAD.MOV.U32 R174, RZ, RZ, R235 ;  /* 0x000000ffffae7224 */ /* 0x002fe200078e00eb */
[----:B------:R-:W-:Y:S01]  /*132d0*/  UIMAD UR32, UR17, -0x60, URZ ;  /* 0xffffffa0112078a4 */ /* 0x000fe2000f8e023f */
[----:B------:R-:W-:Y:S01]  /*132e0*/  IMAD.U32 R2, RZ, RZ, UR15 ;  /* 0x0000000fff027e24 */ /* 0x000fe2000f8e00ff */
[----:B------:R-:W-:Y:S01]  /*132f0*/  UISETP.NE.AND UP0, UPT, UR34, URZ, UPT ;  /* 0x0000003f2200728c */ /* 0x000fe2000bf05270 */
[----:B------:R-:W-:Y:S02]  /*13300*/  PLOP3.LUT P1, PT, PT, PT, UP1, 0x80, 0x0 ;  /* 0x000000000000781c */ /* 0x000fe40003f2f018 */
[----:B------:R-:W-:Y:S01]  /*13310*/  PLOP3.LUT P0, PT, PT, PT, UP1, 0x80, 0x0 ;  /* 0x000000000000781c */ /* 0x000fe20003f0f018 */
[----:B------:R-:W-:Y:S05]  /*13320*/  IMAD.U32 R3, RZ, RZ, UR32 ;  /* 0x00000020ff037e24 */ /* 0x000fea000f8e00ff */
[----:B------:R-:W-:Y:S04]  /*13330*/  IADD3 R3, -R236, 0x1, R3 ;  /* 0x00000001ec037810 */ /* 0x000fe80007ffe103 */
[----:B------:R-:W-:Y:S01]  /*13340*/  IADD3 R2, -R2, UR8, R3 ;  /* 0x0000000802027c10 */ /* 0x000fe2000fffe103 */
[----:B------:R-:W-:Y:S01]  /*13350*/  @P1 IMAD.HI.U32 R0, R235, c[0x0][0x2c8], RZ ;  /* 0x0000b200eb001a27 */ /* 0x000fe200078e00ff */
[----:B------:R-:W-:Y:S02]  /*13360*/  IADD3 R3, -R236, UR32, RZ ;  /* 0x00000020ec037c10 */ /* 0x000fe4000fffe1ff */
        /* <DEDUP_REMOVED lines=22> */
.L_x_303:
[----:B------:R-:W-:Y:S04]  /*134d0*/  MOV R0, c[0x0][0x32c] ;  /* 0x0000cb0000007a02 */ /* 0x000fe80000000f00 */
[----:B------:R-:W-:Y:S11]  /*134e0*/  ISETP.NE.AND P0, PT, R0, 0x1, PT ;  /* 0x000000010000780c */ /* 0x000ff60003f05270 */
[----:B------:R-:W-:Y:S02]  /*134f0*/  @!UPT UIADD3 URZ, URZ, URZ, URZ ;  /* 0x0000003f3f3ff290 */ /* 0x000fe4000fffe03f */
[----:B------:R-:W-:Y:S05]  /*13500*/  @P0 IMAD.HI.U32 R0, R2, c[0x0][0x330], RZ ;  /* 0x0000cc0002000a27 */ /* 0x000fea00078e00ff */
[----:B------:R-:W-:Y:S02]  /*13510*/  @P0 SHF.R.U32.HI R2, RZ, c[0x0][0x334], R0 ;  /* 0x0000cd00ff020a19 */ /* 0x000fe40000011600 */
.L_x_304:
[----:B------:R-:W-:Y:S05]  /*13520*/  BSYNC B0 ;  /* 0x0000000000007941 */ /* 0x000fea0003800000 */
.L_x_302:
[----:B------:R-:W-:Y:S05]  /*13530*/  IMAD R2, R2, c[0x0][0x32c], R3 ;  /* 0x0000cb0002027a24 */ /* 0x000fea00078e0203 */
[----:B------:R-:W-:Y:S02]  /*13540*/  IADD3 R0, R2, c[0x0][0x32c], RZ ;  /* 0x0000cb0002007a10 */ /* 0x000fe40007ffe0ff */
[----:B------:R-:W-:Y:S02]  /*13550*/  IMNMX R168, R168, R2, !PT ;  /* 0x00000002a8a87217 */ /* 0x000fe40007800200 */
[----:B------:R-:W-:Y:S02]  /*13560*/  IMNMX R172, R172, R0, PT ;  /* 0x00000000acac7217 */ /* 0x000fe40003800200 */
.L_x_301:
        /* <DEDUP_REMOVED lines=20> */
.L_x_307:
[----:B------:R-:W-:Y:S04]  /*136b0*/  MOV R0, c[0x0][0x32c] ;  /* 0x0000cb0000007a02 */ /* 0x000fe80000000f00 */
[----:B------:R-:W-:Y:S11]  /*136c0*/  ISETP.NE.AND P0, PT, R0, 0x1, PT ;  /* 0x000000010000780c */ /* 0x000ff60003f05270 */
[----:B------:R-:W-:Y:S02]  /*136d0*/  @!UPT UIADD3 URZ, URZ, URZ, URZ ;  /* 0x0000003f3f3ff290 */ /* 0x000fe4000fffe03f */
[----:B------:R-:W-:Y:S05]  /*136e0*/  @P0 IMAD.HI.U32 R0, R2, c[0x0][0x330], RZ ;  /* 0x0000cc0002000a27 */ /* 0x000fea00078e00ff */
[----:B------:R-:W-:Y:S02]  /*136f0*/  @P0 SHF.R.U32.HI R2, RZ, c[0x0][0x334], R0 ;  /* 0x0000cd00ff020a19 */ /* 0x000fe40000011600 */
.L_x_308:
[----:B------:R-:W-:Y:S05]  /*13700*/  BSYNC B0 ;  /* 0x0000000000007941 */ /* 0x000fea0003800000 */
.L_x_306:
[----:B------:R-:W-:Y:S05]  /*13710*/  IMAD R2, R2, c[0x0][0x32c], R3 ;  /* 0x0000cb0002027a24 */ /* 0x000fea00078e0203 */
[----:B------:R-:W-:Y:S02]  /*13720*/  IADD3 R0, R2, c[0x0][0x32c], RZ ;  /* 0x0000cb0002007a10 */ /* 0x000fe40007ffe0ff */
[----:B------:R-:W-:Y:S02]  /*13730*/  IMNMX R171, R171, R2, !PT ;  /* 0x00000002abab7217 */ /* 0x000fe40007800200 */
[----:B------:R-:W-:Y:S02]  /*13740*/  IMNMX R169, R169, R0, PT ;  /* 0x00000000a9a97217 */ /* 0x000fe40003800200 */
.L_x_305:
[----:B------:R-:W-:Y:S01]  /*13750*/  UISETP.GE.AND UP0, UPT, UR32, 0x1, UPT ;  /* 0x000000012000788c */ /* 0x000fe2000bf06270 */
[----:B------:R-:W1:Y:S01]  /*13760*/  SHFL.IDX PT, R177, R174, 0x2, 0x1c1f ;  /* 0x005c1f00aeb17f89 */ /* 0x000e6200000e0000 */
[----:B------:R-:W-:Y:S02]  /*13770*/  UISETP.GE.AND UP3, UPT, UR32, 0x2, UPT ;  /* 0x000000022000788c */ /* 0x000fe4000bf66270 */
[----:B------:R-:W-:Y:S02]  /*13780*/  UISETP.GE.AND UP2, UPT, UR32, 0x9, UPT ;  /* 0x000000092000788c */ /* 0x000fe4000bf46270 */
[----:B------:R-:W-:Y:S01]  /*13790*/  PLOP3.LUT P0, PT, PT, PT, UP0, 0x40, 0x0 ;  /* 0x000000000000781c */ /* 0x000fe20003f0e808 */
[----:B------:R-:W-:Y:S01]  /*137a0*/  UP2UR UR31, UPR, URZ, 0x1 ;  /* 0x000000013f1f7883 */ /* 0x000fe20008000000 */
[----:B------:R-:W-:Y:S01]  /*137b0*/  PLOP3.LUT P6, PT, PT, PT, UP3, 0x40, 0x0 ;  /* 0x000000000000781c */ /* 0x000fe20003fce838 */
        /* <DEDUP_REMOVED lines=9> */
[----:B------:R-:W-:Y:S01]  /*13850*/  FSEL R4, R4, -INF , !P0 ;  /* 0xff80000004047808 */ /* 0x000fe20004000000 */
[----:B------:R-:W-:Y:S01]  /*13860*/  UISETP.GE.AND UP4, UPT, UR32, 0x4a, UPT ;  /* 0x0000004a2000788c */ /* 0x000fe2000bf86270 */
[----:B------:R-:W-:Y:S01]  /*13870*/  PLOP3.LUT P0, PT, PT, PT, UP0, 0x40, 0x0 ;  /* 0x000000000000781c */ /* 0x000fe20003f0e808 */
[----:B------:R-:W-:Y:S01]  /*13880*/  UISETP.GE.AND UP0, UPT, UR32, 0x12, UPT ;  /* 0x000000122000788c */ /* 0x000fe2000bf06270 */
[----:B------:R-:W-:Y:S01]  /*13890*/  ISETP.LT.OR P6, PT, R172, 0x2, P6 ;  /* 0x00000002ac00780c */ /* 0x000fe200037c1670 */
[----:B------:R-:W-:Y:S01]  /*138a0*/  UP2UR UR30, UPR, URZ, 0x8 ;  /* 0x000000083f1e7883 */ /* 0x000fe20008000000 */
[----:B------:R-:W-:Y:S01]  /*138b0*/  ISETP.GT.AND P2, PT, R168, 0x8, P2 ;  /* 0x00000008a800780c */ /* 0x000fe20001744270 */
[----:B------:R-:W-:Y:S01]  /*138c0*/  UP2UR UR26, UPR, URZ, 0x1 ;  /* 0x000000013f1a7883 */ /* 0x000fe20008000000 */
[----:B------:R-:W-:Y:S01]  /*138d0*/  PLOP3.LUT P1, PT, PT, PT, UP1, 0x40, 0x0 ;  /* 0x000000000000781c */ /* 0x000fe20003f2e818 */
[----:B------:R-:W-:Y:S01]  /*138e0*/  UISETP.GE.AND UP3, UPT, UR32, 0x51, UPT ;  /* 0x000000512000788c */ /* 0x000fe2000bf66270 */
[----:B------:R-:W-:Y:S01]  /*138f0*/  FSEL R5, R5, -INF , !P6 ;  /* 0xff80000005057808 */ /* 0x000fe20007000000 */
[----:B------:R-:W-:Y:S01]  /*13900*/  UP2UR UR29, UPR, URZ, 0x4 ;  /* 0x000000043f1d7883 */ /* 0x000fe20008000000 */
[----:B------:R-:W-:Y:S01]  /*13910*/  PLOP3.LUT P6, PT, PT, PT, UP0, 0x40, 0x0 ;  /* 0x000000000000781c */ /* 0x000fe20003fce808 */
[----:B------:R-:W-:Y:S01]  /*13920*/  UISETP.GE.AND UP0, UPT, UR32, 0x19, UPT ;  /* 0x000000192000788c */ /* 0x000fe2000bf06270 */
[----:B------:R-:W-:Y:S01]  /*13930*/  ISETP.LT.OR P2, PT, R172, 0x9, P2 ;  /* 0x00000009ac00780c */ /* 0x000fe20001741670 */
[----:B------:R-:W-:Y:S01]  /*13940*/  UP2UR UR28, UPR, URZ, 0x2 ;  /* 0x000000023f1c7883 */ /* 0x000fe20008000000 */
[----:B------:R-:W-:Y:S01]  /*13950*/  ISETP.GT.AND P1, PT, R168, 0x9, P1 ;  /* 0x00000009a800780c */ /* 0x000fe20000f24270 */
[----:B------:R-:W-:Y:S01]  /*13960*/  UP2UR UR25, UPR, URZ, 0x1 ;  /* 0x000000013f197883 */ /* 0x000fe20008000000 */
        /* <DEDUP_REMOVED lines=9> */
[----:B------:R-:W-:Y:S01]  /*13a00*/  UP2UR UR33, UPR, URZ, 0x40 ;  /* 0x000000403f217883 */ /* 0x000fe20008000000 */
        /* <DEDUP_REMOVED lines=17> */
[----:B------:R-:W-:Y:S01]  /*13b20*/  FSEL R16, R32, -INF , !P2 ;  /* 0xff80000020107808 */ /* 0x000fe20005000000 */
[--C-:B-1----:R-:W-:Y:S01]  /*13b30*/  IMAD.IADD R32, R170, 0x1, R177.reuse ;  /* 0x00000001aa207824 */ /* 0x102fe200078e02b1 */
[----:B------:R-:W-:Y:S01]  /*13b40*/  PLOP3.LUT P2, PT, PT, PT, UP0, 0x40, 0x0 ;  /* 0x000000000000781c */ /* 0x000fe20003f4e808 */
[----:B------:R-:W-:Y:S01]  /*13b50*/  UISETP.GE.AND UP0, UPT, UR32, 0x2a, UPT ;  /* 0x0000002a2000788c */ /* 0x000fe2000bf06270 */
[----:B------:R-:W-:Y:S02]  /*13b60*/  ISETP.LT.OR P1, PT, R172, 0x1a, P1 ;  /* 0x0000001aac00780c */ /* 0x000fe40000f21670 */
[----:B------:R-:W-:Y:S01]  /*13b70*/  ISETP.GT.AND P0, PT, R168, 0x20, P0 ;  /* 0x00000020a800780c */ /* 0x000fe20000704270 */
[----:B------:R-:W-:Y:S01]  /*13b80*/  UP2UR UR20, UPR, URZ, 0x1 ;  /* 0x000000013f147883 */ /* 0x000fe20008000000 */
[----:B------:R-:W-:Y:S01]  /*13b90*/  FSEL R252, R33, -INF , !P1 ;  /* 0xff80000021fc7808 */ /* 0x000fe20004800000 */
[----:B------:R-:W-:Y:S01]  /*13ba0*/  IMAD.IADD R33, R173, 0x1, R177 ;  /* 0x00000001ad217824 */ /* 0x000fe200078e02b1 */
        /* <DEDUP_REMOVED lines=26> */
[----:B------:R-:W-:Y:S02]  /*13d50*/  ISETP.GT.AND P6, PT, R168, 0x31, P6 ;  /* 0x00000031a800780c */ /* 0x000fe400037c4270 */
[----:B------:R-:W-:Y:S01]  /*13d60*/  ISETP.LT.OR P0, PT, R172, 0x31, P0 ;  /* 0x00000031ac00780c */ /* 0x000fe20000701670 */
        /* <DEDUP_REMOVED lines=8> */
[----:B------:R-:W-:Y:S02]  /*13df0*/  ISETP.LT.OR P1, PT, R172, 0x3a, P1 ;  /* 0x0000003aac00780c */ /* 0x000fe40000f21670 */
[----:B------:R-:W-:Y:S02]  /*13e00*/  FSEL R247, R53, -INF , !P6 ;  /* 0xff80000035f77808 */ /* 0x000fe40007000000 */
[----:B------:R-:W-:Y:S01]  /*13e10*/  PLOP3.LUT P6, PT, PT, PT, UP6, 0x40, 0x0 ;  /* 0x000000000000781c */ /* 0x000fe20003fce868 */
[----:B------:R-:W-:Y:S01]  /*13e20*/  UISETP.NE.AND UP6, UPT, UR34, URZ, UPT ;  /* 0x0000003f2200728c */ /* 0x000fe2000bfc5270 */
[----:B------:R-:W-:Y:S02]  /*13e30*/  ISETP.GT.AND P0, PT, R168, 0x40, P0 ;  /* 0x00000040a800780c */ /* 0x000fe40000704270 */
[----:B------:R-:W-:Y:S02]  /*13e40*/  FSEL R203, R64, -INF , !P2 ;  /* 0xff80000040cb7808 */ /* 0x000fe40005000000 */
[----:B------:R-:W-:Y:S02]  /*13e50*/  PLOP3.LUT P2, PT, PT, PT, UP5, 0x40, 0x0 ;  /* 0x000000000000781c */ /* 0x000fe40003f4e858 */
[----:B------:R-:W-:Y:S02]  /*13e60*/  FSEL R200, R65, -INF , !P1 ;  /* 0xff80000041c87808 */ /* 0x000fe40004800000 */
[----:B------:R-:W-:Y:S02]  /*13e70*/  PLOP3.LUT P1, PT, PT, PT, UP4, 0x40, 0x0 ;  /* 0x000000000000781c */ /* 0x000fe40003f2e848 */
[----:B------:R-:W-:Y:S02]  /*13e80*/  ISETP.GT.AND P6, PT, R168, 0x41, P6 ;  /* 0x00000041a800780c */ /* 0x000fe400037c4270 */
[----:B------:R-:W-:Y:S02]  /*13e90*/  ISETP.LT.OR P0, PT, R172, 0x41, P0 ;  /* 0x00000041ac00780c */ /* 0x000fe40000701670 */
[C---:B------:R-:W-:Y:S02]  /*13ea0*/  ISETP.GT.AND P2, PT, R168.reuse, 0x48, P2 ;  /* 0x00000048a800780c */ /* 0x040fe40001744270 */
[----:B------:R-:W-:Y:S02]  /*13eb0*/  ISETP.GT.AND P1, PT, R168, 0x49, P1 ;  /* 0x00000049a800780c */ /* 0x000fe40000f24270 */
[----:B------:R-:W-:Y:S02]  /*13ec0*/  ISETP.LT.OR P6, PT, R172, 0x42, P6 ;  /* 0x00000042ac00780c */ /* 0x000fe400037c1670 */
[----:B------:R-:W-:Y:S02]  /*13ed0*/  FSEL R191, R68, -INF , !P0 ;  /* 0xff80000044bf7808 */ /* 0x000fe40004000000 */
[----:B------:R-:W-:Y:S02]  /*13ee0*/  PLOP3.LUT P0, PT, PT, PT, UP3, 0x40, 0x0 ;  /* 0x000000000000781c */ /* 0x000fe40003f0e838 */
[C---:B------:R-:W-:Y:S02]  /*13ef0*/  ISETP.LT.OR P2, PT, R172.reuse, 0x49, P2 ;  /* 0x00000049ac00780c */ /* 0x040fe40001741670 */
[----:B------:R-:W-:Y:S02]  /*13f00*/  ISETP.LT.OR P1, PT, R172, 0x4a, P1 ;  /* 0x0000004aac00780c */ /* 0x000fe40000f21670 */
        /* <DEDUP_REMOVED lines=18> */
[----:B------:R-:W-:Y:S02]  /*14030*/  FSEL R96, R96, -INF , !P2 ;  /* 0xff80000060607808 */ /* 0x000fe40005000000 */
[----:B------:R-:W-:Y:S07]  /*14040*/  FSEL R97, R97, -INF , !P1 ;  /* 0xff80000061617808 */ /* 0x000fee0004800000 */
        /* <DEDUP_REMOVED lines=15> */
.L_x_311:
[----:B------:R-:W-:Y:S04]  /*14140*/  MOV R17, c[0x0][0x32c] ;  /* 0x0000cb0000117a02 */ /* 0x000fe80000000f00 */
[----:B------:R-:W-:Y:S11]  /*14150*/  ISETP.NE.AND P0, PT, R17, 0x1, PT ;  /* 0x000000011100780c */ /* 0x000ff60003f05270 */
[----:B------:R-:W-:Y:S02]  /*14160*/  @!UPT UIADD3 URZ, URZ, URZ, URZ ;  /* 0x0000003f3f3ff290 */ /* 0x000fe4000fffe03f */
[----:B------:R-:W-:Y:S05]  /*14170*/  @P0 IMAD.HI.U32 R17, R177, c[0x0][0x330], RZ ;  /* 0x0000cc00b1110a27 */ /* 0x000fea00078e00ff */
[----:B------:R-:W-:Y:S02]  /*14180*/  @P0 SHF.R.U32.HI R177, RZ, c[0x0][0x334], R17 ;  /* 0x0000cd00ffb10a19 */ /* 0x000fe40000011611 */
.L_x_312:
[----:B------:R-:W-:Y:S05]  /*14190*/  BSYNC B0 ;  /* 0x0000000000007941 */ /* 0x000fea0003800000 */
.L_x_310:
[----:B------:R-:W-:Y:S05]  /*141a0*/  IMAD R177, R177, c[0x0][0x32c], R3 ;  /* 0x0000cb00b1b17a24 */ /* 0x000fea00078e0203 */
[----:B------:R-:W-:Y:S02]  /*141b0*/  IADD3 R17, R177, c[0x0][0x32c], RZ ;  /* 0x0000cb00b1117a10 */ /* 0x000fe40007ffe0ff */
[----:B------:R-:W-:Y:S02]  /*141c0*/  IMNMX R32, R32, R177, !PT ;  /* 0x000000b120207217 */ /* 0x000fe40007800200 */
[----:B------:R-:W-:Y:S02]  /*141d0*/  IMNMX R33, R33, R17, PT ;  /* 0x0000001121217217 */ /* 0x000fe40003800200 */
.L_x_309:
[----:B------:R-:W-:Y:S02]  /*141e0*/  UP2UR UR38, UPR, URZ, 0x10 ;  /* 0x000000103f267883 */ /* 0x000fe40008000000 */
[----:B------:R-:W-:Y:S02]  /*141f0*/  UISETP.NE.AND UP4, UPT, UR28, URZ, UPT ;  /* 0x0000003f1c00728c */ /* 0x000fe4000bf85270 */
[----:B------:R-:W-:Y:S02]  /*14200*/  UP2UR UR37, UPR, URZ, 0x8 ;  /* 0x000000083f257883 */ /* 0x000fe40008000000 */
[----:B------:R-:W-:Y:S02]  /*14210*/  UISETP.NE.AND UP3, UPT, UR29, URZ, UPT ;  /* 0x0000003f1d00728c */ /* 0x000fe4000bf65270 */
[----:B------:R-:W-:Y:S01]  /*14220*/  PLOP3.LUT P0, PT, PT, PT, UP4, 0x40, 0x0 ;  /* 0x000000000000781c */ /* 0x000fe20003f0e848 */
[----:B------:R-:W-:Y:S02]  /*14230*/  UP2UR UR36, UPR, URZ, 0x4 ;  /* 0x000000043f247883 */ /* 0x000fe40008000000 */
[----:B------:R-:W-:Y:S01]  /*14240*/  UISETP.NE.AND UP2, UPT, UR30, URZ, UPT ;  /* 0x0000003f1e00728c */ /* 0x000fe2000bf45270 */
[----:B------:R-:W-:Y:S01]  /*14250*/  ISETP.GT.AND P0, PT, R171, 0x9, P0 ;  /* 0x00000009ab00780c */ /* 0x000fe20000704270 */
[----:B------:R-:W-:Y:S01]  /*14260*/  UP2UR UR33, UPR, URZ, 0x2 ;  /* 0x000000023f217883 */ /* 0x000fe20008000000 */
[----:B------:R-:W-:Y:S01]  /*14270*/  PLOP3.LUT P1, PT, PT, PT, UP3, 0x40, 0x0 ;  /* 0x000000000000781c */ /* 0x000fe20003f2e838 */
[----:B------:R-:W-:Y:S01]  /*14280*/  UISETP.NE.AND UP1, UPT, UR31, URZ, UPT ;  /* 0x0000003f1f00728c */ /* 0x000fe2000bf25270 */
[----:B------:R-:W-:Y:S01]  /*14290*/  ISETP.LT.OR P0, PT, R169, 0xa, P0 ;  /* 0x0000000aa900780c */ /* 0x000fe20000701670 */
[----:B------:R-:W-:Y:S01]  /*142a0*/  UISETP.NE.AND UP4, UPT, UR24, URZ, UPT ;  /* 0x0000003f1800728c */ /* 0x000fe2000bf85270 */
[----:B------:R-:W-:Y:S01]  /*142b0*/  PLOP3.LUT P2, PT, PT, PT, UP2, 0x40, 0x0 ;  /* 0x000000000000781c */ /* 0x000fe20003f4e828 */
[----:B------:R-:W-:Y:S01]  /*142c0*/  UP2UR UR32, UPR, URZ, 0x1 ;  /* 0x000000013f207883 */ /* 0x000fe20008000000 */
[C---:B------:R-:W-:Y:S01]  /*142d0*/  ISETP.GT.AND P1, PT, R171.reuse, 0x8, P1 ;  /* 0x00000008ab00780c */ /* 0x040fe20000f24270 */
[----:B------:R-:W-:Y:S01]  /*142e0*/  UISETP.NE.AND UP0, UPT, UR25, URZ, UPT ;  /* 0x0000003f1900728c */ /* 0x000fe2000bf05270 */
[----:B------:R-:W-:Y:S01]  /*142f0*/  PLOP3.LUT P6, PT, PT, PT, UP1, 0x40, 0x0 ;  /* 0x000000000000781c */ /* 0x000fe20003fce818 */
[----:B------:R-:W-:Y:S01]  /*14300*/  UISETP.NE.AND UP2, UPT, UR27, URZ, UPT ;  /* 0x0000003f1b00728c */ /* 0x000fe2000bf45270 */
[C---:B------:R-:W-:Y:S01]  /*14310*/  ISETP.GT.AND P2, PT, R171.reuse, 0x1, P2 ;  /* 0x00000001ab00780c */ /* 0x040fe20001744270 */
[----:B------:R-:W-:Y:S01]  /*14320*/  UISETP.NE.AND UP1, UPT, UR26, URZ, UPT ;  /* 0x0000003f1a00728c */ /* 0x000fe2000bf25270 */
[----:B------:R-:W-:Y:S01]  /*14330*/  ISETP.GT.AND P6, PT, R171, RZ, P6 ;  /* 0x000000ffab00720c */ /* 0x000fe200037c4270 */
[----:B------:R-:W-:Y:S01]  /*14340*/  UISETP.NE.AND UP3, UPT, UR23, URZ, UPT ;  /* 0x0000003f1700728c */ /* 0x000fe2000bf65270 */
[----:B------:R-:W-:Y:S02]  /*14350*/  FSEL R19, R19, -INF , !P0 ;  /* 0xff80000013137808 */ /* 0x000fe40004000000 */
[----:B------:R-:W-:Y:S01]  /*14360*/  PLOP3.LUT P0, PT, PT, PT, UP4, 0x40, 0x0 ;  /* 0x000000000000781c */ /* 0x000fe20003f0e848 */
[----:B------:R-:W-:Y:S01]  /*14370*/  UISETP.NE.AND UP4, UPT, UR19, URZ, UPT ;  /* 0x0000003f1300728c */ /* 0x000fe2000bf85270 */
[C---:B------:R-:W-:Y:S02]  /*14380*/  ISETP.LT.OR P1, PT, R169.reuse, 0x9, P1 ;  /* 0x00000009a900780c */ /* 0x040fe40000f21670 */
[C---:B------:R-:W-:Y:S02]  /*14390*/  ISETP.LT.OR P6, PT, R169.reuse, 0x1, P6 ;  /* 0x00000001a900780c */ /* 0x040fe400037c1670 */
[----:B------:R-:W-:Y:S02]  /*143a0*/  ISETP.LT.OR P2, PT, R169, 0x2, P2 ;  /* 0x00000002a900780c */ /* 0x000fe40001741670 */
[----:B------:R-:W-:Y:S02]  /*143b0*/  ISETP.GT.AND P0, PT, R171, 0x19, P0 ;  /* 0x00000019ab00780c */ /* 0x000fe40000704270 */
        /* <DEDUP_REMOVED lines=9> */
[----:B------:R-:W-:Y:S02]  /*14450*/  ISETP.LT.OR P0, PT, R169, 0x1a, P0 ;  /* 0x0000001aa900780c */ /* 0x000fe40000701670 */
[C---:B------:R-:W-:Y:S02]  /*14460*/  ISETP.GT.AND P1, PT, R171.reuse, 0x18, P1 ;  /* 0x00000018ab00780c */ /* 0x040fe40000f24270 */
[C---:B------:R-:W-:Y:S02]  /*14470*/  ISETP.GT.AND P6, PT, R171.reuse, 0x10, P6 ;  /* 0x00000010ab00780c */ /* 0x040fe400037c4270 */
[----:B------:R-:W-:Y:S02]  /*14480*/  ISETP.GT.AND P2, PT, R171, 0x11, P2 ;  /* 0x00000011ab00780c */ /* 0x000fe40001744270 */
        /* <DEDUP_REMOVED lines=16> */
[----:B------:R-:W-:Y:S01]  /*14590*/  ISETP.LT.OR P0, PT, R169, 0x2a, P0 ;  /* 0x0000002aa900780c */ /* 0x000fe20000701670 */
[----:B------:R-:W1:Y:S01]  /*145a0*/  SHFL.IDX PT, R23, R174, 0x3, 0x1c1f ;  /* 0x007c1f00ae177f89 */ /* 0x000e6200000e0000 */
[C---:B------:R-:W-:Y:S02]  /*145b0*/  ISETP.GT.AND P1, PT, R171.reuse, 0x28, P1 ;  /* 0x00000028ab00780c */ /* 0x040fe40000f24270 */
[C---:B------:R-:W-:Y:S02]  /*145c0*/  ISETP.GT.AND P6, PT, R171.reuse, 0x20, P6 ;  /* 0x00000020ab00780c */ /* 0x040fe400037c4270 */
[----:B------:R-:W-:Y:S02]  /*145d0*/  ISETP.GT.AND P2, PT, R171, 0x21, P2 ;  /* 0x00000021ab00780c */ /* 0x000fe40001744270 */
[----:B------:R-:W-:Y:S02]  /*145e0*/  FSEL R197, R51, -INF , !P0 ;  /* 0xff80000033c57808 */ /* 0x000fe40004000000 */
[----:B------:R-:W-:Y:S01]  /*145f0*/  PLOP3.LUT P0, PT, PT, PT, UP1, 0x40, 0x0 ;  /* 0x000000000000781c */ /* 0x000fe20003f0e818 */
[----:B------:R-:W-:Y:S01]  /*14600*/  UISETP.NE.AND UP1, UPT, UR33, URZ, UPT ;  /* 0x0000003f2100728c */ /* 0x000fe2000bf25270 */
[C---:B------:R-:W-:Y:S01]  /*14610*/  ISETP.LT.OR P1, PT, R169.reuse, 0x29, P1 ;  /* 0x00000029a900780c */ /* 0x040fe20000f21670 */
[----:B------:R-:W-:Y:S01]  /*14620*/  UP2UR UR33, UPR, URZ, 0x20 ;  /* 0x000000203f217883 */ /* 0x000fe20008000000 */
[C---:B------:R-:W-:Y:S01]  /*14630*/  ISETP.LT.OR P6, PT, R169.reuse, 0x21, P6 ;  /* 0x00000021a900780c */ /* 0x040fe200037c1670 */
[----:B------:R-:W-:Y:S01]  /*14640*/  UP2UR UR39, UPR, URZ, 0x2 ;  /* 0x000000023f277883 */ /* 0x000fe20008000000 */
[----:B------:R-:W-:Y:S02]  /*14650*/  ISETP.LT.OR P2, PT, R169, 0x22, P2 ;  /* 0x00000022a900780c */ /* 0x000fe40001741670 */
[----:B------:R-:W-:Y:S02]  /*14660*/  ISETP.GT.AND P0, PT, R171, 0x39, P0 ;  /* 0x00000039ab00780c */ /* 0x000fe40000704270 */
[----:B------:R-:W-:Y:S02]  /*14670*/  FSEL R196, R50, -INF , !P1 ;  /* 0xff80000032c47808 */ /* 0x000fe40004800000 */
[----:B------:R-:W-:Y:S01]  /*14680*/  PLOP3.LUT P1, PT, PT, PT, UP2, 0x40, 0x0 ;  /* 0x000000000000781c */ /* 0x000fe20003f2e828 */
[----:B------:R-:W-:Y:S01]  /*14690*/  UISETP.NE.AND UP2, UPT, UR36, URZ, UPT ;  /* 0x0000003f2400728c */ /* 0x000fe2000bf45270 */
[----:B------:R-:W-:Y:S01]  /*146a0*/  FSEL R65, R38, -INF , !P6 ;  /* 0xff80000026417808 */ /* 0x000fe20007000000 */
[--C-:B-1----:R-:W-:Y:S01]  /*146b0*/  IMAD.IADD R22, R173, 0x1, R23.reuse ;  /* 0x00000001ad167824 */ /* 0x102fe200078e0217 */
[----:B------:R-:W-:Y:S01]  /*146c0*/  FSEL R64, R39, -INF , !P2 ;  /* 0xff80000027407808 */ /* 0x000fe20005000000 */
[----:B------:R-:W-:Y:S01]  /*146d0*/  IMAD.IADD R170, R170, 0x1, R23 ;  /* 0x00000001aaaa7824 */ /* 0x000fe200078e0217 */
[----:B------:R-:W-:Y:S01]  /*146e0*/  PLOP3.LUT P6, PT, PT, PT, UP4, 0x40, 0x0 ;  /* 0x000000000000781c */ /* 0x000fe20003fce848 */
[----:B------:R-:W-:Y:S01]  /*146f0*/  UISETP.NE.AND UP4, UPT, UR38, URZ, UPT ;  /* 0x0000003f2600728c */ /* 0x000fe2000bf85270 */
[----:B------:R-:W-:Y:S01]  /*14700*/  PLOP3.LUT P2, PT, PT, PT, UP3, 0x40, 0x0 ;  /* 0x000000000000781c */ /* 0x000fe20003f4e838 */
[----:B------:R-:W-:Y:S01]  /*14710*/  UISETP.NE.AND UP3, UPT, UR37, URZ, UPT ;  /* 0x0000003f2500728c */ /* 0x000fe2000bf65270 */
[----:B------:R-:W-:Y:S01]  /*14720*/  ISETP.LT.OR P0, PT, R169, 0x3a, P0 ;  /* 0x0000003aa900780c */ /* 0x000fe20000701670 */
[----:B------:R-:W-:Y:S01]  /*14730*/  UP2UR UR38, UPR, URZ, 0x4 ;  /* 0x000000043f267883 */ /* 0x000fe20008000000 */
[C---:B------:R-:W-:Y:S01]  /*14740*/  ISETP.GT.AND P1, PT, R171.reuse, 0x38, P1 ;  /* 0x00000038ab00780c */ /* 0x040fe20000f24270 */
[----:B------:R-:W-:Y:S01]  /*14750*/  UP2UR UR37, UPR, URZ, 0x8 ;  /* 0x000000083f257883 */ /* 0x000fe20008000000 */
[C---:B------:R-:W-:Y:S01]  /*14760*/  ISETP.GT.AND P6, PT, R171.reuse, 0x30, P6 ;  /* 0x00000030ab00780c */ /* 0x040fe200037c4270 */
[----:B------:R-:W-:Y:S01]  /*14770*/  UP2UR UR36, UPR, URZ, 0x10 ;  /* 0x000000103f247883 */ /* 0x000fe20008000000 */
[----:B------:R-:W-:Y:S02]  /*14780*/  ISETP.GT.AND P2, PT, R171, 0x31, P2 ;  /* 0x00000031ab00780c */ /* 0x000fe40001744270 */
[----:B------:R-:W-:Y:S02]  /*14790*/  FSEL R206, R67, -INF , !P0 ;  /* 0xff80000043ce7808 */ /* 0x000fe40004000000 */
[----:B------:R-:W-:Y:S02]  /*147a0*/  PLOP3.LUT P0, PT, PT, PT, UP6, 0x40, 0x0 ;  /* 0x000000000000781c */ /* 0x000fe40003f0e868 */
        /* <DEDUP_REMOVED lines=18> */
[----:B------:R-:W-:Y:S01]  /*148d0*/  UISETP.NE.AND UP6, UPT, UR29, URZ, UPT ;  /* 0x0000003f1d00728c */ /* 0x000fe2000bfc5270 */
        /* <DEDUP_REMOVED lines=25> */
[----:B------:R-:W-:Y:S01]  /*14a70*/  ISETP.GT.AND P0, PT, R32, RZ, P0 ;  /* 0x000000ff2000720c */ /* 0x000fe20000704270 */
[----:B------:R-:W-:Y:S01]  /*14a80*/  UP2UR UR41, UPR, URZ, 0x1 ;  /* 0x000000013f297883 */ /* 0x000fe20008000000 */
[----:B------:R-:W-:Y:S01]  /*14a90*/  ISETP.LT.OR P2, PT, R169, 0x59, P2 ;  /* 0x00000059a900780c */ /* 0x000fe20001741670 */
[----:B------:R-:W-:Y:S01]  /*14aa0*/  UISETP.NE.AND UP0, UPT, UR22, URZ, UPT ;  /* 0x0000003f1600728c */ /* 0x000fe2000bf05270 */
[----:B------:R-:W-:Y:S02]  /*14ab0*/  ISETP.LT.OR P0, PT, R33, 0x1, P0 ;  /* 0x000000012100780c */ /* 0x000fe40000701670 */
[----:B------:R-:W-:Y:S02]  /*14ac0*/  ISETP.LT.OR P1, PT, R169, 0x5a, P1 ;  /* 0x0000005aa900780c */ /* 0x000fe40000f21670 */
[----:B------:R-:W-:Y:S02]  /*14ad0*/  FSEL R169, R87, -INF , !P6 ;  /* 0xff80000057a97808 */ /* 0x000fe40007000000 */
[----:B------:R-:W-:Y:S01]  /*14ae0*/  PLOP3.LUT P6, PT, PT, PT, UP5, 0x40, 0x0 ;  /* 0x000000000000781c */ /* 0x000fe20003fce858 */
[----:B------:R-:W-:Y:S01]  /*14af0*/  UISETP.NE.AND UP5, UPT, UR24, URZ, UPT ;  /* 0x0000003f1800728c */ /* 0x000fe2000bfa5270 */
[----:B------:R-:W-:Y:S02]  /*14b00*/  FSEL R8, R8, -INF , !P0 ;  /* 0xff80000008087808 */ /* 0x000fe40004000000 */
[----:B------:R-:W-:Y:S01]  /*14b10*/  PLOP3.LUT P0, PT, PT, PT, UP2, 0x40, 0x0 ;  /* 0x000000000000781c */ /* 0x000fe20003f0e828 */
[----:B------:R-:W-:Y:S01]  /*14b20*/  UISETP.NE.AND UP2, UPT, UR19, URZ, UPT ;  /* 0x0000003f1300728c */ /* 0x000fe2000bf45270 */
[----:B------:R-:W-:Y:S02]  /*14b30*/  ISETP.GT.AND P6, PT, R32, 0x1, P6 ;  /* 0x000000012000780c */ /* 0x000fe400037c4270 */
        /* <DEDUP_REMOVED lines=10> */
[----:B------:R-:W-:Y:S02]  /*14be0*/  ISETP.LT.OR P0, PT, R33, 0x11, P0 ;  /* 0x000000112100780c */ /* 0x000fe40000701670 */
        /* <DEDUP_REMOVED lines=113> */
.L_x_315:
[----:B------:R-:W-:Y:S04]  /*15300*/  MOV R23, c[0x0][0x32c] ;  /* 0x0000cb0000177a02 */ /* 0x000fe80000000f00 */
[----:B------:R-:W-:Y:S11]  /*15310*/  ISETP.NE.AND P0, PT, R23, 0x1, PT ;  /* 0x000000011700780c */ /* 0x000ff60003f05270 */
[----:B------:R-:W-:Y:S02]  /*15320*/  @!UPT UIADD3 URZ, URZ, URZ, URZ ;  /* 0x0000003f3f3ff290 */ /* 0x000fe4000fffe03f */
[----:B------:R-:W-:Y:S05]  /*15330*/  @P0 IMAD.HI.U32 R23, R24, c[0x0][0x330], RZ ;  /* 0x0000cc0018170a27 */ /* 0x000fea00078e00ff */
[----:B------:R-:W-:Y:S02]  /*15340*/  @P0 SHF.R.U32.HI R24, RZ, c[0x0][0x334], R23 ;  /* 0x0000cd00ff180a19 */ /* 0x000fe40000011617 */
.L_x_316:
[----:B------:R-:W-:Y:S05]  /*15350*/  BSYNC B0 ;  /* 0x0000000000007941 */ /* 0x000fea0003800000 */
.L_x_314:
[----:B------:R-:W-:Y:S05]  /*15360*/  IMAD R3, R24, c[0x0][0x32c], R3 ;  /* 0x0000cb0018037a24 */ /* 0x000fea00078e0203 */
[----:B------:R-:W-:Y:S02]  /*15370*/  IADD3 R23, R3, c[0x0][0x32c], RZ ;  /* 0x0000cb0003177a10 */ /* 0x000fe40007ffe0ff */
[----:B------:R-:W-:Y:S02]  /*15380*/  IMNMX R170, R170, R3, !PT ;  /* 0x00000003aaaa7217 */ /* 0x000fe40007800200 */
[----:B------:R-:W-:Y:S02]  /*15390*/  IMNMX R22, R22, R23, PT ;  /* 0x0000001716167217 */ /* 0x000fe40003800200 */
.L_x_313:
[----:B------:R-:W-:Y:S01]  /*153a0*/  FMNMX.FTZ R3, R4, R167, !PT ;  /* 0x000000a704037209 */ /* 0x000fe20007810000 */
[----:B------:R-:W-:Y:S01]  /*153b0*/  UP2UR UR32, UPR, URZ, 0x20 ;  /* 0x000000203f207883 */ /* 0x000fe20008000000 */
[----:B------:R-:W-:Y:S01]  /*153c0*/  MOV R32, R179 ;  /* 0x000000b300207202 */ /* 0x000fe20000000f00 */
[----:B------:R-:W-:Y:S01]  /*153d0*/  UISETP.NE.AND UP5, UPT, UR31, URZ, UPT ;  /* 0x0000003f1f00728c */ /* 0x000fe2000bfa5270 */
[----:B------:R-:W-:Y:S01]  /*153e0*/  FMNMX.FTZ R3, R5, R3, !PT ;  /* 0x0000000305037209 */ /* 0x000fe20007810000 */
[----:B------:R-:W-:Y:S01]  /*153f0*/  UP2UR UR31, UPR, URZ, 0x10 ;  /* 0x000000103f1f7883 */ /* 0x000fe20008000000 */
[----:B------:R-:W-:Y:S01]  /*15400*/  MOV R57, R25 ;  /* 0x0000001900397202 */ /* 0x000fe20000000f00 */
        /* <DEDUP_REMOVED lines=17> */
[----:B------:R-:W-:Y:S02]  /*15520*/  FMNMX.FTZ R3, R16, R3, !PT ;  /* 0x0000000310037209 */ /* 0x000fe40007810000 */
[----:B------:R-:W-:Y:S02]  /*15530*/  FMNMX.FTZ R25, R6, R25, !PT ;  /* 0x0000001906197209 */ /* 0x000fe40007810000 */
[----:B------:R-:W-:Y:S02]  /*15540*/  FMNMX.FTZ R3, R252, R3, !PT ;  /* 0x00000003fc037209 */ /* 0x000fe40007810000 */
[----:B------:R-:W-:Y:S02]  /*15550*/  FMNMX.FTZ R25, R17, R25, !PT ;  /* 0x0000001911197209 */ /* 0x000fe40007810000 */
[----:B------:R-:W-:Y:S02]  /*15560*/  FMNMX.FTZ R3, R192, R3, !PT ;  /* 0x00000003c0037209 */ /* 0x000fe40007810000 */
        /* <DEDUP_REMOVED lines=22> */
[----:B------:R-:W-:Y:S02]  /*156d0*/  MOV R56, R28 ;  /* 0x0000001c00387202 */ /* 0x000fe40000000f00 */
        /* <DEDUP_REMOVED lines=18> */
[----:B------:R-:W-:Y:S02]  /*15800*/  FMNMX.FTZ R24, R198, R24, !PT ;  /* 0x00000018c6187209 */ /* 0x000fe40007810000 */
[----:B------:R-:W-:Y:S02]  /*15810*/  ISETP.GT.AND P6, PT, R170, 0x1, P6 ;  /* 0x00000001aa00780c */ /* 0x000fe400037c4270 */
[----:B------:R-:W-:Y:S01]  /*15820*/  PLOP3.LUT P0, PT, PT, PT, UP5, 0x40, 0x0 ;  /* 0x000000000000781c */ /* 0x000fe20003f0e858 */
[----:B------:R-:W-:Y:S01]  /*15830*/  UISETP.NE.AND UP5, UPT, UR32, URZ, UPT ;  /* 0x0000003f2000728c */ /* 0x000fe2000bfa5270 */
[----:B------:R-:W-:Y:S02]  /*15840*/  FMNMX.FTZ R25, R178, R25, !PT ;  /* 0x00000019b2197209 */ /* 0x000fe40007810000 */
[----:B------:R-:W-:Y:S02]  /*15850*/  FMNMX.FTZ R24, R199, R24, !PT ;  /* 0x00000018c7187209 */ /* 0x000fe40007810000 */
[----:B------:R-:W-:Y:S02]  /*15860*/  ISETP.LT.OR P6, PT, R22, 0x2, P6 ;  /* 0x000000021600780c */ /* 0x000fe400037c1670 */
[----:B------:R-:W-:Y:S01]  /*15870*/  PLOP3.LUT P2, PT, PT, PT, UP2, 0x40, 0x0 ;  /* 0x000000000000781c */ /* 0x000fe20003f4e828 */
[----:B------:R-:W-:Y:S01]  /*15880*/  UISETP.NE.AND UP2, UPT, UR22, URZ, UPT ;  /* 0x0000003f1600728c */ /* 0x000fe2000bf45270 */
[C---:B------:R-:W-:Y:S02]  /*15890*/  ISETP.GT.AND P0, PT, R170.reuse, RZ, P0 ;  /* 0x000000ffaa00720c */ /* 0x040fe40000704270 */
[----:B------:R-:W-:Y:S02]  /*158a0*/  FMNMX.FTZ R25, R177, R25, !PT ;  /* 0x00000019b1197209 */ /* 0x000fe40007810000 */
[----:B------:R-:W-:Y:S02]  /*158b0*/  FMNMX.FTZ R24, R201, R24, !PT ;  /* 0x00000018c9187209 */ /* 0x000fe40007810000 */
[----:B------:R-:W-:Y:S02]  /*158c0*/  ISETP.GT.AND P2, PT, R170, 0x9, P2 ;  /* 0x00000009aa00780c */ /* 0x000fe40001744270 */
[----:B------:R-:W-:Y:S02]  /*158d0*/  FSEL R11, R11, -INF , !P6 ;  /* 0xff8000000b0b7808 */ /* 0x000fe40007000000 */
[----:B------:R-:W-:Y:S01]  /*158e0*/  PLOP3.LUT P6, PT, PT, PT, UP4, 0x40, 0x0 ;  /* 0x000000000000781c */ /* 0x000fe20003fce848 */
[----:B------:R-:W-:Y:S01]  /*158f0*/  UISETP.NE.AND UP4, UPT, UR19, URZ, UPT ;  /* 0x0000003f1300728c */ /* 0x000fe2000bf85270 */
[----:B------:R-:W-:Y:S02]  /*15900*/  ISETP.LT.OR P0, PT, R22, 0x1, P0 ;  /* 0x000000011600780c */ /* 0x000fe40000701670 */
[----:B------:R-:W-:Y:S02]  /*15910*/  FMNMX.FTZ R25, R171, R25, !PT ;  /* 0x00000019ab197209 */ /* 0x000fe40007810000 */
[----:B------:R-:W-:Y:S01]  /*15920*/  PLOP3.LUT P1, PT, PT, PT, UP0, 0x40, 0x0 ;  /* 0x000000000000781c */ /* 0x000fe20003f2e808 */
[----:B------:R-:W-:Y:S01]  /*15930*/  UISETP.NE.AND UP0, UPT, UR24, URZ, UPT ;  /* 0x0000003f1800728c */ /* 0x000fe2000bf05270 */
[----:B------:R-:W-:Y:S02]  /*15940*/  FMNMX.FTZ R24, R202, R24, !PT ;  /* 0x00000018ca187209 */ /* 0x000fe40007810000 */
[----:B------:R-:W-:Y:S02]  /*15950*/  ISETP.LT.OR P2, PT, R22, 0xa, P2 ;  /* 0x0000000a1600780c */ /* 0x000fe40001741670 */
[----:B------:R-:W-:Y:S02]  /*15960*/  ISETP.GT.AND P6, PT, R170, 0x11, P6 ;  /* 0x00000011aa00780c */ /* 0x000fe400037c4270 */
[----:B------:R-:W-:Y:S02]  /*15970*/  FSEL R10, R10, -INF , !P0 ;  /* 0xff8000000a0a7808 */ /* 0x000fe40004000000 */
[----:B------:R-:W-:Y:S01]  /*15980*/  PLOP3.LUT P0, PT, PT, PT, UP3, 0x40, 0x0 ;  /* 0x000000000000781c */ /* 0x000fe20003f0e838 */
[----:B------:R-:W-:Y:S01]  /*15990*/  UISETP.NE.AND UP3, UPT, UR23, URZ, UPT ;  /* 0x0000003f1700728c */ /* 0x000fe2000bf65270 */
[----:B------:R-:W-:Y:S02]  /*159a0*/  FMNMX.FTZ R25, R169, R25, !PT ;  /* 0x00000019a9197209 */ /* 0x000fe40007810000 */
[----:B------:R-:W-:Y:S02]  /*159b0*/  ISETP.GT.AND P1, PT, R170, 0x8, P1 ;  /* 0x00000008aa00780c */ /* 0x000fe40000f24270 */
[----:B------:R-:W-:Y:S02]  /*159c0*/  FMNMX.FTZ R24, R249, R24, !PT ;  /* 0x00000018f9187209 */ /* 0x000fe40007810000 */
[----:B------:R-:W-:Y:S02]  /*159d0*/  ISETP.LT.OR P6, PT, R22, 0x12, P6 ;  /* 0x000000121600780c */ /* 0x000fe400037c1670 */
[----:B------:R-:W-:Y:S02]  /*159e0*/  FSEL R15, R15, -INF , !P2 ;  /* 0xff8000000f0f7808 */ /* 0x000fe40005000000 */
[----:B------:R-:W-:Y:S01]  /*159f0*/  PLOP3.LUT P2, PT, PT, PT, UP0, 0x40, 0x0 ;  /* 0x000000000000781c */ /* 0x000fe20003f4e808 */
[----:B------:R-:W-:Y:S01]  /*15a00*/  UISETP.NE.AND UP0, UPT, UR20, URZ, UPT ;  /* 0x0000003f1400728c */ /* 0x000fe2000bf05270 */
[----:B------:R-:W-:Y:S02]  /*15a10*/  ISETP.GT.AND P0, PT, R170, 0x10, P0 ;  /* 0x00000010aa00780c */ /* 0x000fe40000704270 */
[----:B-1----:R-:W-:Y:S02]  /*15a20*/  FMNMX.FTZ R3, R3, R23, !PT ;  /* 0x0000001703037209 */ /* 0x002fe40007810000 */
[----:B------:R-:W-:Y:S02]  /*15a30*/  FMNMX.FTZ R25, R98, R25, !PT ;  /* 0x0000001962197209 */ /* 0x000fe40007810000 */
[----:B------:R-:W-:Y:S02]  /*15a40*/  ISETP.LT.OR P1, PT, R22, 0x9, P1 ;  /* 0x000000091600780c */ /* 0x000fe40000f21670 */
[----:B------:R-:W-:Y:S02]  /*15a50*/  FMNMX.FTZ R24, R246, R24, !PT ;  /* 0x00000018f6187209 */ /* 0x000fe40007810000 */
[----:B------:R-:W-:Y:S02]  /*15a60*/  FSEL R66, R27, -INF , !P6 ;  /* 0xff8000001b427808 */ /* 0x000fe40007000000 */
[----:B------:R-:W-:Y:S01]  /*15a70*/  ISETP.GT.AND P2, PT, R170, 0x19, P2 ;  /* 0x00000019aa00780c */ /* 0x000fe20001744270 */
[----:B------:R-:W1:Y:S01]  /*15a80*/  SHFL.BFLY PT, R27, R3, 0x1, 0x1f ;  /* 0x0c201f00031b7f89 */ /* 0x000e6200000e0000 */
[----:B------:R-:W-:Y:S02]  /*15a90*/  ISETP.LT.OR P0, PT, R22, 0x11, P0 ;  /* 0x000000111600780c */ /* 0x000fe40000701670 */
[----:B------:R-:W-:Y:S02]  /*15aa0*/  FMNMX.FTZ R25, R99, R25, !PT ;  /* 0x0000001963197209 */ /* 0x000fe40007810000 */
[----:B------:R-:W-:Y:S02]  /*15ab0*/  FSEL R14, R14, -INF , !P1 ;  /* 0xff8000000e0e7808 */ /* 0x000fe40004800000 */
[----:B------:R-:W-:Y:S01]  /*15ac0*/  PLOP3.LUT P1, PT, PT, PT, UP1, 0x40, 0x0 ;  /* 0x000000000000781c */ /* 0x000fe20003f2e818 */
[----:B------:R-:W2:Y:S01]  /*15ad0*/  SHFL.BFLY PT, R23, R25, 0x2, 0x1f ;  /* 0x0c401f0019177f89 */ /* 0x000ea200000e0000 */
[----:B------:R-:W-:Y:S01]  /*15ae0*/  FMNMX.FTZ R24, R243, R24, !PT ;  /* 0x00000018f3187209 */ /* 0x000fe20007810000 */
[----:B------:R-:W-:Y:S01]  /*15af0*/  UISETP.NE.AND UP1, UPT, UR21, URZ, UPT ;  /* 0x0000003f1500728c */ /* 0x000fe2000bf25270 */
[----:B------:R-:W-:Y:S02]  /*15b00*/  ISETP.LT.OR P2, PT, R22, 0x1a, P2 ;  /* 0x0000001a1600780c */ /* 0x000fe40001741670 */
[----:B------:R-:W-:Y:S02]  /*15b10*/  FSEL R193, R26, -INF , !P0 ;  /* 0xff8000001ac17808 */ /* 0x000fe40004000000 */
[----:B------:R-:W-:Y:S01]  /*15b20*/  PLOP3.LUT P0, PT, PT, PT, UP3, 0x40, 0x0 ;  /* 0x000000000000781c */ /* 0x000fe20003f0e838 */
[----:B------:R-:W-:Y:S01]  /*15b30*/  UISETP.NE.AND UP3, UPT, UR18, URZ, UPT ;  /* 0x0000003f1200728c */ /* 0x000fe2000bf65270 */
[----:B------:R-:W-:Y:S02]  /*15b40*/  ISETP.GT.AND P1, PT, R170, 0x18, P1 ;  /* 0x00000018aa00780c */ /* 0x000fe40000f24270 */
[----:B------:R-:W-:Y:S02]  /*15b50*/  FMNMX.FTZ R24, R210, R24, !PT ;  /* 0x00000018d2187209 */ /* 0x000fe40007810000 */
[----:B------:R-:W-:Y:S02]  /*15b60*/  FSEL R60, R31, -INF , !P2 ;  /* 0xff8000001f3c7808 */ /* 0x000fe40005000000 */
[----:B------:R-:W-:Y:S01]  /*15b70*/  PLOP3.LUT P2, PT, PT, PT, UP0, 0x40, 0x0 ;  /* 0x000000000000781c */ /* 0x000fe20003f4e808 */
[----:B------:R-:W-:Y:S01]  /*15b80*/  UISETP.NE.AND UP0, UPT, UR6, URZ, UPT ;  /* 0x0000003f0600728c */ /* 0x000fe2000bf05270 */
[----:B------:R-:W-:Y:S02]  /*15b90*/  ISETP.GT.AND P0, PT, R170, 0x20, P0 ;  /* 0x00000020aa00780c */ /* 0x000fe40000704270 */
[----:B------:R-:W-:Y:S02]  /*15ba0*/  ISETP.LT.OR P1, PT, R22, 0x19, P1 ;  /* 0x000000191600780c */ /* 0x000fe40000f21670 */
[----:B------:R-:W-:Y:S02]  /*15bb0*/  FMNMX.FTZ R24, R187, R24, !PT ;  /* 0x00000018bb187209 */ /* 0x000fe40007810000 */
[----:B------:R-:W-:Y:S02]  /*15bc0*/  FMNMX.FTZ R26, R10, R164, !PT ;  /* 0x000000a40a1a7209 */ /* 0x000fe40007810000 */
[----:B------:R-:W-:Y:S02]  /*15bd0*/  ISETP.GT.AND P2, PT, R170, 0x29, P2 ;  /* 0x00000029aa00780c */ /* 0x000fe40001744270 */
[----:B------:R-:W-:Y:S02]  /*15be0*/  ISETP.LT.OR P0, PT, R22, 0x21, P0 ;  /* 0x000000211600780c */ /* 0x000fe40000701670 */
[----:B------:R-:W-:Y:S02]  /*15bf0*/  FSEL R61, R30, -INF , !P1 ;  /* 0xff8000001e3d7808 */ /* 0x000fe40004800000 */
[----:B------:R-:W-:Y:S01]  /*15c00*/  PLOP3.LUT P1, PT, PT, PT, UP1, 0x40, 0x0 ;  /* 0x000000000000781c */ /* 0x000fe20003f2e818 */
[----:B------:R-:W-:Y:S01]  /*15c10*/  UISETP.NE.AND UP1, UPT, UR7, URZ, UPT ;  /* 0x0000003f0700728c */ /* 0x000fe2000bf25270 */
[----:B------:R-:W-:Y:S02]  /*15c20*/  FMNMX.FTZ R24, R184, R24, !PT ;  /* 0x00000018b8187209 */ /* 0x000fe40007810000 */
[----:B------:R-:W-:Y:S02]  /*15c30*/  FMNMX.FTZ R26, R11, R26, !PT ;  /* 0x0000001a0b1a7209 */ /* 0x000fe40007810000 */
[----:B------:R-:W-:Y:S02]  /*15c40*/  ISETP.LT.OR P2, PT, R22, 0x2a, P2 ;  /* 0x0000002a1600780c */ /* 0x000fe40001741670 */
[----:B------:R-:W-:Y:S02]  /*15c50*/  FSEL R205, R42, -INF , !P0 ;  /* 0xff8000002acd7808 */ /* 0x000fe40004000000 */
[----:B------:R-:W-:Y:S01]  /*15c60*/  PLOP3.LUT P0, PT, PT, PT, UP4, 0x40, 0x0 ;  /* 0x000000000000781c */ /* 0x000fe20003f0e848 */
[----:B------:R-:W-:Y:S01]  /*15c70*/  UISETP.NE.AND UP4, UPT, UR31, URZ, UPT ;  /* 0x0000003f1f00728c */ /* 0x000fe2000bf85270 */
[----:B------:R-:W-:Y:S02]  /*15c80*/  FMNMX.FTZ R24, R182, R24, !PT ;  /* 0x00000018b6187209 */ /* 0x000fe40007810000 */
[----:B------:R-:W-:Y:S02]  /*15c90*/  FMNMX.FTZ R26, R14, R26, !PT ;  /* 0x0000001a0e1a7209 */ /* 0x000fe40007810000 */
[----:B------:R-:W-:Y:S02]  /*15ca0*/  FSEL R244, R47, -INF , !P2 ;  /* 0xff8000002ff47808 */ /* 0x000fe40005000000 */
[----:B------:R-:W-:Y:S01]  /*15cb0*/  PLOP3.LUT P2, PT, PT, PT, UP1, 0x40, 0x0 ;  /* 0x000000000000781c */ /* 0x000fe20003f4e818 */
[----:B------:R-:W-:Y:S01]  /*15cc0*/  UISETP.NE.AND UP1, UPT, UR28, URZ, UPT ;  /* 0x0000003f1c00728c */ /* 0x000fe2000bf25270 */
[----:B------:R-:W-:Y:S02]  /*15cd0*/  ISETP.GT.AND P0, PT, R170, 0x30, P0 ;  /* 0x00000030aa00780c */ /* 0x000fe40000704270 */
[----:B------:R-:W-:Y:S02]  /*15ce0*/  FMNMX.FTZ R24, R180, R24, !PT ;  /* 0x00000018b4187209 */ /* 0x000fe40007810000 */
[----:B------:R-:W-:Y:S02]  /*15cf0*/  FMNMX.FTZ R26, R15, R26, !PT ;  /* 0x0000001a0f1a7209 */ /* 0x000fe40007810000 */
[----:B------:R-:W-:Y:S02]  /*15d00*/  ISETP.GT.AND P2, PT, R170, 0x39, P2 ;  /* 0x00000039aa00780c */ /* 0x000fe40001744270 */
[----:B------:R-:W-:Y:S02]  /*15d10*/  ISETP.LT.OR P0, PT, R22, 0x31, P0 ;  /* 0x000000311600780c */ /* 0x000fe40000701670 */
[----:B-1----:R-:W-:Y:S02]  /*15d20*/  FMNMX.FTZ R3, R3, R27, !PT ;  /* 0x0000001b03037209 */ /* 0x002fe40007810000 */
[----:B------:R-:W-:Y:S02]  /*15d30*/  FMNMX.FTZ R24, R88, R24, !PT ;  /* 0x0000001858187209 */ /* 0x000fe40007810000 */
[----:B------:R-:W-:Y:S01]  /*15d40*/  FMNMX.FTZ R26, R193, R26, !PT ;  /* 0x0000001ac11a7209 */ /* 0x000fe20007810000 */
[----:B------:R-:W-:Y:S01]  /*15d50*/  FMUL.FTZ R174, R3, c[0x0][0x2d0] ;  /* 0x0000b40003ae7a20 */ /* 0x000fe20000410000 */
[----:B------:R-:W-:Y:S02]  /*15d60*/  ISETP.LT.OR P2, PT, R22, 0x3a, P2 ;  /* 0x0000003a1600780c */ /* 0x000fe40001741670 */
[----:B------:R-:W-:Y:S02]  /*15d70*/  FSEL R248, R58, -INF , !P0 ;  /* 0xff8000003af87808 */ /* 0x000fe40004000000 */
[----:B------:R-:W-:Y:S01]  /*15d80*/  PLOP3.LUT P0, PT, PT, PT, UP0, 0x40, 0x0 ;  /* 0x000000000000781c */ /* 0x000fe20003f0e808 */
[----:B------:R-:W-:Y:S01]  /*15d90*/  UISETP.NE.AND UP0, UPT, UR30, URZ, UPT ;  /* 0x0000003f1e00728c */ /* 0x000fe2000bf05270 */
[----:B--2---:R-:W-:Y:S02]  /*15da0*/  FMNMX.FTZ R25, R25, R23, !PT ;  /* 0x0000001719197209 */ /* 0x004fe40007810000 */
[----:B------:R-:W-:Y:S02]  /*15db0*/  FMNMX.FTZ R23, R89, R24, !PT ;  /* 0x0000001859177209 */ /* 0x000fe40007810000 */
[----:B------:R-:W-:Y:S01]  /*15dc0*/  FMNMX.FTZ R26, R66, R26, !PT ;  /* 0x0000001a421a7209 */ /* 0x000fe20007810000 */
[----:B------:R-:W1:Y:S01]  /*15dd0*/  SHFL.BFLY PT, R24, R25, 0x1, 0x1f ;  /* 0x0c201f0019187f89 */ /* 0x000e6200000e0000 */
[----:B------:R-:W-:Y:S01]  /*15de0*/  PLOP3.LUT P6, PT, PT, PT, UP2, 0x40, 0x0 ;  /* 0x000000000000781c */ /* 0x000fe20003fce828 */
[----:B------:R-:W-:Y:S01]  /*15df0*/  UISETP.NE.AND UP2, UPT, UR13, URZ, UPT ;  /* 0x0000003f0d00728c */ /* 0x000fe2000bf45270 */
[----:B------:R-:W-:Y:S02]  /*15e00*/  FSEL R209, R63, -INF , !P2 ;  /* 0xff8000003fd17808 */ /* 0x000fe40005000000 */
[----:B------:R-:W-:Y:S02]  /*15e10*/  FSETP.NEU.FTZ.AND P2, PT, R3, -INF , PT ;  /* 0xff8000000300780b */ /* 0x000fe40003f5d000 */
[----:B------:R-:W-:Y:S02]  /*15e20*/  ISETP.GT.AND P0, PT, R170, 0x40, P0 ;  /* 0x00000040aa00780c */ /* 0x000fe40000704270 */
[----:B------:R-:W-:Y:S02]  /*15e30*/  FMNMX.FTZ R23, R92, R23, !PT ;  /* 0x000000175c177209 */ /* 0x000fe40007810000 */
[----:B------:R-:W-:Y:S02]  /*15e40*/  FMNMX.FTZ R26, R61, R26, !PT ;  /* 0x0000001a3d1a7209 */ /* 0x000fe40007810000 */
[----:B------:R-:W-:Y:S02]  /*15e50*/  ISETP.GT.AND P6, PT, R170, 0x21, P6 ;  /* 0x00000021aa00780c */ /* 0x000fe400037c4270 */
[----:B------:R-:W-:Y:S02]  /*15e60*/  FSEL R174, R174, RZ, P2 ;  /* 0x000000ffaeae7208 */ /* 0x000fe40001000000 */
[----:B------:R-:W-:Y:S02]  /*15e70*/  ISETP.LT.OR P0, PT, R22, 0x41, P0 ;  /* 0x000000411600780c */ /* 0x000fe40000701670 */
[----:B------:R-:W-:Y:S01]  /*15e80*/  FMNMX.FTZ R23, R93, R23, !PT ;  /* 0x000000175d177209 */ /* 0x000fe20007810000 */
[--C-:B------:R-:W-:Y:S01]  /*15e90*/  FFMA.FTZ R77, R20, c[0x0][0x2d0], -R174.reuse ;  /* 0x0000b400144d7a23 */ /* 0x100fe200000108ae */
[----:B------:R-:W-:Y:S01]  /*15ea0*/  ISETP.LT.OR P6, PT, R22, 0x22, P6 ;  /* 0x000000221600780c */ /* 0x000fe200037c1670 */
[--C-:B------:R-:W-:Y:S01]  /*15eb0*/  FFMA.FTZ R84, R32, c[0x0][0x2d0], -R174.reuse ;  /* 0x0000b40020547a23 */ /* 0x100fe200000108ae */
[----:B------:R-:W-:Y:S01]  /*15ec0*/  FMNMX.FTZ R26, R60, R26, !PT ;  /* 0x0000001a3c1a7209 */ /* 0x000fe20007810000 */
[----:B------:R-:W-:Y:S01]  /*15ed0*/  LDSM.16.MT88.4 R32, [R220+0x100] ;  /* 0x00010000dc20783b */ /* 0x000fe20000004200 */
[----:B------:R-:W-:Y:S01]  /*15ee0*/  ISETP.GT.AND P1, PT, R170, 0x28, P1 ;  /* 0x00000028aa00780c */ /* 0x000fe20000f24270 */
[----:B------:R-:W-:Y:S01]  /*15ef0*/  MUFU.EX2 R77, R77 ;  /* 0x0000004d004d7308 */ /* 0x000fe20000000800 */
[----:B------:R-:W-:Y:S01]  /*15f00*/  FSEL R186, R74, -INF , !P0 ;  /* 0xff8000004aba7808 */ /* 0x000fe20004000000 */
[--C-:B------:R-:W-:Y:S01]  /*15f10*/  FFMA.FTZ R74, R4, c[0x0][0x2d0], -R174.reuse ;  /* 0x0000b400044a7a23 */ /* 0x100fe200000108ae */
[----:B------:R-:W-:Y:S01]  /*15f20*/  ISETP.LT.OR P1, PT, R22, 0x29, P1 ;  /* 0x000000291600780c */ /* 0x000fe20000f21670 */
[--C-:B------:R-:W-:Y:S01]  /*15f30*/  FFMA.FTZ R86, R16, c[0x0][0x2d0], -R174.reuse ;  /* 0x0000b40010567a23 */ /* 0x100fe200000108ae */
[----:B------:R-:W-:Y:S01]  /*15f40*/  FSEL R207, R43, -INF , !P6 ;  /* 0xff8000002bcf7808 */ /* 0x000fe20007000000 */
[----:B------:R-:W2:Y:S01]  /*15f50*/  SHFL.BFLY PT, R4, R23, 0x2, 0x1f ;  /* 0x0c401f0017047f89 */ /* 0x000ea200000e0000 */
[----:B------:R-:W-:Y:S01]  /*15f60*/  FMNMX.FTZ R26, R205, R26, !PT ;  /* 0x0000001acd1a7209 */ /* 0x000fe20007810000 */
[--C-:B------:R-:W-:Y:S01]  /*15f70*/  FFMA.FTZ R192, R192, c[0x0][0x2d0], -R174.reuse ;  /* 0x0000b400c0c07a23 */ /* 0x100fe200000108ae */
[----:B------:R-:W-:Y:S01]  /*15f80*/  PLOP3.LUT P6, PT, PT, PT, UP3, 0x40, 0x0 ;  /* 0x000000000000781c */ /* 0x000fe20003fce838 */
[----:B------:R-:W-:Y:S01]  /*15f90*/  MUFU.EX2 R74, R74 ;  /* 0x0000004a004a7308 */ /* 0x000fe20000000800 */
[----:B------:R-:W-:Y:S01]  /*15fa0*/  FSEL R211, R46, -INF , !P1 ;  /* 0xff8000002ed37808 */ /* 0x000fe20004800000 */
[--C-:B------:R-:W-:Y:S01]  /*15fb0*/  FFMA.FTZ R68, R5, c[0x0][0x2d0], -R174.reuse ;  /* 0x0000b40005447a23 */ /* 0x100fe200000108ae */
[----:B------:R-:W-:Y:S01]  /*15fc0*/  FMNMX.FTZ R26, R207, R26, !PT ;  /* 0x0000001acf1a7209 */ /* 0x000fe20007810000 */
[--C-:B------:R-:W-:Y:S01]  /*15fd0*/  FFMA.FTZ R47, R2, c[0x0][0x2d0], -R174.reuse ;  /* 0x0000b400022f7a23 */ /* 0x100fe200000108ae */
[----:B------:R-:W-:Y:S01]  /*15fe0*/  ISETP.GT.AND P6, PT, R170, 0x31, P6 ;  /* 0x00000031aa00780c */ /* 0x000fe200037c4270 */
[----:B------:R-:W-:Y:S01]  /*15ff0*/  UISETP.NE.AND UP3, UPT, UR26, URZ, UPT ;  /* 0x0000003f1a00728c */ /* 0x000fe2000bf65270 */
[----:B------:R-:W-:Y:S01]  /*16000*/  PLOP3.LUT P1, PT, PT, PT, UP2, 0x40, 0x0 ;  /* 0x000000000000781c */ /* 0x000fe20003f2e828 */
[----:B------:R-:W-:Y:S01]  /*16010*/  UISETP.NE.AND UP2, UPT, UR27, URZ, UPT ;  /* 0x0000003f1b00728c */ /* 0x000fe2000bf45270 */
[----:B------:R-:W-:Y:S01]  /*16020*/  FMNMX.FTZ R5, R211, R26, !PT ;  /* 0x0000001ad3057209 */ /* 0x000fe20007810000 */
[----:B------:R-:W3:Y:S01]  /*16030*/  MUFU.EX2 R68, R68 ;  /* 0x0000004400447308 */ /* 0x000ee20000000800 */
[----:B------:R-:W-:Y:S01]  /*16040*/  ISETP.LT.OR P6, PT, R22, 0x32, P6 ;  /* 0x000000321600780c */ /* 0x000fe200037c1670 */
[--C-:B------:R-:W-:Y:S01]  /*16050*/  FFMA.FTZ R46, R0, c[0x0][0x2d0], -R174.reuse ;  /* 0x0000b400002e7a23 */ /* 0x100fe200000108ae */
[----:B------:R-:W-:Y:S01]  /*16060*/  ISETP.GT.AND P1, PT, R170, 0x38, P1 ;  /* 0x00000038aa00780c */ /* 0x000fe20000f24270 */
[--C-:B------:R-:W-:Y:S01]  /*16070*/  FFMA.FTZ R87, R252, c[0x0][0x2d0], -R174.reuse ;  /* 0x0000b400fc577a23 */ /* 0x100fe200000108ae */
[----:B------:R-:W-:Y:S01]  /*16080*/  FMNMX.FTZ R5, R244, R5, !PT ;  /* 0x00000005f4057209 */ /* 0x000fe20007810000 */
[--C-:B------:R-:W-:Y:S01]  /*16090*/  FFMA.FTZ R189, R189, c[0x0][0x2d0], -R174.reuse ;  /* 0x0000b400bdbd7a23 */ /* 0x100fe200000108ae */
[----:B------:R-:W-:Y:S01]  /*160a0*/  FSEL R245, R59, -INF , !P6 ;  /* 0xff8000003bf57808 */ /* 0x000fe20007000000 */
[--C-:B------:R-:W-:Y:S01]  /*160b0*/  FFMA.FTZ R195, R195, c[0x0][0x2d0], -R174.reuse ;  /* 0x0000b400c3c37a23 */ /* 0x100fe200000108ae */
[----:B------:R-:W-:Y:S01]  /*160c0*/  ISETP.LT.OR P1, PT, R22, 0x39, P1 ;  /* 0x000000391600780c */ /* 0x000fe20000f21670 */
[----:B------:R-:W-:Y:S01]  /*160d0*/  MUFU.EX2 R47, R47 ;  /* 0x0000002f002f7308 */ /* 0x000fe20000000800 */
[----:B------:R-:W-:Y:S01]  /*160e0*/  FMNMX.FTZ R5, R248, R5, !PT ;  /* 0x00000005f8057209 */ /* 0x000fe20007810000 */
[--C-:B------:R-:W-:Y:S01]  /*160f0*/  FFMA.FTZ R194, R194, c[0x0][0x2d0], -R174.reuse ;  /* 0x0000b400c2c27a23 */ /* 0x100fe200000108ae */
[----:B------:R-:W-:Y:S01]  /*16100*/  PLOP3.LUT P6, PT, PT, PT, UP6, 0x40, 0x0 ;  /* 0x000000000000781c */ /* 0x000fe20003fce868 */
[--C-:B------:R-:W-:Y:S01]  /*16110*/  FFMA.FTZ R204, R204, c[0x0][0x2d0], -R174.reuse ;  /* 0x0000b400cccc7a23 */ /* 0x100fe200000108ae */
[----:B------:R-:W-:Y:S01]  /*16120*/  FSEL R242, R62, -INF , !P1 ;  /* 0xff8000003ef27808 */ /* 0x000fe20004800000 */
[--C-:B------:R-:W-:Y:S01]  /*16130*/  FFMA.FTZ R247, R247, c[0x0][0x2d0], -R174.reuse ;  /* 0x0000b400f7f77a23 */ /* 0x100fe200000108ae */
[----:B------:R-:W-:Y:S01]  /*16140*/  ISETP.GT.AND P6, PT, R170, 0x41, P6 ;  /* 0x00000041aa00780c */ /* 0x000fe200037c4270 */
[--C-:B------:R-:W-:Y:S01]  /*16150*/  FFMA.FTZ R203, R203, c[0x0][0x2d0], -R174.reuse ;  /* 0x0000b400cbcb7a23 */ /* 0x100fe200000108ae */
[----:B------:R-:W-:Y:S01]  /*16160*/  PLOP3.LUT P0, PT, PT, PT, UP4, 0x40, 0x0 ;  /* 0x000000000000781c */ /* 0x000fe20003f0e848 */
[----:B------:R-:W4:Y:S01]  /*16170*/  MUFU.EX2 R46, R46 ;  /* 0x0000002e002e7308 */ /* 0x000f220000000800 */
[----:B-1----:R-:W-:Y:S01]  /*16180*/  FMNMX.FTZ R2, R25, R24, !PT ;  /* 0x0000001819027209 */ /* 0x002fe20007810000 */
[--C-:B------:R-:W-:Y:S01]  /*16190*/  FFMA.FTZ R200, R200, c[0x0][0x2d0], -R174.reuse ;  /* 0x0000b400c8c87a23 */ /* 0x100fe200000108ae */
[----:B------:R-:W-:Y:S01]  /*161a0*/  FMNMX.FTZ R24, R245, R5, !PT ;  /* 0x00000005f5187209 */ /* 0x000fe20007810000 */
[--C-:B------:R-:W-:Y:S01]  /*161b0*/  FFMA.FTZ R191, R191, c[0x0][0x2d0], -R174.reuse ;  /* 0x0000b400bfbf7a23 */ /* 0x100fe200000108ae */
[----:B------:R-:W-:Y:S01]  /*161c0*/  ISETP.LT.OR P6, PT, R22, 0x42, P6 ;  /* 0x000000421600780c */ /* 0x000fe200037c1670 */
[----:B------:R-:W-:Y:S01]  /*161d0*/  FMUL.FTZ R173, R2, c[0x0][0x2d0] ;  /* 0x0000b40002ad7a20 */ /* 0x000fe20000410000 */
[----:B--2---:R-:W-:Y:S01]  /*161e0*/  FMNMX.FTZ R5, R23, R4, !PT ;  /* 0x0000000417057209 */ /* 0x004fe20007810000 */
[--C-:B------:R-:W-:Y:S01]  /*161f0*/  FFMA.FTZ R185, R185, c[0x0][0x2d0], -R174.reuse ;  /* 0x0000b400b9b97a23 */ /* 0x100fe200000108ae */
[----:B------:R-:W-:Y:S01]  /*16200*/  ISETP.GT.AND P0, PT, R170, 0x49, P0 ;  /* 0x00000049aa00780c */ /* 0x000fe20000704270 */
[----:B------:R-:W-:Y:S01]  /*16210*/  MUFU.EX2 R84, R84 ;  /* 0x0000005400547308 */ /* 0x000fe20000000800 */
[----:B------:R-:W-:Y:S01]  /*16220*/  PLOP3.LUT P1, PT, PT, PT, UP5, 0x40, 0x0 ;  /* 0x000000000000781c */ /* 0x000fe20003f2e858 */
[----:B------:R-:W1:Y:S01]  /*16230*/  SHFL.BFLY PT, R0, R5, 0x1, 0x1f ;  /* 0x0c201f0005007f89 */ /* 0x000e6200000e0000 */
[----:B------:R-:W-:Y:S01]  /*16240*/  FMNMX.FTZ R4, R242, R24, !PT ;  /* 0x00000018f2047209 */ /* 0x000fe20007810000 */
[--C-:B------:R-:W-:Y:S01]  /*16250*/  FFMA.FTZ R176, R176, c[0x0][0x2d0], -R174.reuse ;  /* 0x0000b400b0b07a23 */ /* 0x100fe200000108ae */
[----:B------:R-:W-:Y:S01]  /*16260*/  ISETP.LT.OR P0, PT, R22, 0x4a, P0 ;  /* 0x0000004a1600780c */ /* 0x000fe20000701670 */
[--C-:B------:R-:W-:Y:S01]  /*16270*/  FFMA.FTZ R175, R175, c[0x0][0x2d0], -R174.reuse ;  /* 0x0000b400afaf7a23 */ /* 0x100fe200000108ae */
[----:B------:R-:W-:Y:S01]  /*16280*/  ISETP.GT.AND P1, PT, R170, 0x48, P1 ;  /* 0x00000048aa00780c */ /* 0x000fe20000f24270 */
[--C-:B------:R-:W-:Y:S01]  /*16290*/  FFMA.FTZ R172, R172, c[0x0][0x2d0], -R174.reuse ;  /* 0x0000b400acac7a23 */ /* 0x100fe200000108ae */
[----:B------:R-:W-:Y:S01]  /*162a0*/  FSEL R183, R75, -INF , !P6 ;  /* 0xff8000004bb77808 */ /* 0x000fe20007000000 */
[----:B------:R-:W-:Y:S01]  /*162b0*/  MUFU.EX2 R86, R86 ;  /* 0x0000005600567308 */ /* 0x000fe20000000800 */
[----:B------:R-:W-:Y:S01]  /*162c0*/  PLOP3.LUT P6, PT, PT, PT, UP3, 0x40, 0x0 ;  /* 0x000000000000781c */ /* 0x000fe20003fce838 */
[--C-:B------:R-:W-:Y:S01]  /*162d0*/  FFMA.FTZ R168, R168, c[0x0][0x2d0], -R174.reuse ;  /* 0x0000b400a8a87a23 */ /* 0x100fe200000108ae */
[----:B------:R-:W-:Y:S01]  /*162e0*/  FMNMX.FTZ R4, R209, R4, !PT ;  /* 0x00000004d1047209 */ /* 0x000fe20007810000 */
[--C-:B------:R-:W-:Y:S01]  /*162f0*/  FFMA.FTZ R96, R96, c[0x0][0x2d0], -R174.reuse ;  /* 0x0000b40060607a23 */ /* 0x100fe200000108ae */
[----:B------:R-:W-:Y:S01]  /*16300*/  ISETP.LT.OR P1, PT, R22, 0x49, P1 ;  /* 0x000000491600780c */ /* 0x000fe20000f21670 */
[----:B------:R-:W-:Y:S01]  /*16310*/  FFMA.FTZ R174, R97, c[0x0][0x2d0], -R174 ;  /* 0x0000b40061ae7a23 */ /* 0x000fe200000108ae */
[----:B------:R-:W-:Y:S02]  /*16320*/  ISETP.GT.AND P6, PT, R170, 0x50, P6 ;  /* 0x00000050aa00780c */ /* 0x000fe400037c4270 */
[----:B------:R-:W-:Y:S01]  /*16330*/  FSEL R179, R79, -INF , !P0 ;  /* 0xff8000004fb37808 */ /* 0x000fe20004000000 */
[----:B------:R-:W-:Y:S01]  /*16340*/  MUFU.EX2 R87, R87 ;  /* 0x0000005700577308 */ /* 0x000fe20000000800 */
[----:B------:R-:W-:Y:S02]  /*16350*/  PLOP3.LUT P0, PT, PT, PT, UP2, 0x40, 0x0 ;  /* 0x000000000000781c */ /* 0x000fe40003f0e828 */
[----:B------:R-:W-:Y:S02]  /*16360*/  FMNMX.FTZ R4, R186, R4, !PT ;  /* 0x00000004ba047209 */ /* 0x000fe40007810000 */
[----:B------:R-:W-:Y:S02]  /*16370*/  ISETP.LT.OR P6, PT, R22, 0x51, P6 ;  /* 0x000000511600780c */ /* 0x000fe400037c1670 */
[----:B------:R-:W-:Y:S02]  /*16380*/  ISETP.GT.AND P0, PT, R170, 0x51, P0 ;  /* 0x00000051aa00780c */ /* 0x000fe40000704270 */
[----:B------:R-:W-:Y:S01]  /*16390*/  FSEL R181, R78, -INF , !P1 ;  /* 0xff8000004eb57808 */ /* 0x000fe20004800000 */
[----:B------:R-:W-:Y:S01]  /*163a0*/  MUFU.EX2 R189, R189 ;  /* 0x000000bd00bd7308 */ /* 0x000fe20000000800 */
[----:B------:R-:W-:Y:S02]  /*163b0*/  FMNMX.FTZ R4, R183, R4, !PT ;  /* 0x00000004b7047209 */ /* 0x000fe40007810000 */
[----:B------:R-:W-:Y:S02]  /*163c0*/  ISETP.LT.OR P0, PT, R22, 0x52, P0 ;  /* 0x000000521600780c */ /* 0x000fe40000701670 */
[----:B------:R-:W-:Y:S02]  /*163d0*/  FSEL R90, R90, -INF , !P6 ;  /* 0xff8000005a5a7808 */ /* 0x000fe40007000000 */
[----:B------:R-:W-:Y:S02]  /*163e0*/  PLOP3.LUT P6, PT, PT, PT, UP1, 0x40, 0x0 ;  /* 0x000000000000781c */ /* 0x000fe40003fce818 */
[----:B------:R-:W-:Y:S01]  /*163f0*/  FMNMX.FTZ R4, R181, R4, !PT ;  /* 0x00000004b5047209 */ /* 0x000fe20007810000 */
[----:B------:R-:W-:Y:S01]  /*16400*/  MUFU.EX2 R195, R195 ;  /* 0x000000c300c37308 */ /* 0x000fe20000000800 */
[----:B------:R-:W-:Y:S02]  /*16410*/  ISETP.GT.AND P6, PT, R170, 0x58, P6 ;  /* 0x00000058aa00780c */ /* 0x000fe400037c4270 */
[----:B------:R-:W-:Y:S02]  /*16420*/  FSEL R91, R91, -INF , !P0 ;  /* 0xff8000005b5b7808 */ /* 0x000fe40004000000 */
[----:B------:R-:W-:Y:S01]  /*16430*/  PLOP3.LUT P0, PT, PT, PT, UP0, 0x40, 0x0 ;  /* 0x000000000000781c */ /* 0x000fe20003f0e808 */
[----:B------:R-:W-:Y:S01]  /*16440*/  UISETP.GT.AND UP0, UPT, UR17, UR5, UPT ;  /* 0x000000051100728c */ /* 0x000fe2000bf04270 */
[----:B------:R-:W-:Y:S01]  /*16450*/  FMNMX.FTZ R4, R179, R4, !PT ;  /* 0x00000004b3047209 */ /* 0x000fe20007810000 */
[----:B------:R-:W-:Y:S01]  /*16460*/  UIADD3 UR17, UR17, -0x1, URZ ;  /* 0xffffffff11117890 */ /* 0x000fe2000fffe03f */
[----:B------:R-:W-:Y:S01]  /*16470*/  ISETP.LT.OR P6, PT, R22, 0x59, P6 ;  /* 0x000000591600780c */ /* 0x000fe200037c1670 */
[----:B------:R-:W-:Y:S01]  /*16480*/  MUFU.EX2 R194, R194 ;  /* 0x000000c200c27308 */ /* 0x000fe20000000800 */
[----:B------:R-:W-:Y:S02]  /*16490*/  ISETP.GT.AND P0, PT, R170, 0x59, P0 ;  /* 0x00000059aa00780c */ /* 0x000fe40000704270 */
[----:B------:R-:W-:Y:S02]  /*164a0*/  FMNMX.FTZ R4, R90, R4, !PT ;  /* 0x000000045a047209 */ /* 0x000fe40007810000 */
[----:B------:R-:W-:Y:S02]  /*164b0*/  ISETP.LT.OR P0, PT, R22, 0x5a, P0 ;  /* 0x0000005a1600780c */ /* 0x000fe40000701670 */
[----:B------:R-:W-:Y:S02]  /*164c0*/  FSEL R94, R94, -INF , !P6 ;  /* 0xff8000005e5e7808 */ /* 0x000fe40007000000 */
[----:B------:R-:W-:Y:S01]  /*164d0*/  FMNMX.FTZ R4, R91, R4, !PT ;  /* 0x000000045b047209 */ /* 0x000fe20007810000 */
[----:B------:R-:W-:Y:S01]  /*164e0*/  MUFU.EX2 R204, R204 ;  /* 0x000000cc00cc7308 */ /* 0x000fe20000000800 */
[----:B------:R-:W-:Y:S02]  /*164f0*/  FSEL R45, R95, -INF , !P0 ;  /* 0xff8000005f2d7808 */ /* 0x000fe40004000000 */
[----:B------:R-:W-:Y:S02]  /*16500*/  FMNMX.FTZ R4, R94, R4, !PT ;  /* 0x000000045e047209 */ /* 0x000fe40007810000 */
[----:B-1----:R-:W-:Y:S02]  /*16510*/  FMNMX.FTZ R0, R5, R0, !PT ;  /* 0x0000000005007209 */ /* 0x002fe40007810000 */
[----:B------:R-:W-:Y:S02]  /*16520*/  FMNMX.FTZ R4, R45, R4, !PT ;  /* 0x000000042d047209 */ /* 0x000fe40007810000 */
[----:B------:R-:W-:Y:S01]  /*16530*/  FSETP.NEU.FTZ.AND P1, PT, R2, -INF , PT ;  /* 0xff8000000200780b */ /* 0x000fe20003f3d000 */
[----:B------:R-:W-:Y:S01]  /*16540*/  MUFU.EX2 R247, R247 ;  /* 0x000000f700f77308 */ /* 0x000fe20000000800 */
[C---:B------:R-:W-:Y:S01]  /*16550*/  FMUL.FTZ R170, R0.reuse, c[0x0][0x2d0] ;  /* 0x0000b40000aa7a20 */ /* 0x040fe20000410000 */
[----:B------:R-:W1:Y:S01]  /*16560*/  SHFL.BFLY PT, R5, R4, 0x2, 0x1f ;  /* 0x0c401f0004057f89 */ /* 0x000e6200000e0000 */
[----:B------:R-:W-:Y:S02]  /*16570*/  FSETP.NEU.FTZ.AND P0, PT, R0, -INF , PT ;  /* 0xff8000000000780b */ /* 0x000fe40003f1d000 */
[----:B------:R-:W-:Y:S02]  /*16580*/  FSEL R173, R173, RZ, P1 ;  /* 0x000000ffadad7208 */ /* 0x000fe40000800000 */
[----:B------:R-:W-:Y:S02]  /*16590*/  FSEL R170, R170, RZ, P0 ;  /* 0x000000ffaaaa7208 */ /* 0x000fe40000000000 */
[----:B---3--:R-:W-:Y:S01]  /*165a0*/  F2FP.BF16.PACK_AB R48, R68, R74 ;  /* 0x0000004a4430723e */ /* 0x008fe200000010ff */
[----:B------:R-:W-:Y:S01]  /*165b0*/  MUFU.EX2 R203, R203 ;  /* 0x000000cb00cb7308 */ /* 0x000fe20000000800 */
[--C-:B------:R-:W-:Y:S01]  /*165c0*/  FFMA.FTZ R73, R21, c[0x0][0x2d0], -R173.reuse ;  /* 0x0000b40015497a23 */ /* 0x100fe200000108ad */
[----:B----4-:R-:W-:Y:S01]  /*165d0*/  F2FP.BF16.PACK_AB R50, R46, R47 ;  /* 0x0000002f2e32723e */ /* 0x010fe200000010ff */
[----:B------:R-:W-:Y:S01]  /*165e0*/  LDSM.16.MT88.4 R20, [R225+0x100] ;  /* 0x00010000e114783b */ /* 0x000fe20000004200 */
[--C-:B------:R-:W-:Y:S02]  /*165f0*/  FFMA.FTZ R69, R18, c[0x0][0x2d0], -R173.reuse ;  /* 0x0000b40012457a23 */ /* 0x100fe400000108ad */
[--C-:B------:R-:W-:Y:S02]  /*16600*/  FFMA.FTZ R72, R19, c[0x0][0x2d0], -R173.reuse ;  /* 0x0000b40013487a23 */ /* 0x100fe400000108ad */
[--C-:B------:R-:W-:Y:S02]  /*16610*/  FFMA.FTZ R75, R7, c[0x0][0x2d0], -R173.reuse ;  /* 0x0000b400074b7a23 */ /* 0x100fe400000108ad */
[----:B------:R-:W-:Y:S01]  /*16620*/  MUFU.EX2 R73, R73 ;  /* 0x0000004900497308 */ /* 0x000fe20000000800 */
[--C-:B------:R-:W-:Y:S02]  /*16630*/  FFMA.FTZ R95, R52, c[0x0][0x2d0], -R173.reuse ;  /* 0x0000b400345f7a23 */ /* 0x100fe400000108ad */
[----:B------:R-:W-:Y:S01]  /*16640*/  LDSM.16.MT88.4 R52, [R219+0x100] ;  /* 0x00010000db34783b */ /* 0x000fe20000004200 */
[--C-:B------:R-:W-:Y:S01]  /*16650*/  FFMA.FTZ R85, R17, c[0x0][0x2d0], -R173.reuse ;  /* 0x0000b40011557a23 */ /* 0x100fe200000108ad */
[----:B-1----:R-:W-:Y:S01]  /*16660*/  FMNMX.FTZ R4, R4, R5, !PT ;  /* 0x0000000504047209 */ /* 0x002fe20007810000 */
[--C-:B------:R-:W-:Y:S01]  /*16670*/  FFMA.FTZ R78, R8, c[0x0][0x2d0], -R170.reuse ;  /* 0x0000b400084e7a23 */ /* 0x100fe200000108aa */
[----:B------:R-:W-:Y:S01]  /*16680*/  FSEL R5, R3, RZ, P2 ;  /* 0x000000ff03057208 */ /* 0x000fe20001000000 */
[--C-:B------:R-:W-:Y:S02]  /*16690*/  FFMA.FTZ R71, R9, c[0x0][0x2d0], -R170.reuse ;  /* 0x0000b40009477a23 */ /* 0x100fe400000108aa */
[----:B------:R-:W1:Y:S01]  /*166a0*/  MUFU.EX2 R75, R75 ;  /* 0x0000004b004b7308 */ /* 0x000e620000000800 */
[----:B------:R-:W2:Y:S01]  /*166b0*/  SHFL.BFLY PT, R44, R4, 0x1, 0x1f ;  /* 0x0c201f00042c7f89 */ /* 0x000ea200000e0000 */
[----:B------:R-:W-:Y:S02]  /*166c0*/  FFMA.FTZ R83, R6, c[0x0][0x2d0], -R173 ;  /* 0x0000b40006537a23 */ /* 0x000fe400000108ad */
[----:B------:R-:W-:Y:S01]  /*166d0*/  FADD.FTZ R43, -R5, R167 ;  /* 0x000000a7052b7221 */ /* 0x000fe20000010100 */
[----:B------:R-:W-:Y:S01]  /*166e0*/  FSEL R5, R2, RZ, P1 ;  /* 0x000000ff02057208 */ /* 0x000fe20000800000 */
[----:B------:R-:W-:Y:S02]  /*166f0*/  FFMA.FTZ R187, R187, c[0x0][0x2d0], -R170 ;  /* 0x0000b400bbbb7a23 */ /* 0x000fe400000108aa */
[----:B------:R-:W-:Y:S02]  /*16700*/  FMUL.FTZ R43, R43, c[0x0][0x2d0] ;  /* 0x0000b4002b2b7a20 */ /* 0x000fe40000410000 */
[----:B------:R-:W-:Y:S01]  /*16710*/  MUFU.EX2 R69, R69 ;  /* 0x0000004500457308 */ /* 0x000fe20000000800 */
[----:B------:R-:W-:Y:S01]  /*16720*/  FADD.FTZ R42, -R5, R166 ;  /* 0x000000a6052a7221 */ /* 0x000fe20000010100 */
[----:B------:R-:W-:Y:S01]  /*16730*/  FSEL R5, R0, RZ, P0 ;  /* 0x000000ff00057208 */ /* 0x000fe20000000000 */
[--C-:B------:R-:W-:Y:S02]  /*16740*/  FFMA.FTZ R166, R67, c[0x0][0x2d0], -R170.reuse ;  /* 0x0000b40043a67a23 */ /* 0x100fe400000108aa */
[----:B------:R-:W-:Y:S02]  /*16750*/  FMUL.FTZ R42, R42, c[0x0][0x2d0] ;  /* 0x0000b4002a2a7a20 */ /* 0x000fe40000410000 */
[----:B------:R-:W-:Y:S02]  /*16760*/  FADD.FTZ R5, -R5, R165 ;  /* 0x000000a505057221 */ /* 0x000fe40000010100 */
[--C-:B------:R-:W-:Y:S01]  /*16770*/  FFMA.FTZ R184, R184, c[0x0][0x2d0], -R170.reuse ;  /* 0x0000b400b8b87a23 */ /* 0x100fe200000108aa */
[----:B------:R-:W3:Y:S01]  /*16780*/  MUFU.EX2 R72, R72 ;  /* 0x0000004800487308 */ /* 0x000ee20000000800 */
[----:B------:R-:W-:Y:S02]  /*16790*/  FMUL.FTZ R5, R5, c[0x0][0x2d0] ;  /* 0x0000b40005057a20 */ /* 0x000fe40000410000 */
[--C-:B------:R-:W-:Y:S01]  /*167a0*/  FFMA.FTZ R182, R182, c[0x0][0x2d0], -R170.reuse ;  /* 0x0000b400b6b67a23 */ /* 0x100fe200000108aa */
[----:B-1----:R-:W-:Y:S01]  /*167b0*/  F2FP.BF16.PACK_AB R49, R75, R73 ;  /* 0x000000494b31723e */ /* 0x002fe200000010ff */
[--C-:B------:R-:W-:Y:S01]  /*167c0*/  FFMA.FTZ R180, R180, c[0x0][0x2d0], -R170.reuse ;  /* 0x0000b400b4b47a23 */ /* 0x100fe200000108aa */
[----:B--2---:R-:W-:Y:S01]  /*167d0*/  FMNMX.FTZ R44, R44, R4, !PT ;  /* 0x000000042c2c7209 */ /* 0x004fe20007810000 */
[--C-:B------:R-:W-:Y:S02]  /*167e0*/  FFMA.FTZ R70, R12, c[0x0][0x2d0], -R170.reuse ;  /* 0x0000b4000c467a23 */ /* 0x100fe400000108aa */
[--C-:B------:R-:W-:Y:S01]  /*167f0*/  FFMA.FTZ R76, R13, c[0x0][0x2d0], -R170.reuse ;  /* 0x0000b4000d4c7a23 */ /* 0x100fe200000108aa */
[----:B------:R-:W1:Y:S01]  /*16800*/  MUFU.EX2 R43, R43 ;  /* 0x0000002b002b7308 */ /* 0x000e620000000800 */
[C---:B------:R-:W-:Y:S01]  /*16810*/  FSETP.NEU.FTZ.AND P0, PT, R44.reuse, -INF , PT ;  /* 0xff8000002c00780b */ /* 0x040fe20003f1d000 */
[----:B------:R-:W-:Y:S02]  /*16820*/  FMUL.FTZ R165, R44, c[0x0][0x2d0] ;  /* 0x0000b4002ca57a20 */ /* 0x000fe40000410000 */
[--C-:B------:R-:W-:Y:S01]  /*16830*/  FFMA.FTZ R196, R196, c[0x0][0x2d0], -R173.reuse ;  /* 0x0000b400c4c47a23 */ /* 0x100fe200000108ad */
[----:B------:R-:W-:Y:S01]  /*16840*/  FSEL R4, R44, RZ, P0 ;  /* 0x000000ff2c047208 */ /* 0x000fe20000000000 */
[----:B------:R-:W-:Y:S01]  /*16850*/  FFMA.FTZ R197, R197, c[0x0][0x2d0], -R173 ;  /* 0x0000b400c5c57a23 */ /* 0x000fe200000108ad */
[----:B------:R-:W-:Y:S01]  /*16860*/  FSEL R165, R165, RZ, P0 ;  /* 0x000000ffa5a57208 */ /* 0x000fe20000000000 */
[----:B------:R-:W-:Y:S01]  /*16870*/  FFMA.FTZ R198, R198, c[0x0][0x2d0], -R170 ;  /* 0x0000b400c6c67a23 */ /* 0x000fe200000108aa */
[----:B------:R-:W-:Y:S01]  /*16880*/  PLOP3.LUT P0, PT, PT, PT, UP0, 0x80, 0x0 ;  /* 0x000000000000781c */ /* 0x000fe20003f0f008 */
[----:B------:R-:W2:Y:S01]  /*16890*/  MUFU.EX2 R42, R42 ;  /* 0x0000002a002a7308 */ /* 0x000ea20000000800 */
[----:B------:R-:W-:Y:S02]  /*168a0*/  FADD.FTZ R4, -R4, R164 ;  /* 0x000000a404047221 */ /* 0x000fe40000010100 */
[--C-:B------:R-:W-:Y:S01]  /*168b0*/  FFMA.FTZ R167, R60, c[0x0][0x2d0], -R165.reuse ;  /* 0x0000b4003ca77a23 */ /* 0x100fe200000108a5 */
[----:B---3--:R-:W-:Y:S01]  /*168c0*/  F2FP.BF16.PACK_AB R51, R72, R69 ;  /* 0x000000454833723e */ /* 0x008fe200000010ff */
[----:B------:R-:W-:Y:S02]  /*168d0*/  FMUL.FTZ R4, R4, c[0x0][0x2d0] ;  /* 0x0000b40004047a20 */ /* 0x000fe40000410000 */
[--C-:B------:R-:W-:Y:S02]  /*168e0*/  FFMA.FTZ R82, R10, c[0x0][0x2d0], -R165.reuse ;  /* 0x0000b4000a527a23 */ /* 0x100fe400000108a5 */
[----:B------:R-:W-:Y:S01]  /*168f0*/  FFMA.FTZ R81, R11, c[0x0][0x2d0], -R165 ;  /* 0x0000b4000b517a23 */ /* 0x000fe200000108a5 */
[----:B------:R3:W4:Y:S01]  /*16900*/  MUFU.EX2 R41, R5 ;  /* 0x0000000500297308 */ /* 0x0007220000000800 */
[----:B------:R-:W-:Y:S02]  /*16910*/  FFMA.FTZ R164, R29, c[0x0][0x2d0], -R173 ;  /* 0x0000b4001da47a23 */ /* 0x000fe400000108ad */
[--C-:B------:R-:W-:Y:S02]  /*16920*/  FFMA.FTZ R186, R186, c[0x0][0x2d0], -R165.reuse ;  /* 0x0000b400baba7a23 */ /* 0x100fe400000108a5 */
[C---:B-1----:R-:W-:Y:S02]  /*16930*/  FMUL.FTZ R16, R43.reuse, R148 ;  /* 0x000000942b107220 */ /* 0x042fe40000410000 */
[C---:B------:R-:W-:Y:S02]  /*16940*/  FMUL.FTZ R17, R43.reuse, R149 ;  /* 0x000000952b117220 */ /* 0x040fe40000410000 */
[----:B------:R-:W-:Y:S01]  /*16950*/  FMUL.FTZ R104, R43, R104 ;  /* 0x000000682b687220 */ /* 0x000fe20000410000 */
[----:B------:R1:W5:Y:S01]  /*16960*/  MUFU.EX2 R40, R4 ;  /* 0x0000000400287308 */ /* 0x0003620000000800 */
[--C-:B------:R-:W-:Y:S02]  /*16970*/  FFMA.FTZ R80, R14, c[0x0][0x2d0], -R165.reuse ;  /* 0x0000b4000e507a23 */ /* 0x100fe400000108a5 */
[--C-:B------:R-:W-:Y:S02]  /*16980*/  FFMA.FTZ R79, R15, c[0x0][0x2d0], -R165.reuse ;  /* 0x0000b4000f4f7a23 */ /* 0x100fe400000108a5 */
[C---:B--2---:R-:W-:Y:S02]  /*16990*/  FMUL.FTZ R18, R42.reuse, R150 ;  /* 0x000000962a127220 */ /* 0x044fe40000410000 */
[C---:B------:R-:W-:Y:S02]  /*169a0*/  FMUL.FTZ R19, R42.reuse, R151 ;  /* 0x000000972a137220 */ /* 0x040fe40000410000 */
[----:B------:R-:W-:Y:S01]  /*169b0*/  LDSM.16.MT88.4 R148, [R225+0x2900] ;  /* 0x00290000e194783b */ /* 0x000fe20000004200 */
[----:B------:R-:W-:Y:S01]  /*169c0*/  MUFU.EX2 R78, R78 ;  /* 0x0000004e004e7308 */ /* 0x000fe20000000800 */
[C---:B------:R-:W-:Y:S02]  /*169d0*/  FMUL.FTZ R6, R42.reuse, R162 ;  /* 0x000000a22a067220 */ /* 0x040fe40000410000 */
[----:B------:R-:W-:Y:S02]  /*169e0*/  FMUL.FTZ R7, R42, R163 ;  /* 0x000000a32a077220 */ /* 0x000fe40000410000 */
[----:B---3--:R-:W-:Y:S02]  /*169f0*/  FMUL.FTZ R5, R43, R161 ;  /* 0x000000a12b057220 */ /* 0x008fe40000410000 */
[C---:B----4-:R-:W-:Y:S02]  /*16a00*/  FMUL.FTZ R8, R41.reuse, R156 ;  /* 0x0000009c29087220 */ /* 0x050fe40000410000 */
[C---:B------:R-:W-:Y:S01]  /*16a10*/  FMUL.FTZ R9, R41.reuse, R157 ;  /* 0x0000009d29097220 */ /* 0x040fe20000410000 */
[----:B------:R-:W2:Y:S01]  /*16a20*/  MUFU.EX2 R71, R71 ;  /* 0x0000004700477308 */ /* 0x000ea20000000800 */
[C---:B------:R-:W-:Y:S02]  /*16a30*/  FMUL.FTZ R12, R41.reuse, R152 ;  /* 0x00000098290c7220 */ /* 0x040fe40000410000 */
[----:B------:R-:W-:Y:S02]  /*16a40*/  FMUL.FTZ R13, R41, R153 ;  /* 0x00000099290d7220 */ /* 0x000fe40000410000 */
[----:B-1----:R-:W-:Y:S02]  /*16a50*/  FMUL.FTZ R4, R43, R160 ;  /* 0x000000a02b047220 */ /* 0x002fe40000410000 */
[C---:B-----5:R-:W-:Y:S02]  /*16a60*/  FMUL.FTZ R10, R40.reuse, R158 ;  /* 0x0000009e280a7220 */ /* 0x060fe40000410000 */
[C---:B------:R-:W-:Y:S01]  /*16a70*/  FMUL.FTZ R11, R40.reuse, R159 ;  /* 0x0000009f280b7220 */ /* 0x040fe20000410000 */
[----:B------:R-:W-:Y:S01]  /*16a80*/  MUFU.EX2 R70, R70 ;  /* 0x0000004600467308 */ /* 0x000fe20000000800 */
[C---:B------:R-:W-:Y:S01]  /*16a90*/  FMUL.FTZ R29, R41.reuse, R137 ;  /* 0x00000089291d7220 */ /* 0x040fe20000410000 */
[-C--:B------:R-:W-:Y:S05]  /*16aa0*/  HMMA.16816.F32.BF16 R4, R48, R20.reuse, R4 ;  /* 0x000000143004723c */ /* 0x080fea0000041804 */
[C---:B------:R-:W-:Y:S02]  /*16ab0*/  FMUL.FTZ R14, R40.reuse, R154 ;  /* 0x0000009a280e7220 */ /* 0x040fe40000410000 */
[C---:B------:R-:W-:Y:S01]  /*16ac0*/  FMUL.FTZ R15, R40.reuse, R155 ;  /* 0x0000009b280f7220 */ /* 0x040fe20000410000 */
[----:B------:R-:W1:Y:S01]  /*16ad0*/  MUFU.EX2 R76, R76 ;  /* 0x0000004c004c7308 */ /* 0x000e620000000800 */
[----:B------:R-:W-:Y:S03]  /*16ae0*/  FMUL.FTZ R24, R41, R140 ;  /* 0x0000008c29187220 */ /* 0x000fe60000410000 */
[----:B--2---:R-:W-:Y:S01]  /*16af0*/  F2FP.BF16.PACK_AB R36, R71, R78 ;  /* 0x0000004e4724723e */ /* 0x004fe200000010ff */
[----:B------:R-:W-:Y:S02]  /*16b00*/  FMUL.FTZ R25, R41, R141 ;  /* 0x0000008d29197220 */ /* 0x000fe40000410000 */
[C---:B------:R-:W-:Y:S02]  /*16b10*/  FMUL.FTZ R26, R40.reuse, R142 ;  /* 0x0000008e281a7220 */ /* 0x040fe40000410000 */
[C---:B------:R-:W-:Y:S01]  /*16b20*/  FMUL.FTZ R27, R40.reuse, R143 ;  /* 0x0000008f281b7220 */ /* 0x040fe20000410000 */
[----:B------:R-:W-:Y:S01]  /*16b30*/  MUFU.EX2 R82, R82 ;  /* 0x0000005200527308 */ /* 0x000fe20000000800 */
[C---:B------:R-:W-:Y:S02]  /*16b40*/  FMUL.FTZ R30, R40.reuse, R138 ;  /* 0x0000008a281e7220 */ /* 0x040fe40000410000 */
[----:B------:R-:W-:Y:S02]  /*16b50*/  FMUL.FTZ R31, R40, R139 ;  /* 0x0000008b281f7220 */ /* 0x000fe40000410000 */
[C---:B------:R-:W-:Y:S02]  /*16b60*/  FMUL.FTZ R100, R43.reuse, R100 ;  /* 0x000000642b647220 */ /* 0x040fe40000410000 */
[----:B------:R-:W-:Y:S02]  /*16b70*/  FMUL.FTZ R101, R43, R101 ;  /* 0x000000652b657220 */ /* 0x000fe40000410000 */
[C---:B------:R-:W-:Y:S01]  /*16b80*/  FMUL.FTZ R102, R42.reuse, R102 ;  /* 0x000000662a667220 */ /* 0x040fe20000410000 */
[----:B------:R-:W2:Y:S01]  /*16b90*/  MUFU.EX2 R81, R81 ;  /* 0x0000005100517308 */ /* 0x000ea20000000800 */
[----:B------:R-:W-:Y:S02]  /*16ba0*/  FMUL.FTZ R103, R42, R103 ;  /* 0x000000672a677220 */ /* 0x000fe40000410000 */
[--C-:B------:R-:W-:Y:S01]  /*16bb0*/  FFMA.FTZ R137, R57, c[0x0][0x2d0], -R170.reuse ;  /* 0x0000b40039897a23 */ /* 0x100fe200000108aa */
[----:B-1----:R-:W-:Y:S01]  /*16bc0*/  F2FP.BF16.PACK_AB R38, R76, R70 ;  /* 0x000000464c26723e */ /* 0x002fe200000010ff */
[--C-:B------:R-:W-:Y:S02]  /*16bd0*/  FFMA.FTZ R138, R56, c[0x0][0x2d0], -R170.reuse ;  /* 0x0000b400388a7a23 */ /* 0x100fe400000108aa */
[----:B------:R-:W1:Y:S01]  /*16be0*/  LDSM.16.MT88.4 R56, [R218+0x100] ;  /* 0x00010000da38783b */ /* 0x000e620000004200 */
[----:B------:R-:W-:Y:S02]  /*16bf0*/  FMUL.FTZ R105, R43, R105 ;  /* 0x000000692b697220 */ /* 0x000fe40000410000 */
[----:B------:R-:W-:Y:S01]  /*16c00*/  MUFU.EX2 R80, R80 ;  /* 0x0000005000507308 */ /* 0x000fe20000000800 */
[C---:B------:R-:W-:Y:S02]  /*16c10*/  FMUL.FTZ R106, R42.reuse, R106 ;  /* 0x0000006a2a6a7220 */ /* 0x040fe40000410000 */
[----:B------:R-:W-:Y:S02]  /*16c20*/  FMUL.FTZ R107, R42, R107 ;  /* 0x0000006b2a6b7220 */ /* 0x000fe40000410000 */
[C---:B------:R-:W-:Y:S02]  /*16c30*/  FMUL.FTZ R108, R41.reuse, R108 ;  /* 0x0000006c296c7220 */ /* 0x040fe40000410000 */
[----:B------:R-:W-:Y:S02]  /*16c40*/  FMUL.FTZ R109, R41, R109 ;  /* 0x0000006d296d7220 */ /* 0x000fe40000410000 */
[C---:B------:R-:W-:Y:S01]  /*16c50*/  FMUL.FTZ R110, R40.reuse, R110 ;  /* 0x0000006e286e7220 */ /* 0x040fe20000410000 */
[----:B------:R-:W3:Y:S01]  /*16c60*/  MUFU.EX2 R79, R79 ;  /* 0x0000004f004f7308 */ /* 0x000ee20000000800 */
[----:B------:R-:W-:Y:S02]  /*16c70*/  FMUL.FTZ R111, R40, R111 ;  /* 0x0000006f286f7220 */ /* 0x000fe40000410000 */
[----:B------:R-:W-:Y:S01]  /*16c80*/  FMUL.FTZ R112, R43, R112 ;  /* 0x000000702b707220 */ /* 0x000fe20000410000 */
[----:B--2---:R-:W-:Y:S01]  /*16c90*/  F2FP.BF16.PACK_AB R37, R81, R82 ;  /* 0x000000525125723e */ /* 0x004fe200000010ff */
[C---:B------:R-:W-:Y:S02]  /*16ca0*/  FMUL.FTZ R113, R43.reuse, R113 ;  /* 0x000000712b717220 */ /* 0x040fe40000410000 */
        /* <DEDUP_REMOVED lines=8> */
[----:B------:R-:W-:Y:S01]  /*16d30*/  MUFU.EX2 R138, R138 ;  /* 0x0000008a008a7308 */ /* 0x000fe20000000800 */
[----:B------:R-:W-:Y:S02]  /*16d40*/  FMUL.FTZ R121, R41, R121 ;  /* 0x0000007929797220 */ /* 0x000fe40000410000 */
[C---:B------:R-:W-:Y:S01]  /*16d50*/  FMUL.FTZ R122, R40.reuse, R122 ;  /* 0x0000007a287a7220 */ /* 0x040fe20000410000 */
[----:B---3--:R-:W-:Y:S01]  /*16d60*/  F2FP.BF16.PACK_AB R39, R79, R80 ;  /* 0x000000504f27723e */ /* 0x008fe200000010ff */
[C---:B------:R-:W-:Y:S02]  /*16d70*/  FMUL.FTZ R123, R40.reuse, R123 ;  /* 0x0000007b287b7220 */ /* 0x040fe40000410000 */
[C---:B------:R-:W-:Y:S02]  /*16d80*/  FMUL.FTZ R124, R41.reuse, R124 ;  /* 0x0000007c297c7220 */ /* 0x040fe40000410000 */
[----:B------:R-:W-:Y:S01]  /*16d90*/  FMUL.FTZ R125, R41, R125 ;  /* 0x0000007d297d7220 */ /* 0x000fe20000410000 */
[----:B------:R-:W-:Y:S01]  /*16da0*/  MUFU.EX2 R166, R166 ;  /* 0x000000a600a67308 */ /* 0x000fe20000000800 */
[C---:B------:R-:W-:Y:S04]  /*16db0*/  HMMA.16816.F32.BF16 R8, R36.reuse, R20, R8 ;  /* 0x000000142408723c */ /* 0x040fe80000041808 */
[C---:B------:R-:W-:Y:S02]  /*16dc0*/  FMUL.FTZ R126, R40.reuse, R126 ;  /* 0x0000007e287e7220 */ /* 0x040fe40000410000 */
[----:B------:R-:W-:Y:S02]  /*16dd0*/  FMUL.FTZ R127, R40, R127 ;  /* 0x0000007f287f7220 */ /* 0x000fe40000410000 */
[-C--:B------:R-:W-:Y:S01]  /*16de0*/  HMMA.16816.F32.BF16 R12, R36, R22.reuse, R12 ;  /* 0x00000016240c723c */ /* 0x080fe2000004180c */
[----:B------:R-:W-:Y:S03]  /*16df0*/  MUFU.EX2 R167, R167 ;  /* 0x000000a700a77308 */ /* 0x000fe60000000800 */
[C---:B------:R-:W-:Y:S02]  /*16e00*/  FMUL.FTZ R20, R43.reuse, R144 ;  /* 0x000000902b147220 */ /* 0x040fe40000410000 */
[----:B------:R-:W-:Y:S02]  /*16e10*/  FMUL.FTZ R21, R43, R145 ;  /* 0x000000912b157220 */ /* 0x000fe40000410000 */
[C---:B------:R-:W-:Y:S03]  /*16e20*/  HMMA.16816.F32.BF16 R16, R48.reuse, R22, R16 ;  /* 0x000000163010723c */ /* 0x040fe60000041810 */
[----:B------:R-:W-:Y:S01]  /*16e30*/  MUFU.EX2 R187, R187 ;  /* 0x000000bb00bb7308 */ /* 0x000fe20000000800 */
[--C-:B------:R-:W-:Y:S02]  /*16e40*/  FFMA.FTZ R183, R183, c[0x0][0x2d0], -R165.reuse ;  /* 0x0000b400b7b77a23 */ /* 0x100fe400000108a5 */
[--C-:B------:R-:W-:Y:S02]  /*16e50*/  FFMA.FTZ R181, R181, c[0x0][0x2d0], -R165.reuse ;  /* 0x0000b400b5b57a23 */ /* 0x100fe400000108a5 */
[C---:B------:R-:W-:Y:S04]  /*16e60*/  FMUL.FTZ R22, R42.reuse, R146 ;  /* 0x000000922a167220 */ /* 0x040fe80000410000 */
[----:B------:R-:W-:Y:S01]  /*16e70*/  FMUL.FTZ R23, R42, R147 ;  /* 0x000000932a177220 */ /* 0x000fe20000410000 */
[----:B------:R-:W-:Y:S01]  /*16e80*/  MUFU.EX2 R184, R184 ;  /* 0x000000b800b87308 */ /* 0x000fe20000000800 */
[--C-:B------:R-:W-:Y:S02]  /*16e90*/  FFMA.FTZ R179, R179, c[0x0][0x2d0], -R165.reuse ;  /* 0x0000b400b3b37a23 */ /* 0x100fe400000108a5 */
[--C-:B------:R-:W-:Y:S02]  /*16ea0*/  FFMA.FTZ R199, R199, c[0x0][0x2d0], -R170.reuse ;  /* 0x0000b400c7c77a23 */ /* 0x100fe400000108aa */
[--C-:B------:R-:W-:Y:S01]  /*16eb0*/  FFMA.FTZ R201, R201, c[0x0][0x2d0], -R170.reuse ;  /* 0x0000b400c9c97a23 */ /* 0x100fe200000108aa */
        /* <DEDUP_REMOVED lines=8> */
[--C-:B------:R-:W-:Y:S02]  /*16f40*/  FFMA.FTZ R32, R28, c[0x0][0x2d0], -R170.reuse ;  /* 0x0000b4001c207a23 */ /* 0x100fe400000108aa */
[C---:B------:R-:W-:Y:S03]  /*16f50*/  FMUL.FTZ R28, R41.reuse, R136 ;  /* 0x00000088291c7220 */ /* 0x040fe60000410000 */
[----:B------:R-:W-:Y:S02]  /*16f60*/  FMUL.FTZ R33, R41, R133 ;  /* 0x0000008529217220 */ /* 0x000fe40000410000 */
[----:B------:R-:W-:Y:S02]  /*16f70*/  FFMA.FTZ R133, R193, c[0x0][0x2d0], -R165 ;  /* 0x0000b400c1857a23 */ /* 0x000fe400000108a5 */
[-C--:B------:R-:W-:Y:S01]  /*16f80*/  HMMA.16816.F32.BF16 R28, R36, R34.reuse, R28 ;  /* 0x00000022241c723c */ /* 0x080fe2000004181c */
[----:B------:R2:W3:Y:S02]  /*16f90*/  MUFU.EX2 R136, R32 ;  /* 0x0000002000887308 */ /* 0x0004e40000000800 */
[----:B------:R-:W-:Y:S02]  /*16fa0*/  FFMA.FTZ R193, R65, c[0x0][0x2d0], -R173 ;  /* 0x0000b40041c17a23 */ /* 0x000fe400000108ad */
[----:B------:R-:W-:Y:S02]  /*16fb0*/  FFMA.FTZ R244, R244, c[0x0][0x2d0], -R165 ;  /* 0x0000b400f4f47a23 */ /* 0x000fe400000108a5 */
[--C-:B------:R-:W-:Y:S01]  /*16fc0*/  FFMA.FTZ R251, R251, c[0x0][0x2d0], -R173.reuse ;  /* 0x0000b400fbfb7a23 */ /* 0x100fe200000108ad */
[C---:B------:R-:W-:Y:S03]  /*16fd0*/  HMMA.16816.F32.BF16 R100, R48.reuse, R34, R100 ;  /* 0x000000223064723c */ /* 0x040fe60000041864 */
[----:B------:R-:W-:Y:S01]  /*16fe0*/  MUFU.EX2 R133, R133 ;  /* 0x0000008500857308 */ /* 0x000fe20000000800 */
[--C-:B------:R-:W-:Y:S02]  /*16ff0*/  FFMA.FTZ R250, R250, c[0x0][0x2d0], -R173.reuse ;  /* 0x0000b400fafa7a23 */ /* 0x100fe400000108ad */
[----:B------:R-:W-:Y:S02]  /*17000*/  FFMA.FTZ R208, R208, c[0x0][0x2d0], -R173 ;  /* 0x0000b400d0d07a23 */ /* 0x000fe400000108ad */
[-C--:B------:R-:W-:Y:S04]  /*17010*/  HMMA.16816.F32.BF16 R104, R48, R52.reuse, R104 ;  /* 0x000000343068723c */ /* 0x080fe80000041868 */
[----:B------:R-:W-:Y:S01]  /*17020*/  FMUL.FTZ R34, R40, R134 ;  /* 0x0000008628227220 */ /* 0x000fe20000410000 */
[----:B------:R-:W-:Y:S01]  /*17030*/  MUFU.EX2 R186, R186 ;  /* 0x000000ba00ba7308 */ /* 0x000fe20000000800 */
[--C-:B------:R-:W-:Y:S02]  /*17040*/  FFMA.FTZ R134, R66, c[0x0][0x2d0], -R165.reuse ;  /* 0x0000b40042867a23 */ /* 0x100fe400000108a5 */
[C---:B------:R-:W-:Y:S04]  /*17050*/  HMMA.16816.F32.BF16 R108, R36.reuse, R52, R108 ;  /* 0x00000034246c723c */ /* 0x040fe8000004186c */
[----:B--2---:R-:W-:Y:S02]  /*17060*/  FMUL.FTZ R32, R41, R132 ;  /* 0x0000008429207220 */ /* 0x004fe40000410000 */
[----:B------:R-:W-:Y:S01]  /*17070*/  FMUL.FTZ R35, R40, R135 ;  /* 0x0000008728237220 */ /* 0x000fe20000410000 */
[----:B------:R-:W2:Y:S01]  /*17080*/  MUFU.EX2 R134, R134 ;  /* 0x0000008600867308 */ /* 0x000ea20000000800 */
[----:B------:R-:W-:Y:S02]  /*17090*/  FFMA.FTZ R135, R61, c[0x0][0x2d0], -R165 ;  /* 0x0000b4003d877a23 */ /* 0x000fe400000108a5 */
[----:B------:R-:W-:Y:S02]  /*170a0*/  LDSM.16.MT88.4 R60, [R220+0x900] ;  /* 0x00090000dc3c783b */ /* 0x000fe40000004200 */
[----:B------:R-:W-:Y:S01]  /*170b0*/  FFMA.FTZ R206, R206, c[0x0][0x2d0], -R173 ;  /* 0x0000b400cece7a23 */ /* 0x000fe200000108ad */
[-C--:B------:R-:W-:Y:S03]  /*170c0*/  HMMA.16816.F32.BF16 R32, R36, R54.reuse, R32 ;  /* 0x000000362420723c */ /* 0x080fe60000041820 */
[--C-:B------:R-:W-:Y:S01]  /*170d0*/  FFMA.FTZ R249, R249, c[0x0][0x2d0], -R170.reuse ;  /* 0x0000b400f9f97a23 */ /* 0x100fe200000108aa */
[----:B------:R-:W-:Y:S01]  /*170e0*/  MUFU.EX2 R135, R135 ;  /* 0x0000008700877308 */ /* 0x000fe20000000800 */
[--C-:B------:R-:W-:Y:S02]  /*170f0*/  FFMA.FTZ R246, R246, c[0x0][0x2d0], -R170.reuse ;  /* 0x0000b400f6f67a23 */ /* 0x100fe400000108aa */
[--C-:B------:R-:W-:Y:S01]  /*17100*/  FFMA.FTZ R243, R243, c[0x0][0x2d0], -R170.reuse ;  /* 0x0000b400f3f37a23 */ /* 0x100fe200000108aa */
[C---:B------:R-:W-:Y:S01]  /*17110*/  HMMA.16816.F32.BF16 R112, R48.reuse, R54, R112 ;  /* 0x000000363070723c */ /* 0x040fe20000041870 */
[----:B------:R-:W4:Y:S03]  /*17120*/  LDSM.16.MT88.4 R52, [R225+0x900] ;  /* 0x00090000e134783b */ /* 0x000f260000004200 */
[----:B------:R-:W-:Y:S02]  /*17130*/  FFMA.FTZ R210, R210, c[0x0][0x2d0], -R170 ;  /* 0x0000b400d2d27a23 */ /* 0x000fe400000108aa */
[----:B------:R5:W-:Y:S01]  /*17140*/  MUFU.EX2 R132, R192 ;  /* 0x000000c000847308 */ /* 0x000be20000000800 */
[--C-:B------:R-:W-:Y:S01]  /*17150*/  FFMA.FTZ R248, R248, c[0x0][0x2d0], -R165.reuse ;  /* 0x0000b400f8f87a23 */ /* 0x100fe200000108a5 */
[-C--:B-1----:R-:W-:Y:S04]  /*17160*/  HMMA.16816.F32.BF16 R116, R48, R56.reuse, R116 ;  /* 0x000000383074723c */ /* 0x082fe80000041874 */
[--C-:B------:R-:W-:Y:S02]  /*17170*/  FFMA.FTZ R245, R245, c[0x0][0x2d0], -R165.reuse ;  /* 0x0000b400f5f57a23 */ /* 0x100fe400000108a5 */
[--C-:B------:R-:W-:Y:S02]  /*17180*/  FFMA.FTZ R242, R242, c[0x0][0x2d0], -R165.reuse ;  /* 0x0000b400f2f27a23 */ /* 0x100fe400000108a5 */
[C---:B------:R-:W-:Y:S01]  /*17190*/  HMMA.16816.F32.BF16 R120, R36.reuse, R56, R120 ;  /* 0x000000382478723c */ /* 0x040fe20000041878 */
[----:B------:R-:W-:Y:S03]  /*171a0*/  MUFU.EX2 R83, R83 ;  /* 0x0000005300537308 */ /* 0x000fe60000000800 */
[----:B------:R-:W-:Y:S02]  /*171b0*/  FFMA.FTZ R209, R209, c[0x0][0x2d0], -R165 ;  /* 0x0000b400d1d17a23 */ /* 0x000fe400000108a5 */
[--C-:B------:R-:W-:Y:S01]  /*171c0*/  FFMA.FTZ R190, R190, c[0x0][0x2d0], -R173.reuse ;  /* 0x0000b400bebe7a23 */ /* 0x100fe200000108ad */
[----:B---3--:R-:W-:Y:S01]  /*171d0*/  F2FP.BF16.PACK_AB R56, R137, R136 ;  /* 0x000000888938723e */ /* 0x008fe200000010ff */
[-C--:B------:R-:W-:Y:S03]  /*171e0*/  HMMA.16816.F32.BF16 R124, R36, R58.reuse, R124 ;  /* 0x0000003a247c723c */ /* 0x080fe6000004187c */
[----:B------:R-:W1:Y:S01]  /*171f0*/  MUFU.EX2 R85, R85 ;  /* 0x0000005500557308 */ /* 0x000e620000000800 */
[----:B--2---:R-:W-:Y:S01]  /*17200*/  F2FP.BF16.PACK_AB R57, R134, R133 ;  /* 0x000000858639723e */ /* 0x004fe200000010ff */
[--C-:B------:R-:W-:Y:S02]  /*17210*/  FFMA.FTZ R188, R188, c[0x0][0x2d0], -R173.reuse ;  /* 0x0000b400bcbc7a23 */ /* 0x100fe400000108ad */
[C---:B------:R-:W-:Y:S02]  /*17220*/  FMUL.FTZ R36, R43.reuse, R128 ;  /* 0x000000802b247220 */ /* 0x040fe40000410000 */
[----:B------:R-:W-:Y:S03]  /*17230*/  FMUL.FTZ R37, R43, R129 ;  /* 0x000000812b257220 */ /* 0x000fe60000410000 */
[C---:B------:R-:W-:Y:S01]  /*17240*/  FMUL.FTZ R38, R42.reuse, R130 ;  /* 0x000000822a267220 */ /* 0x040fe20000410000 */
[----:B------:R-:W-:Y:S01]  /*17250*/  MUFU.EX2 R95, R95 ;  /* 0x0000005f005f7308 */ /* 0x000fe20000000800 */
[----:B------:R-:W-:Y:S02]  /*17260*/  FMUL.FTZ R39, R42, R131 ;  /* 0x000000832a277220 */ /* 0x000fe40000410000 */
[--C-:B-----5:R-:W-:Y:S02]  /*17270*/  FFMA.FTZ R192, R64, c[0x0][0x2d0], -R173.reuse ;  /* 0x0000b40040c07a23 */ /* 0x120fe400000108ad */
[----:B------:R-:W2:Y:S01]  /*17280*/  LDSM.16.MT88.4 R64, [R219+0x900] ;  /* 0x00090000db40783b */ /* 0x000ea20000004200 */
[--C-:B------:R-:W-:Y:S02]  /*17290*/  FFMA.FTZ R178, R178, c[0x0][0x2d0], -R173.reuse ;  /* 0x0000b400b2b27a23 */ /* 0x100fe400000108ad */
[----:B------:R-:W-:Y:S02]  /*172a0*/  HMMA.16816.F32.BF16 R36, R48, R58, R36 ;  /* 0x0000003a3024723c */ /* 0x000fe40000041824 */
[----:B------:R-:W3:Y:S02]  /*172b0*/  MUFU.EX2 R164, R164 ;  /* 0x000000a400a47308 */ /* 0x000ee40000000800 */
[--C-:B------:R-:W-:Y:S02]  /*172c0*/  FFMA.FTZ R177, R177, c[0x0][0x2d0], -R173.reuse ;  /* 0x0000b400b1b17a23 */ /* 0x100fe400000108ad */
[--C-:B------:R-:W-:Y:S01]  /*172d0*/  FFMA.FTZ R171, R171, c[0x0][0x2d0], -R173.reuse ;  /* 0x0000b400abab7a23 */ /* 0x100fe200000108ad */
[----:B------:R-:W-:Y:S01]  /*172e0*/  F2FP.BF16.PACK_AB R48, R84, R77 ;  /* 0x0000004d5430723e */ /* 0x000fe200000010ff */
[--C-:B------:R-:W-:Y:S01]  /*172f0*/  FFMA.FTZ R169, R169, c[0x0][0x2d0], -R173.reuse ;  /* 0x0000b400a9a97a23 */ /* 0x100fe200000108ad */
[----:B-1----:R-:W-:Y:S03]  /*17300*/  F2FP.BF16.PACK_AB R49, R85, R83 ;  /* 0x000000535531723e */ /* 0x002fe600000010ff */
[----:B------:R-:W-:Y:S01]  /*17310*/  F2FP.BF16.PACK_AB R50, R87, R86 ;  /* 0x000000565732723e */ /* 0x000fe200000010ff */
[----:B------:R-:W-:Y:S01]  /*17320*/  MUFU.EX2 R183, R183 ;  /* 0x000000b700b77308 */ /* 0x000fe20000000800 */
[----:B------:R-:W-:Y:S01]  /*17330*/  F2FP.BF16.PACK_AB R58, R166, R138 ;  /* 0x0000008aa63a723e */ /* 0x000fe200000010ff */
[--C-:B------:R-:W-:Y:S01]  /*17340*/  FFMA.FTZ R97, R98, c[0x0][0x2d0], -R173.reuse ;  /* 0x0000b40062617a23 */ /* 0x100fe200000108ad */
[----:B------:R-:W-:Y:S01]  /*17350*/  F2FP.BF16.PACK_AB R59, R167, R135 ;  /* 0x00000087a73b723e */ /* 0x000fe200000010ff */
[----:B------:R-:W-:Y:S02]  /*17360*/  FFMA.FTZ R173, R99, c[0x0][0x2d0], -R173 ;  /* 0x0000b40063ad7a23 */ /* 0x000fe400000108ad */
[----:B------:R-:W-:Y:S02]  /*17370*/  FFMA.FTZ R78, R41, R239, R78 ;  /* 0x000000ef294e7223 */ /* 0x000fe4000001004e */
[----:B------:R-:W-:Y:S02]  /*17380*/  FFMA.FTZ R74, R43, R241, R74 ;  /* 0x000000f12b4a7223 */ /* 0x000fe4000001004a */
[----:B------:R-:W-:Y:S01]  /*17390*/  MUFU.EX2 R181, R181 ;  /* 0x000000b500b57308 */ /* 0x000fe20000000800 */
[----:B------:R-:W-:Y:S01]  /*173a0*/  FADD.FTZ R78, R71, R78 ;  /* 0x0000004e474e7221 */ /* 0x000fe20000010000 */
[----:B---3--:R-:W-:Y:S01]  /*173b0*/  F2FP.BF16.PACK_AB R51, R164, R95 ;  /* 0x0000005fa433723e */ /* 0x008fe200000010ff */
[----:B------:R-:W-:Y:S02]  /*173c0*/  FADD.FTZ R74, R68, R74 ;  /* 0x0000004a444a7221 */ /* 0x000fe40000010000 */
[----:B------:R-:W-:Y:S02]  /*173d0*/  FADD.FTZ R78, R70, R78 ;  /* 0x0000004e464e7221 */ /* 0x000fe40000010000 */
[----:B------:R-:W-:Y:S02]  /*173e0*/  FADD.FTZ R74, R47, R74 ;  /* 0x0000004a2f4a7221 */ /* 0x000fe40000010000 */
[-C--:B----4-:R-:W-:Y:S01]  /*173f0*/  HMMA.16816.F32.BF16 R4, R48, R52.reuse, R4 ;  /* 0x000000343004723c */ /* 0x090fe20000041804 */
[----:B------:R-:W-:Y:S02]  /*17400*/  MUFU.EX2 R179, R179 ;  /* 0x000000b300b37308 */ /* 0x000fe40000000800 */
[----:B------:R-:W-:Y:S02]  /*17410*/  FADD.FTZ R78, R76, R78 ;  /* 0x0000004e4c4e7221 */ /* 0x000fe40000010000 */
[----:B------:R-:W-:Y:S02]  /*17420*/  FADD.FTZ R74, R46, R74 ;  /* 0x0000004a2e4a7221 */ /* 0x000fe40000010000 */
[----:B------:R-:W-:Y:S01]  /*17430*/  FFMA.FTZ R82, R40, R238, R82 ;  /* 0x000000ee28527223 */ /* 0x000fe20000010052 */
[C---:B------:R-:W-:Y:S03]  /*17440*/  HMMA.16816.F32.BF16 R8, R56.reuse, R52, R8 ;  /* 0x000000343808723c */ /* 0x040fe60000041808 */
[----:B------:R-:W-:Y:S01]  /*17450*/  MUFU.EX2 R193, R193 ;  /* 0x000000c100c17308 */ /* 0x000fe20000000800 */
[----:B------:R-:W-:Y:S02]  /*17460*/  FADD.FTZ R78, R136, R78 ;  /* 0x0000004e884e7221 */ /* 0x000fe40000010000 */
[----:B------:R-:W-:Y:S02]  /*17470*/  FADD.FTZ R74, R77, R74 ;  /* 0x0000004a4d4a7221 */ /* 0x000fe40000010000 */
[-C--:B------:R-:W-:Y:S04]  /*17480*/  HMMA.16816.F32.BF16 R12, R56, R54.reuse, R12 ;  /* 0x00000036380c723c */ /* 0x080fe8000004180c */
[----:B------:R-:W-:Y:S01]  /*17490*/  FADD.FTZ R82, R81, R82 ;  /* 0x0000005251527221 */ /* 0x000fe20000010000 */
[----:B------:R-:W-:Y:S01]  /*174a0*/  MUFU.EX2 R192, R192 ;  /* 0x000000c000c07308 */ /* 0x000fe20000000800 */
[----:B------:R-:W-:Y:S02]  /*174b0*/  FADD.FTZ R78, R137, R78 ;  /* 0x0000004e894e7221 */ /* 0x000fe40000010000 */
[C---:B------:R-:W-:Y:S01]  /*174c0*/  HMMA.16816.F32.BF16 R16, R48.reuse, R54, R16 ;  /* 0x000000363010723c */ /* 0x040fe20000041810 */
[----:B------:R-:W1:Y:S03]  /*174d0*/  LDSM.16.MT88.4 R52, [R218+0x900] ;  /* 0x00090000da34783b */ /* 0x000e660000004200 */
[----:B------:R-:W-:Y:S02]  /*174e0*/  FFMA.FTZ R73, R42, R240, R73 ;  /* 0x000000f02a497223 */ /* 0x000fe40000010049 */
[----:B------:R-:W-:Y:S01]  /*174f0*/  FADD.FTZ R74, R84, R74 ;  /* 0x0000004a544a7221 */ /* 0x000fe20000010000 */
[----:B------:R-:W-:Y:S01]  /*17500*/  MUFU.EX2 R196, R196 ;  /* 0x000000c400c47308 */ /* 0x000fe20000000800 */
[-C--:B------:R-:W-:Y:S04]  /*17510*/  HMMA.16816.F32.BF16 R20, R48, R60.reuse, R20 ;  /* 0x0000003c3014723c */ /* 0x080fe80000041814 */
[----:B------:R-:W-:Y:S02]  /*17520*/  FADD.FTZ R82, R80, R82 ;  /* 0x0000005250527221 */ /* 0x000fe40000010000 */
[----:B------:R-:W-:Y:S02]  /*17530*/  FADD.FTZ R78, R138, R78 ;  /* 0x0000004e8a4e7221 */ /* 0x000fe40000010000 */
[C---:B------:R-:W-:Y:S01]  /*17540*/  HMMA.16816.F32.BF16 R24, R56.reuse, R60, R24 ;  /* 0x0000003c3818723c */ /* 0x040fe20000041818 */
[----:B------:R-:W-:Y:S03]  /*17550*/  MUFU.EX2 R197, R197 ;  /* 0x000000c500c57308 */ /* 0x000fe60000000800 */
[----:B------:R-:W-:Y:S02]  /*17560*/  FADD.FTZ R73, R75, R73 ;  /* 0x000000494b497221 */ /* 0x000fe40000010000 */
[----:B------:R-:W-:Y:S02]  /*17570*/  FADD.FTZ R74, R86, R74 ;  /* 0x0000004a564a7221 */ /* 0x000fe40000010000 */
[-C--:B------:R-:W-:Y:S03]  /*17580*/  HMMA.16816.F32.BF16 R28, R56, R62.reuse, R28 ;  /* 0x0000003e381c723c */ /* 0x080fe6000004181c */
[----:B------:R-:W3:Y:S01]  /*17590*/  MUFU.EX2 R198, R198 ;  /* 0x000000c600c67308 */ /* 0x000ee20000000800 */
[----:B------:R-:W-:Y:S02]  /*175a0*/  FADD.FTZ R82, R79, R82 ;  /* 0x000000524f527221 */ /* 0x000fe40000010000 */
[----:B------:R-:W-:Y:S02]  /*175b0*/  FADD.FTZ R73, R69, R73 ;  /* 0x0000004945497221 */ /* 0x000fe40000010000 */
[C---:B------:R-:W-:Y:S01]  /*175c0*/  HMMA.16816.F32.BF16 R100, R48.reuse, R62, R100 ;  /* 0x0000003e3064723c */ /* 0x040fe20000041864 */
[----:B------:R-:W4:Y:S03]  /*175d0*/  LDSM.16.MT88.4 R60, [R225+0x1100] ;  /* 0x00110000e13c783b */ /* 0x000f260000004200 */
        /* <DEDUP_REMOVED lines=11> */
[----:B------:R-:W-:Y:S03]  /*17690*/  MUFU.EX2 R202, R202 ;  /* 0x000000ca00ca7308 */ /* 0x000fe60000000800 */
[----:B------:R-:W-:Y:S02]  /*176a0*/  FADD.FTZ R73, R85, R73 ;  /* 0x0000004955497221 */ /* 0x000fe40000010000 */
[----:B------:R-:W-:Y:S01]  /*176b0*/  FADD.FTZ R133, R167, R133 ;  /* 0x00000085a7857221 */ /* 0x000fe20000010000 */
[----:B------:R-:W-:Y:S01]  /*176c0*/  MOV R167, R3 ;  /* 0x0000000300a77202 */ /* 0x000fe20000000f00 */
[C---:B------:R-:W-:Y:S01]  /*176d0*/  HMMA.16816.F32.BF16 R112, R48.reuse, R66, R112 ;  /* 0x000000423070723c */ /* 0x040fe20000041870 */
[----:B------:R-:W-:Y:S02]  /*176e0*/  LDSM.16.MT88.4 R64, [R219+0x1100] ;  /* 0x00110000db40783b */ /* 0x000fe40000004200 */
[----:B------:R-:W2:Y:S01]  /*176f0*/  MUFU.EX2 R205, R205 ;  /* 0x000000cd00cd7308 */ /* 0x000ea20000000800 */
[----:B------:R-:W-:Y:S02]  /*17700*/  FADD.FTZ R73, R95, R73 ;  /* 0x000000495f497221 */ /* 0x000fe40000010000 */
[----:B------:R-:W-:Y:S01]  /*17710*/  FADD.FTZ R78, R166, R78 ;  /* 0x0000004ea64e7221 */ /* 0x000fe20000010000 */
[----:B------:R-:W-:Y:S01]  /*17720*/  MOV R166, R2 ;  /* 0x0000000200a67202 */ /* 0x000fe20000000f00 */
[-C--:B-1----:R-:W-:Y:S04]  /*17730*/  HMMA.16816.F32.BF16 R116, R48, R52.reuse, R116 ;  /* 0x000000343074723c */ /* 0x082fe80000041874 */
[----:B------:R-:W-:Y:S01]  /*17740*/  FADD.FTZ R73, R164, R73 ;  /* 0x00000049a4497221 */ /* 0x000fe20000010000 */
[----:B------:R-:W1:Y:S01]  /*17750*/  MUFU.EX2 R207, R207 ;  /* 0x000000cf00cf7308 */ /* 0x000e620000000800 */
[----:B---3--:R-:W-:Y:S01]  /*17760*/  FADD.FTZ R78, R198, R78 ;  /* 0x0000004ec64e7221 */ /* 0x008fe20000010000 */
[----:B------:R-:W-:Y:S01]  /*17770*/  MOV R164, R44 ;  /* 0x0000002c00a47202 */ /* 0x000fe20000000f00 */
[C---:B------:R-:W-:Y:S04]  /*17780*/  HMMA.16816.F32.BF16 R120, R56.reuse, R52, R120 ;  /* 0x000000343878723c */ /* 0x040fe80000041878 */
[C---:B-----5:R-:W-:Y:S03]  /*17790*/  FADD.FTZ R78, R199.reuse, R78 ;  /* 0x0000004ec74e7221 */ /* 0x060fe60000010000 */
[----:B------:R-:W-:Y:S01]  /*177a0*/  MUFU.EX2 R211, R211 ;  /* 0x000000d300d37308 */ /* 0x000fe20000000800 */
[-C--:B------:R-:W-:Y:S01]  /*177b0*/  HMMA.16816.F32.BF16 R124, R56, R54.reuse, R124 ;  /* 0x00000036387c723c */ /* 0x080fe2000004187c */
[----:B------:R-:W3:Y:S03]  /*177c0*/  LDSM.16.MT88.4 R56, [R220+0x1100] ;  /* 0x00110000dc38783b */ /* 0x000ee60000004200 */
[----:B------:R-:W-:Y:S01]  /*177d0*/  F2FP.BF16.PACK_AB R52, R199, R198 ;  /* 0x000000c6c734723e */ /* 0x000fe200000010ff */
[----:B--2---:R-:W-:Y:S02]  /*177e0*/  FADD.FTZ R133, R205, R133 ;  /* 0x00000085cd857221 */ /* 0x004fe40000010000 */
[----:B------:R-:W-:Y:S01]  /*177f0*/  FADD.FTZ R78, R201, R78 ;  /* 0x0000004ec94e7221 */ /* 0x000fe20000010000 */
[----:B------:R-:W-:Y:S01]  /*17800*/  HMMA.16816.F32.BF16 R36, R48, R54, R36 ;  /* 0x000000363024723c */ /* 0x000fe20000041824 */
[----:B------:R-:W2:Y:S03]  /*17810*/  MUFU.EX2 R244, R244 ;  /* 0x000000f400f47308 */ /* 0x000ea60000000800 */
[----:B------:R-:W-:Y:S01]  /*17820*/  FADD.FTZ R78, R202, R78 ;  /* 0x0000004eca4e7221 */ /* 0x000fe20000010000 */
[C---:B-1----:R-:W-:Y:S01]  /*17830*/  F2FP.BF16.PACK_AB R53, R207.reuse, R205 ;  /* 0x000000cdcf35723e */ /* 0x042fe200000010ff */
[----:B------:R-:W-:Y:S01]  /*17840*/  FADD.FTZ R133, R207, R133 ;  /* 0x00000085cf857221 */ /* 0x000fe20000010000 */
[C---:B------:R-:W-:Y:S01]  /*17850*/  F2FP.BF16.PACK_AB R48, R189.reuse, R132 ;  /* 0x00000084bd30723e */ /* 0x040fe200000010ff */
[----:B------:R-:W-:Y:S01]  /*17860*/  FADD.FTZ R132, R132, R74 ;  /* 0x0000004a84847221 */ /* 0x000fe20000010000 */
[----:B------:R-:W-:Y:S02]  /*17870*/  F2FP.BF16.PACK_AB R49, R192, R193 ;  /* 0x000000c1c031723e */ /* 0x000fe400000010ff */
[----:B------:R-:W1:Y:S01]  /*17880*/  MUFU.EX2 R251, R251 ;  /* 0x000000fb00fb7308 */ /* 0x000e620000000800 */
[----:B------:R-:W-:Y:S01]  /*17890*/  F2FP.BF16.PACK_AB R50, R194, R195 ;  /* 0x000000c3c232723e */ /* 0x000fe200000010ff */
[----:B------:R-:W-:Y:S01]  /*178a0*/  FADD.FTZ R132, R189, R132 ;  /* 0x00000084bd847221 */ /* 0x000fe20000010000 */
[----:B------:R-:W-:Y:S01]  /*178b0*/  F2FP.BF16.PACK_AB R51, R197, R196 ;  /* 0x000000c4c533723e */ /* 0x000fe200000010ff */
[----:B------:R-:W-:Y:S01]  /*178c0*/  FADD.FTZ R193, R193, R73 ;  /* 0x00000049c1c17221 */ /* 0x000fe20000010000 */
[----:B------:R-:W-:Y:S01]  /*178d0*/  F2FP.BF16.PACK_AB R54, R202, R201 ;  /* 0x000000c9ca36723e */ /* 0x000fe200000010ff */
[----:B------:R-:W-:Y:S02]  /*178e0*/  FADD.FTZ R132, R195, R132 ;  /* 0x00000084c3847221 */ /* 0x000fe40000010000 */
[----:B------:R-:W-:Y:S02]  /*178f0*/  FADD.FTZ R193, R192, R193 ;  /* 0x000000c1c0c17221 */ /* 0x000fe40000010000 */
[-C--:B----4-:R-:W-:Y:S01]  /*17900*/  HMMA.16816.F32.BF16 R4, R48, R60.reuse, R4 ;  /* 0x0000003c3004723c */ /* 0x090fe20000041804 */
[----:B------:R-:W4:Y:S02]  /*17910*/  MUFU.EX2 R250, R250 ;  /* 0x000000fa00fa7308 */ /* 0x000f240000000800 */
[----:B------:R-:W-:Y:S01]  /*17920*/  FADD.FTZ R132, R194, R132 ;  /* 0x00000084c2847221 */ /* 0x000fe20000010000 */
[----:B--2---:R-:W-:Y:S01]  /*17930*/  F2FP.BF16.PACK_AB R55, R244, R211 ;  /* 0x000000d3f437723e */ /* 0x004fe200000010ff */
[----:B------:R-:W-:Y:S02]  /*17940*/  FADD.FTZ R211, R211, R133 ;  /* 0x00000085d3d37221 */ /* 0x000fe40000010000 */
[----:B------:R-:W-:Y:S02]  /*17950*/  FADD.FTZ R132, R204, R132 ;  /* 0x00000084cc847221 */ /* 0x000fe40000010000 */
[----:B------:R-:W-:Y:S02]  /*17960*/  FADD.FTZ R193, R196, R193 ;  /* 0x000000c1c4c17221 */ /* 0x000fe40000010000 */
[C---:B------:R-:W-:Y:S01]  /*17970*/  HMMA.16816.F32.BF16 R8, R52.reuse, R60, R8 ;  /* 0x0000003c3408723c */ /* 0x040fe20000041808 */
[----:B------:R-:W-:Y:S03]  /*17980*/  MUFU.EX2 R200, R200 ;  /* 0x000000c800c87308 */ /* 0x000fe60000000800 */
[----:B------:R-:W-:Y:S02]  /*17990*/  FADD.FTZ R193, R197, R193 ;  /* 0x000000c1c5c17221 */ /* 0x000fe40000010000 */
[----:B------:R-:W-:Y:S02]  /*179a0*/  FADD.FTZ R211, R244, R211 ;  /* 0x000000d3f4d37221 */ /* 0x000fe40000010000 */
[-C--:B------:R-:W-:Y:S03]  /*179b0*/  HMMA.16816.F32.BF16 R12, R52, R62.reuse, R12 ;  /* 0x0000003e340c723c */ /* 0x080fe6000004180c */
[----:B------:R-:W2:Y:S01]  /*179c0*/  MUFU.EX2 R208, R208 ;  /* 0x000000d000d07308 */ /* 0x000ea20000000800 */
[----:B-1----:R-:W-:Y:S04]  /*179d0*/  FADD.FTZ R193, R251, R193 ;  /* 0x000000c1fbc17221 */ /* 0x002fe80000010000 */
[C---:B------:R-:W-:Y:S01]  /*179e0*/  HMMA.16816.F32.BF16 R16, R48.reuse, R62, R16 ;  /* 0x0000003e3010723c */ /* 0x040fe20000041810 */
[----:B------:R-:W1:Y:S03]  /*179f0*/  LDSM.16.MT88.4 R60, [R218+0x1100] ;  /* 0x00110000da3c783b */ /* 0x000e660000004200 */
[----:B----4-:R-:W-:Y:S01]  /*17a00*/  FADD.FTZ R193, R250, R193 ;  /* 0x000000c1fac17221 */ /* 0x010fe20000010000 */
[----:B------:R-:W4:Y:S03]  /*17a10*/  MUFU.EX2 R206, R206 ;  /* 0x000000ce00ce7308 */ /* 0x000f260000000800 */
[-C--:B---3--:R-:W-:Y:S07]  /*17a20*/  HMMA.16816.F32.BF16 R20, R48, R56.reuse, R20 ;  /* 0x000000383014723c */ /* 0x088fee0000041814 */
[----:B------:R-:W3:Y:S01]  /*17a30*/  MUFU.EX2 R249, R249 ;  /* 0x000000f900f97308 */ /* 0x000ee20000000800 */
[C---:B------:R-:W-:Y:S04]  /*17a40*/  HMMA.16816.F32.BF16 R24, R52.reuse, R56, R24 ;  /* 0x000000383418723c */ /* 0x040fe80000041818 */
[----:B--2---:R-:W-:Y:S04]  /*17a50*/  FADD.FTZ R193, R208, R193 ;  /* 0x000000c1d0c17221 */ /* 0x004fe80000010000 */
[-C--:B------:R-:W-:Y:S01]  /*17a60*/  HMMA.16816.F32.BF16 R28, R52, R58.reuse, R28 ;  /* 0x0000003a341c723c */ /* 0x080fe2000004181c */
[----:B------:R-:W2:Y:S03]  /*17a70*/  MUFU.EX2 R246, R246 ;  /* 0x000000f600f67308 */ /* 0x000ea60000000800 */
[----:B----4-:R-:W-:Y:S04]  /*17a80*/  FADD.FTZ R193, R206, R193 ;  /* 0x000000c1cec17221 */ /* 0x010fe80000010000 */
[C---:B------:R-:W-:Y:S01]  /*17a90*/  HMMA.16816.F32.BF16 R100, R48.reuse, R58, R100 ;  /* 0x0000003a3064723c */ /* 0x040fe20000041864 */
[----:B------:R-:W4:Y:S02]  /*17aa0*/  LDSM.16.MT88.4 R56, [R225+0x1900] ;  /* 0x00190000e138783b */ /* 0x000f240000004200 */
[----:B------:R-:W5:Y:S01]  /*17ab0*/  MUFU.EX2 R243, R243 ;  /* 0x000000f300f37308 */ /* 0x000f620000000800 */
[----:B---3--:R-:W-:Y:S04]  /*17ac0*/  FADD.FTZ R78, R249, R78 ;  /* 0x0000004ef94e7221 */ /* 0x008fe80000010000 */
[-C--:B------:R-:W-:Y:S05]  /*17ad0*/  HMMA.16816.F32.BF16 R104, R48, R64.reuse, R104 ;  /* 0x000000403068723c */ /* 0x080fea0000041868 */
[----:B------:R-:W3:Y:S03]  /*17ae0*/  MUFU.EX2 R210, R210 ;  /* 0x000000d200d27308 */ /* 0x000ee60000000800 */
[C---:B------:R-:W-:Y:S04]  /*17af0*/  HMMA.16816.F32.BF16 R108, R52.reuse, R64, R108 ;  /* 0x00000040346c723c */ /* 0x040fe8000004186c */
[----:B--2---:R-:W-:Y:S03]  /*17b00*/  FADD.FTZ R78, R246, R78 ;  /* 0x0000004ef64e7221 */ /* 0x004fe60000010000 */
[----:B------:R-:W2:Y:S01]  /*17b10*/  MUFU.EX2 R248, R248 ;  /* 0x000000f800f87308 */ /* 0x000ea20000000800 */
[-C--:B------:R-:W-:Y:S04]  /*17b20*/  HMMA.16816.F32.BF16 R32, R52, R66.reuse, R32 ;  /* 0x000000423420723c */ /* 0x080fe80000041820 */
[----:B-----5:R-:W-:Y:S04]  /*17b30*/  FADD.FTZ R78, R243, R78 ;  /* 0x0000004ef34e7221 */ /* 0x020fe80000010000 */
[C---:B------:R-:W-:Y:S01]  /*17b40*/  HMMA.16816.F32.BF16 R112, R48.reuse, R66, R112 ;  /* 0x000000423070723c */ /* 0x040fe20000041870 */
[----:B------:R-:W-:Y:S01]  /*17b50*/  LDSM.16.MT88.4 R64, [R219+0x1900] ;  /* 0x00190000db40783b */ /* 0x000fe20000004200 */
[----:B------:R-:W5:Y:S02]  /*17b60*/  MUFU.EX2 R245, R245 ;  /* 0x000000f500f57308 */ /* 0x000f640000000800 */
[----:B---3--:R-:W-:Y:S04]  /*17b70*/  FADD.FTZ R78, R210, R78 ;  /* 0x0000004ed24e7221 */ /* 0x008fe80000010000 */
[-C--:B-1----:R-:W-:Y:S04]  /*17b80*/  HMMA.16816.F32.BF16 R116, R48, R60.reuse, R116 ;  /* 0x0000003c3074723c */ /* 0x082fe80000041874 */
[----:B------:R-:W1:Y:S01]  /*17b90*/  MUFU.EX2 R242, R242 ;  /* 0x000000f200f27308 */ /* 0x000e620000000800 */
[----:B------:R-:W-:Y:S02]  /*17ba0*/  FADD.FTZ R78, R187, R78 ;  /* 0x0000004ebb4e7221 */ /* 0x000fe40000010000 */
[----:B--2---:R-:W-:Y:S01]  /*17bb0*/  FADD.FTZ R211, R248, R211 ;  /* 0x000000d3f8d37221 */ /* 0x004fe20000010000 */
[C---:B------:R-:W-:Y:S04]  /*17bc0*/  HMMA.16816.F32.BF16 R120, R52.reuse, R60, R120 ;  /* 0x0000003c3478723c */ /* 0x040fe80000041878 */
[----:B------:R-:W-:Y:S02]  /*17bd0*/  FADD.FTZ R78, R184, R78 ;  /* 0x0000004eb84e7221 */ /* 0x000fe40000010000 */
[----:B------:R-:W2:Y:S02]  /*17be0*/  MUFU.EX2 R209, R209 ;  /* 0x000000d100d17308 */ /* 0x000ea40000000800 */
[-C--:B------:R-:W-:Y:S04]  /*17bf0*/  HMMA.16816.F32.BF16 R124, R52, R62.reuse, R124 ;  /* 0x0000003e347c723c */ /* 0x080fe8000004187c */
[C---:B-----5:R-:W-:Y:S02]  /*17c00*/  FADD.FTZ R211, R245.reuse, R211 ;  /* 0x000000d3f5d37221 */ /* 0x060fe40000010000 */
[----:B------:R-:W-:Y:S01]  /*17c10*/  FADD.FTZ R78, R182, R78 ;  /* 0x0000004eb64e7221 */ /* 0x000fe20000010000 */
[----:B------:R-:W-:Y:S01]  /*17c20*/  F2FP.BF16.PACK_AB R52, R246, R249 ;  /* 0x000000f9f634723e */ /* 0x000fe200000010ff */
[----:B------:R-:W-:Y:S01]  /*17c30*/  HMMA.16816.F32.BF16 R36, R48, R62, R36 ;  /* 0x0000003e3024723c */ /* 0x000fe20000041824 */
[----:B------:R-:W3:Y:S01]  /*17c40*/  LDSM.16.MT88.4 R60, [R220+0x1900] ;  /* 0x00190000dc3c783b */ /* 0x000ee20000004200 */
[----:B------:R-:W5:Y:S02]  /*17c50*/  MUFU.EX2 R191, R191 ;  /* 0x000000bf00bf7308 */ /* 0x000f640000000800 */
[----:B------:R-:W-:Y:S01]  /*17c60*/  F2FP.BF16.PACK_AB R54, R210, R243 ;  /* 0x000000f3d236723e */ /* 0x000fe200000010ff */
[----:B-1----:R-:W-:Y:S01]  /*17c70*/  FADD.FTZ R211, R242, R211 ;  /* 0x000000d3f2d37221 */ /* 0x002fe20000010000 */
[----:B------:R-:W-:Y:S01]  /*17c80*/  F2FP.BF16.PACK_AB R53, R245, R248 ;  /* 0x000000f8f535723e */ /* 0x000fe200000010ff */
[----:B------:R-:W-:Y:S01]  /*17c90*/  FADD.FTZ R78, R180, R78 ;  /* 0x0000004eb44e7221 */ /* 0x000fe20000010000 */
[C---:B------:R-:W-:Y:S01]  /*17ca0*/  F2FP.BF16.PACK_AB R48, R247.reuse, R204 ;  /* 0x000000ccf730723e */ /* 0x040fe200000010ff */
[----:B------:R-:W-:Y:S03]  /*17cb0*/  FADD.FTZ R247, R247, R132 ;  /* 0x00000084f7f77221 */ /* 0x000fe60000010000 */
[----:B------:R-:W-:Y:S01]  /*17cc0*/  F2FP.BF16.PACK_AB R49, R250, R251 ;  /* 0x000000fbfa31723e */ /* 0x000fe200000010ff */
[----:B------:R-:W1:Y:S01]  /*17cd0*/  MUFU.EX2 R185, R185 ;  /* 0x000000b900b97308 */ /* 0x000e620000000800 */
[----:B------:R-:W-:Y:S01]  /*17ce0*/  F2FP.BF16.PACK_AB R50, R200, R203 ;  /* 0x000000cbc832723e */ /* 0x000fe200000010ff */
[----:B------:R-:W-:Y:S01]  /*17cf0*/  FADD.FTZ R247, R203, R247 ;  /* 0x000000f7cbf77221 */ /* 0x000fe20000010000 */
[----:B------:R-:W-:Y:S01]  /*17d00*/  F2FP.BF16.PACK_AB R51, R206, R208 ;  /* 0x000000d0ce33723e */ /* 0x000fe200000010ff */
[C---:B--2---:R-:W-:Y:S01]  /*17d10*/  FADD.FTZ R211, R209.reuse, R211 ;  /* 0x000000d3d1d37221 */ /* 0x044fe20000010000 */
[----:B------:R-:W-:Y:S01]  /*17d20*/  F2FP.BF16.PACK_AB R55, R209, R242 ;  /* 0x000000f2d137723e */ /* 0x000fe200000010ff */
[----:B------:R-:W-:Y:S02]  /*17d30*/  FADD.FTZ R247, R200, R247 ;  /* 0x000000f7c8f77221 */ /* 0x000fe40000010000 */
[----:B------:R-:W-:Y:S02]  /*17d40*/  FADD.FTZ R211, R186, R211 ;  /* 0x000000d3bad37221 */ /* 0x000fe40000010000 */
[-C--:B----4-:R-:W-:Y:S01]  /*17d50*/  HMMA.16816.F32.BF16 R4, R48, R56.reuse, R4 ;  /* 0x000000383004723c */ /* 0x090fe20000041804 */
[----:B------:R-:W2:Y:S02]  /*17d60*/  MUFU.EX2 R190, R190 ;  /* 0x000000be00be7308 */ /* 0x000ea40000000800 */
[----:B-----5:R-:W-:Y:S02]  /*17d70*/  FADD.FTZ R247, R191, R247 ;  /* 0x000000f7bff77221 */ /* 0x020fe40000010000 */
[----:B------:R-:W-:Y:S03]  /*17d80*/  FADD.FTZ R211, R183, R211 ;  /* 0x000000d3b7d37221 */ /* 0x000fe60000010000 */
[C---:B------:R-:W-:Y:S03]  /*17d90*/  HMMA.16816.F32.BF16 R8, R52.reuse, R56, R8 ;  /* 0x000000383408723c */ /* 0x040fe60000041808 */
[----:B------:R-:W4:Y:S01]  /*17da0*/  MUFU.EX2 R188, R188 ;  /* 0x000000bc00bc7308 */ /* 0x000f220000000800 */
[----:B------:R-:W-:Y:S02]  /*17db0*/  FADD.FTZ R211, R181, R211 ;  /* 0x000000d3b5d37221 */ /* 0x000fe40000010000 */
[----:B-1----:R-:W-:Y:S02]  /*17dc0*/  FADD.FTZ R247, R185, R247 ;  /* 0x000000f7b9f77221 */ /* 0x002fe40000010000 */
[-C--:B------:R-:W-:Y:S04]  /*17dd0*/  HMMA.16816.F32.BF16 R12, R52, R58.reuse, R12 ;  /* 0x0000003a340c723c */ /* 0x080fe8000004180c */
[----:B------:R-:W-:Y:S01]  /*17de0*/  FADD.FTZ R211, R179, R211 ;  /* 0x000000d3b3d37221 */ /* 0x000fe20000010000 */
[----:B------:R-:W1:Y:S03]  /*17df0*/  MUFU.EX2 R176, R176 ;  /* 0x000000b000b07308 */ /* 0x000e660000000800 */
[C---:B------:R-:W-:Y:S01]  /*17e00*/  HMMA.16816.F32.BF16 R16, R48.reuse, R58, R16 ;  /* 0x0000003a3010723c */ /* 0x040fe20000041810 */
[----:B------:R-:W5:Y:S03]  /*17e10*/  LDSM.16.MT88.4 R56, [R218+0x1900] ;  /* 0x00190000da38783b */ /* 0x000f660000004200 */
[----:B--2---:R-:W-:Y:S03]  /*17e20*/  FADD.FTZ R193, R190, R193 ;  /* 0x000000c1bec17221 */ /* 0x004fe60000010000 */
[----:B------:R-:W2:Y:S01]  /*17e30*/  MUFU.EX2 R175, R175 ;  /* 0x000000af00af7308 */ /* 0x000ea20000000800 */
[-C--:B---3--:R-:W-:Y:S04]  /*17e40*/  HMMA.16816.F32.BF16 R20, R48, R60.reuse, R20 ;  /* 0x0000003c3014723c */ /* 0x088fe80000041814 */
[----:B----4-:R-:W-:Y:S04]  /*17e50*/  FADD.FTZ R193, R188, R193 ;  /* 0x000000c1bcc17221 */ /* 0x010fe80000010000 */
[C---:B------:R-:W-:Y:S01]  /*17e60*/  HMMA.16816.F32.BF16 R24, R52.reuse, R60, R24 ;  /* 0x0000003c3418723c */ /* 0x040fe20000041818 */
[----:B------:R-:W3:Y:S03]  /*17e70*/  MUFU.EX2 R178, R178 ;  /* 0x000000b200b27308 */ /* 0x000ee60000000800 */
[----:B-1----:R-:W-:Y:S04]  /*17e80*/  FADD.FTZ R247, R176, R247 ;  /* 0x000000f7b0f77221 */ /* 0x002fe80000010000 */
[-C--:B------:R-:W-:Y:S03]  /*17e90*/  HMMA.16816.F32.BF16 R28, R52, R62.reuse, R28 ;  /* 0x0000003e341c723c */ /* 0x080fe6000004181c */
[----:B------:R-:W1:Y:S01]  /*17ea0*/  MUFU.EX2 R177, R177 ;  /* 0x000000b100b17308 */ /* 0x000e620000000800 */
[----:B--2---:R-:W-:Y:S04]  /*17eb0*/  FADD.FTZ R247, R175, R247 ;  /* 0x000000f7aff77221 */ /* 0x004fe80000010000 */
[C---:B------:R-:W-:Y:S01]  /*17ec0*/  HMMA.16816.F32.BF16 R100, R48.reuse, R62, R100 ;  /* 0x0000003e3064723c */ /* 0x040fe20000041864 */
[----:B------:R-:W2:Y:S04]  /*17ed0*/  LDSM.16.MT88.4 R60, [R225+0x2100] ;  /* 0x00210000e13c783b */ /* 0x000ea80000004200 */
[----:B------:R-:W4:Y:S03]  /*17ee0*/  MUFU.EX2 R172, R172 ;  /* 0x000000ac00ac7308 */ /* 0x000f260000000800 */
[-C--:B------:R-:W-:Y:S04]  /*17ef0*/  HMMA.16816.F32.BF16 R104, R48, R64.reuse, R104 ;  /* 0x000000403068723c */ /* 0x080fe80000041868 */
[----:B---3--:R-:W-:Y:S03]  /*17f00*/  FADD.FTZ R193, R178, R193 ;  /* 0x000000c1b2c17221 */ /* 0x008fe60000010000 */
[----:B------:R-:W3:Y:S01]  /*17f10*/  MUFU.EX2 R168, R168 ;  /* 0x000000a800a87308 */ /* 0x000ee20000000800 */
[C---:B------:R-:W-:Y:S04]  /*17f20*/  HMMA.16816.F32.BF16 R108, R52.reuse, R64, R108 ;  /* 0x00000040346c723c */ /* 0x040fe8000004186c */
[----:B-1----:R-:W-:Y:S04]  /*17f30*/  FADD.FTZ R193, R177, R193 ;  /* 0x000000c1b1c17221 */ /* 0x002fe80000010000 */
[-C--:B------:R-:W-:Y:S01]  /*17f40*/  HMMA.16816.F32.BF16 R32, R52, R66.reuse, R32 ;  /* 0x000000423420723c */ /* 0x080fe20000041820 */
[----:B------:R-:W1:Y:S03]  /*17f50*/  MUFU.EX2 R171, R171 ;  /* 0x000000ab00ab7308 */ /* 0x000e660000000800 */
[----:B----4-:R-:W-:Y:S04]  /*17f60*/  FADD.FTZ R247, R172, R247 ;  /* 0x000000f7acf77221 */ /* 0x010fe80000010000 */
[C---:B------:R-:W-:Y:S01]  /*17f70*/  HMMA.16816.F32.BF16 R112, R48.reuse, R66, R112 ;  /* 0x000000423070723c */ /* 0x040fe20000041870 */
[----:B------:R-:W-:Y:S02]  /*17f80*/  LDSM.16.MT88.4 R64, [R219+0x2100] ;  /* 0x00210000db40783b */ /* 0x000fe40000004200 */
[----:B------:R-:W4:Y:S01]  /*17f90*/  MUFU.EX2 R169, R169 ;  /* 0x000000a900a97308 */ /* 0x000f220000000800 */
[C---:B---3--:R-:W-:Y:S04]  /*17fa0*/  F2FP.BF16.PACK_AB R128, R168.reuse, R172 ;  /* 0x000000aca880723e */ /* 0x048fe800000010ff */
[-C--:B-----5:R-:W-:Y:S04]  /*17fb0*/  HMMA.16816.F32.BF16 R116, R48, R56.reuse, R116 ;  /* 0x000000383074723c */ /* 0x0a0fe80000041874 */
[----:B------:R-:W-:Y:S01]  /*17fc0*/  FADD.FTZ R247, R168, R247 ;  /* 0x000000f7a8f77221 */ /* 0x000fe20000010000 */
[----:B------:R-:W3:Y:S03]  /*17fd0*/  MUFU.EX2 R96, R96 ;  /* 0x0000006000607308 */ /* 0x000ee60000000800 */
[C---:B------:R-:W-:Y:S04]  /*17fe0*/  HMMA.16816.F32.BF16 R120, R52.reuse, R56, R120 ;  /* 0x000000383478723c */ /* 0x040fe80000041878 */
[----:B-1----:R-:W-:Y:S03]  /*17ff0*/  FADD.FTZ R193, R171, R193 ;  /* 0x000000c1abc17221 */ /* 0x002fe60000010000 */
[----:B------:R-:W1:Y:S01]  /*18000*/  MUFU.EX2 R174, R174 ;  /* 0x000000ae00ae7308 */ /* 0x000e620000000800 */
[-C--:B------:R-:W-:Y:S04]  /*18010*/  HMMA.16816.F32.BF16 R124, R52, R58.reuse, R124 ;  /* 0x0000003a347c723c */ /* 0x080fe8000004187c */
[C---:B----4-:R-:W-:Y:S01]  /*18020*/  F2FP.BF16.PACK_AB R129, R169.reuse, R171 ;  /* 0x000000aba981723e */ /* 0x050fe200000010ff */
[----:B------:R-:W-:Y:S02]  /*18030*/  FADD.FTZ R193, R169, R193 ;  /* 0x000000c1a9c17221 */ /* 0x000fe40000010000 */
[----:B------:R-:W-:Y:S01]  /*18040*/  F2FP.BF16.PACK_AB R52, R184, R187 ;  /* 0x000000bbb834723e */ /* 0x000fe200000010ff */
[----:B------:R-:W-:Y:S01]  /*18050*/  HMMA.16816.F32.BF16 R36, R48, R58, R36 ;  /* 0x0000003a3024723c */ /* 0x000fe20000041824 */
[----:B------:R-:W4:Y:S01]  /*18060*/  LDSM.16.MT88.4 R56, [R220+0x2100] ;  /* 0x00210000dc38783b */ /* 0x000f220000004200 */
[----:B------:R-:W5:Y:S02]  /*18070*/  MUFU.EX2 R97, R97 ;  /* 0x0000006100617308 */ /* 0x000f640000000800 */
[----:B------:R-:W-:Y:S01]  /*18080*/  F2FP.BF16.PACK_AB R54, R180, R182 ;  /* 0x000000b6b436723e */ /* 0x000fe200000010ff */
[----:B---3--:R-:W-:Y:S01]  /*18090*/  FADD.FTZ R247, R96, R247 ;  /* 0x000000f760f77221 */ /* 0x008fe20000010000 */
[----:B------:R-:W-:Y:S02]  /*180a0*/  F2FP.BF16.PACK_AB R53, R183, R186 ;  /* 0x000000bab735723e */ /* 0x000fe400000010ff */
[----:B------:R-:W-:Y:S04]  /*180b0*/  F2FP.BF16.PACK_AB R48, R185, R191 ;  /* 0x000000bfb930723e */ /* 0x000fe800000010ff */
[----:B------:R-:W-:Y:S01]  /*180c0*/  F2FP.BF16.PACK_AB R49, R188, R190 ;  /* 0x000000bebc31723e */ /* 0x000fe200000010ff */
[----:B------:R-:W3:Y:S01]  /*180d0*/  MUFU.EX2 R173, R173 ;  /* 0x000000ad00ad7308 */ /* 0x000ee20000000800 */
[----:B------:R-:W-:Y:S01]  /*180e0*/  F2FP.BF16.PACK_AB R50, R175, R176 ;  /* 0x000000b0af32723e */ /* 0x000fe200000010ff */
[C---:B-1----:R-:W-:Y:S01]  /*180f0*/  FADD.FTZ R241, R174.reuse, R247 ;  /* 0x000000f7aef17221 */ /* 0x042fe20000010000 */
[----:B------:R-:W-:Y:S02]  /*18100*/  F2FP.BF16.PACK_AB R51, R177, R178 ;  /* 0x000000b2b133723e */ /* 0x000fe400000010ff */
[----:B------:R-:W-:Y:S02]  /*18110*/  F2FP.BF16.PACK_AB R55, R179, R181 ;  /* 0x000000b5b337723e */ /* 0x000fe400000010ff */
[----:B------:R-:W-:Y:S03]  /*18120*/  F2FP.BF16.PACK_AB R130, R174, R96 ;  /* 0x00000060ae82723e */ /* 0x000fe600000010ff */
[-C--:B--2---:R-:W-:Y:S03]  /*18130*/  HMMA.16816.F32.BF16 R4, R48, R60.reuse, R4 ;  /* 0x0000003c3004723c */ /* 0x084fe60000041804 */
[----:B-----5:R-:W-:Y:S05]  /*18140*/  FADD.FTZ R193, R97, R193 ;  /* 0x000000c161c17221 */ /* 0x020fea0000010000 */
[C---:B------:R-:W-:Y:S04]  /*18150*/  HMMA.16816.F32.BF16 R8, R52.reuse, R60, R8 ;  /* 0x0000003c3408723c */ /* 0x040fe80000041808 */
[C---:B---3--:R-:W-:Y:S01]  /*18160*/  F2FP.BF16.PACK_AB R131, R173.reuse, R97 ;  /* 0x00000061ad83723e */ /* 0x048fe200000010ff */
[----:B------:R-:W-:Y:S03]  /*18170*/  FADD.FTZ R240, R173, R193 ;  /* 0x000000c1adf07221 */ /* 0x000fe60000010000 */
[-C--:B------:R-:W-:Y:S08]  /*18180*/  HMMA.16816.F32.BF16 R12, R52, R62.reuse, R12 ;  /* 0x0000003e340c723c */ /* 0x080ff0000004180c */
[C---:B------:R-:W-:Y:S01]  /*18190*/  HMMA.16816.F32.BF16 R16, R48.reuse, R62, R16 ;  /* 0x0000003e3010723c */ /* 0x040fe20000041810 */
[----:B------:R-:W1:Y:S07]  /*181a0*/  LDSM.16.MT88.4 R60, [R218+0x2100] ;  /* 0x00210000da3c783b */ /* 0x000e6e0000004200 */
[-C--:B----4-:R-:W-:Y:S08]  /*181b0*/  HMMA.16816.F32.BF16 R20, R48, R56.reuse, R20 ;  /* 0x000000383014723c */ /* 0x090ff00000041814 */
        /* <DEDUP_REMOVED lines=12> */
[--C-:B------:R-:W-:Y:S02]  /*18280*/  FFMA.FTZ R59, R90, c[0x0][0x2d0], -R165.reuse ;  /* 0x0000b4005a3b7a23 */ /* 0x100fe400000108a5 */
        /* <DEDUP_REMOVED lines=13> */
[C---:B--2---:R-:W-:Y:S04]  /*18360*/  FADD.FTZ R239, R170.reuse, R78 ;  /* 0x0000004eaaef7221 */ /* 0x044fe80000010000 */
        /* <DEDUP_REMOVED lines=14> */
[----:B------:R-:W-:Y:S01]  /*18450*/  FADD.FTZ R238, R165, R211 ;  /* 0x000000d3a5ee7221 */ /* 0x000fe20000010000 */
[----:B------:R-:W-:Y:S03]  /*18460*/  MOV R165, R0 ;  /* 0x0000000000a57202 */ /* 0x000fe60000000f00 */
        /* <DEDUP_REMOVED lines=17> */
.L_x_299:
[----:B------:R-:W1:Y:S01]  /*18580*/  SHFL.BFLY PT, R4, R241, 0x2, 0x1f ;  /* 0x0c401f00f1047f89 */ /* 0x000e6200000e0000 */
[----:B------:R-:W-:-:S02]  /*18590*/  MOV R10, RZ ;  /* 0x000000ff000a7202 */ /* 0x000fc40000000f00 */
[----:B------:R-:W-:Y:S01]  /*185a0*/  MOV R11, 0xff800000 ;  /* 0xff800000000b7802 */ /* 0x000fe20000000f00 */
[----:B------:R-:W2:Y:S01]  /*185b0*/  SHFL.BFLY PT, R8, R239, 0x2, 0x1f ;  /* 0x0c401f00ef087f89 */ /* 0x000ea200000e0000 */
[----:B------:R-:W-:Y:S02]  /*185c0*/  MOV R12, 0xff800000 ;  /* 0xff800000000c7802 */ /* 0x000fe40000000f00 */
[----:B------:R-:W-:Y:S01]  /*185d0*/  MOV R13, 0xff800000 ;  /* 0xff800000000d7802 */ /* 0x000fe20000000f00 */
[----:B------:R-:W3:Y:S01]  /*185e0*/  SHFL.BFLY PT, R7, R240, 0x2, 0x1f ;  /* 0x0c401f00f0077f89 */ /* 0x000ee200000e0000 */
[----:B------:R-:W-:-:S03]  /*185f0*/  PLOP3.LUT P4, PT, PT, PT, PT, 0x8, 0x0 ;  /* 0x000000000000781c */ /* 0x000fc60003f8e170 */
[----:B------:R-:W4:Y:S01]  /*18600*/  SHFL.BFLY PT, R5, R238, 0x2, 0x1f ;  /* 0x0c401f00ee057f89 */ /* 0x000f2200000e0000 */
[----:B-1----:R-:W-:Y:S02]  /*18610*/  FADD.FTZ R4, R4, R241 ;  /* 0x000000f104047221 */ /* 0x002fe40000010000 */
[----:B--2---:R-:W-:-:S03]  /*18620*/  FADD.FTZ R8, R8, R239 ;  /* 0x000000ef08087221 */ /* 0x004fc60000010000 */
[----:B------:R-:W1:Y:S01]  /*18630*/  SHFL.BFLY PT, R6, R4, 0x1, 0x1f ;  /* 0x0c201f0004067f89 */ /* 0x000e6200000e0000 */
[----:B---3--:R-:W-:Y:S01]  /*18640*/  FADD.FTZ R240, R7, R240 ;  /* 0x000000f007f07221 */ /* 0x008fe20000010000 */
[----:B------:R-:W-:Y:S01]  /*18650*/  MOV R7, RZ ;  /* 0x000000ff00077202 */ /* 0x000fe20000000f00 */
[----:B----4-:R-:W-:-:S03]  /*18660*/  FADD.FTZ R238, R5, R238 ;  /* 0x000000ee05ee7221 */ /* 0x010fc60000010000 */
[----:B------:R-:W2:Y:S04]  /*18670*/  SHFL.BFLY PT, R9, R240, 0x1, 0x1f ;  /* 0x0c201f00f0097f89 */ /* 0x000ea800000e0000 */
[----:B------:R-:W3:Y:S01]  /*18680*/  SHFL.BFLY PT, R5, R238, 0x1, 0x1f ;  /* 0x0c201f00ee057f89 */ /* 0x000ee200000e0000 */
[----:B-1----:R-:W-:-:S03]  /*18690*/  FADD.FTZ R4, R4, R6 ;  /* 0x0000000604047221 */ /* 0x002fc60000010000 */
[----:B------:R-:W1:Y:S02]  /*186a0*/  SHFL.BFLY PT, R6, R8, 0x1, 0x1f ;  /* 0x0c201f0008067f89 */ /* 0x000e6400000e0000 */
[----:B------:R-:W-:Y:S01]  /*186b0*/  FSETP.NE.FTZ.AND P3, PT, R4, RZ, PT ;  /* 0x000000ff0400720b */ /* 0x000fe20003f75000 */
[----:B--2---:R-:W-:Y:S02]  /*186c0*/  FADD.FTZ R9, R240, R9 ;  /* 0x00000009f0097221 */ /* 0x004fe40000010000 */
[----:B---3--:R-:W-:-:S03]  /*186d0*/  FADD.FTZ R5, R5, R238 ;  /* 0x000000ee05057221 */ /* 0x008fc60000010000 */
[----:B------:R-:W-:Y:S02]  /*186e0*/  FSETP.NE.FTZ.AND P2, PT, R9, RZ, PT ;  /* 0x000000ff0900720b */ /* 0x000fe40003f55000 */
[----:B------:R-:W-:-:S05]  /*186f0*/  FSETP.NE.FTZ.AND P0, PT, R5, RZ, PT ;  /* 0x000000ff0500720b */ /* 0x000fca0003f15000 */
[----:B------:R-:W2:Y:S01]  /*18700*/  @P3 MUFU.RCP R7, R4 ;  /* 0x0000000400073308 */ /* 0x000ea20000001000 */
[----:B------:R-:W-:-:S05]  /*18710*/  @P3 MOV R16, 0x3f317218 ;  /* 0x3f31721800103802 */ /* 0x000fca0000000f00 */
[----:B------:R-:W-:Y:S02]  /*18720*/  @P3 FMUL.FTZ R16, R16, c[0x0][0x2d0] ;  /* 0x0000b40010103a20 */ /* 0x000fe40000410000 */
[----:B-1----:R-:W-:Y:S01]  /*18730*/  FADD.FTZ R8, R8, R6 ;  /* 0x0000000608087221 */ /* 0x002fe20000010000 */
[----:B------:R-:W-:Y:S01]  /*18740*/  MOV R6, RZ ;  /* 0x000000ff00067202 */ /* 0x000fe20000000f00 */
[----:B------:R-:W1:Y:S01]  /*18750*/  @P3 MUFU.LG2 R4, R4 ;  /* 0x0000000400043308 */ /* 0x000e620000000c00 */
[----:B------:R-:W-:Y:S02]  /*18760*/  @P2 MOV R15, 0x3f317218 ;  /* 0x3f317218000f2802 */ /* 0x000fe40000000f00 */
[----:B------:R-:W-:Y:S01]  /*18770*/  FSETP.NE.FTZ.AND P1, PT, R8, RZ, PT ;  /* 0x000000ff0800720b */ /* 0x000fe20003f35000 */
[C---:B--2---:R-:W-:Y:S02]  /*18780*/  FMUL.FTZ R160, R7.reuse, R160 ;  /* 0x000000a007a07220 */ /* 0x044fe40000410000 */
[----:B------:R-:W-:-:S02]  /*18790*/  FMUL.FTZ R161, R7, R161 ;  /* 0x000000a107a17220 */ /* 0x000fc40000410000 */
[----:B------:R-:W-:Y:S01]  /*187a0*/  @P2 MUFU.RCP R6, R9 ;  /* 0x0000000900062308 */ /* 0x000fe20000001000 */
[C---:B------:R-:W-:Y:S02]  /*187b0*/  FMUL.FTZ R148, R7.reuse, R148 ;  /* 0x0000009407947220 */ /* 0x040fe40000410000 */
[C---:B------:R-:W-:Y:S02]  /*187c0*/  FMUL.FTZ R149, R7.reuse, R149 ;  /* 0x0000009507957220 */ /* 0x040fe40000410000 */
[C---:B------:R-:W-:Y:S02]  /*187d0*/  FMUL.FTZ R144, R7.reuse, R144 ;  /* 0x0000009007907220 */ /* 0x040fe40000410000 */
[C---:B------:R-:W-:Y:S01]  /*187e0*/  FMUL.FTZ R145, R7.reuse, R145 ;  /* 0x0000009107917220 */ /* 0x040fe20000410000 */
[----:B------:R-:W2:Y:S01]  /*187f0*/  @P2 MUFU.LG2 R9, R9 ;  /* 0x0000000900092308 */ /* 0x000ea20000000c00 */
[C---:B------:R-:W-:Y:S01]  /*18800*/  FMUL.FTZ R100, R7.reuse, R100 ;  /* 0x0000006407647220 */ /* 0x040fe20000410000 */
[----:B------:R-:W-:Y:S01]  /*18810*/  @P1 MOV R14, 0x3f317218 ;  /* 0x3f317218000e1802 */ /* 0x000fe20000000f00 */
[----:B------:R-:W-:-:S02]  /*18820*/  FMUL.FTZ R101, R7, R101 ;  /* 0x0000006507657220 */ /* 0x000fc40000410000 */
[C---:B------:R-:W-:Y:S02]  /*18830*/  FMUL.FTZ R104, R7.reuse, R104 ;  /* 0x0000006807687220 */ /* 0x040fe40000410000 */
[C---:B------:R-:W-:Y:S01]  /*18840*/  FMUL.FTZ R105, R7.reuse, R105 ;  /* 0x0000006907697220 */ /* 0x040fe20000410000 */
[----:B------:R-:W3:Y:S01]  /*18850*/  @P0 MUFU.LG2 R17, R5 ;  /* 0x0000000500110308 */ /* 0x000ee20000000c00 */
[C---:B------:R-:W-:Y:S02]  /*18860*/  FMUL.FTZ R112, R7.reuse, R112 ;  /* 0x0000007007707220 */ /* 0x040fe40000410000 */
[C---:B------:R-:W-:Y:S02]  /*18870*/  FMUL.FTZ R113, R7.reuse, R113 ;  /* 0x0000007107717220 */ /* 0x040fe40000410000 */
[C---:B------:R-:W-:Y:S02]  /*18880*/  FMUL.FTZ R116, R7.reuse, R116 ;  /* 0x0000007407747220 */ /* 0x040fe40000410000 */
[C---:B------:R-:W-:Y:S01]  /*18890*/  FMUL.FTZ R117, R7.reuse, R117 ;  /* 0x0000007507757220 */ /* 0x040fe20000410000 */
[----:B------:R4:W-:Y:S01]  /*188a0*/  @P0 MUFU.RCP R10, R5 ;  /* 0x00000005000a0308 */ /* 0x0009e20000001000 */
[----:B------:R-:W-:-:S02]  /*188b0*/  FMUL.FTZ R128, R7, R128 ;  /* 0x0000008007807220 */ /* 0x000fc40000410000 */
[----:B------:R-:W-:Y:S01]  /*188c0*/  FMUL.FTZ R129, R7, R129 ;  /* 0x0000008107817220 */ /* 0x000fe20000410000 */
[----:B------:R-:W-:Y:S01]  /*188d0*/  MOV R7, RZ ;  /* 0x000000ff00077202 */ /* 0x000fe20000000f00 */
[----:B-1----:R-:W-:Y:S02]  /*188e0*/  @P3 FMUL.FTZ R4, R4, 0.69314718246459960938 ;  /* 0x3f31721804043820 */ /* 0x002fe40000410000 */
[----:B--2---:R-:W-:Y:S02]  /*188f0*/  @P2 FMUL.FTZ R9, R9, 0.69314718246459960938 ;  /* 0x3f31721809092820 */ /* 0x004fe40000410000 */
[----:B------:R-:W-:Y:S01]  /*18900*/  @P2 FMUL.FTZ R15, R15, c[0x0][0x2d0] ;  /* 0x0000b4000f0f2a20 */ /* 0x000fe20000410000 */
[----:B------:R-:W1:Y:S01]  /*18910*/  @P1 MUFU.RCP R7, R8 ;  /* 0x0000000800071308 */ /* 0x000e620000001000 */
[----:B------:R-:W-:Y:S02]  /*18920*/  @P1 FMUL.FTZ R14, R14, c[0x0][0x2d0] ;  /* 0x0000b4000e0e1a20 */ /* 0x000fe40000410000 */
[----:B---3--:R-:W-:-:S02]  /*18930*/  @P0 FMUL.FTZ R17, R17, 0.69314718246459960938 ;  /* 0x3f31721811110820 */ /* 0x008fc40000410000 */
[C---:B------:R-:W-:Y:S01]  /*18940*/  FMUL.FTZ R162, R6.reuse, R162 ;  /* 0x000000a206a27220 */ /* 0x040fe20000410000 */
[----:B----4-:R-:W-:Y:S01]  /*18950*/  MOV R5, 0xff800000 ;  /* 0xff80000000057802 */ /* 0x010fe20000000f00 */
[C---:B------:R-:W-:Y:S01]  /*18960*/  FMUL.FTZ R163, R6.reuse, R163 ;  /* 0x000000a306a37220 */ /* 0x040fe20000410000 */
[----:B------:R-:W2:Y:S01]  /*18970*/  @P1 MUFU.LG2 R8, R8 ;  /* 0x0000000800081308 */ /* 0x000ea20000000c00 */
[C---:B------:R-:W-:Y:S02]  /*18980*/  FMUL.FTZ R150, R6.reuse, R150 ;  /* 0x0000009606967220 */ /* 0x040fe40000410000 */
[C---:B------:R-:W-:Y:S02]  /*18990*/  FMUL.FTZ R151, R6.reuse, R151 ;  /* 0x0000009706977220 */ /* 0x040fe40000410000 */
[C---:B------:R-:W-:Y:S02]  /*189a0*/  FMUL.FTZ R146, R6.reuse, R146 ;  /* 0x0000009206927220 */ /* 0x040fe40000410000 */
[----:B------:R-:W-:-:S02]  /*189b0*/  FMUL.FTZ R147, R6, R147 ;  /* 0x0000009306937220 */ /* 0x000fc40000410000 */
[C---:B-1----:R-:W-:Y:S02]  /*189c0*/  FMUL.FTZ R156, R7.reuse, R156 ;  /* 0x0000009c079c7220 */ /* 0x042fe40000410000 */
        /* <DEDUP_REMOVED lines=14> */
[----:B------:R-:W-:Y:S01]  /*18ab0*/  FMUL.FTZ R125, R7, R125 ;  /* 0x0000007d077d7220 */ /* 0x000fe20000410000 */
[----:B------:R-:W-:Y:S01]  /*18ac0*/  @P0 MOV R7, 0x3f317218 ;  /* 0x3f31721800070802 */ /* 0x000fe20000000f00 */
[----:B--2---:R-:W-:Y:S02]  /*18ad0*/  @P1 FMUL.FTZ R8, R8, 0.69314718246459960938 ;  /* 0x3f31721808081820 */ /* 0x004fe40000410000 */
[----:B------:R-:W-:-:S02]  /*18ae0*/  FMUL.FTZ R102, R6, R102 ;  /* 0x0000006606667220 */ /* 0x000fc40000410000 */
[----:B------:R-:W-:Y:S02]  /*18af0*/  @P0 FMUL.FTZ R7, R7, c[0x0][0x2d0] ;  /* 0x0000b40007070a20 */ /* 0x000fe40000410000 */
        /* <DEDUP_REMOVED lines=25> */
[----:B------:R-:W-:Y:S02]  /*18c90*/  @P3 FFMA.FTZ R5, R16, R3, R4 ;  /* 0x0000000310053223 */ /* 0x000fe40000010004 */
[----:B------:R-:W-:Y:S02]  /*18ca0*/  @P2 FFMA.FTZ R11, R15, R2, R9 ;  /* 0x000000020f0b2223 */ /* 0x000fe40000010009 */
[----:B------:R-:W-:Y:S02]  /*18cb0*/  @P1 FFMA.FTZ R12, R14, R0, R8 ;  /* 0x000000000e0c1223 */ /* 0x000fe40000010008 */
[----:B------:R-:W-:-:S02]  /*18cc0*/  @P0 FFMA.FTZ R13, R7, R44, R17 ;  /* 0x0000002c070d0223 */ /* 0x000fc40000010011 */
.L_x_237:
[----:B------:R-:W-:Y:S01]  /*18cd0*/  USHF.R.S32.HI UR8, URZ, 0x1f, UR11 ;  /* 0x0000001f3f087899 */ /* 0x000fe2000801140b */
[----:B------:R-:W-:Y:S05]  /*18ce0*/  @P4 BRA `(.L_x_318) ;  /* 0x0000146000004947 */ /* 0x000fea0003800000 */
[----:B------:R-:W1:Y:S01]  /*18cf0*/  S2R R0, SR_TID.X ;  /* 0x0000000000007919 */ /* 0x000e620000002100 */
        /* <DEDUP_REMOVED lines=14> */
[----:B------:R-:W-:Y:S02]  /*18de0*/  F2FP.BF16.PACK_AB R144, R145, R144 ;  /* 0x000000909190723e */ /* 0x000fe400000010ff */
[----:B------:R-:W-:Y:S01]  /*18df0*/  F2FP.BF16.PACK_AB R146, R147, R146 ;  /* 0x000000929392723e */ /* 0x000fe200000010ff */
[----:B------:R-:W-:Y:S01]  /*18e00*/  IMAD.U32 R18, RZ, RZ, UR4 ;  /* 0x00000004ff127e24 */ /* 0x000fe2000f8e00ff */
[----:B------:R-:W-:Y:S01]  /*18e10*/  F2FP.BF16.PACK_AB R100, R101, R100 ;  /* 0x000000646564723e */ /* 0x000fe200000010ff */
[----:B------:R-:W-:Y:S01]  /*18e20*/  IMAD.U32 R19, RZ, RZ, UR5 ;  /* 0x00000005ff137e24 */ /* 0x000fe2000f8e00ff */
[----:B------:R-:W-:Y:S01]  /*18e30*/  F2FP.BF16.PACK_AB R102, R103, R102 ;  /* 0x000000666766723e */ /* 0x000fe200000010ff */
[----:B------:R-:W-:Y:S01]  /*18e40*/  ULDC.64 UR4, c[0x0][0x508] ;  /* 0x0001420000047ab9 */ /* 0x000fe20000000a00 */
[----:B-1----:R-:W-:-:S02]  /*18e50*/  SHF.R.S32.HI R2, RZ, 0x1f, R0 ;  /* 0x0000001fff027819 */ /* 0x002fc40000011400 */
[----:B------:R-:W-:Y:S02]  /*18e60*/  F2FP.BF16.PACK_AB R140, R141, R140 ;  /* 0x0000008c8d8c723e */ /* 0x000fe400000010ff */
[----:B------:R-:W-:Y:S02]  /*18e70*/  LEA.HI R3, R2, R0, RZ, 0x2 ;  /* 0x0000000002037211 */ /* 0x000fe400078f10ff */
[----:B------:R-:W-:Y:S02]  /*18e80*/  F2FP.BF16.PACK_AB R142, R143, R142 ;  /* 0x0000008e8f8e723e */ /* 0x000fe400000010ff */
[--C-:B------:R-:W-:Y:S02]  /*18e90*/  SHF.R.S32.HI R7, RZ, 0x2, R3.reuse ;  /* 0x00000002ff077819 */ /* 0x100fe40000011403 */
[----:B------:R-:W-:Y:S02]  /*18ea0*/  SHF.R.S32.HI R4, RZ, 0x1f, R3 ;  /* 0x0000001fff047819 */ /* 0x000fe40000011403 */
[----:B------:R-:W-:-:S02]  /*18eb0*/  LOP3.LUT R3, R3, 0xfffffffc, RZ, 0xc0, !PT ;  /* 0xfffffffc03037812 */ /* 0x000fc400078ec0ff */
[----:B------:R-:W-:Y:S02]  /*18ec0*/  LEA.HI R4, R4, R7, RZ, 0x3 ;  /* 0x0000000704047211 */ /* 0x000fe400078f18ff */
[----:B------:R-:W-:Y:S01]  /*18ed0*/  F2FP.BF16.PACK_AB R136, R137, R136 ;  /* 0x000000888988723e */ /* 0x000fe200000010ff */
[----:B------:R-:W-:Y:S01]  /*18ee0*/  IMAD.IADD R3, R0, 0x1, -R3 ;  /* 0x0000000100037824 */ /* 0x000fe200078e0a03 */
[----:B------:R-:W-:Y:S02]  /*18ef0*/  LOP3.LUT R4, R4, 0xfffffff8, RZ, 0xc0, !PT ;  /* 0xfffffff804047812 */ /* 0x000fe400078ec0ff */
[----:B------:R-:W-:Y:S02]  /*18f00*/  F2FP.BF16.PACK_AB R138, R139, R138 ;  /* 0x0000008a8b8a723e */ /* 0x000fe400000010ff */
[----:B------:R-:W-:Y:S01]  /*18f10*/  F2FP.BF16.PACK_AB R104, R105, R104 ;  /* 0x000000686968723e */ /* 0x000fe200000010ff */
[----:B------:R-:W-:Y:S01]  /*18f20*/  IMAD.IADD R4, R7, 0x1, -R4 ;  /* 0x0000000107047824 */ /* 0x000fe200078e0a04 */
[----:B------:R-:W-:-:S02]  /*18f30*/  LEA.HI R7, R2, R0, RZ, 0x5 ;  /* 0x0000000002077211 */ /* 0x000fc400078f28ff */
[----:B------:R-:W-:Y:S01]  /*18f40*/  F2FP.BF16.PACK_AB R106, R107, R106 ;  /* 0x0000006a6b6a723e */ /* 0x000fe200000010ff */
[C---:B------:R-:W-:Y:S01]  /*18f50*/  IMAD.SHL.U32 R8, R4.reuse, 0x40, RZ ;  /* 0x0000004004087824 */ /* 0x040fe200078e00ff */
[----:B------:R-:W-:Y:S02]  /*18f60*/  SHF.R.S32.HI R9, RZ, 0x5, R7 ;  /* 0x00000005ff097819 */ /* 0x000fe40000011407 */
[----:B------:R-:W-:Y:S02]  /*18f70*/  LOP3.LUT R15, R4, 0x1, RZ, 0xc0, !PT ;  /* 0x00000001040f7812 */ /* 0x000fe400078ec0ff */
[----:B------:R-:W-:Y:S01]  /*18f80*/  LOP3.LUT R8, R8, 0x1c0, RZ, 0xc0, !PT ;  /* 0x000001c008087812 */ /* 0x000fe200078ec0ff */
[----:B------:R-:W-:Y:S01]  /*18f90*/  IMAD R14, R9, 0x200, R3 ;  /* 0x00000200090e7824 */ /* 0x000fe200078e0203 */
[----:B------:R-:W-:Y:S01]  /*18fa0*/  ISETP.NE.U32.AND P0, PT, R15, 0x1, PT ;  /* 0x000000010f00780c */ /* 0x000fe20003f05070 */
[----:B------:R-:W-:Y:S01]  /*18fb0*/  IMAD.MOV.U32 R15, RZ, RZ, 0x20 ;  /* 0x00000020ff0f7424 */ /* 0x000fe200078e00ff */
[----:B------:R-:W-:-:S02]  /*18fc0*/  LEA.HI R8, R8, R8, RZ, 0x1d ;  /* 0x0000000808087211 */ /* 0x000fc400078fe8ff */
[----:B------:R-:W-:Y:S02]  /*18fd0*/  R2P PR, R4, 0x6 ;  /* 0x0000000604007804 */ /* 0x000fe40000000000 */
[----:B------:R-:W-:Y:S01]  /*18fe0*/  F2FP.BF16.PACK_AB R112, R113, R112 ;  /* 0x000000707170723e */ /* 0x000fe200000010ff */
[----:B------:R-:W-:Y:S01]  /*18ff0*/  IMAD.U32 R8, R14, 0x2, R8 ;  /* 0x000000020e087824 */ /* 0x000fe200078e0008 */
[----:B------:R-:W-:Y:S01]  /*19000*/  F2FP.BF16.PACK_AB R114, R115, R114 ;  /* 0x000000727372723e */ /* 0x000fe200000010ff */
[----:B------:R-:W-:Y:S01]  /*19010*/  IMAD.MOV.U32 R14, RZ, RZ, -0x10 ;  /* 0xfffffff0ff0e7424 */ /* 0x000fe200078e00ff */
[----:B------:R-:W-:Y:S01]  /*19020*/  SEL R15, R15, 0xffffffe0, !P1 ;  /* 0xffffffe00f0f7807 */ /* 0x000fe20004800000 */
[----:B------:R-:W-:Y:S01]  /*19030*/  IMAD.SHL.U32 R8, R8, 0x2, RZ ;  /* 0x0000000208087824 */ /* 0x000fe200078e00ff */
[----:B------:R-:W-:Y:S01]  /*19040*/  BAR.SYNC.DEFER_BLOCKING 0x1, 0x80 ;  /* 0x0042000000007b1d */ /* 0x000fe20000010000 */
[----:B------:R-:W-:Y:S02]  /*19050*/  F2FP.BF16.PACK_AB R108, R109, R108 ;  /* 0x0000006c6d6c723e */ /* 0x000fe400000010ff */
[----:B------:R-:W-:-:S02]  /*19060*/  SEL R14, R14, 0x10, !P0 ;  /* 0x000000100e0e7807 */ /* 0x000fc40004000000 */
[C---:B------:R-:W-:Y:S02]  /*19070*/  IADD3 R17, R8.reuse, 0x80, RZ ;  /* 0x0000008008117810 */ /* 0x040fe40007ffe0ff */
[C---:B------:R-:W-:Y:S01]  /*19080*/  IADD3 R16, R8.reuse, 0xc0, RZ ;  /* 0x000000c008107810 */ /* 0x040fe20007ffe0ff */
[C---:B------:R-:W-:Y:S01]  /*19090*/  IMAD.IADD R4, R8.reuse, 0x1, R14 ;  /* 0x0000000108047824 */ /* 0x040fe200078e020e */
[----:B------:R-:W-:Y:S01]  /*190a0*/  @P2 IADD3 R16, R17, -0x40, RZ ;  /* 0xffffffc011102810 */ /* 0x000fe20007ffe0ff */
[----:B------:R-:W-:Y:S01]  /*190b0*/  IMAD.IADD R17, R8, 0x1, R15 ;  /* 0x0000000108117824 */ /* 0x000fe200078e020f */
[----:B------:R-:W-:Y:S02]  /*190c0*/  F2FP.BF16.PACK_AB R110, R111, R110 ;  /* 0x0000006e6f6e723e */ /* 0x000fe400000010ff */
[----:B------:R-:W-:Y:S02]  /*190d0*/  F2FP.BF16.PACK_AB R132, R133, R132 ;  /* 0x000000848584723e */ /* 0x000fe400000010ff */
[----:B------:R-:W-:-:S02]  /*190e0*/  F2FP.BF16.PACK_AB R134, R135, R134 ;  /* 0x000000868786723e */ /* 0x000fc400000010ff */
[----:B------:R-:W-:Y:S02]  /*190f0*/  F2FP.BF16.PACK_AB R116, R117, R116 ;  /* 0x000000747574723e */ /* 0x000fe400000010ff */
[----:B------:R-:W-:Y:S02]  /*19100*/  F2FP.BF16.PACK_AB R118, R119, R118 ;  /* 0x000000767776723e */ /* 0x000fe400000010ff */
[----:B------:R-:W-:Y:S02]  /*19110*/  F2FP.BF16.PACK_AB R128, R129, R128 ;  /* 0x000000808180723e */ /* 0x000fe400000010ff */
        /* <DEDUP_REMOVED lines=8> */
[----:B------:R-:W-:-:S03]  /*191a0*/  PLOP3.LUT P1, PT, PT, PT, UP1, 0x80, 0x0 ;  /* 0x000000000000781c */ /* 0x000fc60003f2f018 */
[----:B------:R-:W-:Y:S04]  /*191b0*/  STS [R4+0x480], R150 ;  /* 0x0004809604007388 */ /* 0x000fe80000000800 */
[----:B------:R-:W-:Y:S04]  /*191c0*/  STS [R8+0x2080], R156 ;  /* 0x0020809c08007388 */ /* 0x000fe80000000800 */
[----:B------:R1:W-:Y:S04]  /*191d0*/  STS [R8+0x2480], R158 ;  /* 0x0024809e08007388 */ /* 0x0003e80000000800 */
[----:B------:R-:W-:Y:S04]  /*191e0*/  STS [R4+0x2080], R152 ;  /* 0x0020809804007388 */ /* 0x000fe80000000800 */
[----:B------:R2:W-:Y:S04]  /*191f0*/  STS [R4+0x2480], R154 ;  /* 0x0024809a04007388 */ /* 0x0005e80000000800 */
[----:B------:R-:W-:Y:S04]  /*19200*/  STS [R17+0x80], R144 ;  /* 0x0000809011007388 */ /* 0x000fe80000000800 */
[----:B------:R-:W-:Y:S01]  /*19210*/  STS [R17+0x480], R146 ;  /* 0x0004809211007388 */ /* 0x000fe20000000800 */
[----:B-1----:R-:W-:-:S05]  /*19220*/  IMAD.IADD R8, R15, 0x1, R4 ;  /* 0x000000010f087824 */ /* 0x002fca00078e0204 */
[----:B------:R-:W-:Y:S01]  /*19230*/  STS [R8+0x80], R100 ;  /* 0x0000806408007388 */ /* 0x000fe20000000800 */
[----:B--2---:R-:W-:-:S03]  /*19240*/  IADD3 R4, R15, 0x400, R16 ;  /* 0x000004000f047810 */ /* 0x004fc60007ffe010 */
[----:B------:R-:W-:Y:S02]  /*19250*/  STS [R8+0x480], R102 ;  /* 0x0004806608007388 */ /* 0x000fe40000000800 */
[C---:B------:R-:W-:Y:S02]  /*19260*/  IMAD.IADD R4, R14.reuse, 0x1, R4 ;  /* 0x000000010e047824 */ /* 0x040fe400078e0204 */
[----:B------:R-:W-:Y:S01]  /*19270*/  STS [R17+0x2080], R140 ;  /* 0x0020808c11007388 */ /* 0x000fe20000000800 */
[----:B------:R-:W-:-:S03]  /*19280*/  IMAD.IADD R14, R14, 0x1, R16 ;  /* 0x000000010e0e7824 */ /* 0x000fc600078e0210 */
[----:B------:R-:W-:Y:S04]  /*19290*/  STS [R17+0x2480], R142 ;  /* 0x0024808e11007388 */ /* 0x000fe80000000800 */
[----:B------:R-:W-:Y:S04]  /*192a0*/  STS [R8+0x2080], R136 ;  /* 0x0020808808007388 */ /* 0x000fe80000000800 */
[----:B------:R-:W-:Y:S04]  /*192b0*/  STS [R8+0x2480], R138 ;  /* 0x0024808a08007388 */ /* 0x000fe80000000800 */
[----:B------:R-:W-:Y:S04]  /*192c0*/  STS [R16], R104 ;  /* 0x0000006810007388 */ /* 0x000fe80000000800 */
[----:B------:R-:W-:Y:S04]  /*192d0*/  STS [R16+0x400], R106 ;  /* 0x0004006a10007388 */ /* 0x000fe80000000800 */
[----:B------:R-:W-:Y:S04]  /*192e0*/  STS [R14], R112 ;  /* 0x000000700e007388 */ /* 0x000fe80000000800 */
[----:B------:R-:W-:Y:S04]  /*192f0*/  STS [R14+0x400], R114 ;  /* 0x000400720e007388 */ /* 0x000fe80000000800 */
[----:B------:R-:W-:Y:S04]  /*19300*/  STS [R16+0x2000], R108 ;  /* 0x0020006c10007388 */ /* 0x000fe80000000800 */
[----:B------:R1:W-:Y:S04]  /*19310*/  STS [R16+0x2400], R110 ;  /* 0x0024006e10007388 */ /* 0x0003e80000000800 */
[----:B------:R-:W-:Y:S04]  /*19320*/  STS [R14+0x2000], R132 ;  /* 0x002000840e007388 */ /* 0x000fe80000000800 */
[----:B------:R-:W-:Y:S01]  /*19330*/  STS [R14+0x2400], R134 ;  /* 0x002400860e007388 */ /* 0x000fe20000000800 */
[----:B-1----:R-:W-:-:S02]  /*19340*/  IMAD.IADD R16, R15, 0x1, R16 ;  /* 0x000000010f107824 */ /* 0x002fc400078e0210 */
[----:B------:R-:W-:-:S03]  /*19350*/  IMAD.IADD R15, R15, 0x1, R14 ;  /* 0x000000010f0f7824 */ /* 0x000fc600078e020e */
        /* <DEDUP_REMOVED lines=9> */
[----:B------:R-:W-:-:S04]  /*193f0*/  UISETP.NE.U32.AND UP0, UPT, URZ, UR4, UPT ;  /* 0x000000043f00728c */ /* 0x000fc8000bf05070 */
[----:B------:R-:W-:Y:S01]  /*19400*/  UISETP.NE.AND.EX UP0, UPT, URZ, UR5, UPT, UP0 ;  /* 0x000000053f00728c */ /* 0x000fe2000bf05300 */
[----:B-1----:R-:W3:Y:S02]  /*19410*/  @P1 LDG.E R6, [R18.64] ;  /* 0x0000003412061981 */ /* 0x002ee4000c1e1900 */
[----:B------:R-:W-:-:S03]  /*19420*/  ULDC.64 UR4, c[0x0][0x508] ;  /* 0x0001420000047ab9 */ /* 0x000fc60000000a00 */
[----:B------:R-:W-:-:S05]  /*19430*/  PLOP3.LUT P0, PT, PT, PT, UP0, 0x80, 0x0 ;  /* 0x000000000000781c */ /* 0x000fca0003f0f008 */
[----:B------:R-:W-:Y:S01]  /*19440*/  @UP0 UIMAD.WIDE UR4, UR16, UR6, UR4 ;  /* 0x00000006100402a5 */ /* 0x000fe2000f8e0204 */
[----:B--2---:R-:W-:-:S05]  /*19450*/  IMAD.MOV.U32 R4, RZ, RZ, c[0x0][0x388] ;  /* 0x0000e200ff047624 */ /* 0x004fca00078e00ff */
[----:B------:R-:W-:Y:S02]  /*19460*/  IMAD.U32 R14, RZ, RZ, UR4 ;  /* 0x00000004ff0e7e24 */ /* 0x000fe4000f8e00ff */
[----:B------:R-:W-:-:S05]  /*19470*/  IMAD.U32 R15, RZ, RZ, UR5 ;  /* 0x00000005ff0f7e24 */ /* 0x000fca000f8e00ff */
        /* <DEDUP_REMOVED lines=9> */
[----:B-----5:R1:W2:Y:S04]  /*19510*/  LDG.E R4, [R18.64] ;  /* 0x0000003412047981 */ /* 0x0202a8000c1e1900 */
[----:B-1----:R-:W2:Y:S02]  /*19520*/  LDG.E R18, [R18.64+0x4] ;  /* 0x0000043412127981 */ /* 0x002ea4000c1e1900 */
[----:B--2---:R-:W-:Y:S02]  /*19530*/  IADD3 R4, -R4, R18, RZ ;  /* 0x0000001204047210 */ /* 0x004fe40007ffe1ff */
.L_x_319:
[----:B-1----:R-:W-:Y:S01]  /*19540*/  LEA.HI R6, R3, R3, RZ, 0x1 ;  /* 0x0000000303067211 */ /* 0x002fe200078f08ff */
[----:B------:R-:W-:Y:S01]  /*19550*/  IMAD.MOV.U32 R10, RZ, RZ, c[0x0][0x4e8] ;  /* 0x00013a00ff0a7624 */ /* 0x000fe200078e00ff */
[----:B------:R-:W-:Y:S01]  /*19560*/  LOP3.LUT R15, R7, 0xffffffe0, RZ, 0xc0, !PT ;  /* 0xffffffe0070f7812 */ /* 0x000fe200078ec0ff */
[----:B------:R-:W-:Y:S01]  /*19570*/  ULDC.64 UR4, c[0x0][0x490] ;  /* 0x0001240000047ab9 */ /* 0x000fe20000000a00 */
[C---:B------:R-:W-:Y:S01]  /*19580*/  LOP3.LUT R8, R6.reuse, 0x1ffffffe, RZ, 0xc0, !PT ;  /* 0x1ffffffe06087812 */ /* 0x040fe200078ec0ff */
[----:B------:R-:W-:Y:S01]  /*19590*/  IMAD.SHL.U32 R6, R6, 0x20, RZ ;  /* 0x0000002006067824 */ /* 0x000fe200078e00ff */
[----:B------:R-:W-:Y:S01]  /*195a0*/  ISETP.NE.AND P0, PT, R10, 0x1, PT ;  /* 0x000000010a00780c */ /* 0x000fe20003f05270 */
[----:B------:R-:W-:Y:S01]  /*195b0*/  IMAD.IADD R15, R0, 0x1, -R15 ;  /* 0x00000001000f7824 */ /* 0x000fe200078e0a0f */
[----:B------:R-:W-:Y:S01]  /*195c0*/  SHF.R.S32.HI R10, RZ, 0x1f, R9 ;  /* 0x0000001fff0a7819 */ /* 0x000fe20000011409 */
[----:B------:R-:W-:Y:S01]  /*195d0*/  IMAD.IADD R3, R3, 0x1, -R8 ;  /* 0x0000000103037824 */ /* 0x000fe200078e0a08 */
[----:B------:R-:W-:Y:S01]  /*195e0*/  LOP3.LUT R6, R6, 0xffffffc0, RZ, 0xc0, !PT ;  /* 0xffffffc006067812 */ /* 0x000fe200078ec0ff */
[----:B------:R-:W-:Y:S01]  /*195f0*/  UIMAD UR12, UR8, UR4, URZ ;  /* 0x00000004080c72a4 */ /* 0x000fe2000f8e023f */
[----:B------:R-:W-:Y:S01]  /*19600*/  LEA.HI R10, R10, R9, RZ, 0x2 ;  /* 0x000000090a0a7211 */ /* 0x000fe200078f10ff */
[----:B------:R-:W-:Y:S01]  /*19610*/  UMOV UR18, UR6 ;  /* 0x0000000600127c82 */ /* 0x000fe20008000000 */
[----:B------:R-:W-:Y:S01]  /*19620*/  SHF.R.S32.HI R7, RZ, 0x1f, R15 ;  /* 0x0000001fff077819 */ /* 0x000fe2000001140f */
[----:B------:R-:W-:Y:S01]  /*19630*/  IMAD R3, R3, 0x8, R6 ;  /* 0x0000000803037824 */ /* 0x000fe200078e0206 */
[----:B------:R-:W-:Y:S01]  /*19640*/  LOP3.LUT R10, R10, 0xffffffc, RZ, 0xc0, !PT ;  /* 0x0ffffffc0a0a7812 */ /* 0x000fe200078ec0ff */
[----:B------:R-:W1:Y:S01]  /*19650*/  S2R R6, SR_CTAID.X ;  /* 0x0000000000067919 */ /* 0x000e620000002500 */
[----:B------:R-:W-:Y:S01]  /*19660*/  LEA.HI R7, R7, R15, RZ, 0x2 ;  /* 0x0000000f07077211 */ /* 0x000fe200078f10ff */
[----:B------:R-:W-:Y:S01]  /*19670*/  UMOV UR19, UR7 ;  /* 0x0000000700137c82 */ /* 0x000fe20008000000 */
[----:B------:R-:W-:Y:S01]  /*19680*/  LOP3.LUT P1, RZ, R15, 0x3, RZ, 0xc0, !PT ;  /* 0x000000030fff7812 */ /* 0x000fe2000782c0ff */
[----:B------:R-:W-:Y:S01]  /*19690*/  IMAD.IADD R10, R9, 0x1, -R10 ;  /* 0x00000001090a7824 */ /* 0x000fe200078e0a0a */
[----:B------:R-:W-:Y:S01]  /*196a0*/  SHF.R.S32.HI R8, RZ, 0x2, R7 ;  /* 0x00000002ff087819 */ /* 0x000fe20000011407 */
[----:B------:R-:W-:Y:S01]  /*196b0*/  UIMAD.WIDE.U32 UR18, UR11, UR4, UR18 ;  /* 0x000000040b1272a5 */ /* 0x000fe2000f8e0012 */
[-C--:B------:R-:W-:Y:S01]  /*196c0*/  LEA.HI R7, R2, R0.reuse, RZ, 0x3 ;  /* 0x0000000002077211 */ /* 0x080fe200078f18ff */
[----:B------:R-:W-:Y:S01]  /*196d0*/  UIMAD UR12, UR11, UR5, UR12 ;  /* 0x000000050b0c72a4 */ /* 0x000fe2000f8e020c */
[----:B-----5:R-:W-:Y:S01]  /*196e0*/  IMAD R4, R4, c[0x0][0x4e8], RZ ;  /* 0x00013a0004047a24 */ /* 0x020fe200078e02ff */
[----:B------:R-:W-:Y:S01]  /*196f0*/  USHF.R.S32.HI UR9, URZ, 0x1f, UR16 ;  /* 0x0000001f3f097899 */ /* 0x000fe20008011410 */
[----:B------:R-:W-:Y:S01]  /*19700*/  IMAD R10, R10, 0x10, R8 ;  /* 0x000000100a0a7824 */ /* 0x000fe200078e0208 */
[----:B------:R-:W-:Y:S01]  /*19710*/  LOP3.LUT R14, R7, 0xfffffff8, RZ, 0xc0, !PT ;  /* 0xfffffff8070e7812 */ /* 0x000fe200078ec0ff */
[----:B------:R-:W-:Y:S01]  /*19720*/  ULDC.64 UR4, c[0x0][0x3a0] ;  /* 0x0000e80000047ab9 */ /* 0x000fe20000000a00 */
[----:B------:R-:W-:Y:S01]  /*19730*/  SHF.R.S32.HI R7, RZ, 0x3, R7 ;  /* 0x00000003ff077819 */ /* 0x000fe20000011407 */
[----:B------:R-:W-:Y:S01]  /*19740*/  IMAD.IADD R3, R10, 0x1, R3 ;  /* 0x000000010a037824 */ /* 0x000fe200078e0203 */
[----:B------:R-:W-:Y:S01]  /*19750*/  LEA.HI R8, R2, R0, RZ, 0x6 ;  /* 0x0000000002087211 */ /* 0x000fe200078f30ff */
[----:B------:R-:W-:Y:S01]  /*19760*/  IMAD.IADD R14, R0, 0x1, -R14 ;  /* 0x00000001000e7824 */ /* 0x000fe200078e0a0e */
[----:B------:R-:W-:Y:S01]  /*19770*/  UIMAD UR14, UR7, UR4, URZ ;  /* 0x00000004070e72a4 */ /* 0x000fe2000f8e023f */
[----:B------:R-:W-:Y:S01]  /*19780*/  IMAD.SHL.U32 R2, R7, 0x40, RZ ;  /* 0x0000004007027824 */ /* 0x000fe200078e00ff */
[----:B------:R-:W-:Y:S01]  /*19790*/  USEL UR9, UR9, URZ, !UP1 ;  /* 0x0000003f09097287 */ /* 0x000fe2000c800000 */
[----:B------:R-:W-:Y:S01]  /*197a0*/  IMAD R9, R14, 0x10, R7 ;  /* 0x000000100e097824 */ /* 0x000fe200078e0207 */
[----:B------:R-:W-:Y:S01]  /*197b0*/  UIMAD.WIDE.U32 UR20, UR6, UR4, URZ ;  /* 0x00000004061472a5 */ /* 0x000fe2000f8e003f */
[----:B------:R-:W-:Y:S01]  /*197c0*/  IMAD.SHL.U32 R8, R8, 0x8, RZ ;  /* 0x0000000808087824 */ /* 0x000fe200078e00ff */
[----:B------:R-:W-:Y:S01]  /*197d0*/  UIMAD UR14, UR6, UR5, UR14 ;  /* 0x00000005060e72a4 */ /* 0x000fe2000f8e020e */
[C---:B-1----:R-:W-:Y:S01]  /*197e0*/  IMAD R3, R6.reuse, 0x80, R3 ;  /* 0x0000008006037824 */ /* 0x042fe200078e0203 */
[----:B------:R-:W-:Y:S01]  /*197f0*/  USEL UR10, UR16, URZ, !UP1 ;  /* 0x0000003f100a7287 */ /* 0x000fe2000c800000 */
[----:B------:R-:W-:Y:S01]  /*19800*/  IMAD R9, R6, 0x80, R9 ;  /* 0x0000008006097824 */ /* 0x000fe200078e0209 */
[----:B------:R-:W-:Y:S01]  /*19810*/  ULDC.64 UR6, c[0x0][0x498] ;  /* 0x0001260000067ab9 */ /* 0x000fe20000000a00 */
[----:B------:R-:W-:Y:S01]  /*19820*/  @P0 IMAD.HI.U32 R0, R3, c[0x0][0x4ec], RZ ;  /* 0x00013b0003000a27 */ /* 0x000fe200078e00ff */
[----:B------:R-:W-:Y:S01]  /*19830*/  UIMAD UR15, UR9, UR6, URZ ;  /* 0x00000006090f72a4 */ /* 0x000fe2000f8e023f */
[----:B------:R-:W-:Y:S01]  /*19840*/  LOP3.LUT R2, R2, 0x1c0, RZ, 0xc0, !PT ;  /* 0x000001c002027812 */ /* 0x000fe200078ec0ff */
[----:B------:R-:W-:Y:S01]  /*19850*/  UIADD3 UR19, UR19, UR12, URZ ;  /* 0x0000000c13137290 */ /* 0x000fe2000fffe03f */
[----:B------:R-:W-:Y:S01]  /*19860*/  IMAD.MOV.U32 R18, RZ, RZ, R3 ;  /* 0x000000ffff127224 */ /* 0x000fe200078e0003 */
[----:B------:R-:W-:Y:S01]  /*19870*/  @P0 SHF.R.U32.HI R18, RZ, c[0x0][0x4f0], R0 ;  /* 0x00013c00ff120a19 */ /* 0x000fe20000011600 */
[----:B------:R-:W-:Y:S01]  /*19880*/  ULDC.64 UR4, c[0x0][0x3e8] ;  /* 0x0000fa0000047ab9 */ /* 0x000fe20000000a00 */
[----:B------:R-:W-:Y:S01]  /*19890*/  @P0 IMAD.HI.U32 R0, R9, c[0x0][0x4ec], RZ ;  /* 0x00013b0009000a27 */ /* 0x000fe200078e00ff */
[----:B------:R-:W-:Y:S01]  /*198a0*/  UIMAD UR7, UR10, UR7, UR15 ;  /* 0x000000070a0772a4 */ /* 0x000fe2000f8e020f */
[--C-:B------:R-:W-:Y:S01]  /*198b0*/  SHF.R.S32.HI R16, RZ, 0x1f, R18.reuse ;  /* 0x0000001fff107819 */ /* 0x100fe20000011412 */
[----:B------:R-:W-:Y:S01]  /*198c0*/  UIMAD UR13, UR8, UR4, URZ ;  /* 0x00000004080d72a4 */ /* 0x000fe2000f8e023f */
[----:B------:R-:W-:Y:S01]  /*198d0*/  IMAD.MOV R15, RZ, RZ, -R18 ;  /* 0x000000ffff0f7224 */ /* 0x000fe200078e0a12 */
[----:B------:R-:W-:Y:S01]  /*198e0*/  UIADD3 UR15, UR21, UR14, URZ ;  /* 0x0000000e150f7290 */ /* 0x000fe2000fffe03f */
[----:B------:R-:W-:Y:S01]  /*198f0*/  IMAD.MOV.U32 R26, RZ, RZ, R9 ;  /* 0x000000ffff1a7224 */ /* 0x000fe200078e0009 */
[----:B------:R-:W-:Y:S01]  /*19900*/  UIMAD.WIDE.U32 UR18, UR10, UR6, UR18 ;  /* 0x000000060a1272a5 */ /* 0x000fe2000f8e0012 */
[----:B------:R-:W-:Y:S01]  /*19910*/  IMAD R15, R15, c[0x0][0x4e8], R3 ;  /* 0x00013a000f0f7a24 */ /* 0x000fe200078e0203 */
[----:B------:R-:W-:Y:S01]  /*19920*/  UMOV UR14, UR20 ;  /* 0x00000014000e7c82 */ /* 0x000fe20008000000 */
[----:B------:R-:W-:Y:S01]  /*19930*/  @P0 SHF.R.U32.HI R26, RZ, c[0x0][0x4f0], R0 ;  /* 0x00013c00ff1a0a19 */ /* 0x000fe20000011600 */
[----:B------:R-:W-:Y:S01]  /*19940*/  UIMAD UR13, UR11, UR5, UR13 ;  /* 0x000000050b0d72a4 */ /* 0x000fe2000f8e020d */
[----:B------:R-:W-:Y:S01]  /*19950*/  IMAD.SHL.U32 R0, R14, 0x8, RZ ;  /* 0x000000080e007824 */ /* 0x000fe200078e00ff */
[----:B------:R-:W-:Y:S01]  /*19960*/  UIMAD.WIDE.U32 UR14, UR11, UR4, UR14 ;  /* 0x000000040b0e72a5 */ /* 0x000fe2000f8e000e */
[----:B------:R-:W-:Y:S01]  /*19970*/  IMAD.U32 R14, RZ, RZ, UR7 ;  /* 0x00000007ff0e7e24 */ /* 0x000fe2000f8e00ff */
[----:B------:R-:W-:Y:S01]  /*19980*/  IADD3 R18, P0, R18, UR18, RZ ;  /* 0x0000001212127c10 */ /* 0x000fe2000ff1e0ff */
[----:B------:R-:W-:Y:S01]  /*19990*/  ULDC.64 UR4, c[0x0][0x3f0] ;  /* 0x0000fc0000047ab9 */ /* 0x000fe20000000a00 */
[----:B------:R-:W-:Y:S01]  /*199a0*/  SHF.R.S32.HI R3, RZ, 0x1f, R15 ;  /* 0x0000001fff037819 */ /* 0x000fe2000001140f */
[----:B------:R-:W-:Y:S01]  /*199b0*/  UIMAD UR9, UR9, UR4, URZ ;  /* 0x00000004090972a4 */ /* 0x000fe2000f8e023f */
[----:B------:R-:W-:Y:S01]  /*199c0*/  IADD3.X R19, R16, UR19, R14, P0, !PT ;  /* 0x0000001310137c10 */ /* 0x000fe200087fe40e */
[----:B------:R-:W-:Y:S01]  /*199d0*/  UIADD3 UR15, UR15, UR13, URZ ;  /* 0x0000000d0f0f7290 */ /* 0x000fe2000fffe03f */
[----:B------:R-:W-:Y:S01]  /*199e0*/  SHF.R.S32.HI R14, RZ, 0x1f, R26 ;  /* 0x0000001fff0e7819 */ /* 0x000fe2000001141a */
[----:B------:R-:W-:Y:S01]  /*199f0*/  IMAD R3, R3, c[0x0][0x488], RZ ;  /* 0x0001220003037a24 */ /* 0x000fe200078e02ff */
[----:B------:R-:W-:Y:S01]  /*19a00*/  UIMAD UR5, UR10, UR5, UR9 ;  /* 0x000000050a0572a4 */ /* 0x000fe2000f8e0209 */
[----:B------:R-:W-:Y:S01]  /*19a10*/  IMAD.WIDE.U32 R18, R15, c[0x0][0x488], R18 ;  /* 0x000122000f127a25 */ /* 0x000fe200078e0012 */
[----:B------:R-:W-:Y:S01]  /*19a20*/  UIMAD.WIDE.U32 UR14, UR10, UR4, UR14 ;  /* 0x000000040a0e72a5 */ /* 0x000fe2000f8e000e */
[----:B------:R-:W-:-:S02]  /*19a30*/  LOP3.LUT R17, R2, 0x38, R0, 0xf8, !PT ;  /* 0x0000003802117812 */ /* 0x000fc400078ef800 */
[----:B------:R-:W-:Y:S01]  /*19a40*/  IMAD R3, R15, c[0x0][0x48c], R3 ;  /* 0x000123000f037a24 */ /* 0x000fe200078e0203 */
[----:B------:R-:W-:Y:S01]  /*19a50*/  UIADD3 UR5, UR15, UR5, URZ ;  /* 0x000000050f057290 */ /* 0x000fe2000fffe03f */
[----:B------:R-:W-:Y:S01]  /*19a60*/  LEA R16, P0, R18, c[0x0][0x450], 0x2 ;  /* 0x0001140012107a11 */ /* 0x000fe200078010ff */
[----:B------:R-:W-:Y:S01]  /*19a70*/  IMAD.U32 R21, RZ, RZ, UR15 ;  /* 0x0000000fff157e24 */ /* 0x000fe2000f8e00ff */
[----:B------:R-:W-:Y:S01]  /*19a80*/  SHF.R.U32.HI R2, RZ, 0x3, R2 ;  /* 0x00000003ff027819 */ /* 0x000fe20000011602 */
[----:B------:R-:W-:Y:S01]  /*19a90*/  IMAD.IADD R3, R19, 0x1, R3 ;  /* 0x0000000113037824 */ /* 0x000fe200078e0203 */
[----:B------:R-:W-:Y:S01]  /*19aa0*/  ISETP.GE.AND P6, PT, R0, c[0x0][0x3c8], PT ;  /* 0x0000f20000007a0c */ /* 0x000fe20003fc6270 */
[----:B------:R-:W-:Y:S01]  /*19ab0*/  IMAD R14, R14, c[0x0][0x3e0], RZ ;  /* 0x0000f8000e0e7a24 */ /* 0x000fe200078e02ff */
[----:B------:R-:W-:Y:S01]  /*19ac0*/  LOP3.LUT R2, R17, R2, RZ, 0x3c, !PT ;  /* 0x0000000211027212 */ /* 0x000fe200078e3cff */
[----:B------:R-:W-:Y:S01]  /*19ad0*/  IMAD.U32 R20, RZ, RZ, UR14 ;  /* 0x0000000eff147e24 */ /* 0x000fe2000f8e00ff */
[----:B------:R-:W-:Y:S01]  /*19ae0*/  LEA.HI.X R3, R18, c[0x0][0x454], R3, 0x2, P0 ;  /* 0x0001150012037a11 */ /* 0x000fe200000f1403 */
[----:B------:R-:W-:Y:S01]  /*19af0*/  IMAD.U32 R21, RZ, RZ, UR5 ;  /* 0x00000005ff157e24 */ /* 0x000fe2000f8e00ff */
[----:B------:R-:W-:Y:S01]  /*19b00*/  SHFL.IDX PT, R18, R16, 0x1, 0x1c1f ;  /* 0x003c1f0010127f89 */ /* 0x000fe200000e0000 */
[----:B------:R-:W-:Y:S01]  /*19b10*/  IMAD.MOV R22, RZ, RZ, -R26 ;  /* 0x000000ffff167224 */ /* 0x000fe200078e0a1a */
[----:B------:R-:W-:Y:S01]  /*19b20*/  LOP3.LUT R8, R2, 0x7ffffe00, R8, 0xf8, !PT ;  /* 0x7ffffe0002087812 */ /* 0x000fe200078ef808 */
[C---:B------:R-:W-:Y:S01]  /*19b30*/  IMAD R14, R26.reuse, c[0x0][0x3e4], R14 ;  /* 0x0000f9001a0e7a24 */ /* 0x040fe200078e020e */
[----:B------:R-:W-:Y:S01]  /*19b40*/  SHFL.IDX PT, R19, R3, 0x1, 0x1c1f ;  /* 0x003c1f0003137f89 */ /* 0x000fe200000e0000 */
[----:B------:R-:W-:-:S03]  /*19b50*/  IMAD.WIDE.U32 R26, R26, c[0x0][0x3e0], R20 ;  /* 0x0000f8001a1a7a25 */ /* 0x000fc600078e0014 */
[----:B------:R-:W-:Y:S01]  /*19b60*/  SHFL.IDX PT, R20, R16, RZ, 0x1c1f ;  /* 0x001c1fff10147589 */ /* 0x000fe200000e0000 */
[----:B------:R-:W-:Y:S02]  /*19b70*/  IMAD R22, R22, c[0x0][0x4e8], R9 ;  /* 0x00013a0016167a24 */ /* 0x000fe400078e0209 */
[----:B------:R-:W-:Y:S01]  /*19b80*/  IMAD.IADD R27, R27, 0x1, R14 ;  /* 0x000000011b1b7824 */ /* 0x000fe200078e020e */
[----:B------:R-:W1:Y:S01]  /*19b90*/  SHFL.IDX PT, R21, R3, RZ, 0x1c1f ;  /* 0x001c1fff03157589 */ /* 0x000e6200000e0000 */
[----:B------:R-:W-:Y:S01]  /*19ba0*/  IMAD R10, R6, 0x80, R10 ;  /* 0x00000080060a7824 */ /* 0x000fe200078e020a */
[----:B------:R-:W-:Y:S01]  /*19bb0*/  SHF.R.S32.HI R9, RZ, 0x1f, R22 ;  /* 0x0000001fff097819 */ /* 0x000fe20000011416 */
[----:B------:R-:W-:Y:S01]  /*19bc0*/  IMAD.SHL.U32 R8, R8, 0x2, RZ ;  /* 0x0000000208087824 */ /* 0x000fe200078e00ff */
[----:B------:R-:W-:Y:S01]  /*19bd0*/  SHFL.IDX PT, R14, R16, 0x2, 0x1c1f ;  /* 0x005c1f00100e7f89 */ /* 0x000fe200000e0000 */
[----:B------:R-:W-:Y:S01]  /*19be0*/  IMAD R6, R6, 0x80, R7 ;  /* 0x0000008006067824 */ /* 0x000fe200078e0207 */
[C---:B------:R-:W-:Y:S01]  /*19bf0*/  IADD3 R24, R10.reuse, 0x8, RZ ;  /* 0x000000080a187810 */ /* 0x040fe20007ffe0ff */
[----:B------:R-:W-:Y:S01]  /*19c00*/  IMAD R9, R9, c[0x0][0x3d8], RZ ;  /* 0x0000f60009097a24 */ /* 0x000fe200078e02ff */
[----:B------:R-:W2:Y:S01]  /*19c10*/  SHFL.IDX PT, R15, R3, 0x2, 0x1c1f ;  /* 0x005c1f00030f7f89 */ /* 0x000ea200000e0000 */
[----:B------:R-:W-:-:S02]  /*19c20*/  ISETP.GE.OR P4, PT, R10, R4, P1 ;  /* 0x000000040a00720c */ /* 0x000fc40000f86670 */
[----:B------:R-:W-:Y:S01]  /*19c30*/  IMAD R9, R22, c[0x0][0x3dc], R9 ;  /* 0x0000f70016097a24 */ /* 0x000fe200078e0209 */
[----:B------:R-:W-:Y:S01]  /*19c40*/  SHFL.IDX PT, R16, R16, 0x3, 0x1c1f ;  /* 0x007c1f0010107f89 */ /* 0x000fe200000e0000 */
[----:B------:R-:W-:Y:S01]  /*19c50*/  ISETP.GE.OR P3, PT, R24, R4, P1 ;  /* 0x000000041800720c */ /* 0x000fe20000f66670 */
[----:B------:R-:W-:Y:S01]  /*19c60*/  IMAD.WIDE.U32 R22, R22, c[0x0][0x3d8], R26 ;  /* 0x0000f60016167a25 */ /* 0x000fe200078e001a */
[----:B------:R-:W-:Y:S01]  /*19c70*/  IADD3 R45, R6, 0x60, RZ ;  /* 0x00000060062d7810 */ /* 0x000fe20007ffe0ff */
[----:B------:R3:W4:Y:S02]  /*19c80*/  SHFL.IDX PT, R17, R3, 0x3, 0x1c1f ;  /* 0x007c1f0003117f89 */ /* 0x00072400000e0000 */
[----:B------:R-:W-:-:S04]  /*19c90*/  IMAD.IADD R9, R23, 0x1, R9 ;  /* 0x0000000117097824 */ /* 0x000fc800078e0209 */
[----:B-1----:R1:W-:Y:S04]  /*19ca0*/  @!P4 ST.E [R20.64], R5 ;  /* 0x000000051400c985 */ /* 0x0023e8000c101934 */
[----:B------:R-:W-:Y:S01]  /*19cb0*/  @!P3 ST.E [R18.64], R11 ;  /* 0x0000000b1200b985 */ /* 0x000fe2000c101934 */
[-C--:B------:R-:W-:Y:S02]  /*19cc0*/  ISETP.GE.OR P3, PT, R6, R4.reuse, P6 ;  /* 0x000000040600720c */ /* 0x080fe40003766670 */
[C---:B---3--:R-:W-:Y:S02]  /*19cd0*/  IADD3 R3, R10.reuse, 0x40, RZ ;  /* 0x000000400a037810 */ /* 0x048fe40007ffe0ff */
[----:B------:R-:W-:Y:S02]  /*19ce0*/  IADD3 R10, R10, 0x48, RZ ;  /* 0x000000480a0a7810 */ /* 0x000fe40007ffe0ff */
[----:B------:R-:W-:-:S02]  /*19cf0*/  ISETP.GE.OR P2, PT, R3, R4, P1 ;  /* 0x000000040300720c */ /* 0x000fc40000f46670 */
[----:B------:R-:W-:Y:S02]  /*19d00*/  ISETP.GE.OR P1, PT, R10, R4, P1 ;  /* 0x000000040a00720c */ /* 0x000fe40000f26670 */
[----:B------:R-:W-:-:S04]  /*19d10*/  LEA R3, P0, R22, c[0x0][0x380], 0x1 ;  /* 0x0000e00016037a11 */ /* 0x000fc800078008ff */
[----:B------:R-:W-:Y:S01]  /*19d20*/  LEA.HI.X R2, R22, c[0x0][0x384], R9, 0x1, P0 ;  /* 0x0000e10016027a11 */ /* 0x000fe200000f0c09 */
[----:B------:R-:W3:Y:S01]  /*19d30*/  SHFL.IDX PT, R48, R3, RZ, 0x181f ;  /* 0x00181fff03307589 */ /* 0x000ee200000e0000 */
[----:B-1----:R-:W-:-:S03]  /*19d40*/  IADD3 R5, R6, 0x10, RZ ;  /* 0x0000001006057810 */ /* 0x002fc60007ffe0ff */
[----:B------:R-:W1:Y:S04]  /*19d50*/  SHFL.IDX PT, R46, R3, 0x1, 0x181f ;  /* 0x00381f00032e7f89 */ /* 0x000e6800000e0000 */
[----:B--2---:R2:W-:Y:S01]  /*19d60*/  @!P2 ST.E [R14.64], R12 ;  /* 0x0000000c0e00a985 */ /* 0x0045e2000c101934 */
[-C--:B------:R-:W-:Y:S02]  /*19d70*/  ISETP.GE.OR P2, PT, R5, R4.reuse, P6 ;  /* 0x000000040500720c */ /* 0x080fe40003746670 */
[----:B------:R-:W-:Y:S01]  /*19d80*/  IADD3 R5, R6, 0x20, RZ ;  /* 0x0000002006057810 */ /* 0x000fe20007ffe0ff */
[----:B------:R-:W2:Y:S04]  /*19d90*/  SHFL.IDX PT, R14, R2, RZ, 0x181f ;  /* 0x00181fff020e7589 */ /* 0x000ea800000e0000 */
[----:B------:R-:W2:Y:S04]  /*19da0*/  SHFL.IDX PT, R12, R2, 0x1, 0x181f ;  /* 0x00381f00020c7f89 */ /* 0x000ea800000e0000 */
[----:B----4-:R4:W-:Y:S01]  /*19db0*/  @!P1 ST.E [R16.64], R13 ;  /* 0x0000000d10009985 */ /* 0x0109e2000c101934 */
[----:B------:R-:W-:-:S02]  /*19dc0*/  ISETP.GE.OR P1, PT, R5, R4, P6 ;  /* 0x000000040500720c */ /* 0x000fc40003726670 */
[----:B------:R-:W-:Y:S01]  /*19dd0*/  SHF.R.S32.HI R5, RZ, 0x1f, R0 ;  /* 0x0000001fff057819 */ /* 0x000fe20000011400 */
[----:B------:R-:W-:Y:S01]  /*19de0*/  LDS.128 R36, [R8+0x80] ;  /* 0x0000800008247984 */ /* 0x000fe20000000c00 */
[----:B---3--:R-:W-:-:S03]  /*19df0*/  @!P3 LEA R48, P5, R0, R48, 0x1 ;  /* 0x000000300030b211 */ /* 0x008fc600078a08ff */
[----:B------:R-:W3:Y:S01]  /*19e00*/  SHFL.IDX PT, R7, R3, 0x2, 0x181f ;  /* 0x00581f0003077f89 */ /* 0x000ee200000e0000 */
[----:B-1----:R-:W-:-:S03]  /*19e10*/  @!P2 LEA R46, P4, R0, R46, 0x1 ;  /* 0x0000002e002ea211 */ /* 0x002fc600078808ff */
[----:B------:R-:W1:Y:S01]  /*19e20*/  SHFL.IDX PT, R11, R2, 0x2, 0x181f ;  /* 0x00581f00020b7f89 */ /* 0x000e6200000e0000 */
[----:B--2---:R-:W-:-:S03]  /*19e30*/  IADD3 R15, R6, 0x30, RZ ;  /* 0x00000030060f7810 */ /* 0x004fc60007ffe0ff */
[----:B------:R-:W2:Y:S01]  /*19e40*/  SHFL.IDX PT, R10, R3, 0x3, 0x181f ;  /* 0x00781f00030a7f89 */ /* 0x000ea200000e0000 */
[C-C-:B------:R-:W-:Y:S02]  /*19e50*/  @!P3 LEA.HI.X R49, R0.reuse, R14, R5.reuse, 0x1, P5 ;  /* 0x0000000e0031b211 */ /* 0x140fe400028f0c05 */
[----:B------:R-:W-:Y:S01]  /*19e60*/  ISETP.GE.OR P0, PT, R15, R4, P6 ;  /* 0x000000040f00720c */ /* 0x000fe20003706670 */
[----:B------:R-:W-:Y:S01]  /*19e70*/  LDS.128 R32, [R8+0x880] ;  /* 0x0008800008207984 */ /* 0x000fe20000000c00 */
[----:B------:R-:W-:-:S03]  /*19e80*/  @!P2 LEA.HI.X R47, R0, R12, R5, 0x1, P4 ;  /* 0x0000000c002fa211 */ /* 0x000fc600020f0c05 */
[----:B------:R-:W-:Y:S01]  /*19e90*/  LDS.128 R28, [R8+0x1080] ;  /* 0x00108000081c7984 */ /* 0x000fe20000000c00 */
[----:B----4-:R-:W-:-:S03]  /*19ea0*/  IADD3 R13, R6, 0x40, RZ ;  /* 0x00000040060d7810 */ /* 0x010fc60007ffe0ff */
[----:B------:R-:W-:Y:S01]  /*19eb0*/  LDS.128 R24, [R8+0x1880] ;  /* 0x0018800008187984 */ /* 0x000fe20000000c00 */
[----:B------:R-:W-:-:S03]  /*19ec0*/  ISETP.GE.OR P5, PT, R13, R4, P6 ;  /* 0x000000040d00720c */ /* 0x000fc600037a6670 */
[----:B------:R-:W4:Y:S01]  /*19ed0*/  SHFL.IDX PT, R9, R2, 0x3, 0x181f ;  /* 0x00781f0002097f89 */ /* 0x000f2200000e0000 */
[----:B---3--:R-:W-:-:S03]  /*19ee0*/  @!P1 LEA R50, P4, R0, R7, 0x1 ;  /* 0x0000000700329211 */ /* 0x008fc600078808ff */
[----:B------:R-:W-:Y:S01]  /*19ef0*/  LDS.128 R20, [R8+0x2080] ;  /* 0x0020800008147984 */ /* 0x000fe20000000c00 */
[----:B-1----:R-:W-:-:S03]  /*19f00*/  @!P1 LEA.HI.X R51, R0, R11, R5, 0x1, P4 ;  /* 0x0000000b00339211 */ /* 0x002fc600020f0c05 */
[----:B------:R-:W-:Y:S01]  /*19f10*/  LDS.128 R16, [R8+0x2880] ;  /* 0x0028800008107984 */ /* 0x000fe20000000c00 */
[----:B--2---:R-:W-:Y:S02]  /*19f20*/  @!P0 LEA R52, P4, R0, R10, 0x1 ;  /* 0x0000000a00348211 */ /* 0x004fe400078808ff */
[C---:B------:R-:W-:Y:S01]  /*19f30*/  IADD3 R10, R6.reuse, 0x50, RZ ;  /* 0x00000050060a7810 */ /* 0x040fe20007ffe0ff */
[----:B------:R-:W-:Y:S01]  /*19f40*/  LDS.128 R12, [R8+0x3080] ;  /* 0x00308000080c7984 */ /* 0x000fe20000000c00 */
[----:B------:R-:W-:-:S03]  /*19f50*/  IADD3 R6, R6, 0x70, RZ ;  /* 0x0000007006067810 */ /* 0x000fc60007ffe0ff */
[----:B------:R-:W1:Y:S04]  /*19f60*/  SHFL.IDX PT, R43, R3, 0x4, 0x181f ;  /* 0x00981f00032b7f89 */ /* 0x000e6800000e0000 */
[----:B------:R-:W2:Y:S04]  /*19f70*/  SHFL.IDX PT, R41, R3, 0x5, 0x181f ;  /* 0x00b81f0003297f89 */ /* 0x000ea800000e0000 */
[----:B------:R-:W3:Y:S01]  /*19f80*/  SHFL.IDX PT, R7, R3, 0x6, 0x181f ;  /* 0x00d81f0003077f89 */ /* 0x000ee200000e0000 */
[----:B----4-:R-:W-:Y:S02]  /*19f90*/  @!P0 LEA.HI.X R53, R0, R9, R5, 0x1, P4 ;  /* 0x0000000900358211 */ /* 0x010fe400020f0c05 */
[-C--:B------:R-:W-:Y:S01]  /*19fa0*/  ISETP.GE.OR P4, PT, R10, R4.reuse, P6 ;  /* 0x000000040a00720c */ /* 0x080fe20003786670 */
[----:B------:R-:W4:Y:S04]  /*19fb0*/  SHFL.IDX PT, R44, R2, 0x4, 0x181f ;  /* 0x00981f00022c7f89 */ /* 0x000f2800000e0000 */
[----:B------:R-:W1:Y:S04]  /*19fc0*/  SHFL.IDX PT, R42, R2, 0x5, 0x181f ;  /* 0x00b81f00022a7f89 */ /* 0x000e6800000e0000 */
[----:B------:R-:W1:Y:S04]  /*19fd0*/  SHFL.IDX PT, R40, R2, 0x6, 0x181f ;  /* 0x00d81f0002287f89 */ /* 0x000e6800000e0000 */
[----:B------:R-:W1:Y:S04]  /*19fe0*/  LDS.128 R8, [R8+0x3880] ;  /* 0x0038800008087984 */ /* 0x000e680000000c00 */
[----:B------:R-:W-:Y:S01]  /*19ff0*/  @!P3 ST.E.128 [R48.64], R36 ;  /* 0x000000243000b985 */ /* 0x000fe2000c101d34 */
[----:B------:R-:W-:-:S02]  /*1a000*/  ISETP.GE.OR P3, PT, R45, R4, P6 ;  /* 0x000000042d00720c */ /* 0x000fc40003766670 */
[----:B------:R-:W-:Y:S01]  /*1a010*/  ISETP.GE.OR P6, PT, R6, R4, P6 ;  /* 0x000000040600720c */ /* 0x000fe200037c6670 */
[----:B------:R-:W-:Y:S04]  /*1a020*/  @!P2 ST.E.128 [R46.64], R32 ;  /* 0x000000202e00a985 */ /* 0x000fe8000c101d34 */
[----:B------:R1:W-:Y:S04]  /*1a030*/  @!P1 ST.E.128 [R50.64], R28 ;  /* 0x0000001c32009985 */ /* 0x0003e8000c101d34 */
[----:B------:R2:W-:Y:S04]  /*1a040*/  @!P0 ST.E.128 [R52.64], R24 ;  /* 0x0000001834008985 */ /* 0x0005e8000c101d34 */
[----:B------:R-:W1:Y:S04]  /*1a050*/  SHFL.IDX PT, R3, R3, 0x7, 0x181f ;  /* 0x00f81f0003037f89 */ /* 0x000e6800000e0000 */
[----:B------:R-:W2:Y:S01]  /*1a060*/  SHFL.IDX PT, R2, R2, 0x7, 0x181f ;  /* 0x00f81f0002027f89 */ /* 0x000ea200000e0000 */
[----:B-1----:R-:W-:-:S02]  /*1a070*/  @!P5 LEA R28, P2, R0, R43, 0x1 ;  /* 0x0000002b001cd211 */ /* 0x002fc400078408ff */
[C---:B--2---:R-:W-:Y:S02]  /*1a080*/  @!P4 LEA R24, P1, R0.reuse, R41, 0x1 ;  /* 0x000000290018c211 */ /* 0x044fe400078208ff */
[C---:B---3--:R-:W-:Y:S02]  /*1a090*/  @!P3 LEA R26, P0, R0.reuse, R7, 0x1 ;  /* 0x00000007001ab211 */ /* 0x048fe400078008ff */
[C-C-:B----4-:R-:W-:Y:S02]  /*1a0a0*/  @!P5 LEA.HI.X R29, R0.reuse, R44, R5.reuse, 0x1, P2 ;  /* 0x0000002c001dd211 */ /* 0x150fe400010f0c05 */
[C-C-:B------:R-:W-:Y:S02]  /*1a0b0*/  @!P4 LEA.HI.X R25, R0.reuse, R42, R5.reuse, 0x1, P1 ;  /* 0x0000002a0019c211 */ /* 0x140fe400008f0c05 */
        /* <DEDUP_REMOVED lines=9> */
.L_x_318:
        /* <DEDUP_REMOVED lines=31> */
.L_x_320:
[----:B-1----:R-:W1:Y:S01]  /*1a340*/  S2R R5, SR_TID.X ;  /* 0x0000000000057919 */ /* 0x002e620000002100 */
[----:B------:R-:W-:Y:S01]  /*1a350*/  USHF.R.S32.HI UR6, URZ, 0x1f, UR16 ;  /* 0x0000001f3f067899 */ /* 0x000fe20008011410 */
[----:B------:R-:W-:Y:S01]  /*1a360*/  BSSY B0, `(.L_x_321) ;  /* 0x0000029000007945 */ /* 0x000fe20003800000 */
[----:B------:R-:W-:-:S02]  /*1a370*/  USEL UR16, UR16, URZ, !UP1 ;  /* 0x0000003f10107287 */ /* 0x000fc4000c800000 */
[----:B------:R-:W-:Y:S01]  /*1a380*/  USEL UR6, UR6, URZ, !UP1 ;  /* 0x0000003f06067287 */ /* 0x000fe2000c800000 */
[----:B-1----:R-:W-:-:S13]  /*1a390*/  ISETP.GT.AND P0, PT, R5, 0x7f, PT ;  /* 0x0000007f0500780c */ /* 0x002fda0003f04270 */
[----:B------:R-:W-:Y:S05]  /*1a3a0*/  @P0 BRA `(.L_x_322) ;  /* 0x0000024000000947 */ /* 0x000fea0003800000 */
[----:B------:R-:W1:Y:S01]  /*1a3b0*/  S2R R0, SR_CTAID.X ;  /* 0x0000000000007919 */ /* 0x000e620000002500 */
[----:B-----5:R-:W-:Y:S01]  /*1a3c0*/  IMAD R3, R2, c[0x0][0x4e8], RZ ;  /* 0x00013a0002037a24 */ /* 0x020fe200078e02ff */
[----:B-1----:R-:W-:-:S04]  /*1a3d0*/  LEA R0, R0, R5, 0x7 ;  /* 0x0000000500007211 */ /* 0x002fc800078e38ff */
[----:B------:R-:W-:-:S13]  /*1a3e0*/  ISETP.GE.AND P0, PT, R0, R3, PT ;  /* 0x000000030000720c */ /* 0x000fda0003f06270 */
[----:B------:R-:W-:Y:S05]  /*1a3f0*/  @P0 BRA `(.L_x_322) ;  /* 0x000001f000000947 */ /* 0x000fea0003800000 */
[----:B------:R-:W-:Y:S01]  /*1a400*/  IMAD.MOV.U32 R3, RZ, RZ, c[0x0][0x4e8] ;  /* 0x00013a00ff037624 */ /* 0x000fe200078e00ff */
[----:B------:R-:W-:Y:S01]  /*1a410*/  ULDC.64 UR4, c[0x0][0x490] ;  /* 0x0001240000047ab9 */ /* 0x000fe20000000a00 */
[----:B------:R-:W-:Y:S01]  /*1a420*/  IMAD.MOV.U32 R8, RZ, RZ, R0 ;  /* 0x000000ffff087224 */ /* 0x000fe200078e0000 */
[----:B------:R-:W-:Y:S02]  /*1a430*/  UIMAD UR7, UR8, UR4, URZ ;  /* 0x00000004080772a4 */ /* 0x000fe4000f8e023f */
[----:B------:R-:W-:Y:S01]  /*1a440*/  ISETP.NE.AND P0, PT, R3, 0x1, PT ;  /* 0x000000010300780c */ /* 0x000fe20003f05270 */
[----:B------:R-:W-:Y:S02]  /*1a450*/  UMOV UR14, UR12 ;  /* 0x0000000c000e7c82 */ /* 0x000fe40008000000 */
        /* <DEDUP_REMOVED lines=10> */
[C---:B------:R-:W-:Y:S02]  /*1a500*/  IADD3 R6, -R8.reuse, RZ, RZ ;  /* 0x000000ff08067210 */ /* 0x040fe40007ffe1ff */
[----:B------:R-:W-:Y:S02]  /*1a510*/  SHF.R.S32.HI R3, RZ, 0x1f, R8 ;  /* 0x0000001fff037819 */ /* 0x000fe40000011408 */
[----:B------:R-:W-:Y:S01]  /*1a520*/  IADD3 R8, P0, R8, UR14, RZ ;  /* 0x0000000e08087c10 */ /* 0x000fe2000ff1e0ff */
[----:B------:R-:W-:Y:S02]  /*1a530*/  IMAD R6, R6, c[0x0][0x4e8], R0 ;  /* 0x00013a0006067a24 */ /* 0x000fe400078e0200 */
[----:B------:R-:W-:-:S03]  /*1a540*/  IMAD.U32 R0, RZ, RZ, UR5 ;  /* 0x00000005ff007e24 */ /* 0x000fc6000f8e00ff */
        /* <DEDUP_REMOVED lines=10> */
.L_x_322:
[----:B------:R-:W-:Y:S05]  /*1a5f0*/  BSYNC B0 ;  /* 0x0000000000007941 */ /* 0x000fea0003800000 */
.L_x_321:
[----:B-1----:R-:W1:Y:S01]  /*1a600*/  S2R R0, SR_CTAID.X ;  /* 0x0000000000007919 */ /* 0x002e620000002500 */
[----:B------:R-:W-:Y:S01]  /*1a610*/  SHF.R.S32.HI R4, RZ, 0x1f, R5 ;  /* 0x0000001fff047819 */ /* 0x000fe20000011405 */
        /* <DEDUP_REMOVED lines=14> */
[C---:B------:R-:W-:Y:S01]  /*1a700*/  IMAD R6, R5.reuse, 0x10, R4 ;  /* 0x0000001005067824 */ /* 0x040fe200078e0204 */
[----:B------:R-:W-:Y:S01]  /*1a710*/  UIMAD.WIDE.U32 UR14, UR11, UR4, UR14 ;  /* 0x000000040b0e72a5 */ /* 0x000fe2000f8e000e */
[----:B------:R-:W-:Y:S01]  /*1a720*/  IMAD.SHL.U32 R5, R5, 0x8, RZ ;  /* 0x0000000805057824 */ /* 0x000fe200078e00ff */
[----:B------:R-:W-:Y:S01]  /*1a730*/  UIMAD UR7, UR11, UR5, UR7 ;  /* 0x000000050b0772a4 */ /* 0x000fe2000f8e0207 */
[C---:B-1----:R-:W-:Y:S02]  /*1a740*/  IMAD R6, R0.reuse, 0x80, R6 ;  /* 0x0000008000067824 */ /* 0x042fe400078e0206 */
[----:B------:R-:W-:Y:S01]  /*1a750*/  ULDC.64 UR4, c[0x0][0x3f0] ;  /* 0x0000fc0000047ab9 */ /* 0x000fe20000000a00 */
[----:B------:R-:W-:Y:S01]  /*1a760*/  IMAD R4, R0, 0x80, R4 ;  /* 0x0000008000047824 */ /* 0x000fe200078e0204 */
[----:B------:R-:W-:Y:S01]  /*1a770*/  UIMAD UR9, UR6, UR4, URZ ;  /* 0x00000004060972a4 */ /* 0x000fe2000f8e023f */
[----:B------:R-:W-:Y:S01]  /*1a780*/  @P0 IMAD.HI.U32 R3, R6, c[0x0][0x4ec], RZ ;  /* 0x00013b0006030a27 */ /* 0x000fe200078e00ff */
[----:B------:R-:W-:-:S02]  /*1a790*/  UIADD3 UR15, UR7, UR15, URZ ;  /* 0x0000000f070f7290 */ /* 0x000fc4000fffe03f */
[----:B------:R-:W-:Y:S01]  /*1a7a0*/  UIMAD UR5, UR16, UR5, UR9 ;  /* 0x00000005100572a4 */ /* 0x000fe2000f8e0209 */
[----:B------:R-:W-:Y:S01]  /*1a7b0*/  IMAD.MOV.U32 R8, RZ, RZ, R6 ;  /* 0x000000ffff087224 */ /* 0x000fe200078e0006 */
[----:B------:R-:W-:Y:S01]  /*1a7c0*/  @P0 SHF.R.U32.HI R8, RZ, c[0x0][0x4f0], R3 ;  /* 0x00013c00ff080a19 */ /* 0x000fe20000011603 */
[----:B------:R-:W-:Y:S01]  /*1a7d0*/  UIMAD.WIDE.U32 UR14, UR16, UR4, UR14 ;  /* 0x00000004100e72a5 */ /* 0x000fe2000f8e000e */
[----:B------:R-:W-:Y:S02]  /*1a7e0*/  IADD3 R0, R4, 0x10, RZ ;  /* 0x0000001004007810 */ /* 0x000fe40007ffe0ff */
[--C-:B------:R-:W-:Y:S01]  /*1a7f0*/  SHF.R.S32.HI R3, RZ, 0x1f, R8.reuse ;  /* 0x0000001fff037819 */ /* 0x100fe20000011408 */
[----:B------:R-:W-:Y:S01]  /*1a800*/  IMAD.MOV R7, RZ, RZ, -R8 ;  /* 0x000000ffff077224 */ /* 0x000fe200078e0a08 */
[----:B------:R-:W-:Y:S01]  /*1a810*/  UIADD3 UR5, UR15, UR5, URZ ;  /* 0x000000050f057290 */ /* 0x000fe2000fffe03f */
[----:B------:R-:W-:Y:S02]  /*1a820*/  IMAD.U32 R11, RZ, RZ, UR15 ;  /* 0x0000000fff0b7e24 */ /* 0x000fe4000f8e00ff */
[----:B------:R-:W-:-:S02]  /*1a830*/  IMAD R7, R7, c[0x0][0x4e8], R6 ;  /* 0x00013a0007077a24 */ /* 0x000fc400078e0206 */
[----:B------:R-:W-:Y:S02]  /*1a840*/  IMAD R3, R3, c[0x0][0x3e0], RZ ;  /* 0x0000f80003037a24 */ /* 0x000fe400078e02ff */
[----:B------:R-:W-:Y:S01]  /*1a850*/  IMAD.U32 R10, RZ, RZ, UR14 ;  /* 0x0000000eff0a7e24 */ /* 0x000fe2000f8e00ff */
[----:B------:R-:W-:Y:S01]  /*1a860*/  SHF.R.S32.HI R6, RZ, 0x1f, R7 ;  /* 0x0000001fff067819 */ /* 0x000fe20000011407 */
[----:B------:R-:W-:Y:S02]  /*1a870*/  IMAD.U32 R11, RZ, RZ, UR5 ;  /* 0x00000005ff0b7e24 */ /* 0x000fe4000f8e00ff */
[C---:B------:R-:W-:Y:S02]  /*1a880*/  IMAD R3, R8.reuse, c[0x0][0x3e4], R3 ;  /* 0x0000f90008037a24 */ /* 0x040fe400078e0203 */
[----:B------:R-:W-:Y:S01]  /*1a890*/  IMAD.WIDE.U32 R8, R8, c[0x0][0x3e0], R10 ;  /* 0x0000f80008087a25 */ /* 0x000fe200078e000a */
[----:B------:R-:W-:-:S03]  /*1a8a0*/  IADD3 R10, R4, 0x20, RZ ;  /* 0x00000020040a7810 */ /* 0x000fc60007ffe0ff */
[----:B------:R-:W-:Y:S02]  /*1a8b0*/  IMAD R6, R6, c[0x0][0x3d8], RZ ;  /* 0x0000f60006067a24 */ /* 0x000fe400078e02ff */
[----:B------:R-:W-:Y:S01]  /*1a8c0*/  IMAD.IADD R9, R9, 0x1, R3 ;  /* 0x0000000109097824 */ /* 0x000fe200078e0203 */
[----:B------:R-:W-:Y:S01]  /*1a8d0*/  SHF.R.S32.HI R3, RZ, 0x1f, R5 ;  /* 0x0000001fff037819 */ /* 0x000fe20000011405 */
[C---:B------:R-:W-:Y:S02]  /*1a8e0*/  IMAD R6, R7.reuse, c[0x0][0x3dc], R6 ;  /* 0x0000f70007067a24 */ /* 0x040fe400078e0206 */
[----:B------:R-:W-:-:S04]  /*1a8f0*/  IMAD.WIDE.U32 R8, R7, c[0x0][0x3d8], R8 ;  /* 0x0000f60007087a25 */ /* 0x000fc800078e0008 */
[----:B------:R-:W-:Y:S01]  /*1a900*/  IMAD.IADD R6, R9, 0x1, R6 ;  /* 0x0000000109067824 */ /* 0x000fe200078e0206 */
[----:B------:R-:W-:-:S04]  /*1a910*/  LEA R7, P0, R8, c[0x0][0x380], 0x1 ;  /* 0x0000e00008077a11 */ /* 0x000fc800078008ff */
[----:B------:R-:W-:Y:S01]  /*1a920*/  LEA.HI.X R6, R8, c[0x0][0x384], R6, 0x1, P0 ;  /* 0x0000e10008067a11 */ /* 0x000fe200000f0c06 */
[----:B------:R-:W1:Y:S01]  /*1a930*/  SHFL.IDX PT, R12, R7, RZ, 0x181f ;  /* 0x00181fff070c7589 */ /* 0x000e6200000e0000 */
[----:B------:R-:W-:Y:S02]  /*1a940*/  ISETP.GE.AND P0, PT, R5, c[0x0][0x3c8], PT ;  /* 0x0000f20005007a0c */ /* 0x000fe40003f06270 */
[C---:B------:R-:W-:Y:S01]  /*1a950*/  IADD3 R8, R4.reuse, 0x30, RZ ;  /* 0x0000003004087810 */ /* 0x040fe20007ffe0ff */
[----:B------:R-:W2:Y:S01]  /*1a960*/  SHFL.IDX PT, R11, R6, RZ, 0x181f ;  /* 0x00181fff060b7589 */ /* 0x000ea200000e0000 */
[-C--:B------:R-:W-:Y:S02]  /*1a970*/  ISETP.GE.OR P2, PT, R4, R2.reuse, P0 ;  /* 0x000000020400720c */ /* 0x080fe40000746670 */
[-C--:B------:R-:W-:Y:S01]  /*1a980*/  ISETP.GE.OR P4, PT, R0, R2.reuse, P0 ;  /* 0x000000020000720c */ /* 0x080fe20000786670 */
[----:B------:R-:W3:Y:S01]  /*1a990*/  SHFL.IDX PT, R18, R7, 0x1, 0x181f ;  /* 0x00381f0007127f89 */ /* 0x000ee200000e0000 */
[----:B------:R-:W-:-:S02]  /*1a9a0*/  ISETP.GE.OR P3, PT, R10, R2, P0 ;  /* 0x000000020a00720c */ /* 0x000fc40000766670 */
[----:B------:R-:W-:Y:S01]  /*1a9b0*/  IADD3 R0, R4, 0x40, RZ ;  /* 0x0000004004007810 */ /* 0x000fe20007ffe0ff */
[----:B------:R-:W4:Y:S03]  /*1a9c0*/  SHFL.IDX PT, R9, R6, 0x1, 0x181f ;  /* 0x00381f0006097f89 */ /* 0x000f2600000e0000 */
[----:B------:R-:W-:Y:S01]  /*1a9d0*/  ISETP.GE.OR P6, PT, R0, R2, P0 ;  /* 0x000000020000720c */ /* 0x000fe200007c6670 */
[----:B------:R-:W4:Y:S01]  /*1a9e0*/  SHFL.IDX PT, R16, R7, 0x2, 0x181f ;  /* 0x00581f0007107f89 */ /* 0x000f2200000e0000 */
[----:B------:R-:W-:-:S03]  /*1a9f0*/  IADD3 R0, R4, 0x50, RZ ;  /* 0x0000005004007810 */ /* 0x000fc60007ffe0ff */
[----:B------:R-:W4:Y:S01]  /*1aa00*/  SHFL.IDX PT, R17, R6, 0x2, 0x181f ;  /* 0x00581f0006117f89 */ /* 0x000f2200000e0000 */
[----:B------:R-:W-:Y:S02]  /*1aa10*/  ISETP.GE.OR P5, PT, R0, R2, P0 ;  /* 0x000000020000720c */ /* 0x000fe400007a6670 */
[C---:B------:R-:W-:Y:S01]  /*1aa20*/  IADD3 R0, R4.reuse, 0x60, RZ ;  /* 0x0000006004007810 */ /* 0x040fe20007ffe0ff */
[----:B------:R-:W4:Y:S01]  /*1aa30*/  SHFL.IDX PT, R14, R7, 0x3, 0x181f ;  /* 0x00781f00070e7f89 */ /* 0x000f2200000e0000 */
[C---:B-1----:R-:W-:Y:S02]  /*1aa40*/  @!P2 LEA R12, P1, R5.reuse, R12, 0x1 ;  /* 0x0000000c050ca211 */ /* 0x042fe400078208ff */
[----:B------:R-:W-:Y:S01]  /*1aa50*/  IADD3 R4, R4, 0x70, RZ ;  /* 0x0000007004047810 */ /* 0x000fe20007ffe0ff */
[----:B------:R-:W1:Y:S01]  /*1aa60*/  SHFL.IDX PT, R15, R6, 0x3, 0x181f ;  /* 0x00781f00060f7f89 */ /* 0x000e6200000e0000 */
[C---:B--2---:R-:W-:Y:S02]  /*1aa70*/  @!P2 LEA.HI.X R13, R5.reuse, R11, R3, 0x1, P1 ;  /* 0x0000000b050da211 */ /* 0x044fe400008f0c03 */
[----:B------:R-:W-:Y:S01]  /*1aa80*/  ISETP.GE.OR P1, PT, R8, R2, P0 ;  /* 0x000000020800720c */ /* 0x000fe20000726670 */
[----:B------:R-:W2:Y:S04]  /*1aa90*/  SHFL.IDX PT, R10, R7, 0x5, 0x181f ;  /* 0x00b81f00070a7f89 */ /* 0x000ea800000e0000 */
[----:B------:R-:W-:Y:S01]  /*1aaa0*/  @!P2 ST.E.128 [R12.64], RZ ;  /* 0x000000ff0c00a985 */ /* 0x000fe2000c101d34 */
[----:B---3--:R-:W-:-:S03]  /*1aab0*/  @!P4 LEA R18, P2, R5, R18, 0x1 ;  /* 0x000000120512c211 */ /* 0x008fc600078408ff */
[----:B------:R-:W3:Y:S01]  /*1aac0*/  SHFL.IDX PT, R12, R7, 0x4, 0x181f ;  /* 0x00981f00070c7f89 */ /* 0x000ee200000e0000 */
[C-C-:B----4-:R-:W-:Y:S02]  /*1aad0*/  @!P4 LEA.HI.X R19, R5.reuse, R9, R3.reuse, 0x1, P2 ;  /* 0x000000090513c211 */ /* 0x150fe400010f0c03 */
[C---:B------:R-:W-:Y:S01]  /*1aae0*/  @!P3 LEA R16, P2, R5.reuse, R16, 0x1 ;  /* 0x000000100510b211 */ /* 0x040fe200078408ff */
[----:B------:R-:W-:Y:S03]  /*1aaf0*/  SHFL.IDX PT, R8, R7, 0x6, 0x181f ;  /* 0x00d81f0007087f89 */ /* 0x000fe600000e0000 */
[C---:B------:R-:W-:Y:S01]  /*1ab00*/  @!P3 LEA.HI.X R17, R5.reuse, R17, R3, 0x1, P2 ;  /* 0x000000110511b211 */ /* 0x040fe200010f0c03 */
[----:B------:R-:W4:Y:S01]  /*1ab10*/  SHFL.IDX PT, R13, R6, 0x4, 0x181f ;  /* 0x00981f00060d7f89 */ /* 0x000f2200000e0000 */
[----:B------:R-:W-:-:S03]  /*1ab20*/  @!P1 LEA R14, P2, R5, R14, 0x1 ;  /* 0x0000000e050e9211 */ /* 0x000fc600078408ff */
[----:B------:R-:W4:Y:S01]  /*1ab30*/  SHFL.IDX PT, R11, R6, 0x5, 0x181f ;  /* 0x00b81f00060b7f89 */ /* 0x000f2200000e0000 */
[----:B-1----:R-:W-:-:S03]  /*1ab40*/  @!P1 LEA.HI.X R15, R5, R15, R3, 0x1, P2 ;  /* 0x0000000f050f9211 */ /* 0x002fc600010f0c03 */
[----:B------:R-:W1:Y:S01]  /*1ab50*/  SHFL.IDX PT, R9, R6, 0x6, 0x181f ;  /* 0x00d81f0006097f89 */ /* 0x000e6200000e0000 */
[----:B--2---:R-:W-:-:S03]  /*1ab60*/  @!P5 LEA R10, P2, R5, R10, 0x1 ;  /* 0x0000000a050ad211 */ /* 0x004fc600078408ff */
[----:B------:R2:W-:Y:S01]  /*1ab70*/  @!P4 ST.E.128 [R18.64], RZ ;  /* 0x000000ff1200c985 */ /* 0x0005e2000c101d34 */
[-C--:B------:R-:W-:Y:S02]  /*1ab80*/  ISETP.GE.OR P4, PT, R0, R2.reuse, P0 ;  /* 0x000000020000720c */ /* 0x080fe40000786670 */
[----:B------:R-:W-:Y:S01]  /*1ab90*/  ISETP.GE.OR P0, PT, R4, R2, P0 ;  /* 0x000000020400720c */ /* 0x000fe20000706670 */
[----:B------:R2:W-:Y:S01]  /*1aba0*/  @!P3 ST.E.128 [R16.64], RZ ;  /* 0x000000ff1000b985 */ /* 0x0005e2000c101d34 */
[----:B---3--:R-:W-:-:S03]  /*1abb0*/  @!P6 LEA R12, P3, R5, R12, 0x1 ;  /* 0x0000000c050ce211 */ /* 0x008fc600078608ff */
[----:B------:R2:W-:Y:S01]  /*1abc0*/  @!P1 ST.E.128 [R14.64], RZ ;  /* 0x000000ff0e009985 */ /* 0x0005e2000c101d34 */
[----:B----4-:R-:W-:-:S03]  /*1abd0*/  @!P6 LEA.HI.X R13, R5, R13, R3, 0x1, P3 ;  /* 0x0000000d050de211 */ /* 0x010fc600018f0c03 */
[----:B------:R-:W3:Y:S02]  /*1abe0*/  SHFL.IDX PT, R7, R7, 0x7, 0x181f ;  /* 0x00f81f0007077f89 */ /* 0x000ee400000e0000 */
[C---:B------:R-:W-:Y:S02]  /*1abf0*/  @!P4 LEA R8, P1, R5.reuse, R8, 0x1 ;  /* 0x000000080508c211 */ /* 0x040fe400078208ff */
[C-C-:B------:R-:W-:Y:S01]  /*1ac00*/  @!P5 LEA.HI.X R11, R5.reuse, R11, R3.reuse, 0x1, P2 ;  /* 0x0000000b050bd211 */ /* 0x140fe200010f0c03 */
[----:B------:R2:W-:Y:S01]  /*1ac10*/  @!P6 ST.E.128 [R12.64], RZ ;  /* 0x000000ff0c00e985 */ /* 0x0005e2000c101d34 */
[----:B-1----:R-:W-:-:S03]  /*1ac20*/  @!P4 LEA.HI.X R9, R5, R9, R3, 0x1, P1 ;  /* 0x000000090509c211 */ /* 0x002fc600008f0c03 */
[----:B------:R2:W-:Y:S04]  /*1ac30*/  @!P5 ST.E.128 [R10.64], RZ ;  /* 0x000000ff0a00d985 */ /* 0x0005e8000c101d34 */
[----:B------:R-:W1:Y:S04]  /*1ac40*/  SHFL.IDX PT, R6, R6, 0x7, 0x181f ;  /* 0x00f81f0006067f89 */ /* 0x000e6800000e0000 */
[----:B------:R2:W-:Y:S01]  /*1ac50*/  @!P4 ST.E.128 [R8.64], RZ ;  /* 0x000000ff0800c985 */ /* 0x0005e2000c101d34 */
[----:B------:R-:W-:Y:S05]  /*1ac60*/  @P0 EXIT ;  /* 0x000000000000094d */ /* 0x000fea0003800000 */
[----:B---3--:R-:W-:-:S04]  /*1ac70*/  LEA R2, P0, R5, R7, 0x1 ;  /* 0x0000000705027211 */ /* 0x008fc800078008ff */
[----:B-1----:R-:W-:-:S05]  /*1ac80*/  LEA.HI.X R3, R5, R6, R3, 0x1, P0 ;  /* 0x0000000605037211 */ /* 0x002fca00000f0c03 */
[----:B------:R-:W-:Y:S01]  /*1ac90*/  ST.E.128 [R2.64], RZ ;  /* 0x000000ff02007985 */ /* 0x000fe2000c101d34 */
[----:B------:R-:W-:Y:S05]  /*1aca0*/  EXIT ;  /* 0x000000000000794d */ /* 0x000fea0003800000 */
.L_x_323:
        /* <DEDUP_REMOVED lines=13> */
.L_x_802:


//--------------------- .text._ZN7cutlass13device_kernelIN5flash19enable_sm80_to_sm89INS1_16FlashAttnFwdSm80INS1_25CollectiveMainloopFwdSm80ILi4ELi1ELb0EN4cute5tupleIJNS5_1CILi128EEENS7_ILi96EEENS7_ILi64EEEEEELi64ENS_10bfloat16_tEfNS_4arch4Sm80ELb0ELb1ELb0ELb1ELb1ELb1ELb1ELb0EEENS1_21CollectiveEpilogueFwdINS6_IJS8_SA_S9_EEENS6_IJNS7_ILi1EEESI_SI_EEESC_SE_Li128ELb1ELb1ELb0ELb0EEENS1_19SingleTileSchedulerILb1ELb0ELb1ELi128EEEEEEEEEvNT_6ParamsE --------------------------
	.section	.text._ZN7cutlass13device_kernelIN5flash19enable_sm80_to_sm89INS1_16FlashAttnFwdSm80INS1_25CollectiveMainloopFwdSm80ILi4ELi1ELb0EN4cute5tupleIJNS5_1CILi128EEENS7_ILi96EEENS7_ILi64EEEEEELi64ENS_10bfloat16_tEfNS_4arch4Sm80ELb0ELb1ELb0ELb1ELb1ELb1ELb1ELb0EEENS1_21CollectiveEpilogueFwdINS6_IJS8_SA_S9_EEENS6_IJNS7_ILi1EEESI_SI_EEESC_SE_Li128ELb1ELb1ELb0ELb0EEENS1_19SingleTileSchedulerILb1ELb0ELb1ELi128EEEEEEEEEvNT_6ParamsE,"ax",@progbits
	.sectioninfo	@"SHI_REGISTERS=255"
	.align	128
.text._ZN7cutlass13device_kernelIN5flash19enable_sm80_to_sm89INS1_16FlashAttnFwdSm80INS1_25CollectiveMainloopFwdSm80ILi4ELi1ELb0EN4cute5tupleIJNS5_1CILi128EEENS7_ILi96EEENS7_ILi64EEEEEELi64ENS_10bfloat16_tEfNS_4arch4Sm80ELb0ELb1ELb0ELb1ELb1ELb1ELb1ELb0EEENS1_21CollectiveEpilogueFwdINS6_IJS8_SA_S9_EEENS6_IJNS7_ILi1EEESI_SI_EEESC_SE_Li128ELb1ELb1ELb0ELb0EEENS1_19SingleTileSchedulerILb1ELb0ELb1ELi128EEEEEEEEEvNT_6ParamsE:
        .type           _ZN7cutlass13device_kernelIN5flash19enable_sm80_to_sm89INS1_16FlashAttnFwdSm80INS1_25CollectiveMainloopFwdSm80ILi4ELi1ELb0EN4cute5tupleIJNS5_1CILi128EEENS7_ILi96EEENS7_ILi64EEEEEELi64ENS_10bfloat16_tEfNS_4arch4Sm80ELb0ELb1ELb0ELb1ELb1ELb1ELb1ELb0EEENS1_21CollectiveEpilogueFwdINS6_IJS8_SA_S9_EEENS6_IJNS7_ILi1EEESI_SI_EEESC_SE_Li128ELb1ELb1ELb0ELb0EEENS1_19SingleTileSchedulerILb1ELb0ELb1ELi128EEEEEEEEEvNT_6ParamsE,@function
        .size           _ZN7cutlass13device_kernelIN5flash19enable_sm80_to_sm89INS1_16FlashAttnFwdSm80INS1_25CollectiveMainloopFwdSm80ILi4ELi1ELb0EN4cute5tupleIJNS5_1CILi128EEENS7_ILi96EEENS7_ILi64EEEEEELi64ENS_10bfloat16_tEfNS_4arch4Sm80ELb0ELb1ELb0ELb1ELb1ELb1ELb1ELb0EEENS1_21CollectiveEpilogueFwdINS6_IJS8_SA_S9_EEENS6_IJNS7_ILi1EEESI_SI_EEESC_SE_Li128ELb1ELb1ELb0ELb0EEENS1_19SingleTileSchedulerILb1ELb0ELb1ELi128EEEEEEEEEvNT_6ParamsE,(.L_x_803 - _ZN7cutlass13device_kernelIN5flash19enable_sm80_to_sm89INS1_16FlashAttnFwdSm80INS1_25CollectiveMainloopFwdSm80ILi4ELi1ELb0EN4cute5tupleIJNS5_1CILi128EEENS7_ILi96EEENS7_ILi64EEEEEELi64ENS_10bfloat16_tEfNS_4arch4Sm80ELb0ELb1ELb0ELb1ELb1ELb1ELb1ELb0EEENS1_21CollectiveEpilogueFwdINS6_IJS8_SA_S9_EEENS6_IJNS7_ILi1EEESI_SI_EEESC_SE_Li128ELb1ELb1ELb0ELb0EEENS1_19SingleTileSchedulerILb1ELb0ELb1ELi128EEEEEEEEEvNT_6ParamsE)
        .other          _ZN7cutlass13device_kernelIN5flash19enable_sm80_to_sm89INS1_16FlashAttnFwdSm80INS1_25CollectiveMainloopFwdSm80ILi4ELi1ELb0EN4cute5tupleIJNS5_1CILi128EEENS7_ILi96EEENS7_ILi64EEEEEELi64ENS_10bfloat16_tEfNS_4arch4Sm80ELb0ELb1ELb0ELb1ELb1ELb1ELb1ELb0EEENS1_21CollectiveEpilogueFwdINS6_IJS8_SA_S9_EEENS6_IJNS7_ILi1EEESI_SI_EEESC_SE_Li128ELb1ELb1ELb0ELb0EEENS1_19SingleTileSchedulerILb1ELb0ELb1ELi128EEEEEEEEEvNT_6ParamsE,@"STO_CUDA_ENTRY STV_DEFAULT"
_ZN7cutlass13device_kernelIN5flash19enable_sm80_to_sm89INS1_16FlashAttnFwdSm80INS1_25CollectiveMainloopFwdSm80ILi4ELi1ELb0EN4cute5tupleIJNS5_1CILi128EEENS7_ILi96EEENS7_ILi64EEEEEELi64ENS_10bfloat16_tEfNS_4arch4Sm80ELb0ELb1ELb0ELb1ELb1ELb1ELb1ELb0EEENS1_21CollectiveEpilogueFwdINS6_IJS8_SA_S9_EEENS6_IJNS7_ILi1EEESI_SI_EEESC_SE_Li128ELb1ELb1ELb0ELb0EEENS1_19SingleTileSchedulerILb1ELb0ELb1ELi128EEEEEEEEEvNT_6ParamsE:
[----:B------:R-:W-:Y:S02]  /*0000*/  MOV R1, c[0x0][0x28] ;  /* 0x00000a0000017a02 */ /* 0x000fe40000000f00 */
[----:B------:R-:W1:Y:S01]  /*0010*/  S2R R204, SR_TID.X ;  /* 0x0000000000cc7919 */ /* 0x000e620000002100 */
[----:B------:R-:W-:Y:S01]  /*0020*/  IMAD.MOV.U32 R11, RZ, RZ, 0x4 ;  /* 0x00000004ff0b7424 */ /* 0x000fe200078e00ff */
[----:B------:R-:W2:Y:S01]  /*0030*/  S2UR UR17, SR_CTAID.X ;  /* 0x00000000001179c3 */ /* 0x000ea20000002500 */
[----:B------:R-:W-:Y:S01]  /*0040*/  ULDC.64 UR14, c[0x0][0x118] ;  /* 0x00004600000e7ab9 */ /* 0x000fe20000000a00 */
[----:B------:R-:W3:Y:S01]  /*0050*/  S2R R4, SR_CTAID.Z ;  /* 0x0000000000047919 */ /* 0x000ee20000002700 */
[----:B------:R-:W-:-:S05]  /*0060*/  IADD3 R1, R1, -0x40, RZ ;  /* 0xffffffc001017810 */ /* 0x000fca0007ffe0ff */
[----:B------:R-:W4:Y:S01]  /*0070*/  S2UR UR11, SR_CTAID.Z ;  /* 0x00000000000b79c3 */ /* 0x000f220000002700 */
[----:B-1----:R-:W-:Y:S01]  /*0080*/  SHF.R.U32.HI R0, RZ, 0x5, R204 ;  /* 0x00000005ff007819 */ /* 0x002fe200000116cc */
[----:B---3--:R-:W-:-:S05]  /*0090*/  IMAD.WIDE R2, R4, R11, c[0x0][0x568] ;  /* 0x00015a0004027625 */ /* 0x008fca00078e020b */
[----:B------:R-:W1:Y:S02]  /*00a0*/  SHFL.IDX PT, R0, R0, RZ, 0x1f ;  /* 0x00001fff00007589 */ /* 0x000e6400000e0000 */
[----:B-1----:R-:W-:-:S13]  /*00b0*/  ISETP.NE.AND P0, PT, R0, RZ, PT ;  /* 0x000000ff0000720c */ /* 0x002fda0003f05270 */
[----:B--2-4-:R-:W-:Y:S05]  /*00c0*/  @!P0 BRA `(.L_x_324) ;  /* 0x0000017000008947 */ /* 0x014fea0003800000 */
[----:B------:R-:W-:-:S04]  /*00d0*/  ISETP.NE.U32.AND P0, PT, RZ, c[0x0][0x568], PT ;  /* 0x00015a00ff007a0c */ /* 0x000fc80003f05070 */
[----:B------:R-:W-:-:S13]  /*00e0*/  ISETP.NE.AND.EX P0, PT, RZ, c[0x0][0x56c], PT, P0 ;  /* 0x00015b00ff007a0c */ /* 0x000fda0003f05300 */
[----:B------:R-:W-:Y:S05]  /*00f0*/  @!P0 BRA `(.L_x_325) ;  /* 0x0000003000008947 */ /* 0x000fea0003800000 */
[----:B------:R-:W2:Y:S02]  /*0100*/  LDG.E R0, [R2.64] ;  /* 0x0000000e02007981 */ /* 0x000ea4000c1e1900 */
[----:B--2---:R1:W2:Y:S02]  /*0110*/  R2UR UR5, R0 ;  /* 0x00000000000573c2 */ /* 0x0042a400000e0000 */
[----:B-12---:R-:W-:Y:S05]  /*0120*/  BRA `(.L_x_326) ;  /* 0x000000b000007947 */ /* 0x006fea0003800000 */
.L_x_325:
[----:B------:R-:W-:-:S04]  /*0130*/  ISETP.NE.U32.AND P0, PT, RZ, c[0x0][0x560], PT ;  /* 0x00015800ff007a0c */ /* 0x000fc80003f05070 */
[----:B------:R-:W-:-:S13]  /*0140*/  ISETP.NE.AND.EX P0, PT, RZ, c[0x0][0x564], PT, P0 ;  /* 0x00015900ff007a0c */ /* 0x000fda0003f05300 */
[----:B------:R-:W-:Y:S05]  /*0150*/  @!P0 BRA `(.L_x_327) ;  /* 0x0000007000008947 */ /* 0x000fea0003800000 */
[----:B------:R-:W-:-:S05]  /*0160*/  IMAD.WIDE R2, R4, R11, c[0x0][0x560] ;  /* 0x0001580004027625 */ /* 0x000fca00078e020b */
[----:B------:R-:W2:Y:S04]  /*0170*/  LDG.E R4, [R2.64] ;  /* 0x0000000e02047981 */ /* 0x000ea8000c1e1900 */
[----:B------:R-:W3:Y:S01]  /*0180*/  LDG.E R0, [R2.64+0x4] ;  /* 0x0000040e02007981 */ /* 0x000ee2000c1e1900 */
[----:B--2---:R-:W1:Y:S08]  /*0190*/  R2UR UR4, R4 ;  /* 0x00000000040473c2 */ /* 0x004e7000000e0000 */
[----:B---3--:R-:W1:Y:S02]  /*01a0*/  R2UR UR5, R0 ;  /* 0x00000000000573c2 */ /* 0x008e6400000e0000 */
[----:B-1----:R-:W-:Y:S01]  /*01b0*/  UIADD3 UR5, -UR4, UR5, URZ ;  /* 0x0000000504057290 */ /* 0x002fe2000fffe13f */
[----:B------:R-:W-:Y:S05]  /*01c0*/  BRA `(.L_x_326) ;  /* 0x0000001000007947 */ /* 0x000fea0003800000 */
.L_x_327:
[----:B------:R-:W-:Y:S02]  /*01d0*/  ULDC UR5, c[0x0][0x54c] ;  /* 0x0001530000057ab9 */ /* 0x000fe40000000800 */
.L_x_326:
[----:B------:R-:W-:Y:S02]  /*01e0*/  ULDC UR4, c[0x0][0x548] ;  /* 0x0001520000047ab9 */ /* 0x000fe40000000800 */
[----:B------:R-:W-:-:S02]  /*01f0*/  USHF.L.U32 UR17, UR17, 0x7, URZ ;  /* 0x0000000711117899 */ /* 0x000fc4000800063f */
[----:B------:R-:W-:-:S04]  /*0200*/  UIMAD UR4, UR5, UR4, URZ ;  /* 0x00000004050472a4 */ /* 0x000fc8000f8e023f */
[----:B------:R-:W-:-:S04]  /*0210*/  UISETP.GE.AND UP0, UPT, UR17, UR4, UPT ;  /* 0x000000041100728c */ /* 0x000fc8000bf06270 */
[----:B------:R-:W-:Y:S01]  /*0220*/  USEL UR11, UR11, 0xffffffff, !UP0 ;  /* 0xffffffff0b0b7887 */ /* 0x000fe2000c000000 */
[----:B------:R-:W-:Y:S05]  /*0230*/  BRA `(.L_x_328) ;  /* 0x0000016000007947 */ /* 0x000fea0003800000 */
.L_x_324:
[----:B------:R-:W-:-:S04]  /*0240*/  ISETP.NE.U32.AND P0, PT, RZ, c[0x0][0x568], PT ;  /* 0x00015a00ff007a0c */ /* 0x000fc80003f05070 */
[----:B------:R-:W-:-:S13]  /*0250*/  ISETP.NE.AND.EX P0, PT, RZ, c[0x0][0x56c], PT, P0 ;  /* 0x00015b00ff007a0c */ /* 0x000fda0003f05300 */
[----:B------:R-:W-:Y:S05]  /*0260*/  @!P0 BRA `(.L_x_329) ;  /* 0x0000003000008947 */ /* 0x000fea0003800000 */
[----:B------:R-:W2:Y:S02]  /*0270*/  LDG.E R0, [R2.64] ;  /* 0x0000000e02007981 */ /* 0x000ea4000c1e1900 */
[----:B--2---:R1:W2:Y:S02]  /*0280*/  R2UR UR5, R0 ;  /* 0x00000000000573c2 */ /* 0x0042a400000e0000 */
[----:B-12---:R-:W-:Y:S05]  /*0290*/  BRA `(.L_x_330) ;  /* 0x000000b000007947 */ /* 0x006fea0003800000 */
.L_x_329:
        /* <DEDUP_REMOVED lines=10> */
.L_x_331:
[----:B------:R-:W-:Y:S02]  /*0340*/  ULDC UR5, c[0x0][0x54c] ;  /* 0x0001530000057ab9 */ /* 0x000fe40000000800 */
.L_x_330:
[----:B------:R-:W-:Y:S02]  /*0350*/  ULDC UR4, c[0x0][0x548] ;  /* 0x0001520000047ab9 */ /* 0x000fe40000000800 */
[----:B------:R-:W-:-:S02]  /*0360*/  USHF.L.U32 UR17, UR17, 0x7, URZ ;  /* 0x0000000711117899 */ /* 0x000fc4000800063f */
[----:B------:R-:W-:-:S04]  /*0370*/  UIMAD UR4, UR5, UR4, URZ ;  /* 0x00000004050472a4 */ /* 0x000fc8000f8e023f */
[----:B------:R-:W-:-:S04]  /*0380*/  UISETP.GE.AND UP0, UPT, UR17, UR4, UPT ;  /* 0x000000041100728c */ /* 0x000fc8000bf06270 */
[----:B------:R-:W-:-:S06]  /*0390*/  USEL UR11, UR11, 0xffffffff, !UP0 ;  /* 0xffffffff0b0b7887 */ /* 0x000fcc000c000000 */
.L_x_328:
[----:B------:R-:W-:-:S13]  /*03a0*/  ISETP.LE.AND P0, PT, RZ, UR11, PT ;  /* 0x0000000bff007c0c */ /* 0x000fda000bf03270 */
[----:B------:R-:W-:Y:S05]  /*03b0*/  @!P0 EXIT ;  /* 0x000000000000894d */ /* 0x000fea0003800000 */
[----:B------:R-:W-:Y:S01]  /*03c0*/  ISETP.NE.U32.AND P0, PT, RZ, c[0x0][0x370], PT ;  /* 0x0000dc00ff007a0c */ /* 0x000fe20003f05070 */
[----:B------:R-:W-:Y:S01]  /*03d0*/  ULDC.64 UR4, c[0x0][0x358] ;  /* 0x0000d60000047ab9 */ /* 0x000fe20000000a00 */
[----:B------:R-:W-:Y:S01]  /*03e0*/  ISETP.NE.U32.AND P1, PT, RZ, c[0x0][0x360], PT ;  /* 0x0000d800ff007a0c */ /* 0x000fe20003f25070 */
[----:B------:R-:W-:Y:S01]  /*03f0*/  IMAD.U32 R2, RZ, RZ, UR11 ;  /* 0x0000000bff027e24 */ /* 0x000fe2000f8e00ff */
[----:B------:R-:W-:Y:S01]  /*0400*/  ISETP.NE.AND.EX P3, PT, RZ, c[0x0][0x374], PT, P0 ;  /* 0x0000dd00ff007a0c */ /* 0x000fe20003f65300 */
[----:B------:R-:W-:Y:S01]  /*0410*/  IMAD.U32 R0, RZ, RZ, UR11 ;  /* 0x0000000bff007e24 */ /* 0x000fe2000f8e00ff */
[----:B------:R-:W-:Y:S01]  /*0420*/  ISETP.NE.AND.EX P1, PT, RZ, c[0x0][0x364], PT, P1 ;  /* 0x0000d900ff007a0c */ /* 0x000fe20003f25310 */
[----:B------:R-:W-:Y:S01]  /*0430*/  UISETP.NE.U32.AND UP2, UPT, URZ, UR4, UPT ;  /* 0x000000043f00728c */ /* 0x000fe2000bf45070 */
[----:B------:R-:W-:Y:S02]  /*0440*/  ISETP.NE.U32.AND P2, PT, RZ, c[0x0][0x348], PT ;  /* 0x0000d200ff007a0c */ /* 0x000fe40003f45070 */
[----:B------:R-:W-:Y:S01]  /*0450*/  MOV R4, UR11 ;  /* 0x0000000b00047c02 */ /* 0x000fe20008000f00 */
[----:B------:R-:W-:Y:S01]  /*0460*/  UISETP.NE.AND.EX UP2, UPT, URZ, UR5, UPT, UP2 ;  /* 0x000000053f00728c */ /* 0x000fe2000bf45320 */
[----:B------:R-:W-:-:S02]  /*0470*/  ISETP.NE.AND.EX P2, PT, RZ, c[0x0][0x34c], PT, P2 ;  /* 0x0000d300ff007a0c */ /* 0x000fc40003f45320 */
[----:B------:R-:W-:Y:S01]  /*0480*/  ISETP.NE.U32.AND P4, PT, RZ, c[0x0][0x350], PT ;  /* 0x0000d400ff007a0c */ /* 0x000fe20003f85070 */
[----:B------:R-:W-:-:S04]  /*0490*/  IMAD.WIDE R4, R11, R4, c[0x0][0x348] ;  /* 0x0000d2000b047625 */ /* 0x000fc800078e0204 */
[----:B------:R-:W-:Y:S01]  /*04a0*/  @P3 IMAD.WIDE R6, R11, R2, c[0x0][0x370] ;  /* 0x0000dc000b063625 */ /* 0x000fe200078e0202 */
[----:B------:R-:W-:-:S03]  /*04b0*/  ISETP.NE.AND.EX P4, PT, RZ, c[0x0][0x354], PT, P4 ;  /* 0x0000d500ff007a0c */ /* 0x000fc60003f85340 */
[----:B------:R-:W-:Y:S01]  /*04c0*/  @P1 IMAD.WIDE R2, R11, R0, c[0x0][0x360] ;  /* 0x0000d8000b021625 */ /* 0x000fe200078e0200 */
[----:B------:R-:W-:Y:S01]  /*04d0*/  PLOP3.LUT P0, PT, PT, PT, UP2, 0x80, 0x0 ;  /* 0x000000000000781c */ /* 0x000fe20003f0f028 */
[----:B------:R1:W2:Y:S04]  /*04e0*/  @P3 LDG.E R9, [R6.64] ;  /* 0x0000000e06093981 */ /* 0x0002a8000c1e1900 */
[----:B------:R3:W4:Y:S01]  /*04f0*/  @P1 LDG.E R0, [R2.64] ;  /* 0x0000000e02001981 */ /* 0x000722000c1e1900 */
[----:B------:R-:W-:Y:S01]  /*0500*/  IMAD.MOV.U32 R30, RZ, RZ, RZ ;  /* 0x000000ffff1e7224 */ /* 0x000fe200078e00ff */
[----:B------:R-:W-:Y:S02]  /*0510*/  MOV R10, RZ ;  /* 0x000000ff000a7202 */ /* 0x000fe40000000f00 */
[----:B------:R-:W4:Y:S01]  /*0520*/  @P2 LDG.E R8, [R4.64] ;  /* 0x0000000e04082981 */ /* 0x000f22000c1e1900 */
[----:B-1----:R-:W-:Y:S01]  /*0530*/  MOV R6, UR11 ;  /* 0x0000000b00067c02 */ /* 0x002fe20008000f00 */
[----:B---3--:R-:W-:-:S04]  /*0540*/  IMAD.U32 R2, RZ, RZ, UR11 ;  /* 0x0000000bff027e24 */ /* 0x008fc8000f8e00ff */
[----:B------:R-:W-:-:S04]  /*0550*/  IMAD.WIDE R6, R11, R6, c[0x0][0x358] ;  /* 0x0000d6000b067625 */ /* 0x000fc800078e0206 */
[----:B------:R-:W-:Y:S01]  /*0560*/  IMAD.WIDE R2, R11, R2, c[0x0][0x350] ;  /* 0x0000d4000b027625 */ /* 0x000fe200078e0202 */
[----:B------:R1:W5:Y:S04]  /*0570*/  @P0 LDG.E R10, [R6.64] ;  /* 0x0000000e060a0981 */ /* 0x000368000c1e1900 */
[----:B------:R1:W5:Y:S01]  /*0580*/  @P4 LDG.E R30, [R2.64] ;  /* 0x0000000e021e4981 */ /* 0x000362000c1e1900 */
[----:B------:R-:W3:Y:S01]  /*0590*/  S2UR UR8, SR_CTAID.Y ;  /* 0x00000000000879c3 */ /* 0x000ee20000002600 */
[----:B------:R-:W-:Y:S02]  /*05a0*/  UMOV UR9, URZ ;  /* 0x0000003f00097c82 */ /* 0x000fe40008000000 */
[----:B------:R-:W-:Y:S02]  /*05b0*/  ULDC UR10, c[0x0][0x168] ;  /* 0x00005a00000a7ab9 */ /* 0x000fe40000000800 */
[----:B------:R-:W-:-:S02]  /*05c0*/  UMOV UR23, URZ ;  /* 0x0000003f00177c82 */ /* 0x000fc40008000000 */
[----:B------:R-:W-:Y:S02]  /*05d0*/  ULDC UR4, c[0x0][0x2ac] ;  /* 0x0000ab0000047ab9 */ /* 0x000fe40000000800 */
[----:B------:R-:W-:Y:S02]  /*05e0*/  ULDC UR31, c[0x0][0x1d0] ;  /* 0x00007400001f7ab9 */ /* 0x000fe40000000800 */
[----:B------:R-:W-:-:S03]  /*05f0*/  UIMAD UR31, UR4, UR31, URZ ;  /* 0x0000001f041f72a4 */ /* 0x000fc6000f8e023f */
[----:B------:R-:W-:Y:S02]  /*0600*/  ULDC UR4, c[0x0][0x228] ;  /* 0x00008a0000047ab9 */ /* 0x000fe40000000800 */
[----:B---3--:R-:W-:Y:S01]  /*0610*/  USHF.R.S32.HI UR22, URZ, 0x1f, UR8 ;  /* 0x0000001f3f167899 */ /* 0x008fe20008011408 */
[----:B--2---:R1:W2:Y:S08]  /*0620*/  @P3 R2UR UR9, R9 ;  /* 0x00000000090933c2 */ /* 0x0042b000000e0000 */
[----:B----4-:R1:W3:Y:S08]  /*0630*/  @P1 R2UR UR10, R0 ;  /* 0x00000000000a13c2 */ /* 0x0102f000000e0000 */
[----:B------:R1:W4:Y:S01]  /*0640*/  @P2 R2UR UR23, R8 ;  /* 0x00000000081723c2 */ /* 0x00032200000e0000 */
[----:B------:R-:W-:Y:S05]  /*0650*/  @P1 BRA `(.L_x_332) ;  /* 0x0000006000001947 */ /* 0x000fea0003800000 */
[----:B------:R-:W-:Y:S05]  /*0660*/  @!P2 BRA `(.L_x_332) ;  /* 0x000000500000a947 */ /* 0x000fea0003800000 */
[----:B-1--4-:R1:W4:Y:S04]  /*0670*/  LDG.E R0, [R4.64] ;  /* 0x0000000e04007981 */ /* 0x012328000c1e1900 */
[----:B-1-3--:R-:W3:Y:S01]  /*0680*/  LDG.E R4, [R4.64+0x4] ;  /* 0x0000040e04047981 */ /* 0x00aee2000c1e1900 */
[----:B----4-:R-:W1:Y:S08]  /*0690*/  R2UR UR10, R0 ;  /* 0x00000000000a73c2 */ /* 0x010e7000000e0000 */
[----:B---3--:R-:W1:Y:S02]  /*06a0*/  R2UR UR5, R4 ;  /* 0x00000000040573c2 */ /* 0x008e6400000e0000 */
[----:B-1----:R-:W-:-:S06]  /*06b0*/  UIADD3 UR10, -UR10, UR5, URZ ;  /* 0x000000050a0a7290 */ /* 0x002fcc000fffe13f */
.L_x_332:
[----:B------:R-:W-:-:S04]  /*06c0*/  ISETP.NE.U32.AND P1, PT, RZ, c[0x0][0x368], PT ;  /* 0x0000da00ff007a0c */ /* 0x000fc80003f25070 */
[----:B------:R-:W-:-:S13]  /*06d0*/  ISETP.NE.AND.EX P1, PT, RZ, c[0x0][0x36c], PT, P1 ;  /* 0x0000db00ff007a0c */ /* 0x000fda0003f25310 */
[----:B------:R-:W-:Y:S05]  /*06e0*/  @!P1 BRA `(.L_x_333) ;  /* 0x0000005000009947 */ /* 0x000fea0003800000 */
[----:B-1----:R-:W-:-:S05]  /*06f0*/  MOV R0, UR11 ;  /* 0x0000000b00007c02 */ /* 0x002fca0008000f00 */
[----:B------:R-:W-:-:S05]  /*0700*/  IMAD.WIDE R2, R11, R0, c[0x0][0x368] ;  /* 0x0000da000b027625 */ /* 0x000fca00078e0200 */
[----:B----4-:R-:W4:Y:S02]  /*0710*/  LDG.E R0, [R2.64] ;  /* 0x0000000e02007981 */ /* 0x010f24000c1e1900 */
[----:B----4-:R1:W4:Y:S02]  /*0720*/  R2UR UR31, R0 ;  /* 0x00000000001f73c2 */ /* 0x01032400000e0000 */
[----:B-1--4-:R-:W-:Y:S05]  /*0730*/  BRA `(.L_x_334) ;  /* 0x0000006000007947 */ /* 0x012fea0003800000 */
.L_x_333:
[----:B------:R-:W-:Y:S05]  /*0740*/  @!P4 BRA `(.L_x_334) ;  /* 0x000000500000c947 */ /* 0x000fea0003800000 */
[----:B-1--4-:R1:W4:Y:S04]  /*0750*/  LDG.E R0, [R2.64] ;  /* 0x0000000e02007981 */ /* 0x012328000c1e1900 */
[----:B-1-3--:R-:W3:Y:S01]  /*0760*/  LDG.E R2, [R2.64+0x4] ;  /* 0x0000040e02027981 */ /* 0x00aee2000c1e1900 */
[----:B----4-:R-:W1:Y:S08]  /*0770*/  R2UR UR31, R0 ;  /* 0x00000000001f73c2 */ /* 0x010e7000000e0000 */
[----:B---3--:R-:W1:Y:S02]  /*0780*/  R2UR UR5, R2 ;  /* 0x00000000020573c2 */ /* 0x008e6400000e0000 */
[----:B-1----:R-:W-:-:S06]  /*0790*/  UIADD3 UR31, -UR31, UR5, URZ ;  /* 0x000000051f1f7290 */ /* 0x002fcc000fffe13f */
.L_x_334:
[----:B----4-:R1:W4:Y:S01]  /*07a0*/  @P0 LDG.E R4, [R6.64] ;  /* 0x0000000e06040981 */ /* 0x010322000c1e1900 */
[----:B------:R-:W-:Y:S01]  /*07b0*/  ISETP.NE.U32.AND P1, PT, RZ, c[0x0][0x378], PT ;  /* 0x0000de00ff007a0c */ /* 0x000fe20003f25070 */
[----:B-1----:R-:W-:Y:S01]  /*07c0*/  IMAD.U32 R0, RZ, RZ, UR11 ;  /* 0x0000000bff007e24 */ /* 0x002fe2000f8e00ff */
[----:B------:R-:W-:Y:S01]  /*07d0*/  MOV R132, UR31 ;  /* 0x0000001f00847c02 */ /* 0x000fe20008000f00 */
[----:B------:R-:W-:-:S02]  /*07e0*/  ULDC UR5, c[0x0][0x2c4] ;  /* 0x0000b10000057ab9 */ /* 0x000fc40000000800 */
[----:B------:R-:W-:Y:S01]  /*07f0*/  ULDC.64 UR18, c[0x0][0x2c8] ;  /* 0x0000b20000127ab9 */ /* 0x000fe20000000a00 */
[----:B---3--:R-:W3:Y:S01]  /*0800*/  @P0 LDG.E R6, [R6.64+0x4] ;  /* 0x0000040e06060981 */ /* 0x008ee2000c1e1900 */
[----:B------:R-:W-:-:S13]  /*0810*/  ISETP.NE.AND.EX P1, PT, RZ, c[0x0][0x37c], PT, P1 ;  /* 0x0000df00ff007a0c */ /* 0x000fda0003f25310 */
[----:B------:R-:W-:-:S05]  /*0820*/  @P1 IMAD.WIDE R2, R11, R0, c[0x0][0x378] ;  /* 0x0000de000b021625 */ /* 0x000fca00078e0200 */
[----:B------:R1:W5:Y:S01]  /*0830*/  @P1 LDG.E R132, [R2.64] ;  /* 0x0000000e02841981 */ /* 0x000362000c1e1900 */
[----:B------:R-:W-:Y:S02]  /*0840*/  UISETP.NE.AND UP0, UPT, UR5, 0x1, UPT ;  /* 0x000000010500788c */ /* 0x000fe4000bf05270 */
[----:B--2---:R-:W-:Y:S02]  /*0850*/  UIADD3 UR5, -UR9, UR31, URZ ;  /* 0x0000001f09057290 */ /* 0x004fe4000fffe13f */
[----:B------:R-:W-:Y:S02]  /*0860*/  UIADD3 UR16, UR17, 0x7f, URZ ;  /* 0x0000007f11107890 */ /* 0x000fe4000fffe03f */
[----:B------:R-:W-:-:S05]  /*0870*/  UP2UR UR13, UPR, URZ, 0x1 ;  /* 0x000000013f0d7883 */ /* 0x000fca0008000000 */
[----:B------:R-:W-:-:S04]  /*0880*/  @UP0 UIADD3 UR20, UR17, 0x7f, URZ ;  /* 0x0000007f11140890 */ /* 0x000fc8000fffe03f */
[----:B------:R-:W-:-:S04]  /*0890*/  UIMAD.WIDE.U32 UR20, UR20, UR18, URZ ;  /* 0x00000012141472a5 */ /* 0x000fc8000f8e003f */
[----:B------:R-:W-:-:S03]  /*08a0*/  @UP0 USHF.R.U32.HI UR16, URZ, UR19, UR21 ;  /* 0x000000133f100299 */ /* 0x000fc60008011615 */
[----:B------:R-:W-:Y:S02]  /*08b0*/  ULDC.64 UR18, c[0x0][0x328] ;  /* 0x0000ca0000127ab9 */ /* 0x000fe40000000a00 */
[----:B------:R-:W-:-:S04]  /*08c0*/  UISETP.GE.AND UP0, UPT, UR19, 0x1, UPT ;  /* 0x000000011300788c */ /* 0x000fc8000bf06270 */
[----:B------:R-:W-:Y:S01]  /*08d0*/  UP2UR UR12, UPR, URZ, 0x1 ;  /* 0x000000013f0c7883 */ /* 0x000fe20008000000 */
[----:B----4-:R-:W2:Y:S08]  /*08e0*/  @P0 R2UR UR6, R4 ;  /* 0x00000000040603c2 */ /* 0x010eb000000e0000 */
[----:B---3--:R-:W2:Y:S01]  /*08f0*/  @P0 R2UR UR7, R6 ;  /* 0x00000000060703c2 */ /* 0x008ea200000e0000 */
[----:B------:R-:W-:Y:S01]  /*0900*/  PLOP3.LUT P0, PT, PT, PT, UP0, 0x40, 0x0 ;  /* 0x000000000000781c */ /* 0x000fe20003f0e808 */
[----:B--2---:R-:W-:-:S04]  /*0910*/  @UP2 UIADD3 UR4, -UR6, UR7, URZ ;  /* 0x0000000706042290 */ /* 0x004fc8000fffe13f */
[----:B------:R-:W-:-:S04]  /*0920*/  UIADD3 UR7, UR5, UR4, URZ ;  /* 0x0000000405077290 */ /* 0x000fc8000fffe03f */
[----:B------:R-:W-:-:S04]  /*0930*/  UIADD3 UR26, UR7, 0x1, -UR10 ;  /* 0x00000001071a7890 */ /* 0x000fc8000fffe80a */
[----:B------:R-:W-:-:S04]  /*0940*/  UIADD3 UR16, UR26, UR16, URZ ;  /* 0x000000101a107290 */ /* 0x000fc8000fffe03f */
[----:B------:R-:W-:-:S06]  /*0950*/  UIADD3 UR18, UR16, UR18, URZ ;  /* 0x0000001210127290 */ /* 0x000fcc000fffe03f */
[----:B------:R-:W-:Y:S01]  /*0960*/  IMAD.U32 R0, RZ, RZ, UR18 ;  /* 0x00000012ff007e24 */ /* 0x000fe2000f8e00ff */
[----:B------:R-:W-:Y:S05]  /*0970*/  @P0 BRA `(.L_x_335) ;  /* 0x0000011000000947 */ /* 0x000fea0003800000 */
[----:B-1----:R-:W-:Y:S01]  /*0980*/  ISETP.LT.AND P0, PT, RZ, UR16, PT ;  /* 0x00000010ff007c0c */ /* 0x002fe2000bf01270 */
[----:B------:R-:W-:-:S12]  /*0990*/  UIADD3 UR6, UR16, -0x1, URZ ;  /* 0xffffffff10067890 */ /* 0x000fd8000fffe03f */
[----:B------:R-:W-:Y:S05]  /*09a0*/  @P0 BRA `(.L_x_336) ;  /* 0x0000007000000947 */ /* 0x000fea0003800000 */
[----:B------:R-:W-:Y:S02]  /*09b0*/  UISETP.NE.AND UP0, UPT, UR19, 0x1, UPT ;  /* 0x000000011300788c */ /* 0x000fe4000bf05270 */
[----:B------:R-:W-:Y:S02]  /*09c0*/  UIADD3 UR6, -UR16, URZ, URZ ;  /* 0x0000003f10067290 */ /* 0x000fe4000fffe13f */
[----:B------:R-:W-:Y:S02]  /*09d0*/  ULDC.64 UR20, c[0x0][0x330] ;  /* 0x0000cc0000147ab9 */ /* 0x000fe40000000a00 */
[----:B------:R-:W-:-:S05]  /*09e0*/  UIMAD.WIDE.U32 UR24, UR6, UR20, URZ ;  /* 0x00000014061872a5 */ /* 0x000fca000f8e003f */
[----:B------:R-:W-:-:S04]  /*09f0*/  @UP0 USHF.R.U32.HI UR6, URZ, UR21, UR25 ;  /* 0x000000153f060299 */ /* 0x000fc80008011619 */
[----:B------:R-:W-:Y:S01]  /*0a00*/  ULOP3.LUT UR6, URZ, UR6, URZ, 0x33, !UPT ;  /* 0x000000063f067292 */ /* 0x000fe2000f8e333f */
[----:B------:R-:W-:Y:S05]  /*0a10*/  BRA `(.L_x_337) ;  /* 0x0000004000007947 */ /* 0x000fea0003800000 */
.L_x_336:
[----:B------:R-:W-:Y:S02]  /*0a20*/  UISETP.NE.AND UP0, UPT, UR19, 0x1, UPT ;  /* 0x000000011300788c */ /* 0x000fe4000bf05270 */
[----:B------:R-:W-:Y:S02]  /*0a30*/  ULDC.64 UR20, c[0x0][0x330] ;  /* 0x0000cc0000147ab9 */ /* 0x000fe40000000a00 */
[----:B------:R-:W-:-:S07]  /*0a40*/  UIMAD.WIDE.U32 UR24, UR6, UR20, URZ ;  /* 0x00000014061872a5 */ /* 0x000fce000f8e003f */
[----:B------:R-:W-:Y:S02]  /*0a50*/  @UP0 USHF.R.U32.HI UR6, URZ, UR21, UR25 ;  /* 0x000000153f060299 */ /* 0x000fe40008011619 */
.L_x_337:
[----:B------:R-:W-:Y:S02]  /*0a60*/  ULDC UR16, c[0x0][0x32c] ;  /* 0x0000cb0000107ab9 */ /* 0x000fe40000000800 */
[----:B------:R-:W-:-:S06]  /*0a70*/  UIMAD UR16, UR6, UR19, UR16 ;  /* 0x00000013061072a4 */ /* 0x000fcc000f8e0210 */
[----:B------:R-:W-:Y:S02]  /*0a80*/  IMNMX R0, R0, UR16, PT ;  /* 0x0000001000007c17 */ /* 0x000fe4000b800200 */
.L_x_335:
[----:B-1----:R-:W-:Y:S02]  /*0a90*/  UISETP.NE.AND UP0, UPT, UR13, URZ, UPT ;  /* 0x0000003f0d00728c */ /* 0x002fe4000bf05270 */
[----:B------:R-:W-:Y:S02]  /*0aa0*/  ULDC.64 UR20, c[0x0][0x2c8] ;  /* 0x0000b20000147ab9 */ /* 0x000fe40000000a00 */
[----:B------:R-:W-:Y:S02]  /*0ab0*/  UIMAD.WIDE.U32 UR24, UR17, UR20, URZ ;  /* 0x00000014111872a5 */ /* 0x000fe4000f8e003f */
[----:B------:R-:W-:Y:S02]  /*0ac0*/  UMOV UR18, UR17 ;  /* 0x0000001100127c82 */ /* 0x000fe40008000000 */
[----:B------:R-:W-:Y:S02]  /*0ad0*/  UIADD3 UR28, UR7, 0x5f, URZ ;  /* 0x0000005f071c7890 */ /* 0x000fe4000fffe03f */
[----:B------:R-:W-:-:S02]  /*0ae0*/  UIADD3 UR16, UR7, -UR10, URZ ;  /* 0x8000000a07107290 */ /* 0x000fc4000fffe03f */
[----:B------:R-:W-:Y:S02]  /*0af0*/  @UP0 USHF.R.U32.HI UR18, URZ, UR21, UR25 ;  /* 0x000000153f120299 */ /* 0x000fe40008011619 */
[----:B------:R-:W-:Y:S02]  /*0b00*/  UISETP.GE.AND UP0, UPT, UR19, 0x1, UPT ;  /* 0x000000011300788c */ /* 0x000fe4000bf06270 */
[----:B------:R-:W-:Y:S02]  /*0b10*/  UIMAD.WIDE UR28, UR28, 0x2aaaaaab, URZ ;  /* 0x2aaaaaab1c1c78a5 */ /* 0x000fe4000f8e023f */
[----:B------:R-:W-:Y:S02]  /*0b20*/  UIADD3 UR20, UR16, UR18, URZ ;  /* 0x0000001210147290 */ /* 0x000fe4000fffe03f */
[----:B------:R-:W-:Y:S01]  /*0b30*/  PLOP3.LUT P0, PT, PT, PT, UP0, 0x40, 0x0 ;  /* 0x000000000000781c */ /* 0x000fe20003f0e808 */
[----:B------:R-:W-:Y:S02]  /*0b40*/  ULDC UR6, c[0x0][0x324] ;  /* 0x0000c90000067ab9 */ /* 0x000fe40000000800 */
[----:B------:R-:W-:-:S02]  /*0b50*/  UMOV UR21, UR29 ;  /* 0x0000001d00157c82 */ /* 0x000fc40008000000 */
[----:B------:R-:W-:Y:S02]  /*0b60*/  USHF.R.U32.HI UR25, URZ, 0x1f, UR21 ;  /* 0x0000001f3f197899 */ /* 0x000fe40008011615 */
[----:B------:R-:W-:Y:S02]  /*0b70*/  UIADD3 UR6, UR20, -UR6, URZ ;  /* 0x8000000614067290 */ /* 0x000fe4000fffe03f */
[----:B------:R-:W-:-:S04]  /*0b80*/  ULEA.HI.SX32 UR25, UR21, UR25, 0x1c ;  /* 0x0000001915197291 */ /* 0x000fc8000f8fe23f */
[----:B------:R-:W-:Y:S05]  /*0b90*/  @P0 BRA `(.L_x_338) ;  /* 0x0000014000000947 */ /* 0x000fea0003800000 */
        /* <DEDUP_REMOVED lines=11> */
.L_x_339:
[----:B------:R-:W-:-:S03]  /*0c50*/  UISETP.NE.AND UP0, UPT, UR19, 0x1, UPT ;  /* 0x000000011300788c */ /* 0x000fc6000bf05270 */
[----:B------:R-:W-:Y:S02]  /*0c60*/  ULDC.64 UR18, c[0x0][0x330] ;  /* 0x0000cc0000127ab9 */ /* 0x000fe40000000a00 */
[----:B------:R-:W-:-:S07]  /*0c70*/  UIMAD.WIDE.U32 UR28, UR20, UR18, URZ ;  /* 0x00000012141c72a5 */ /* 0x000fce000f8e003f */
[----:B------:R-:W-:Y:S02]  /*0c80*/  @UP0 UMOV UR21, UR29 ;  /* 0x0000001d00150c82 */ /* 0x000fe40008000000 */
[----:B------:R-:W-:Y:S02]  /*0c90*/  @UP0 USHF.R.U32.HI UR20, URZ, UR19, UR21 ;  /* 0x000000133f140299 */ /* 0x000fe40008011615 */
.L_x_340:
[----:B------:R-:W-:Y:S02]  /*0ca0*/  ULDC UR18, c[0x0][0x32c] ;  /* 0x0000cb0000127ab9 */ /* 0x000fe40000000800 */
[----:B------:R-:W-:-:S04]  /*0cb0*/  UIMAD UR18, UR20, UR18, URZ ;  /* 0x00000012141272a4 */ /* 0x000fc8000f8e023f */
[----:B------:R-:W-:-:S04]  /*0cc0*/  UISETP.LT.AND UP0, UPT, UR6, UR18, UPT ;  /* 0x000000120600728c */ /* 0x000fc8000bf01270 */
[----:B------:R-:W-:-:S03]  /*0cd0*/  USEL UR6, UR6, UR18, !UP0 ;  /* 0x0000001206067287 */ /* 0x000fc6000c000000 */
.L_x_338:
[----:B------:R-:W-:Y:S01]  /*0ce0*/  IADD3 R0, R0, 0x5f, RZ ;  /* 0x0000005f00007810 */ /* 0x000fe20007ffe0ff */
[----:B------:R-:W-:-:S04]  /*0cf0*/  UIMAD.WIDE UR20, UR6, 0x2aaaaaab, URZ ;  /* 0x2aaaaaab061478a5 */ /* 0x000fc8000f8e023f */
[----:B------:R-:W-:-:S03]  /*0d00*/  IMAD.HI R0, R0, 0x2aaaaaab, RZ ;  /* 0x2aaaaaab00007827 */ /* 0x000fc600078e02ff */
[----:B------:R-:W-:Y:S01]  /*0d10*/  UMOV UR19, UR21 ;  /* 0x0000001500137c82 */ /* 0x000fe20008000000 */
[----:B------:R-:W1:Y:S01]  /*0d20*/  R2UR UR18, R0 ;  /* 0x00000000001273c2 */ /* 0x000e6200000e0000 */
[----:B------:R-:W-:-:S04]  /*0d30*/  USHF.R.U32.HI UR6, URZ, 0x1f, UR19 ;  /* 0x0000001f3f067899 */ /* 0x000fc80008011613 */
[----:B------:R-:W-:-:S04]  /*0d40*/  ULEA.HI.SX32 UR6, UR19, UR6, 0x1c ;  /* 0x0000000613067291 */ /* 0x000fc8000f8fe23f */
[----:B------:R-:W-:-:S04]  /*0d50*/  UISETP.LT.AND UP1, UPT, URZ, UR6, UPT ;  /* 0x000000063f00728c */ /* 0x000fc8000bf21270 */
[----:B------:R-:W-:-:S04]  /*0d60*/  USEL UR6, URZ, UR6, !UP1 ;  /* 0x000000063f067287 */ /* 0x000fc8000c800000 */
[----:B------:R-:W-:-:S04]  /*0d70*/  UIMAD UR6, UR6, 0x60, -UR5 ;  /* 0x00000060060678a4 */ /* 0x000fc8000f8e0a05 */
[----:B------:R-:W-:Y:S02]  /*0d80*/  UISETP.LT.AND UP1, UPT, URZ, UR6, UPT ;  /* 0x000000063f00728c */ /* 0x000fe4000bf21270 */
[----:B-1----:R-:W-:Y:S02]  /*0d90*/  USHF.R.U32.HI UR20, URZ, 0x1f, UR18 ;  /* 0x0000001f3f147899 */ /* 0x002fe40008011612 */
[----:B------:R-:W-:Y:S02]  /*0da0*/  USEL UR6, URZ, UR6, !UP1 ;  /* 0x000000063f067287 */ /* 0x000fe4000c800000 */
[----:B------:R-:W-:Y:S02]  /*0db0*/  ULEA.HI.SX32 UR20, UR18, UR20, 0x1c ;  /* 0x0000001412147291 */ /* 0x000fe4000f8fe23f */
[----:B------:R-:W-:Y:S02]  /*0dc0*/  UIMAD.WIDE.U32 UR28, UR6, -0x55555555, URZ ;  /* 0xaaaaaaab061c78a5 */ /* 0x000fe4000f8e003f */
[----:B------:R-:W-:-:S02]  /*0dd0*/  UISETP.LT.AND UP0, UPT, UR20, UR25, UPT ;  /* 0x000000191400728c */ /* 0x000fc4000bf01270 */
[----:B------:R-:W-:Y:S02]  /*0de0*/  USHF.R.U32.HI UR24, URZ, 0x6, UR29 ;  /* 0x000000063f187899 */ /* 0x000fe4000801161d */
[----:B------:R-:W-:-:S04]  /*0df0*/  USEL UR20, UR20, UR25, UP0 ;  /* 0x0000001914147287 */ /* 0x000fc80008000000 */
[----:B------:R-:W-:-:S03]  /*0e00*/  UIMAD UR20, UR20, 0x60, -UR5 ;  /* 0x00000060141478a4 */ /* 0x000fc6000f8e0a05 */
[----:B------:R-:W-:Y:S02]  /*0e10*/  UMOV UR5, UR24 ;  /* 0x0000001800057c82 */ /* 0x000fe40008000000 */
[----:B------:R-:W-:-:S04]  /*0e20*/  UISETP.LT.AND UP0, UPT, UR20, UR4, UPT ;  /* 0x000000041400728c */ /* 0x000fc8000bf01270 */
[----:B------:R-:W-:-:S04]  /*0e30*/  USEL UR20, UR20, UR4, UP0 ;  /* 0x0000000414147287 */ /* 0x000fc80008000000 */
[----:B------:R-:W-:-:S11]  /*0e40*/  UISETP.GT.AND UP0, UPT, UR20, UR6, UPT ;  /* 0x000000061400728c */ /* 0x000fd6000bf04270 */
[----:B------:R-:W-:-:S04]  /*0e50*/  @UP0 UIADD3 UR20, UR20, 0x5f, URZ ;  /* 0x0000005f14140890 */ /* 0x000fc8000fffe03f */
[----:B------:R-:W-:-:S04]  /*0e60*/  UIMAD.WIDE UR18, UR20, 0x2aaaaaab, URZ ;  /* 0x2aaaaaab141278a5 */ /* 0x000fc8000f8e023f */
[----:B------:R-:W-:-:S04]  /*0e70*/  @UP0 USHF.R.U32.HI UR6, URZ, 0x1f, UR19 ;  /* 0x0000001f3f060899 */ /* 0x000fc80008011613 */
[----:B------:R-:W-:-:S04]  /*0e80*/  @UP0 ULEA.HI.SX32 UR5, UR19, UR6, 0x1c ;  /* 0x0000000613050291 */ /* 0x000fc8000f8fe23f */
[----:B------:R-:W-:-:S06]  /*0e90*/  UISETP.GT.AND UP0, UPT, UR5, UR24, UPT ;  /* 0x000000180500728c */ /* 0x000fcc000bf04270 */
[----:B------:R-:W-:-:S13]  /*0ea0*/  PLOP3.LUT P0, PT, PT, PT, UP0, 0x80, 0x0 ;  /* 0x000000000000781c */ /* 0x000fda0003f0f008 */
[----:B------:R-:W-:Y:S05]  /*0eb0*/  @!P0 BRA `(.L_x_341) ;  /* 0x0000614000008947 */ /* 0x000fea0003800000 */
[----:B------:R-:W-:Y:S01]  /*0ec0*/  ISETP.NE.U32.AND P0, PT, RZ, c[0x0][0x340], PT ;  /* 0x0000d000ff007a0c */ /* 0x000fe20003f05070 */
[----:B------:R-:W-:Y:S01]  /*0ed0*/  IMAD.U32 R0, RZ, RZ, UR11 ;  /* 0x0000000bff007e24 */ /* 0x000fe2000f8e00ff */
[----:B------:R-:W-:Y:S01]  /*0ee0*/  SHF.R.S32.HI R32, RZ, 0x1f, R204 ;  /* 0x0000001fff207819 */ /* 0x000fe200000114cc */
[----:B------:R-:W-:Y:S01]  /*0ef0*/  IMAD.MOV.U32 R134, RZ, RZ, 0x60 ;  /* 0x00000060ff867424 */ /* 0x000fe200078e00ff */
[----:B------:R-:W-:Y:S01]  /*0f00*/  ISETP.NE.AND.EX P5, PT, RZ, c[0x0][0x344], PT, P0 ;  /* 0x0000d100ff007a0c */ /* 0x000fe20003fa5300 */
[----:B------:R-:W-:-:S12]  /*0f10*/  ULDC.64 UR18, c[0x0][0x240] ;  /* 0x0000900000127ab9 */ /* 0x000fd80000000a00 */
[----:B------:R-:W-:-:S05]  /*0f20*/  @P5 IMAD.WIDE R2, R11, R0, c[0x0][0x340] ;  /* 0x0000d0000b025625 */ /* 0x000fca00078e0200 */
[----:B------:R1:W2:Y:S01]  /*0f30*/  @P5 LDG.E R27, [R2.64] ;  /* 0x0000000e021b5981 */ /* 0x0002a2000c1e1900 */
[-C--:B------:R-:W-:Y:S01]  /*0f40*/  LEA.HI R0, R32, R204.reuse, RZ, 0x3 ;  /* 0x000000cc20007211 */ /* 0x080fe200078f18ff */
[----:B------:R-:W-:Y:S01]  /*0f50*/  IMAD.WIDE.U32 R144, R134, c[0x0][0x238], RZ ;  /* 0x00008e0086907a25 */ /* 0x000fe200078e00ff */
[----:B------:R-:W-:Y:S01]  /*0f60*/  UIMAD UR18, UR22, UR18, URZ ;  /* 0x00000012161272a4 */ /* 0x000fe2000f8e023f */
[----:B------:R-:W-:Y:S01]  /*0f70*/  LEA.HI R9, R32, R204, RZ, 0x6 ;  /* 0x000000cc20097211 */ /* 0x000fe200078f30ff */
[----:B------:R-:W-:Y:S01]  /*0f80*/  UIADD3 UR6, UR5, -0x1, URZ ;  /* 0xffffffff05067890 */ /* 0x000fe2000fffe03f */
[----:B------:R-:W-:Y:S01]  /*0f90*/  SHF.R.S32.HI R6, RZ, 0x3, R0 ;  /* 0x00000003ff067819 */ /* 0x000fe20000011400 */
[----:B------:R-:W3:Y:S01]  /*0fa0*/  R2UR UR33, R145 ;  /* 0x00000000912173c2 */ /* 0x000ee200000e0000 */
[----:B------:R-:W-:Y:S01]  /*0fb0*/  LOP3.LUT R0, R0, 0x1ffffff8, RZ, 0xc0, !PT ;  /* 0x1ffffff800007812 */ /* 0x000fe200078ec0ff */
[----:B------:R-:W-:Y:S01]  /*0fc0*/  USHF.R.S32.HI UR30, URZ, 0x1f, UR11 ;  /* 0x0000001f3f1e7899 */ /* 0x000fe2000801140b */
[C---:B-----5:R-:W-:Y:S01]  /*0fd0*/  IADD3 R110, P0, R6.reuse, R10, RZ ;  /* 0x0000000a066e7210 */ /* 0x060fe20007f1e0ff */
[----:B------:R-:W-:Y:S01]  /*0fe0*/  UIMAD UR27, UR8, UR19, UR18 ;  /* 0x00000013081b72a4 */ /* 0x000fe2000f8e0212 */
[----:B------:R-:W-:Y:S01]  /*0ff0*/  IADD3 R118, -R6, UR4, RZ ;  /* 0x0000000406767c10 */ /* 0x000fe2000fffe1ff */
[----:B------:R-:W-:Y:S01]  /*1000*/  IMAD.IADD R0, R204, 0x1, -R0 ;  /* 0x00000001cc007824 */ /* 0x000fe200078e0a00 */
[----:B------:R-:W-:Y:S01]  /*1010*/  USEL UR29, UR11, URZ, !UP2 ;  /* 0x0000003f0b1d7287 */ /* 0x000fe2000d000000 */
[----:B------:R-:W-:Y:S01]  /*1020*/  IMAD.U32 R8, RZ, RZ, UR6 ;  /* 0x00000006ff087e24 */ /* 0x000fe2000f8e00ff */
[----:B------:R-:W-:Y:S01]  /*1030*/  UMOV UR21, 0x60 ;  /* 0x0000006000157882 */ /* 0x000fe20000000000 */
[----:B------:R-:W-:Y:S01]  /*1040*/  IMAD.SHL.U32 R4, R0, 0x8, RZ ;  /* 0x0000000800047824 */ /* 0x000fe200078e00ff */
[----:B------:R-:W-:Y:S01]  /*1050*/  ULDC UR20, c[0x0][0x23c] ;  /* 0x00008f0000147ab9 */ /* 0x000fe20000000800 */
[----:B------:R-:W-:Y:S01]  /*1060*/  IMAD R8, R8, -0x60, R118 ;  /* 0xffffffa008087824 */ /* 0x000fe200078e0276 */
[----:B------:R-:W-:Y:S01]  /*1070*/  USEL UR28, UR30, URZ, !UP2 ;  /* 0x0000003f1e1c7287 */ /* 0x000fe2000d000000 */
[----:B------:R-:W-:Y:S01]  /*1080*/  IMAD.U32 R84, RZ, RZ, UR29 ;  /* 0x0000001dff547e24 */ /* 0x000fe2000f8e00ff */
[----:B------:R-:W-:Y:S01]  /*1090*/  SHF.R.S32.HI R5, RZ, 0x1f, R4 ;  /* 0x0000001fff057819 */ /* 0x000fe20000011404 */
[----:B------:R-:W-:Y:S01]  /*10a0*/  UIMAD UR20, UR21, UR20, URZ ;  /* 0x00000014151472a4 */ /* 0x000fe2000f8e023f */
[----:B------:R-:W-:Y:S01]  /*10b0*/  ISETP.GE.AND P4, PT, R8, 0x11, PT ;  /* 0x000000110800780c */ /* 0x000fe20003f86270 */
[----:B------:R-:W-:Y:S01]  /*10c0*/  ULDC.64 UR18, c[0x0][0x248] ;  /* 0x0000920000127ab9 */ /* 0x000fe20000000a00 */
[----:B-1----:R-:W-:Y:S01]  /*10d0*/  SHF.R.S32.HI R2, RZ, 0x1f, R10 ;  /* 0x0000001fff027819 */ /* 0x002fe2000001140a */
[----:B------:R-:W-:Y:S01]  /*10e0*/  UIMAD UR18, UR28, UR18, URZ ;  /* 0x000000121c1272a4 */ /* 0x000fe2000f8e023f */
[----:B------:R-:W-:Y:S01]  /*10f0*/  IMAD R7, R134, c[0x0][0x294], RZ ;  /* 0x0000a50086077a24 */ /* 0x000fe200078e02ff */
[----:B------:R-:W-:Y:S01]  /*1100*/  ISETP.GE.AND P1, PT, R8, 0x1, PT ;  /* 0x000000010800780c */ /* 0x000fe20003f26270 */
[----:B------:R-:W-:Y:S01]  /*1110*/  IMAD.MOV.U32 R136, RZ, RZ, c[0x0][0x238] ;  /* 0x00008e00ff887624 */ /* 0x000fe200078e00ff */
[----:B------:R-:W-:Y:S01]  /*1120*/  LEA.HI.X.SX32 R111, R6, R2, 0x1, P0 ;  /* 0x00000002066f7211 */ /* 0x000fe200000f0eff */
[----:B------:R-:W-:Y:S01]  /*1130*/  IMAD.WIDE.U32 R2, R110, c[0x0][0x238], R4 ;  /* 0x00008e006e027a25 */ /* 0x000fe200078e0004 */
[----:B------:R-:W-:Y:S01]  /*1140*/  UIMAD UR19, UR29, UR19, UR18 ;  /* 0x000000131d1372a4 */ /* 0x000fe2000f8e0212 */
[----:B------:R1:W4:Y:S01]  /*1150*/  R2UR UR5, R7 ;  /* 0x00000000070573c2 */ /* 0x00032200000e0000 */
[----:B------:R-:W-:Y:S01]  /*1160*/  LEA.HI R26, R32, R204, RZ, 0x2 ;  /* 0x000000cc201a7211 */ /* 0x000fe200078f10ff */
[----:B------:R-:W-:Y:S01]  /*1170*/  IMAD R0, R111, c[0x0][0x238], RZ ;  /* 0x00008e006f007a24 */ /* 0x000fe200078e02ff */
[----:B------:R-:W-:Y:S01]  /*1180*/  ISETP.GE.AND P6, PT, R4, c[0x0][0x1d4], PT ;  /* 0x0000750004007a0c */ /* 0x000fe20003fc6270 */
[----:B------:R-:W-:Y:S01]  /*1190*/  IMAD.MOV.U32 R133, RZ, RZ, c[0x0][0x23c] ;  /* 0x00008f00ff857624 */ /* 0x000fe200078e00ff */
[----:B------:R-:W-:Y:S01]  /*11a0*/  SHF.R.S32.HI R31, RZ, 0x2, R26 ;  /* 0x00000002ff1f7819 */ /* 0x000fe2000001141a */
[----:B------:R-:W-:Y:S01]  /*11b0*/  IMAD R0, R110, c[0x0][0x23c], R0 ;  /* 0x00008f006e007a24 */ /* 0x000fe200078e0200 */
[C---:B------:R-:W-:Y:S01]  /*11c0*/  ISETP.GE.AND P3, PT, R8.reuse, 0x21, PT ;  /* 0x000000210800780c */ /* 0x040fe20003f66270 */
[----:B------:R-:W-:Y:S01]  /*11d0*/  IMAD.U32 R12, RZ, RZ, UR8 ;  /* 0x00000008ff0c7e24 */ /* 0x000fe2000f8e00ff */
[----:B------:R-:W-:Y:S01]  /*11e0*/  ISETP.GE.AND P2, PT, R8, 0x41, PT ;  /* 0x000000410800780c */ /* 0x000fe20003f46270 */
[----:B------:R-:W-:Y:S01]  /*11f0*/  IMAD.IADD R3, R3, 0x1, R0 ;  /* 0x0000000103037824 */ /* 0x000fe200078e0200 */
[C---:B------:R-:W-:Y:S01]  /*1200*/  IADD3 R139, R31.reuse, 0x20, RZ ;  /* 0x000000201f8b7810 */ /* 0x040fe20007ffe0ff */
[----:B------:R-:W-:Y:S01]  /*1210*/  IMAD.U32 R0, RZ, RZ, UR8 ;  /* 0x00000008ff007e24 */ /* 0x000fe2000f8e00ff */
[----:B------:R-:W-:Y:S01]  /*1220*/  IADD3 R138, R31, 0x40, RZ ;  /* 0x000000401f8a7810 */ /* 0x000fe20007ffe0ff */
[----:B------:R-:W-:Y:S01]  /*1230*/  IMAD.WIDE.U32 R12, R12, c[0x0][0x260], R4 ;  /* 0x000098000c0c7a25 */ /* 0x000fe200078e0004 */
[----:B------:R-:W-:Y:S01]  /*1240*/  UMOV UR36, 0x6 ;  /* 0x0000000600247882 */ /* 0x000fe20000000000 */
[----:B------:R2:W4:Y:S01]  /*1250*/  R2UR UR32, R144 ;  /* 0x00000000902073c2 */ /* 0x00052200000e0000 */
[----:B------:R-:W-:Y:S01]  /*1260*/  UMOV UR38, 0x5 ;  /* 0x0000000500267882 */ /* 0x000fe20000000000 */
[----:B------:R-:W-:Y:S01]  /*1270*/  IMAD.WIDE.U32 R2, R0, c[0x0][0x240], R2 ;  /* 0x0000900000027a25 */ /* 0x000fe200078e0002 */
[----:B------:R-:W-:Y:S01]  /*1280*/  ULDC UR34, c[0x0][0x284] ;  /* 0x0000a10000227ab9 */ /* 0x000fe20000000800 */
[----:B------:R-:W-:-:S02]  /*1290*/  IADD3 R128, R30, UR31, RZ ;  /* 0x0000001f1e807c10 */ /* 0x000fc4000fffe0ff */
[----:B------:R-:W-:Y:S01]  /*12a0*/  IMAD.SHL.U32 R0, R6, 0x40, RZ ;  /* 0x0000004006007824 */ /* 0x000fe200078e00ff */
[----:B------:R-:W-:Y:S01]  /*12b0*/  IADD3 R3, R3, UR27, RZ ;  /* 0x0000001b03037c10 */ /* 0x000fe2000fffe0ff */
[----:B---3--:R-:W-:Y:S01]  /*12c0*/  UIADD3 UR27, UR33, UR20, URZ ;  /* 0x00000014211b7290 */ /* 0x008fe2000fffe03f */
[----:B------:R-:W-:Y:S01]  /*12d0*/  IMAD.MOV.U32 R14, RZ, RZ, R12 ;  /* 0x000000ffff0e7224 */ /* 0x000fe200078e000c */
[----:B------:R-:W-:Y:S01]  /*12e0*/  USHF.R.S32.HI UR20, URZ, 0x1f, UR6 ;  /* 0x0000001f3f147899 */ /* 0x000fe20008011406 */
[----:B------:R-:W-:Y:S01]  /*12f0*/  LOP3.LUT R0, R0, 0x1c0, RZ, 0xc0, !PT ;  /* 0x000001c000007812 */ /* 0x000fe200078ec0ff */
[----:B------:R-:W-:Y:S01]  /*1300*/  UIMAD UR18, UR27, UR6, URZ ;  /* 0x000000061b1272a4 */ /* 0x000fe2000f8e023f */
[----:B------:R-:W-:Y:S01]  /*1310*/  IMAD.WIDE.U32 R116, R84, c[0x0][0x248], R2 ;  /* 0x0000920054747a25 */ /* 0x000fe200078e0002 */
[----:B------:R-:W-:Y:S02]  /*1320*/  P2R R131, PR, RZ, 0x40 ;  /* 0x00000040ff837803 */ /* 0x000fe40000000000 */
[----:B-1----:R-:W-:Y:S01]  /*1330*/  LOP3.LUT R7, R0, 0x38, R4, 0xf8, !PT ;  /* 0x0000003800077812 */ /* 0x002fe200078ef804 */
[----:B------:R-:W-:Y:S01]  /*1340*/  IMAD.MOV.U32 R112, RZ, RZ, R116 ;  /* 0x000000ffff707224 */ /* 0x000fe200078e0074 */
[----:B------:R-:W-:Y:S01]  /*1350*/  IADD3 R113, R117, UR19, RZ ;  /* 0x0000001375717c10 */ /* 0x000fe2000fffe0ff */
[----:B------:R-:W-:Y:S01]  /*1360*/  IMAD.U32 R2, RZ, RZ, UR18 ;  /* 0x00000012ff027e24 */ /* 0x000fe2000f8e00ff */
[----:B------:R-:W-:Y:S01]  /*1370*/  SHF.R.U32.HI R6, RZ, 0x3, R0 ;  /* 0x00000003ff067819 */ /* 0x000fe20000011600 */
[----:B------:R-:W-:Y:S01]  /*1380*/  ULDC.64 UR18, c[0x0][0x260] ;  /* 0x0000980000127ab9 */ /* 0x000fe20000000a00 */
[----:B------:R-:W-:Y:S01]  /*1390*/  IMAD R140, R134, c[0x0][0x284], RZ ;  /* 0x0000a100868c7a24 */ /* 0x000fe200078e02ff */
[----:B------:R-:W-:Y:S01]  /*13a0*/  UIMAD UR18, UR22, UR18, URZ ;  /* 0x00000012161272a4 */ /* 0x000fe2000f8e023f */
[C---:B------:R-:W-:Y:S01]  /*13b0*/  IMAD R2, R144.reuse, UR20, R2 ;  /* 0x0000001490027c24 */ /* 0x040fe2000f8e0202 */
[----:B------:R-:W-:Y:S01]  /*13c0*/  LOP3.LUT R6, R7, R6, RZ, 0x3c, !PT ;  /* 0x0000000607067212 */ /* 0x000fe200078e3cff */
[----:B------:R-:W-:Y:S01]  /*13d0*/  IMAD.WIDE.U32 R10, R144, UR6, R112 ;  /* 0x00000006900a7c25 */ /* 0x000fe2000f8e0070 */
[----:B------:R-:W-:-:S02]  /*13e0*/  UIMAD UR18, UR8, UR19, UR18 ;  /* 0x00000013081272a4 */ /* 0x000fc4000f8e0212 */
[----:B------:R-:W-:Y:S01]  /*13f0*/  ULDC UR20, c[0x0][0x294] ;  /* 0x0000a50000147ab9 */ /* 0x000fe20000000800 */
[----:B------:R-:W-:Y:S01]  /*1400*/  IMAD.IADD R3, R11, 0x1, R2 ;  /* 0x000000010b037824 */ /* 0x000fe200078e0202 */
[C---:B------:R-:W-:Y:S01]  /*1410*/  @P4 LEA R0, P0, R136.reuse, R10, 0x4 ;  /* 0x0000000a88004211 */ /* 0x040fe200078020ff */
[----:B------:R-:W-:Y:S01]  /*1420*/  IMAD.SHL.U32 R2, R9, 0x8, RZ ;  /* 0x0000000809027824 */ /* 0x000fe200078e00ff */
[----:B------:R-:W-:Y:S01]  /*1430*/  IADD3 R15, R13, UR18, RZ ;  /* 0x000000120d0f7c10 */ /* 0x000fe2000fffe0ff */
[C---:B------:R-:W-:Y:S01]  /*1440*/  IMAD.WIDE.U32 R12, R136.reuse, 0x20, RZ ;  /* 0x00000020880c7825 */ /* 0x040fe200078e00ff */
[----:B------:R-:W-:Y:S01]  /*1450*/  @P4 LEA.HI.X R7, R136, R3, R133, 0x4, P0 ;  /* 0x0000000388074211 */ /* 0x000fe200000f2485 */
[----:B------:R-:W-:Y:S01]  /*1460*/  ULDC.64 UR18, c[0x0][0x280] ;  /* 0x0000a00000127ab9 */ /* 0x000fe20000000a00 */
[----:B------:R-:W-:Y:S01]  /*1470*/  @P4 LEA R16, P0, R0, c[0x0][0x220], 0x1 ;  /* 0x0000880000104a11 */ /* 0x000fe200078008ff */
[----:B----4-:R-:W-:Y:S01]  /*1480*/  USHF.L.U64.HI UR32, UR18, UR36, UR19 ;  /* 0x0000002412207299 */ /* 0x010fe20008010213 */
[----:B------:R-:W-:Y:S01]  /*1490*/  LOP3.LUT R6, R6, 0xfffffe00, R2, 0xf8, !PT ;  /* 0xfffffe0006067812 */ /* 0x000fe200078ef802 */
[----:B------:R-:W-:Y:S01]  /*14a0*/  USHF.L.U64.HI UR34, UR18, UR38, UR34 ;  /* 0x0000002612227299 */ /* 0x000fe20008010222 */
[----:B------:R-:W-:Y:S01]  /*14b0*/  @P4 LEA.HI.X R17, R0, c[0x0][0x224], R7, 0x1, P0 ;  /* 0x0000890000114a11 */ /* 0x000fe200000f0c07 */
[----:B------:R-:W-:Y:S01]  /*14c0*/  USHF.L.U32 UR33, UR18, 0x6, URZ ;  /* 0x0000000612217899 */ /* 0x000fe2000800063f */
[----:B------:R-:W-:Y:S01]  /*14d0*/  LOP3.LUT R0, R26, 0xfffffffc, RZ, 0xc0, !PT ;  /* 0xfffffffc1a007812 */ /* 0x000fe200078ec0ff */
[----:B------:R-:W-:Y:S01]  /*14e0*/  IMAD.SHL.U32 R79, R6, 0x2, RZ ;  /* 0x00000002064f7824 */ /* 0x000fe200078e00ff */
[----:B------:R-:W-:Y:S01]  /*14f0*/  @P1 LEA R4, P0, R10, c[0x0][0x220], 0x1 ;  /* 0x000088000a041a11 */ /* 0x000fe200078008ff */
[----:B------:R-:W-:Y:S01]  /*1500*/  USHF.L.U32 UR35, UR18, 0x5, URZ ;  /* 0x0000000512237899 */ /* 0x000fe2000800063f */
[----:B------:R-:W-:Y:S01]  /*1510*/  SHF.R.S32.HI R2, RZ, 0x1f, R31 ;  /* 0x0000001fff027819 */ /* 0x000fe2000001141f */
[----:B------:R-:W-:Y:S01]  /*1520*/  IMAD.IADD R0, R204, 0x1, -R0 ;  /* 0x00000001cc007824 */ /* 0x000fe200078e0a00 */
[----:B------:R-:W-:Y:S01]  /*1530*/  @P1 LEA.HI.X R5, R10, c[0x0][0x224], R3, 0x1, P0 ;  /* 0x000089000a051a11 */ /* 0x000fe200000f0c03 */
[----:B------:R-:W-:Y:S01]  /*1540*/  ULDC.64 UR18, c[0x0][0x290] ;  /* 0x0000a40000127ab9 */ /* 0x000fe20000000a00 */
[----:B------:R-:W-:Y:S01]  /*1550*/  ISETP.GT.AND P0, PT, R8, 0x50, PT ;  /* 0x000000500800780c */ /* 0x000fe20003f04270 */
[C---:B------:R-:W-:Y:S01]  /*1560*/  IMAD.SHL.U32 R28, R0.reuse, 0x4, RZ ;  /* 0x00000004001c7824 */ /* 0x040fe200078e00ff */
[----:B------:R-:W-:Y:S01]  /*1570*/  USHF.L.U64.HI UR36, UR18, UR36, UR19 ;  /* 0x0000002412247299 */ /* 0x000fe20008010213 */
[----:B------:R-:W-:Y:S01]  /*1580*/  @!PT LDS RZ, [RZ] ;  /* 0x00000000fffff984 */ /* 0x000fe20000000800 */
[----:B------:R-:W-:Y:S01]  /*1590*/  @!PT LDS RZ, [RZ] ;  /* 0x00000000fffff984 */ /* 0x000fe20000000800 */
[----:B------:R-:W-:Y:S01]  /*15a0*/  @!PT LDS RZ, [RZ] ;  /* 0x00000000fffff984 */ /* 0x000fe20000000800 */
[----:B------:R1:W-:Y:S01]  /*15b0*/  @P1 LDGSTS.E.BYPASS.LTC128B.128 [R79+0x3100], [R4.64], !P6 ;  /* 0x03100000044f1fae */ /* 0x0003e2000f101d4e */
[----:B------:R-:W-:Y:S01]  /*15c0*/  IMAD.SHL.U32 R18, R0, 0x8, RZ ;  /* 0x0000000800127824 */ /* 0x000fe200078e00ff */
[----:B------:R-:W-:Y:S01]  /*15d0*/  ISETP.GE.AND P1, PT, R8, 0x31, PT ;  /* 0x000000310800780c */ /* 0x000fe20003f26270 */
[----:B------:R-:W-:Y:S01]  /*15e0*/  USHF.L.U64.HI UR38, UR18, UR38, UR20 ;  /* 0x0000002612267299 */ /* 0x000fe20008010214 */
[----:B------:R-:W-:Y:S01]  /*15f0*/  SHF.R.S32.HI R29, RZ, 0x1f, R28 ;  /* 0x0000001fff1d7819 */ /* 0x000fe2000001141c */
[----:B------:R3:W-:Y:S01]  /*1600*/  @P4 LDGSTS.E.BYPASS.LTC128B.128 [R79+0x3900], [R16.64], !P6 ;  /* 0x03900000104f4fae */ /* 0x0007e2000f101d4e */
[----:B------:R-:W-:Y:S01]  /*1610*/  SHF.R.S32.HI R19, RZ, 0x1f, R18 ;  /* 0x0000001fff137819 */ /* 0x000fe20000011412 */
[----:B------:R-:W-:Y:S01]  /*1620*/  USHF.L.U32 UR37, UR18, 0x6, URZ ;  /* 0x0000000612257899 */ /* 0x000fe2000800063f */
[----:B------:R-:W-:Y:S01]  /*1630*/  IADD3 R86, R18, 0x20, RZ ;  /* 0x0000002012567810 */ /* 0x000fe20007ffe0ff */
[----:B------:R-:W-:Y:S01]  /*1640*/  IMAD.WIDE.U32 R6, R31, c[0x0][0x280], R28 ;  /* 0x0000a0001f067a25 */ /* 0x000fe200078e001c */
[----:B------:R-:W-:Y:S01]  /*1650*/  USHF.L.U32 UR39, UR18, 0x5, URZ ;  /* 0x0000000512277899 */ /* 0x000fe2000800063f */
[----:B------:R-:W-:Y:S01]  /*1660*/  IADD3 R30, R28, 0x10, RZ ;  /* 0x000000101c1e7810 */ /* 0x000fe20007ffe0ff */
[----:B------:R-:W-:Y:S01]  /*1670*/  UIMAD.WIDE.U32 UR40, UR18, 0x60, URZ ;  /* 0x00000060122878a5 */ /* 0x000fe2000f8e003f */
[----:B------:R-:W-:Y:S01]  /*1680*/  IMAD.MOV.U32 R24, RZ, RZ, R6 ;  /* 0x000000ffff187224 */ /* 0x000fe200078e0006 */
[----:B------:R-:W-:Y:S01]  /*1690*/  ULDC.64 UR20, c[0x0][0x268] ;  /* 0x00009a0000147ab9 */ /* 0x000fe20000000a00 */
[----:B------:R-:W-:Y:S01]  /*16a0*/  @P1 IMAD R8, R133, 0x30, RZ ;  /* 0x0000003085081824 */ /* 0x000fe200078e02ff */
[----:B------:R-:W-:Y:S01]  /*16b0*/  ULDC.64 UR18, c[0x0][0x1e8] ;  /* 0x00007a0000127ab9 */ /* 0x000fe20000000a00 */
[----:B------:R-:W-:Y:S01]  /*16c0*/  IMAD.MOV.U32 R146, RZ, RZ, c[0x0][0x2b8] ;  /* 0x0000ae00ff927624 */ /* 0x000fe200078e00ff */
[----:B------:R-:W-:Y:S01]  /*16d0*/  UIMAD UR43, UR22, UR18, URZ ;  /* 0x00000012162b72a4 */ /* 0x000fe2000f8e023f */
[----:B------:R-:W-:Y:S01]  /*16e0*/  IMAD.MOV.U32 R143, RZ, RZ, c[0x0][0x27c] ;  /* 0x00009f00ff8f7624 */ /* 0x000fe200078e00ff */
[----:B------:R-:W-:Y:S01]  /*16f0*/  UIMAD.WIDE.U32 UR44, UR8, UR18, URZ ;  /* 0x00000012082c72a5 */ /* 0x000fe2000f8e003f */
[----:B------:R-:W-:Y:S01]  /*1700*/  IMAD.MOV.U32 R137, RZ, RZ, c[0x0][0x27c] ;  /* 0x00009f00ff897624 */ /* 0x000fe200078e00ff */
[----:B------:R-:W-:Y:S01]  /*1710*/  UIMAD UR43, UR8, UR19, UR43 ;  /* 0x00000013082b72a4 */ /* 0x000fe2000f8e022b */
[----:B------:R-:W-:Y:S01]  /*1720*/  IMAD.WIDE.U32 R134, R134, c[0x0][0x280], RZ ;  /* 0x0000a00086867a25 */ /* 0x000fe200078e00ff */
[----:B------:R-:W-:-:S02]  /*1730*/  UIMAD UR20, UR28, UR20, URZ ;  /* 0x000000141c1472a4 */ /* 0x000fc4000f8e023f */
[----:B------:R-:W-:Y:S01]  /*1740*/  ULDC.64 UR18, c[0x0][0x210] ;  /* 0x0000840000127ab9 */ /* 0x000fe20000000a00 */
[C---:B-1----:R-:W-:Y:S01]  /*1750*/  IMAD R4, R2.reuse, c[0x0][0x280], RZ ;  /* 0x0000a00002047a24 */ /* 0x042fe200078e02ff */
[----:B------:R-:W-:Y:S01]  /*1760*/  UIMAD UR42, UR22, UR18, URZ ;  /* 0x00000012162a72a4 */ /* 0x000fe2000f8e023f */
[----:B------:R-:W-:Y:S01]  /*1770*/  IMAD R2, R2, c[0x0][0x290], RZ ;  /* 0x0000a40002027a24 */ /* 0x000fe200078e02ff */
[----:B------:R-:W-:Y:S01]  /*1780*/  UIMAD UR20, UR29, UR21, UR20 ;  /* 0x000000151d1472a4 */ /* 0x000fe2000f8e0214 */
[C---:B------:R-:W-:Y:S01]  /*1790*/  IMAD R9, R31.reuse, c[0x0][0x284], R4 ;  /* 0x0000a1001f097a24 */ /* 0x040fe200078e0204 */
[----:B------:R-:W-:Y:S01]  /*17a0*/  UIMAD.WIDE.U32 UR46, UR8, UR18, URZ ;  /* 0x00000012082e72a5 */ /* 0x000fe2000f8e003f */
[----:B------:R-:W-:Y:S01]  /*17b0*/  IMAD R11, R31, c[0x0][0x294], R2 ;  /* 0x0000a5001f0b7a24 */ /* 0x000fe200078e0202 */
[----:B------:R-:W-:Y:S01]  /*17c0*/  @P3 IADD3 R2, P4, R10, R12, RZ ;  /* 0x0000000c0a023210 */ /* 0x000fe20007f9e0ff */
[----:B------:R-:W-:Y:S01]  /*17d0*/  IMAD.IADD R25, R7, 0x1, R9 ;  /* 0x0000000107197824 */ /* 0x000fe200078e0209 */
[----:B------:R-:W-:Y:S01]  /*17e0*/  UIMAD UR19, UR8, UR19, UR42 ;  /* 0x00000013081372a4 */ /* 0x000fe2000f8e022a */
[----:B------:R-:W-:Y:S01]  /*17f0*/  IMAD.WIDE.U32 R4, R31, c[0x0][0x290], R28 ;  /* 0x0000a4001f047a25 */ /* 0x000fe200078e001c */
[----:B------:R-:W-:-:S02]  /*1800*/  UIADD3 UR43, UR45, UR43, URZ ;  /* 0x0000002b2d2b7290 */ /* 0x000fc4000fffe03f */
[----:B------:R-:W-:Y:S01]  /*1810*/  UIADD3 UR19, UR47, UR19, URZ ;  /* 0x000000132f137290 */ /* 0x000fe2000fffe03f */
[----:B------:R-:W-:Y:S01]  /*1820*/  IMAD.WIDE.U32 R6, R31, c[0x0][0x280], R18 ;  /* 0x0000a0001f067a25 */ /* 0x000fe200078e0012 */
[----:B------:R-:W-:-:S03]  /*1830*/  UIADD3 UR18, UR41, UR5, URZ ;  /* 0x0000000529127290 */ /* 0x000fc6000fffe03f */
[----:B------:R-:W-:Y:S02]  /*1840*/  IMAD.IADD R23, R5, 0x1, R11 ;  /* 0x0000000105177824 */ /* 0x000fe400078e020b */
[----:B------:R-:W-:Y:S02]  /*1850*/  IMAD.MOV.U32 R22, RZ, RZ, R4 ;  /* 0x000000ffff167224 */ /* 0x000fe400078e0004 */
[----:B------:R-:W-:Y:S02]  /*1860*/  IMAD.IADD R21, R9, 0x1, R7 ;  /* 0x0000000109157824 */ /* 0x000fe400078e0207 */
[----:B------:R-:W-:-:S04]  /*1870*/  IMAD.WIDE.U32 R4, R31, c[0x0][0x290], R18 ;  /* 0x0000a4001f047a25 */ /* 0x000fc800078e0012 */
[----:B------:R-:W-:Y:S02]  /*1880*/  IMAD.SHL.U32 R7, R133, 0x20, RZ ;  /* 0x0000002085077824 */ /* 0x000fe400078e00ff */
[----:B---3--:R-:W-:Y:S02]  /*1890*/  IMAD.IADD R17, R11, 0x1, R5 ;  /* 0x000000010b117824 */ /* 0x008fe400078e0205 */
[----:B------:R-:W-:Y:S01]  /*18a0*/  IMAD.MOV.U32 R20, RZ, RZ, R6 ;  /* 0x000000ffff147224 */ /* 0x000fe200078e0006 */
[----:B------:R-:W-:Y:S01]  /*18b0*/  @P3 IADD3.X R5, R3, R13, R7, P4, !PT ;  /* 0x0000000d03053210 */ /* 0x000fe200027fe407 */
[----:B------:R-:W-:Y:S01]  /*18c0*/  IMAD.MOV.U32 R16, RZ, RZ, R4 ;  /* 0x000000ffff107224 */ /* 0x000fe200078e0004 */
[----:B------:R-:W-:Y:S01]  /*18d0*/  @P3 LEA R6, P4, R2, c[0x0][0x220], 0x1 ;  /* 0x0000880002063a11 */ /* 0x000fe200078808ff */
[----:B------:R-:W-:Y:S02]  /*18e0*/  @P0 IMAD R11, R133, 0x50, RZ ;  /* 0x00000050850b0824 */ /* 0x000fe400078e02ff */
[----:B------:R-:W-:Y:S01]  /*18f0*/  IMAD.WIDE.U32 R98, R132, c[0x0][0x280], R24 ;  /* 0x0000a00084627a25 */ /* 0x000fe200078e0018 */
[----:B------:R-:W-:-:S02]  /*1900*/  @P3 LEA.HI.X R7, R2, c[0x0][0x224], R5, 0x1, P4 ;  /* 0x0000890002073a11 */ /* 0x000fc400020f0c05 */
[----:B------:R-:W-:Y:S01]  /*1910*/  ISETP.GE.AND P4, PT, R18, c[0x0][0x27c], PT ;  /* 0x00009f0012007a0c */ /* 0x000fe20003f86270 */
[----:B------:R-:W-:Y:S02]  /*1920*/  @P1 IMAD.MOV.U32 R2, RZ, RZ, R10 ;  /* 0x000000ffff021224 */ /* 0x000fe400078e000a */
[----:B------:R1:W-:Y:S01]  /*1930*/  @P3 LDGSTS.E.BYPASS.LTC128B.128 [R79+0x4100], [R6.64], !P6 ;  /* 0x04100000064f3fae */ /* 0x0003e2000f101d4e */
[----:B------:R-:W-:Y:S01]  /*1940*/  IMAD.WIDE.U32 R96, R132, c[0x0][0x290], R22 ;  /* 0x0000a40084607a25 */ /* 0x000fe200078e0016 */
[----:B------:R-:W-:-:S03]  /*1950*/  P2R R130, PR, RZ, 0x10 ;  /* 0x00000010ff827803 */ /* 0x000fc60000000000 */
[----:B------:R-:W-:Y:S01]  /*1960*/  @P1 IMAD.WIDE.U32 R4, R136, 0x30, R2 ;  /* 0x0000003088041825 */ /* 0x000fe200078e0002 */
[----:B------:R-:W-:-:S03]  /*1970*/  SEL R2, RZ, c[0x0][0x27c], !P4 ;  /* 0x00009f00ff027a07 */ /* 0x000fc60006000000 */
[----:B------:R-:W-:Y:S01]  /*1980*/  @P1 IMAD.IADD R8, R5, 0x1, R8 ;  /* 0x0000000105081824 */ /* 0x000fe200078e0208 */
[----:B------:R-:W-:Y:S01]  /*1990*/  @P1 LEA R12, P3, R4, c[0x0][0x220], 0x1 ;  /* 0x00008800040c1a11 */ /* 0x000fe200078608ff */
[----:B------:R-:W-:-:S03]  /*19a0*/  IMAD.WIDE.U32 R94, R132, c[0x0][0x280], R20 ;  /* 0x0000a000845e7a25 */ /* 0x000fc600078e0014 */
[----:B------:R-:W-:Y:S01]  /*19b0*/  @P1 LEA.HI.X R13, R4, c[0x0][0x224], R8, 0x1, P3 ;  /* 0x00008900040d1a11 */ /* 0x000fe200018f0c08 */
[----:B------:R-:W-:Y:S01]  /*19c0*/  IMAD.IADD R4, R18, 0x1, R2 ;  /* 0x0000000112047824 */ /* 0x000fe200078e0202 */
[----:B------:R-:W-:Y:S01]  /*19d0*/  @P2 LEA R5, P3, R136, R10, 0x6 ;  /* 0x0000000a88052211 */ /* 0x000fe200078630ff */
[----:B------:R-:W-:Y:S02]  /*19e0*/  @P0 IMAD.MOV.U32 R2, RZ, RZ, R10 ;  /* 0x000000ffff020224 */ /* 0x000fe400078e000a */
[----:B------:R3:W-:Y:S01]  /*19f0*/  @P1 LDGSTS.E.BYPASS.LTC128B.128 [R79+0x4900], [R12.64], !P6 ;  /* 0x049000000c4f1fae */ /* 0x0007e2000f101d4e */
[----:B------:R-:W-:Y:S01]  /*1a00*/  ISETP.GE.AND P1, PT, R86, c[0x0][0x1d4], PT ;  /* 0x0000750056007a0c */ /* 0x000fe20003f26270 */
[----:B------:R-:W-:-:S03]  /*1a10*/  IMAD.WIDE.U32 R92, R132, c[0x0][0x290], R16 ;  /* 0x0000a400845c7a25 */ /* 0x000fc600078e0010 */
[----:B------:R-:W-:Y:S01]  /*1a20*/  P2R R107, PR, RZ, 0x2 ;  /* 0x00000002ff6b7803 */ /* 0x000fe20000000000 */
[----:B------:R-:W-:Y:S01]  /*1a30*/  IMAD.WIDE.U32 R84, R84, c[0x0][0x268], R14 ;  /* 0x00009a0054547a25 */ /* 0x000fe200078e000e */
[----:B------:R-:W-:Y:S02]  /*1a40*/  ISETP.NE.AND P1, PT, R146, 0x1, PT ;  /* 0x000000019200780c */ /* 0x000fe40003f25270 */
[C---:B-1----:R-:W-:Y:S01]  /*1a50*/  @P2 LEA.HI.X R6, R136.reuse, R3, R133, 0x6, P3 ;  /* 0x0000000388062211 */ /* 0x042fe200018f3485 */
[----:B------:R-:W-:Y:S01]  /*1a60*/  @P0 IMAD.WIDE.U32 R2, R136, 0x50, R2 ;  /* 0x0000005088020825 */ /* 0x000fe200078e0002 */
[----:B------:R-:W-:Y:S02]  /*1a70*/  @P2 LEA R8, P3, R5, c[0x0][0x220], 0x1 ;  /* 0x0000880005082a11 */ /* 0x000fe400078608ff */
[----:B------:R-:W-:Y:S01]  /*1a80*/  SHF.R.S32.HI R7, RZ, 0x1f, R4 ;  /* 0x0000001fff077819 */ /* 0x000fe20000011404 */
[----:B------:R-:W-:Y:S01]  /*1a90*/  @P0 IMAD.IADD R3, R3, 0x1, R11 ;  /* 0x0000000103030824 */ /* 0x000fe200078e020b */
[----:B------:R-:W-:Y:S01]  /*1aa0*/  @P2 LEA.HI.X R9, R5, c[0x0][0x224], R6, 0x1, P3 ;  /* 0x0000890005092a11 */ /* 0x000fe200018f0c06 */
[----:B------:R-:W-:Y:S01]  /*1ab0*/  IMAD.U32 R5, RZ, RZ, UR30 ;  /* 0x0000001eff057e24 */ /* 0x000fe2000f8e00ff */
[----:B------:R-:W-:Y:S01]  /*1ac0*/  @P0 LEA R6, P3, R2, c[0x0][0x220], 0x1 ;  /* 0x0000880002060a11 */ /* 0x000fe200078608ff */
[----:B------:R-:W-:Y:S01]  /*1ad0*/  IMAD.SHL.U32 R11, R138, 0x40, RZ ;  /* 0x000000408a0b7824 */ /* 0x000fe200078e00ff */
[----:B------:R-:W-:Y:S01]  /*1ae0*/  LEA.HI R4, R7, R4, RZ, 0x3 ;  /* 0x0000000407047211 */ /* 0x000fe200078f18ff */
[----:B------:R1:W-:Y:S01]  /*1af0*/  @P2 LDGSTS.E.BYPASS.LTC128B.128 [R79+0x5100], [R8.64], !P6 ;  /* 0x05100000084f2fae */ /* 0x0003e2000f101d4e */
[----:B------:R-:W-:Y:S01]  /*1b00*/  @P0 LEA.HI.X R7, R2, c[0x0][0x224], R3, 0x1, P3 ;  /* 0x0000890002070a11 */ /* 0x000fe200018f0c03 */
[----:B------:R-:W-:Y:S01]  /*1b10*/  IMAD.SHL.U32 R137, R137, 0x2, RZ ;  /* 0x0000000289897824 */ /* 0x000fe200078e00ff */
[----:B------:R-:W-:Y:S01]  /*1b20*/  LOP3.LUT R108, R11, 0x1c0, RZ, 0xc0, !PT ;  /* 0x000001c00b6c7812 */ /* 0x000fe200078ec0ff */
[----:B------:R-:W-:Y:S01]  /*1b30*/  IMAD.IADD R140, R135, 0x1, R140 ;  /* 0x00000001878c7824 */ /* 0x000fe200078e028c */
[----:B------:R-:W-:Y:S01]  /*1b40*/  LOP3.LUT R89, R4, 0xfffffff8, RZ, 0xc0, !PT ;  /* 0xfffffff804597812 */ /* 0x000fe200078ec0ff */
[----:B------:R4:W-:Y:S01]  /*1b50*/  @P0 LDGSTS.E.BYPASS.LTC128B.128 [R79+0x5900], [R6.64], !P6 ;  /* 0x05900000064f0fae */ /* 0x0009e2000f101d4e */
[----:B------:R-:W-:Y:S01]  /*1b60*/  ISETP.GE.AND P0, PT, R18, c[0x0][0x1d4], PT ;  /* 0x0000750012007a0c */ /* 0x000fe20003f06270 */
[----:B------:R-:W-:Y:S01]  /*1b70*/  IMAD R0, R0, 0x20, R31 ;  /* 0x0000002000007824 */ /* 0x000fe200078e021f */
[----:B------:R-:W-:Y:S01]  /*1b80*/  SHF.R.U32.HI R141, RZ, 0x3, R108 ;  /* 0x00000003ff8d7819 */ /* 0x000fe2000001166c */
[----:B------:R-:W0:Y:S01]  /*1b90*/  LDGDEPBAR ;  /* 0x00000000000079af */ /* 0x000e220000000000 */
[----:B------:R-:W-:-:S02]  /*1ba0*/  P2R R90, PR, RZ, 0x1 ;  /* 0x00000001ff5a7803 */ /* 0x000fc40000000000 */
[C---:B------:R-:W-:Y:S01]  /*1bb0*/  SHF.L.U64.HI R133, R136.reuse, 0x5, R133 ;  /* 0x0000000588857819 */ /* 0x040fe20000010285 */
[----:B------:R-:W-:Y:S01]  /*1bc0*/  IMAD.SHL.U32 R136, R136, 0x20, RZ ;  /* 0x0000002088887824 */ /* 0x000fe200078e00ff */
[----:B------:R-:W-:Y:S02]  /*1bd0*/  SHF.R.S32.HI R106, RZ, 0x3, R4 ;  /* 0x00000003ff6a7819 */ /* 0x000fe40000011404 */
[----:B------:R-:W-:Y:S02]  /*1be0*/  SHF.R.S32.HI R101, RZ, 0x1f, R89 ;  /* 0x0000001fff657819 */ /* 0x000fe40000011459 */
[----:B------:R-:W-:Y:S01]  /*1bf0*/  IADD3 R88, R85, UR20, RZ ;  /* 0x0000001455587c10 */ /* 0x000fe2000fffe0ff */
[----:B------:R-:W-:Y:S01]  /*1c00*/  ULDC.U8 UR20, c[0x0][0x298] ;  /* 0x0000a60000147ab9 */ /* 0x000fe20000000000 */
[----:B-1----:R-:W-:Y:S01]  /*1c10*/  IMAD.U32 R8, RZ, RZ, UR11 ;  /* 0x0000000bff087e24 */ /* 0x002fe2000f8e00ff */
[----:B----4-:R-:W-:Y:S02]  /*1c20*/  LEA.HI R6, R32, R204, RZ, 0x5 ;  /* 0x000000cc20067211 */ /* 0x010fe400078f28ff */
[----:B------:R-:W-:-:S03]  /*1c30*/  SHF.R.S32.HI R7, RZ, 0x1f, R26 ;  /* 0x0000001fff077819 */ /* 0x000fc6000001141a */
[----:B------:R-:W-:-:S05]  /*1c40*/  IMAD.SHL.U32 R6, R6, 0x10, RZ ;  /* 0x0000001006067824 */ /* 0x000fca00078e00ff */
[----:B------:R-:W-:Y:S01]  /*1c50*/  LOP3.LUT R121, R6, 0xfffffe00, RZ, 0xc0, !PT ;  /* 0xfffffe0006797812 */ /* 0x000fe200078ec0ff */
[----:B------:R-:W-:-:S05]  /*1c60*/  IMAD.SHL.U32 R6, R139, 0x40, RZ ;  /* 0x000000408b067824 */ /* 0x000fca00078e00ff */
[----:B------:R-:W-:-:S04]  /*1c70*/  LOP3.LUT R109, R6, 0x1c0, RZ, 0xc0, !PT ;  /* 0x000001c0066d7812 */ /* 0x000fc800078ec0ff */
[----:B------:R-:W-:Y:S02]  /*1c80*/  SHF.R.U32.HI R142, RZ, 0x3, R109 ;  /* 0x00000003ff8e7819 */ /* 0x000fe4000001166d */
[----:B--2---:R-:W-:Y:S01]  /*1c90*/  @P5 SHF.R.S32.HI R3, RZ, 0x1f, R27 ;  /* 0x0000001fff035819 */ /* 0x004fe2000001141b */
[----:B------:R-:W-:Y:S01]  /*1ca0*/  @!P5 IMAD.MOV.U32 R3, RZ, RZ, R5 ;  /* 0x000000ffff03d224 */ /* 0x000fe200078e0005 */
[----:B------:R-:W-:Y:S01]  /*1cb0*/  SHF.R.S32.HI R5, RZ, 0x1f, R132 ;  /* 0x0000001fff057819 */ /* 0x000fe20000011484 */
[----:B------:R-:W-:Y:S02]  /*1cc0*/  @P5 IMAD.MOV.U32 R2, RZ, RZ, R27 ;  /* 0x000000ffff025224 */ /* 0x000fe400078e001b */
[----:B------:R-:W-:Y:S02]  /*1cd0*/  @!P5 IMAD.MOV.U32 R2, RZ, RZ, R8 ;  /* 0x000000ffff02d224 */ /* 0x000fe400078e0008 */
[C---:B------:R-:W-:Y:S02]  /*1ce0*/  IMAD R8, R5.reuse, c[0x0][0x280], RZ ;  /* 0x0000a00005087a24 */ /* 0x040fe400078e02ff */
[----:B------:R-:W-:-:S02]  /*1cf0*/  IMAD R5, R5, c[0x0][0x290], RZ ;  /* 0x0000a40005057a24 */ /* 0x000fc400078e02ff */
[C---:B------:R-:W-:Y:S01]  /*1d00*/  IMAD R10, R132.reuse, c[0x0][0x284], R8 ;  /* 0x0000a100840a7a24 */ /* 0x040fe200078e0208 */
[----:B------:R-:W-:Y:S01]  /*1d10*/  SHF.R.S32.HI R8, RZ, 0x1f, R138 ;  /* 0x0000001fff087819 */ /* 0x000fe2000001148a */
[----:B------:R-:W-:Y:S01]  /*1d20*/  IMAD R9, R132, c[0x0][0x294], R5 ;  /* 0x0000a50084097a24 */ /* 0x000fe200078e0205 */
[----:B------:R-:W-:Y:S01]  /*1d30*/  LEA.HI R5, R7, R31, RZ, 0x3 ;  /* 0x0000001f07057211 */ /* 0x000fe200078f18ff */
[----:B------:R-:W-:Y:S01]  /*1d40*/  IMAD R3, R3, c[0x0][0x2b0], RZ ;  /* 0x0000ac0003037a24 */ /* 0x000fe200078e02ff */
[----:B------:R-:W-:Y:S01]  /*1d50*/  LEA.HI R6, R8, R138, RZ, 0x3 ;  /* 0x0000008a08067211 */ /* 0x000fe200078f18ff */
[C---:B------:R-:W-:Y:S01]  /*1d60*/  IMAD.WIDE.U32 R114, R2.reuse, c[0x0][0x2b0], RZ ;  /* 0x0000ac0002727a25 */ /* 0x040fe200078e00ff */
[----:B------:R-:W-:Y:S02]  /*1d70*/  LOP3.LUT R5, R5, 0xfffffff8, RZ, 0xc0, !PT ;  /* 0xfffffff805057812 */ /* 0x000fe400078ec0ff */
[----:B------:R-:W-:Y:S01]  /*1d80*/  SHF.R.S32.HI R7, RZ, 0x1f, R139 ;  /* 0x0000001fff077819 */ /* 0x000fe2000001148b */
[----:B------:R-:W-:-:S02]  /*1d90*/  IMAD R3, R2, c[0x0][0x2b4], R3 ;  /* 0x0000ad0002037a24 */ /* 0x000fc400078e0203 */
[----:B------:R-:W-:Y:S01]  /*1da0*/  IMAD.IADD R5, R31, 0x1, -R5 ;  /* 0x000000011f057824 */ /* 0x000fe200078e0a05 */
[----:B------:R-:W-:Y:S01]  /*1db0*/  LEA.HI R7, R7, R139, RZ, 0x3 ;  /* 0x0000008b07077211 */ /* 0x000fe200078f18ff */
[----:B------:R-:W-:Y:S02]  /*1dc0*/  IMAD.SHL.U32 R6, R6, 0x40, RZ ;  /* 0x0000004006067824 */ /* 0x000fe400078e00ff */
[C---:B------:R-:W-:Y:S01]  /*1dd0*/  IMAD.SHL.U32 R8, R5.reuse, 0x40, RZ ;  /* 0x0000004005087824 */ /* 0x040fe200078e00ff */
[----:B------:R-:W-:Y:S01]  /*1de0*/  LOP3.LUT P0, RZ, R5, 0x4, RZ, 0xc0, !PT ;  /* 0x0000000405ff7812 */ /* 0x000fe2000780c0ff */
[----:B------:R-:W-:Y:S01]  /*1df0*/  IMAD.IADD R127, R115, 0x1, R3 ;  /* 0x00000001737f7824 */ /* 0x000fe200078e0203 */
[----:B------:R-:W-:Y:S01]  /*1e00*/  SHF.R.S32.HI R5, RZ, 0x1f, R86 ;  /* 0x0000001fff057819 */ /* 0x000fe20000011456 */
[----:B------:R-:W-:Y:S01]  /*1e10*/  IMAD.SHL.U32 R7, R7, 0x40, RZ ;  /* 0x0000004007077824 */ /* 0x000fe200078e00ff */
[----:B------:R-:W-:Y:S01]  /*1e20*/  LOP3.LUT R119, R8, 0x1c0, RZ, 0xc0, !PT ;  /* 0x000001c008777812 */ /* 0x000fe200078ec0ff */
[----:B------:R-:W-:Y:S01]  /*1e30*/  IMAD.IADD R105, R99, 0x1, R10 ;  /* 0x0000000163697824 */ /* 0x000fe200078e020a */
[----:B------:R-:W-:Y:S01]  /*1e40*/  LEA.HI R5, R5, R86, RZ, 0x3 ;  /* 0x0000005605057211 */ /* 0x000fe200078f18ff */
[----:B------:R-:W-:Y:S01]  /*1e50*/  IMAD.IADD R103, R10, 0x1, R95 ;  /* 0x000000010a677824 */ /* 0x000fe200078e025f */
[----:B------:R-:W-:Y:S01]  /*1e60*/  SHF.R.U32.HI R120, RZ, 0x3, R119 ;  /* 0x00000003ff787819 */ /* 0x000fe20000011677 */
[----:B------:R-:W-:Y:S01]  /*1e70*/  IMAD.IADD R104, R97, 0x1, R9 ;  /* 0x0000000161687824 */ /* 0x000fe200078e0209 */
[----:B------:R-:W-:Y:S01]  /*1e80*/  LOP3.LUT R2, R119, 0x18, R18, 0xf8, !PT ;  /* 0x0000001877027812 */ /* 0x000fe200078ef812 */
[----:B------:R-:W-:Y:S01]  /*1e90*/  IMAD.IADD R102, R9, 0x1, R93 ;  /* 0x0000000109667824 */ /* 0x000fe200078e025d */
[----:B------:R-:W-:-:S02]  /*1ea0*/  LOP3.LUT R122, R6, 0xfffffe00, RZ, 0xc0, !PT ;  /* 0xfffffe00067a7812 */ /* 0x000fc400078ec0ff */
[----:B------:R-:W-:Y:S02]  /*1eb0*/  LOP3.LUT R2, R2, R120, RZ, 0x3c, !PT ;  /* 0x0000007802027212 */ /* 0x000fe400078e3cff */
[--C-:B------:R-:W-:Y:S02]  /*1ec0*/  LOP3.LUT R6, R119, 0x38, R4.reuse, 0xf8, !PT ;  /* 0x0000003877067812 */ /* 0x100fe400078ef804 */
[----:B------:R-:W-:Y:S01]  /*1ed0*/  LOP3.LUT R76, R5, 0xfffffff8, RZ, 0xc0, !PT ;  /* 0xfffffff8054c7812 */ /* 0x000fe200078ec0ff */
[----:B------:R-:W-:Y:S01]  /*1ee0*/  IMAD.IADD R3, R2, 0x1, R121 ;  /* 0x0000000102037824 */ /* 0x000fe200078e0279 */
[----:B------:R-:W-:Y:S02]  /*1ef0*/  LOP3.LUT R123, R7, 0xfffffe00, RZ, 0xc0, !PT ;  /* 0xfffffe00077b7812 */ /* 0x000fe400078ec0ff */
[----:B------:R-:W-:Y:S02]  /*1f00*/  LOP3.LUT R5, R109, 0x38, R4, 0xf8, !PT ;  /* 0x000000386d057812 */ /* 0x000fe400078ef804 */
[----:B------:R-:W-:-:S02]  /*1f10*/  LEA R80, R3, 0x100, 0x1 ;  /* 0x0000010003507811 */ /* 0x000fc400078e08ff */
[----:B------:R-:W-:Y:S02]  /*1f20*/  LOP3.LUT R2, R108, 0x38, R4, 0xf8, !PT ;  /* 0x000000386c027812 */ /* 0x000fe400078ef804 */
[----:B------:R-:W-:Y:S02]  /*1f30*/  LOP3.LUT R3, R6, R120, RZ, 0x3c, !PT ;  /* 0x0000007806037212 */ /* 0x000fe400078e3cff */
[----:B------:R-:W-:Y:S02]  /*1f40*/  LOP3.LUT R5, R123, R5, R142, 0xf6, !PT ;  /* 0x000000057b057212 */ /* 0x000fe400078ef68e */
[----:B------:R-:W-:Y:S01]  /*1f50*/  LOP3.LUT R2, R122, R2, R141, 0xf6, !PT ;  /* 0x000000027a027212 */ /* 0x000fe200078ef68d */
[----:B------:R-:W-:Y:S01]  /*1f60*/  IMAD.IADD R3, R3, 0x1, R121 ;  /* 0x0000000103037824 */ /* 0x000fe200078e0279 */
[C---:B------:R-:W-:Y:S01]  /*1f70*/  IADD3 R81, R80.reuse, 0x40, RZ ;  /* 0x0000004050517810 */ /* 0x040fe20007ffe0ff */
[----:B------:R-:W-:Y:S01]  /*1f80*/  IMAD.SHL.U32 R126, R5, 0x2, RZ ;  /* 0x00000002057e7824 */ /* 0x000fe200078e00ff */
[----:B------:R-:W-:Y:S01]  /*1f90*/  @P0 IADD3 R81, R80, -0x40, RZ ;  /* 0xffffffc050510810 */ /* 0x000fe20007ffe0ff */
[----:B------:R-:W-:Y:S01]  /*1fa0*/  IMAD.SHL.U32 R125, R2, 0x2, RZ ;  /* 0x00000002027d7824 */ /* 0x000fe200078e00ff */
[----:B------:R-:W-:Y:S01]  /*1fb0*/  SHF.R.S32.HI R82, RZ, 0x1f, R76 ;  /* 0x0000001fff527819 */ /* 0x000fe2000001144c */
[----:B------:R-:W-:Y:S01]  /*1fc0*/  IMAD.SHL.U32 R124, R3, 0x2, RZ ;  /* 0x00000002037c7824 */ /* 0x000fe200078e00ff */
[----:B------:R-:W-:Y:S01]  /*1fd0*/  BAR.SYNC.DEFER_BLOCKING 0x0 ;  /* 0x0000000000007b1d */ /* 0x000fe20000010000 */
[----:B---3--:R-:W-:-:S05]  /*1fe0*/  ISETP.GE.AND P0, PT, R143, 0x1, PT ;  /* 0x000000018f00780c */ /* 0x008fca0003f06270 */
.L_x_376:
        /* <DEDUP_REMOVED lines=9> */
[----:B------:R-:W-:Y:S01]  /*2080*/  IMAD.MOV.U32 R5, RZ, RZ, R4 ;  /* 0x000000ffff057224 */ /* 0x000fe200078e0004 */
[----:B------:R-:W-:Y:S05]  /*2090*/  ISETP.GT.OR P0, PT, R0, 0x5f, P0 ;  /* 0x0000005f0000780c */ /* 0x000fea0000704670 */
[----:B------:R-:W-:Y:S05]  /*20a0*/  @P1 IMAD.HI.U32 R2, R4, c[0x0][0x2bc], RZ ;  /* 0x0000af0004021a27 */ /* 0x000fea00078e00ff */
[----:B------:R-:W-:Y:S04]  /*20b0*/  @P1 SHF.R.U32.HI R5, RZ, c[0x0][0x2c0], R2 ;  /* 0x0000b000ff051a19 */ /* 0x000fe80000011602 */
[C---:B------:R-:W-:Y:S04]  /*20c0*/  @!P0 IADD3 R3, P1, R5.reuse, R114, RZ ;  /* 0x0000007205038210 */ /* 0x040fe80007f3e0ff */
[----:B------:R-:W-:Y:S02]  /*20d0*/  @!P0 LEA.HI.X.SX32 R6, R5, R127, 0x1, P1 ;  /* 0x0000007f05068211 */ /* 0x000fe400008f0eff */
[C---:B------:R-:W-:Y:S04]  /*20e0*/  @!P0 LEA R2, P1, R3.reuse, c[0x0][0x2a0], 0x2 ;  /* 0x0000a80003028a11 */ /* 0x040fe800078210ff */
[----:B------:R-:W-:Y:S05]  /*20f0*/  @!P0 LEA.HI.X R3, R3, c[0x0][0x2a4], R6, 0x2, P1 ;  /* 0x0000a90003038a11 */ /* 0x000fea00008f1406 */
[----:B--2---:R1:W2:Y:S04]  /*2100*/  @!P0 LDG.E R83, [R2.64] ;  /* 0x0000000e02538981 */ /* 0x0042a8000c1e1900 */
[----:B------:R-:W-:Y:S01]  /*2110*/  BAR.SYNC.DEFER_BLOCKING 0x0 ;  /* 0x0000000000007b1d */ /* 0x000fe20000010000 */
[----:B-1----:R-:W-:Y:S04]  /*2120*/  IMAD.MOV R2, RZ, RZ, -R5 ;  /* 0x000000ffff027224 */ /* 0x002fe800078e0a05 */
[----:B------:R-:W-:Y:S04]  /*2130*/  IMAD R87, R2, c[0x0][0x2b8], R4 ;  /* 0x0000ae0002577a24 */ /* 0x000fe800078e0204 */
[----:B------:R-:W-:Y:S01]  /*2140*/  IMAD.WIDE.U32 R2, R87, c[0x0][0x1e0], RZ ;  /* 0x0000780057027a25 */ /* 0x000fe200078e00ff */
[----:B------:R-:W-:Y:S05]  /*2150*/  SHF.R.S32.HI R91, RZ, 0x1f, R87 ;  /* 0x0000001fff5b7819 */ /* 0x000fea0000011457 */
[----:B------:R-:W-:Y:S04]  /*2160*/  IMAD R4, R91, c[0x0][0x1e0], RZ ;  /* 0x000078005b047a24 */ /* 0x000fe800078e02ff */
[----:B------:R-:W-:Y:S04]  /*2170*/  IMAD R4, R87, c[0x0][0x1e4], R4 ;  /* 0x0000790057047a24 */ /* 0x000fe800078e0204 */
[----:B------:R-:W-:Y:S01]  /*2180*/  IMAD.IADD R3, R3, 0x1, R4 ;  /* 0x0000000103037824 */ /* 0x000fe200078e0204 */
[----:B--2---:R-:W-:Y:S03]  /*2190*/  SHF.R.S32.HI R100, RZ, 0x1f, R83 ;  /* 0x0000001fff647819 */ /* 0x004fe60000011453 */
[C---:B------:R-:W-:Y:S04]  /*21a0*/  IMAD.WIDE.U32 R2, R83.reuse, c[0x0][0x1f0], R2 ;  /* 0x00007c0053027a25 */ /* 0x040fe800078e0002 */
[----:B------:R-:W-:Y:S01]  /*21b0*/  IMAD R4, R100, c[0x0][0x1f0], RZ ;  /* 0x00007c0064047a24 */ /* 0x000fe200078e02ff */
[----:B------:R-:W-:Y:S03]  /*21c0*/  IADD3 R2, P0, R2, UR44, RZ ;  /* 0x0000002c02027c10 */ /* 0x000fe6000ff1e0ff */
[----:B------:R-:W-:Y:S05]  /*21d0*/  IMAD R4, R83, c[0x0][0x1f4], R4 ;  /* 0x00007d0053047a24 */ /* 0x000fea00078e0204 */
[----:B------:R-:W-:Y:S02]  /*21e0*/  IADD3.X R3, R3, UR43, R4, P0, !PT ;  /* 0x0000002b03037c10 */ /* 0x000fe400087fe404 */
[C---:B------:R-:W-:Y:S04]  /*21f0*/  LEA R78, P0, R2.reuse, c[0x0][0x1c8], 0x1 ;  /* 0x00007200024e7a11 */ /* 0x040fe800078008ff */
[----:B------:R-:W-:Y:S01]  /*2200*/  LEA.HI.X R77, R2, c[0x0][0x1cc], R3, 0x1, P0 ;  /* 0x00007300024d7a11 */ /* 0x000fe200000f0c03 */
[----:B------:R-:W-:-:S05]  /*2210*/  @!P2 BRA `(.L_x_343) ;  /* 0x00003b300000a947 */ /* 0x000fca0003800000 */
[----:B------:R-:W-:Y:S01]  /*2220*/  USHF.R.S32.HI UR28, URZ, 0x1f, UR6 ;  /* 0x0000001f3f1c7899 */ /* 0x000fe20008011406 */
[----:B------:R-:W-:Y:S01]  /*2230*/  ISETP.NE.AND P0, PT, RZ, UR20, PT ;  /* 0x00000014ff007c0c */ /* 0x000fe2000bf05270 */
[----:B------:R-:W-:Y:S01]  /*2240*/  UIMAD UR21, UR18, UR6, URZ ;  /* 0x00000006121572a4 */ /* 0x000fe2000f8e023f */
[----:B------:R-:W-:Y:S01]  /*2250*/  IMAD R2, R140, UR6, RZ ;  /* 0x000000068c027c24 */ /* 0x000fe2000f8e02ff */
[----:B------:R-:W-:Y:S01]  /*2260*/  UIMAD UR5, UR6, -0x60, UR4 ;  /* 0xffffffa0060578a4 */ /* 0x000fe2000f8e0204 */
[C---:B------:R-:W-:Y:S01]  /*2270*/  IMAD.WIDE.U32 R32, R134.reuse, UR6, RZ ;  /* 0x0000000686207c25 */ /* 0x040fe2000f8e00ff */
[----:B------:R-:W-:Y:S02]  /*2280*/  UIMAD.WIDE.U32 UR30, UR40, UR6, URZ ;  /* 0x00000006281e72a5 */ /* 0x000fe4000f8e003f */
[----:B------:R-:W-:Y:S01]  /*2290*/  UIMAD UR21, UR28, UR40, UR21 ;  /* 0x000000281c1572a4 */ /* 0x000fe2000f8e0215 */
[----:B------:R-:W-:Y:S01]  /*22a0*/  IMAD R2, R134, UR28, R2 ;  /* 0x0000001c86027c24 */ /* 0x000fe2000f8e0202 */
[----:B------:R-:W-:Y:S02]  /*22b0*/  UISETP.LT.AND UP0, UPT, UR5, 0x60, UPT ;  /* 0x000000600500788c */ /* 0x000fe4000bf01270 */
[----:B------:R-:W-:Y:S02]  /*22c0*/  UIADD3 UR21, UR31, UR21, URZ ;  /* 0x000000151f157290 */ /* 0x000fe4000fffe03f */
[----:B------:R-:W-:Y:S01]  /*22d0*/  USEL UR28, UR5, 0x60, UP0 ;  /* 0x00000060051c7887 */ /* 0x000fe20008000000 */
        /* <DEDUP_REMOVED lines=15> */
[----:B------:R-:W-:Y:S04]  /*23d0*/  IADD3 R3, P0, R96, UR30, RZ ;  /* 0x0000001e60037c10 */ /* 0x000fe8000ff1e0ff */
[----:B------:R-:W-:Y:S02]  /*23e0*/  IADD3.X R5, R104, UR21, RZ, P0, !PT ;  /* 0x0000001568057c10 */ /* 0x000fe400087fe4ff */
        /* <DEDUP_REMOVED lines=13> */
.L_x_346:
[----:B------:R-:W-:Y:S05]  /*24c0*/  BSYNC B0 ;  /* 0x0000000000007941 */ /* 0x000fea0003800000 */
.L_x_345:
        /* <DEDUP_REMOVED lines=18> */
[----:B------:R-:W-:Y:S01]  /*25f0*/  IADD3 R4, P1, P0, R98, UR35, R32 ;  /* 0x0000002362047c10 */ /* 0x000fe2000f83e020 */
[----:B------:R-:W-:Y:S01]  /*2600*/  IMAD.U32 R5, RZ, RZ, UR39 ;  /* 0x00000027ff057e24 */ /* 0x000fe2000f8e00ff */
[----:B------:R-:W-:Y:S01]  /*2610*/  CS2R R14, SRZ ;  /* 0x00000000000e7805 */ /* 0x000fe2000001ff00 */
[----:B------:R-:W-:Y:S01]  /*2620*/  IMAD.U32 R10, RZ, RZ, UR38 ;  /* 0x00000026ff0a7e24 */ /* 0x000fe2000f8e00ff */
[----:B------:R-:W-:Y:S01]  /*2630*/  IADD3.X R9, R105, UR34, R36, P1, P0 ;  /* 0x0000002269097c10 */ /* 0x000fe20008fe0424 */
[----:B------:R-:W-:Y:S01]  /*2640*/  CS2R R42, SRZ ;  /* 0x00000000002a7805 */ /* 0x000fe2000001ff00 */
[----:B------:R-:W-:Y:S01]  /*2650*/  IADD3 R5, P1, P0, R96, UR30, R5 ;  /* 0x0000001e60057c10 */ /* 0x000fe2000f83e005 */
[----:B------:R-:W-:Y:S01]  /*2660*/  CS2R R16, SRZ ;  /* 0x0000000000107805 */ /* 0x000fe2000001ff00 */
[----:B------:R-:W-:Y:S02]  /*2670*/  CS2R R44, SRZ ;  /* 0x00000000002c7805 */ /* 0x000fe4000001ff00 */
[----:B------:R-:W-:Y:S02]  /*2680*/  IADD3.X R10, R104, UR21, R10, P1, P0 ;  /* 0x00000015680a7c10 */ /* 0x000fe40008fe040a */
        /* <DEDUP_REMOVED lines=12> */
.L_x_348:
[----:B------:R-:W-:Y:S05]  /*2750*/  BSYNC B0 ;  /* 0x0000000000007941 */ /* 0x000fea0003800000 */
.L_x_347:
        /* <DEDUP_REMOVED lines=24> */
[----:B------:R-:W-:Y:S01]  /*28e0*/  IMAD.U32 R5, RZ, RZ, UR31 ;  /* 0x0000001fff057e24 */ /* 0x000fe2000f8e00ff */
[----:B------:R-:W-:Y:S01]  /*28f0*/  IADD3 R5, P1, P0, R96, UR37, R4 ;  /* 0x0000002560057c10 */ /* 0x000fe2000f83e004 */
[----:B------:R-:W-:Y:S03]  /*2900*/  CS2R R48, SRZ ;  /* 0x0000000000307805 */ /* 0x000fe6000001ff00 */
        /* <DEDUP_REMOVED lines=13> */
.L_x_350:
[----:B------:R-:W-:Y:S05]  /*29e0*/  BSYNC B0 ;  /* 0x0000000000007941 */ /* 0x000fea0003800000 */
.L_x_349:
        /* <DEDUP_REMOVED lines=33> */
[----:B------:R-:W-:Y:S02]  /*2c00*/  @!P0 LOP3.LUT R35, R35, 0xffff0000, RZ, 0xc0, !PT ;  /* 0xffff000023238812 */ /* 0x000fe400078ec0ff */
[----:B------:R-:W-:Y:S01]  /*2c10*/  @!P0 PRMT R37, R13, 0x5432, R37 ;  /* 0x000054320d258816 */ /* 0x000fe20000000025 */
[C---:B------:R-:W-:Y:S01]  /*2c20*/  @!P0 IMAD.U32 R13, R2.reuse, 0x10000, RZ ;  /* 0x00010000020d8824 */ /* 0x040fe200078e00ff */
[----:B------:R-:W-:Y:S01]  /*2c30*/  @!P0 LOP3.LUT R5, R2, 0xffff0000, RZ, 0xc0, !PT ;  /* 0xffff000002058812 */ /* 0x000fe200078ec0ff */
        /* <DEDUP_REMOVED lines=37> */
.L_x_354:
[----:B------:R-:W-:Y:S05]  /*2e90*/  BSYNC B0 ;  /* 0x0000000000007941 */ /* 0x000fea0003800000 */
.L_x_353:
        /* <DEDUP_REMOVED lines=9> */
[----:B------:R-:W-:Y:S02]  /*2f30*/  @!P0 SHF.R.U64 R2, R6, 0x10, R7 ;  /* 0x0000001006028819 */ /* 0x000fe40000001207 */
[----:B------:R-:W-:Y:S02]  /*2f40*/  @!P0 PRMT R5, R39, 0x5410, R5 ;  /* 0x0000541027058816 */ /* 0x000fe40000000005 */
[----:B------:R-:W-:Y:S02]  /*2f50*/  @!P0 PRMT R2, R24, 0x5432, R2 ;  /* 0x0000543218028816 */ /* 0x000fe40000000002 */
[----:B------:R-:W-:Y:S01]  /*2f60*/  @!P0 SHF.R.U32.HI R6, RZ, 0x10, R7 ;  /* 0x00000010ff068819 */ /* 0x000fe20000011607 */
[C---:B------:R-:W-:Y:S01]  /*2f70*/  @!P0 IMAD.U32 R12, R5.reuse, 0x10000, RZ ;  /* 0x00010000050c8824 */ /* 0x040fe200078e00ff */
[----:B------:R-:W-:Y:S01]  /*2f80*/  @!P0 SHF.R.U32.HI R34, RZ, 0x10, R41 ;  /* 0x00000010ff228819 */ /* 0x000fe20000011629 */
[----:B------:R-:W-:Y:S01]  /*2f90*/  @!P0 IMAD.U32 R7, R2, 0x10000, RZ ;  /* 0x0001000002078824 */ /* 0x000fe200078e00ff */
[----:B------:R-:W-:Y:S02]  /*2fa0*/  @!P0 PRMT R6, R24, 0x5410, R6 ;  /* 0x0000541018068816 */ /* 0x000fe40000000006 */
        /* <DEDUP_REMOVED lines=40> */
.L_x_352:
[----:B------:R-:W-:Y:S05]  /*3230*/  BSYNC B1 ;  /* 0x0000000000017941 */ /* 0x000fea0003800000 */
.L_x_351:
[----:B------:R4:W1:Y:S01]  /*3240*/  SHFL.IDX PT, R38, R77, 0x1, 0x1c1f ;  /* 0x003c1f004d267f89 */ /* 0x00086200000e0000 */
[----:B------:R-:W-:Y:S03]  /*3250*/  BSSY B1, `(.L_x_355) ;  /* 0x0000077000017945 */ /* 0x000fe60003800000 */
[----:B--2---:R4:W2:Y:S01]  /*3260*/  SHFL.IDX PT, R37, R78, 0x1, 0x1c1f ;  /* 0x003c1f004e257f89 */ /* 0x0048a200000e0000 */
[----:B------:R-:W-:-:S05]  /*3270*/  @P4 BRA `(.L_x_356) ;  /* 0x0000074000004947 */ /* 0x000fca0003800000 */
[----:B------:R-:W-:Y:S01]  /*3280*/  ISETP.NE.AND P0, PT, R90, RZ, PT ;  /* 0x000000ff5a00720c */ /* 0x000fe20003f05270 */
[----:B------:R-:W-:Y:S01]  /*3290*/  @!UPT UIADD3 URZ, URZ, URZ, URZ ;  /* 0x0000003f3f3ff290 */ /* 0x000fe2000fffe03f */
[----:B------:R-:W-:Y:S11]  /*32a0*/  BSSY B0, `(.L_x_357) ;  /* 0x0000038000007945 */ /* 0x000ff60003800000 */
[----:B------:R-:W-:-:S05]  /*32b0*/  @P0 BRA `(.L_x_358) ;  /* 0x0000036000000947 */ /* 0x000fca0003800000 */
[C---:B--2---:R-:W-:Y:S01]  /*32c0*/  LEA R34, P0, R18.reuse, R37, 0x1 ;  /* 0x0000002512227211 */ /* 0x044fe200078008ff */
[----:B------:R-:W2:Y:S03]  /*32d0*/  LDS.128 R8, [R80+0x4000] ;  /* 0x0040000050087984 */ /* 0x000ea60000000c00 */
[----:B-1----:R-:W-:Y:S02]  /*32e0*/  LEA.HI.X R35, R18, R38, R19, 0x1, P0 ;  /* 0x0000002612237211 */ /* 0x002fe400000f0c13 */
        /* <DEDUP_REMOVED lines=51> */
.L_x_358:
[----:B------:R-:W-:Y:S05]  /*3620*/  BSYNC B0 ;  /* 0x0000000000007941 */ /* 0x000fea0003800000 */
.L_x_357:
[----:B------:R-:W-:Y:S11]  /*3630*/  ISETP.NE.AND P0, PT, R107, RZ, PT ;  /* 0x000000ff6b00720c */ /* 0x000ff60003f05270 */
[----:B------:R-:W-:Y:S02]  /*3640*/  @!UPT UIADD3 URZ, URZ, URZ, URZ ;  /* 0x0000003f3f3ff290 */ /* 0x000fe4000fffe03f */
[----:B------:R-:W-:-:S05]  /*3650*/  @P0 BRA `(.L_x_356) ;  /* 0x0000036000000947 */ /* 0x000fca0003800000 */
[C---:B-12---:R-:W-:Y:S01]  /*3660*/  LEA R34, P0, R76.reuse, R37, 0x1 ;  /* 0x000000254c227211 */ /* 0x046fe200078008ff */
[----:B------:R-:W1:Y:S03]  /*3670*/  LDS.128 R8, [R81+0x4000] ;  /* 0x0040000051087984 */ /* 0x000e660000000c00 */
[----:B------:R-:W-:Y:S02]  /*3680*/  LEA.HI.X R35, R76, R38, R82, 0x1, P0 ;  /* 0x000000264c237211 */ /* 0x000fe400000f0c52 */
[----:B------:R-:W-:Y:S11]  /*3690*/  ISETP.GE.AND P0, PT, R30, c[0x0][0x27c], PT ;  /* 0x00009f001e007a0c */ /* 0x000ff60003f06270 */
[----:B------:R-:W-:Y:S02]  /*36a0*/  @!UPT UIADD3 URZ, URZ, URZ, URZ ;  /* 0x0000003f3f3ff290 */ /* 0x000fe4000fffe03f */
[----:B------:R-:W-:Y:S02]  /*36b0*/  @!P0 SHF.R.U64 R14, R44, 0x10, R45 ;  /* 0x000000102c0e8819 */ /* 0x000fe4000000122d */
[--C-:B------:R-:W-:Y:S02]  /*36c0*/  @!P0 SHF.R.U64 R2, R16, 0x10, R17.reuse ;  /* 0x0000001010028819 */ /* 0x100fe40000001211 */
[----:B------:R-:W-:Y:S02]  /*36d0*/  @!P0 SHF.R.U32.HI R3, RZ, 0x10, R17 ;  /* 0x00000010ff038819 */ /* 0x000fe40000011611 */
[C---:B------:R-:W-:Y:S02]  /*36e0*/  @!P0 PRMT R14, R51.reuse, 0x5410, R14 ;  /* 0x00005410330e8816 */ /* 0x040fe4000000000e */
        /* <DEDUP_REMOVED lines=45> */
.L_x_356:
[----:B------:R-:W-:Y:S05]  /*39c0*/  BSYNC B1 ;  /* 0x0000000000017941 */ /* 0x000fea0003800000 */
.L_x_355:
[----:B-1----:R1:W4:Y:S04]  /*39d0*/  SHFL.IDX PT, R34, R77, 0x2, 0x1c1f ;  /* 0x005c1f004d227f89 */ /* 0x00232800000e0000 */
[----:B------:R1:W3:Y:S01]  /*39e0*/  SHFL.IDX PT, R33, R78, 0x2, 0x1c1f ;  /* 0x005c1f004e217f89 */ /* 0x0002e200000e0000 */
[----:B------:R-:W-:-:S05]  /*39f0*/  @P2 BRA `(.L_x_359) ;  /* 0x000026e000002947 */ /* 0x000fca0003800000 */
[----:B------:R-:W-:Y:S01]  /*3a00*/  ISETP.NE.AND P0, PT, R90, RZ, PT ;  /* 0x000000ff5a00720c */ /* 0x000fe20003f05270 */
[----:B------:R-:W-:Y:S01]  /*3a10*/  @!UPT UIADD3 URZ, URZ, URZ, URZ ;  /* 0x0000003f3f3ff290 */ /* 0x000fe2000fffe03f */
[----:B------:R-:W-:Y:S11]  /*3a20*/  BSSY B0, `(.L_x_360) ;  /* 0x0000038000007945 */ /* 0x000ff60003800000 */
[----:B------:R-:W-:-:S05]  /*3a30*/  @P0 BRA `(.L_x_361) ;  /* 0x0000036000000947 */ /* 0x000fca0003800000 */
[C---:B---3--:R-:W-:Y:S01]  /*3a40*/  LEA R24, P0, R18.reuse, R33, 0x1 ;  /* 0x0000002112187211 */ /* 0x048fe200078008ff */
[----:B------:R-:W3:Y:S03]  /*3a50*/  LDS.128 R8, [R80+0x5000] ;  /* 0x0050000050087984 */ /* 0x000ee60000000c00 */
        /* <DEDUP_REMOVED lines=15> */
[C---:B---3--:R-:W-:Y:S01]  /*3b50*/  @!P0 IMAD.U32 R13, R8.reuse, 0x10000, RZ ;  /* 0x00010000080d8824 */ /* 0x048fe200078e00ff */
        /* <DEDUP_REMOVED lines=36> */
.L_x_361:
[----:B------:R-:W-:Y:S05]  /*3da0*/  BSYNC B0 ;  /* 0x0000000000007941 */ /* 0x000fea0003800000 */
.L_x_360:
[----:B------:R-:W-:Y:S11]  /*3db0*/  ISETP.NE.AND P0, PT, R107, RZ, PT ;  /* 0x000000ff6b00720c */ /* 0x000ff60003f05270 */
[----:B------:R-:W-:Y:S02]  /*3dc0*/  @!UPT UIADD3 URZ, URZ, URZ, URZ ;  /* 0x0000003f3f3ff290 */ /* 0x000fe4000fffe03f */
        /* <DEDUP_REMOVED lines=9> */
[C---:B------:R-:W-:Y:S02]  /*3e60*/  @!P0 PRMT R14, R53.reuse, 0x5410, R14 ;  /* 0x00005410350e8816 */ /* 0x040fe4000000000e */
[----:B------:R-:W-:Y:S02]  /*3e70*/  @!P0 PRMT R2, R32, 0x5432, R2 ;  /* 0x0000543220028816 */ /* 0x000fe40000000002 */
[----:B------:R-:W-:Y:S01]  /*3e80*/  @!P0 SHF.R.U32.HI R4, RZ, 0x10, R49 ;  /* 0x00000010ff048819 */ /* 0x000fe20000011631 */
[----:B------:R-:W-:Y:S01]  /*3e90*/  @!P0 IMAD.U32 R12, R14, 0x10000, RZ ;  /* 0x000100000e0c8824 */ /* 0x000fe200078e00ff */
[----:B------:R-:W-:Y:S01]  /*3ea0*/  @!P0 PRMT R6, R32, 0x5410, R3 ;  /* 0x0000541020068816 */ /* 0x000fe20000000003 */
[----:B------:R-:W-:Y:S01]  /*3eb0*/  @!P0 IMAD.U32 R7, R2, 0x10000, RZ ;  /* 0x0001000002078824 */ /* 0x000fe200078e00ff */
[----:B------:R-:W-:Y:S02]  /*3ec0*/  @!P0 PRMT R16, R53, 0x5432, R4 ;  /* 0x0000543235108816 */ /* 0x000fe40000000004 */
[----:B------:R-:W-:Y:S02]  /*3ed0*/  @!P0 LOP3.LUT R14, R14, 0xffff0000, RZ, 0xc0, !PT ;  /* 0xffff00000e0e8812 */ /* 0x000fe400078ec0ff */
[----:B------:R-:W-:Y:S01]  /*3ee0*/  @!P0 LOP3.LUT R5, R2, 0xffff0000, RZ, 0xc0, !PT ;  /* 0xffff000002058812 */ /* 0x000fe200078ec0ff */
        /* <DEDUP_REMOVED lines=38> */
.L_x_344:
[----:B------:R-:W-:Y:S01]  /*4150*/  ISETP.GE.AND P0, PT, R139, UR28, PT ;  /* 0x0000001c8b007c0c */ /* 0x000fe2000bf06270 */
[----:B------:R-:W-:Y:S01]  /*4160*/  CS2R R54, SRZ ;  /* 0x0000000000367805 */ /* 0x000fe2000001ff00 */
[----:B------:R-:W-:Y:S01]  /*4170*/  ISETP.NE.AND P5, PT, R90, RZ, PT ;  /* 0x000000ff5a00720c */ /* 0x000fe20003fa5270 */
[----:B------:R-:W-:Y:S01]  /*4180*/  CS2R R52, SRZ ;  /* 0x0000000000347805 */ /* 0x000fe2000001ff00 */
[----:B------:R-:W-:Y:S01]  /*4190*/  ISETP.GE.OR P2, PT, R18, c[0x0][0x27c], P0 ;  /* 0x00009f0012007a0c */ /* 0x000fe20000746670 */
[----:B------:R-:W-:Y:S01]  /*41a0*/  IMAD.U32 R7, RZ, RZ, UR39 ;  /* 0x00000027ff077e24 */ /* 0x000fe2000f8e00ff */
[----:B------:R-:W-:Y:S01]  /*41b0*/  ISETP.NE.AND P4, PT, R130, RZ, PT ;  /* 0x000000ff8200720c */ /* 0x000fe20003f85270 */
[----:B------:R-:W-:Y:S01]  /*41c0*/  IMAD.U32 R8, RZ, RZ, UR38 ;  /* 0x00000026ff087e24 */ /* 0x000fe2000f8e00ff */
        /* <DEDUP_REMOVED lines=8> */
[----:B------:R-:W-:Y:S01]  /*4250*/  IMAD.U32 R2, RZ, RZ, UR30 ;  /* 0x0000001eff027e24 */ /* 0x000fe2000f8e00ff */
[----:B------:R-:W-:Y:S01]  /*4260*/  @!P2 IADD3 R7, P1, P0, R92, UR30, R7 ;  /* 0x0000001e5c07ac10 */ /* 0x000fe2000f83e007 */
[----:B------:R-:W-:Y:S01]  /*4270*/  IMAD.U32 R3, RZ, RZ, UR31 ;  /* 0x0000001fff037e24 */ /* 0x000fe2000f8e00ff */
[----:B------:R1:W2:Y:S01]  /*4280*/  SHFL.IDX PT, R45, R77, RZ, 0x1c1f ;  /* 0x001c1fff4d2d7589 */ /* 0x0002a200000e0000 */
[----:B------:R-:W-:Y:S01]  /*4290*/  IMAD.U32 R3, RZ, RZ, UR21 ;  /* 0x00000015ff037e24 */ /* 0x000fe2000f8e00ff */
[----:B------:R-:W-:Y:S01]  /*42a0*/  @!P2 IADD3.X R8, R102, UR21, R8, P1, P0 ;  /* 0x000000156608ac10 */ /* 0x000fe20008fe0408 */
[----:B------:R-:W-:Y:S01]  /*42b0*/  BSSY B0, `(.L_x_362) ;  /* 0x00000ba000007945 */ /* 0x000fe20003800000 */
[----:B------:R-:W-:Y:S04]  /*42c0*/  ISETP.GE.AND P0, PT, R138, UR28, PT ;  /* 0x0000001c8a007c0c */ /* 0x000fe8000bf06270 */
[----:B------:R-:W-:Y:S01]  /*42d0*/  ISETP.GE.OR P1, PT, R18, c[0x0][0x27c], P0 ;  /* 0x00009f0012007a0c */ /* 0x000fe20000726670 */
[----:B------:R1:W3:Y:S11]  /*42e0*/  SHFL.IDX PT, R44, R78, RZ, 0x1c1f ;  /* 0x001c1fff4e2c7589 */ /* 0x0002f600000e0000 */
[----:B------:R-:W-:Y:S01]  /*42f0*/  @!UPT UIADD3 URZ, URZ, URZ, URZ ;  /* 0x0000003f3f3ff290 */ /* 0x000fe2000fffe03f */
[----:B------:R-:W-:Y:S04]  /*4300*/  @!P1 IADD3 R10, P3, P0, R92, UR37, R2 ;  /* 0x000000255c0a9c10 */ /* 0x000fe8000f87e002 */
[----:B------:R-:W-:Y:S02]  /*4310*/  @!P1 IADD3.X R11, R102, UR36, R3, P3, P0 ;  /* 0x00000024660b9c10 */ /* 0x000fe40009fe0403 */
[C---:B------:R-:W-:Y:S04]  /*4320*/  @!P2 IADD3 R2, P3, P0, R94.reuse, UR35, R32 ;  /* 0x000000235e02ac10 */ /* 0x040fe8000f87e020 */
[C---:B------:R-:W-:Y:S02]  /*4330*/  @!P2 IADD3.X R3, R103.reuse, UR34, R36, P3, P0 ;  /* 0x000000226703ac10 */ /* 0x040fe40009fe0424 */
[----:B------:R-:W-:Y:S04]  /*4340*/  @!P1 IADD3 R6, P3, P0, R94, UR33, R32 ;  /* 0x000000215e069c10 */ /* 0x000fe8000f87e020 */
[----:B------:R-:W-:Y:S02]  /*4350*/  @!P1 IADD3.X R9, R103, UR32, R36, P3, P0 ;  /* 0x0000002067099c10 */ /* 0x000fe40009fe0424 */
        /* <DEDUP_REMOVED lines=10> */
[----:B------:R-:W-:Y:S01]  /*4400*/  ISETP.GE.AND P0, PT, R31, UR28, PT ;  /* 0x0000001c1f007c0c */ /* 0x000fe2000bf06270 */
[----:B------:R4:W3:Y:S03]  /*4410*/  @!P1 LDG.E.128 R24, [R8.64] ;  /* 0x0000000e08189981 */ /* 0x0008e6000c1e1d00 */
[----:B------:R-:W-:Y:S05]  /*4420*/  ISETP.GE.OR P0, PT, R18, c[0x0][0x27c], P0 ;  /* 0x00009f0012007a0c */ /* 0x000fea0000706670 */
[----:B------:R4:W3:Y:S08]  /*4430*/  @!P1 LDG.E.128 R56, [R6.64] ;  /* 0x0000000e06389981 */ /* 0x0008f0000c1e1d00 */
[----:B-1----:R-:W-:Y:S05]  /*4440*/  @!P0 IADD3 R2, P1, R94, R32, RZ ;  /* 0x000000205e028210 */ /* 0x002fea0007f3e0ff */
[----:B------:R-:W-:Y:S02]  /*4450*/  @!P0 IMAD.X R3, R103, 0x1, R36, P1 ;  /* 0x0000000167038824 */ /* 0x000fe400008e0624 */
[----:B------:R-:W-:Y:S01]  /*4460*/  CS2R R36, SRZ ;  /* 0x0000000000247805 */ /* 0x000fe2000001ff00 */
[C---:B----4-:R-:W-:Y:S04]  /*4470*/  @!P0 LEA R8, P1, R2.reuse, c[0x0][0x270], 0x1 ;  /* 0x00009c0002088a11 */ /* 0x050fe800078208ff */
[----:B------:R-:W-:Y:S02]  /*4480*/  @!P0 LEA.HI.X R9, R2, c[0x0][0x274], R3, 0x1, P1 ;  /* 0x00009d0002098a11 */ /* 0x000fe400008f0c03 */
[----:B------:R-:W-:Y:S01]  /*4490*/  @!P0 IADD3 R3, P1, R92, UR30, RZ ;  /* 0x0000001e5c038c10 */ /* 0x000fe2000ff3e0ff */
[----:B------:R-:W-:Y:S03]  /*44a0*/  CS2R R6, SRZ ;  /* 0x0000000000067805 */ /* 0x000fe6000001ff00 */
[----:B------:R-:W-:Y:S02]  /*44b0*/  @!P0 IADD3.X R4, R102, UR21, RZ, P1, !PT ;  /* 0x0000001566048c10 */ /* 0x000fe40008ffe4ff */
[C---:B------:R-:W-:Y:S04]  /*44c0*/  @!P0 LEA R2, P1, R3.reuse, c[0x0][0x288], 0x1 ;  /* 0x0000a20003028a11 */ /* 0x040fe800078208ff */
[----:B------:R-:W-:Y:S02]  /*44d0*/  @!P0 LEA.HI.X R3, R3, c[0x0][0x28c], R4, 0x1, P1 ;  /* 0x0000a30003038a11 */ /* 0x000fe400008f0c04 */
[----:B------:R-:W-:Y:S01]  /*44e0*/  CS2R R4, SRZ ;  /* 0x0000000000047805 */ /* 0x000fe2000001ff00 */
[----:B------:R-:W-:Y:S02]  /*44f0*/  ISETP.GE.AND P1, PT, R18, c[0x0][0x27c], PT ;  /* 0x00009f0012007a0c */ /* 0x000fe40003f26270 */
[----:B------:R1:W5:Y:S08]  /*4500*/  @!P0 LDG.E.128 R36, [R2.64] ;  /* 0x0000000e02248981 */ /* 0x000370000c1e1d00 */
        /* <DEDUP_REMOVED lines=32> */
[----:B------:R-:W-:Y:S01]  /*4710*/  IMAD.MOV.U32 R35, RZ, RZ, R38 ;  /* 0x000000ffff237224 */ /* 0x000fe200078e0026 */
[----:B------:R-:W-:Y:S01]  /*4720*/  @!P1 SHF.R.U64 R34, R36, 0x10, R37 ;  /* 0x0000001024229819 */ /* 0x000fe20000001225 */
[----:B------:R-:W-:Y:S01]  /*4730*/  IMAD.MOV.U32 R46, RZ, RZ, R39 ;  /* 0x000000ffff2e7224 */ /* 0x000fe200078e0027 */
[----:B------:R-:W-:Y:S01]  /*4740*/  LEA.HI R41, R41, R2, RZ, 0x4 ;  /* 0x0000000229297211 */ /* 0x000fe200078f20ff */
[----:B------:R-:W-:Y:S01]  /*4750*/  IMAD.MOV.U32 R40, RZ, RZ, R37 ;  /* 0x000000ffff287224 */ /* 0x000fe200078e0025 */
[----:B------:R-:W-:Y:S02]  /*4760*/  @!P1 SHF.R.U64 R8, R4, 0x10, R5 ;  /* 0x0000001004089819 */ /* 0x000fe40000001205 */
[----:B------:R-:W-:Y:S02]  /*4770*/  LEA.HI.SX32 R41, R41, R106, 0x1c ;  /* 0x0000006a29297211 */ /* 0x000fe400078fe2ff */
[----:B------:R-:W-:Y:S02]  /*4780*/  LEA R68, P0, R89, R44, 0x1 ;  /* 0x0000002c59447211 */ /* 0x000fe400078008ff */
        /* <DEDUP_REMOVED lines=10> */
[----:B------:R-:W-:Y:S02]  /*4830*/  @!P1 SHF.R.U32.HI R36, RZ, 0x10, R37 ;  /* 0x00000010ff249819 */ /* 0x000fe40000011625 */
[--C-:B------:R-:W-:Y:S01]  /*4840*/  @!P1 SHF.R.U64 R37, R38, 0x10, R39.reuse ;  /* 0x0000001026259819 */ /* 0x100fe20000001227 */
[----:B------:R-:W-:Y:S01]  /*4850*/  IMAD.SHL.U32 R2, R2, 0x2, RZ ;  /* 0x0000000202027824 */ /* 0x000fe200078e00ff */
[----:B------:R-:W-:Y:S01]  /*4860*/  @!P1 SHF.R.U32.HI R39, RZ, 0x10, R39 ;  /* 0x00000010ff279819 */ /* 0x000fe20000011627 */
        /* <DEDUP_REMOVED lines=9> */
[----:B------:R-:W-:Y:S02]  /*4900*/  @!P1 PRMT R46, R46, 0x5410, R39 ;  /* 0x000054102e2e9816 */ /* 0x000fe40000000027 */
[----:B------:R-:W-:Y:S02]  /*4910*/  @!P1 LOP3.LUT R39, R49, 0xffff0000, RZ, 0xc0, !PT ;  /* 0xffff000031279812 */ /* 0x000fe400078ec0ff */
        /* <DEDUP_REMOVED lines=83> */
.L_x_363:
[----:B------:R-:W-:Y:S05]  /*4e50*/  BSYNC B0 ;  /* 0x0000000000007941 */ /* 0x000fea0003800000 */
.L_x_362:
[----:B-----5:R2:W3:Y:S01]  /*4e60*/  SHFL.IDX PT, R39, R77, 0x1, 0x1c1f ;  /* 0x003c1f004d277f89 */ /* 0x0204e200000e0000 */
[----:B------:R-:W-:Y:S01]  /*4e70*/  ISETP.GE.OR P0, PT, R139, UR28, P5 ;  /* 0x0000001c8b007c0c */ /* 0x000fe2000af06670 */
[----:B------:R-:W-:Y:S02]  /*4e80*/  BSSY B0, `(.L_x_364) ;  /* 0x0000074000007945 */ /* 0x000fe40003800000 */
[----:B------:R2:W4:Y:S10]  /*4e90*/  SHFL.IDX PT, R38, R78, 0x1, 0x1c1f ;  /* 0x003c1f004e267f89 */ /* 0x00053400000e0000 */
[----:B------:R-:W-:-:S05]  /*4ea0*/  @P0 BRA `(.L_x_365) ;  /* 0x0000071000000947 */ /* 0x000fca0003800000 */
[----:B------:R-:W-:Y:S01]  /*4eb0*/  SEL R2, R137, R129, !P4 ;  /* 0x0000008189027207 */ /* 0x000fe20006000000 */
[----:B------:R-:W5:Y:S01]  /*4ec0*/  LDS.128 R44, [R126+0x3100] ;  /* 0x003100007e2c7984 */ /* 0x000f620000000c00 */
[----:B------:R-:W-:Y:S02]  /*4ed0*/  @!P1 SHF.R.U64 R6, R52, 0x10, R53 ;  /* 0x0000001034069819 */ /* 0x000fe40000001235 */
[----:B------:R-:W-:Y:S02]  /*4ee0*/  SHF.R.S32.HI R37, RZ, 0x1f, R2 ;  /* 0x0000001fff257819 */ /* 0x000fe40000011402 */
[----:B----4-:R-:W-:Y:S02]  /*4ef0*/  LEA R64, P0, R89, R38, 0x1 ;  /* 0x0000002659407211 */ /* 0x010fe400078008ff */
        /* <DEDUP_REMOVED lines=20> */
[----:B-1----:R1:W3:Y:S01]  /*5040*/  LDS.128 R12, [R2+0x3100] ;  /* 0x00310000020c7984 */ /* 0x0022e20000000c00 */
        /* <DEDUP_REMOVED lines=9> */
[C---:B-----5:R-:W-:Y:S01]  /*50e0*/  @!P1 IMAD.U32 R21, R45.reuse, 0x10000, RZ ;  /* 0x000100002d159824 */ /* 0x060fe200078e00ff */
        /* <DEDUP_REMOVED lines=77> */
.L_x_365:
[----:B------:R-:W-:Y:S05]  /*55c0*/  BSYNC B0 ;  /* 0x0000000000007941 */ /* 0x000fea0003800000 */
.L_x_364:
[----:B-1----:R1:W2:Y:S01]  /*55d0*/  SHFL.IDX PT, R47, R77, 0x2, 0x1c1f ;  /* 0x005c1f004d2f7f89 */ /* 0x0022a200000e0000 */
[----:B------:R-:W-:Y:S03]  /*55e0*/  ISETP.GE.OR P0, PT, R138, UR28, P5 ;  /* 0x0000001c8a007c0c */ /* 0x000fe6000af06670 */
[----:B------:R1:W4:Y:S10]  /*55f0*/  SHFL.IDX PT, R46, R78, 0x2, 0x1c1f ;  /* 0x005c1f004e2e7f89 */ /* 0x00033400000e0000 */
[----:B------:R-:W-:-:S05]  /*5600*/  @P0 BRA `(.L_x_359) ;  /* 0x00000ad000000947 */ /* 0x000fca0003800000 */
[----:B------:R-:W-:Y:S01]  /*5610*/  SEL R2, R137, R129, !P4 ;  /* 0x0000008189027207 */ /* 0x000fe20006000000 */
[----:B------:R-:W5:Y:S01]  /*5620*/  LDS.128 R40, [R125+0x3100] ;  /* 0x003100007d287984 */ /* 0x000f620000000c00 */
[----:B------:R-:W-:Y:S02]  /*5630*/  @!P1 SHF.R.U32.HI R5, RZ, 0x10, R57 ;  /* 0x00000010ff059819 */ /* 0x000fe40000011639 */
[----:B------:R-:W-:Y:S02]  /*5640*/  SHF.R.S32.HI R3, RZ, 0x1f, R2 ;  /* 0x0000001fff037819 */ /* 0x000fe40000011402 */
[----:B----4-:R-:W-:Y:S02]  /*5650*/  LEA R54, P0, R89, R46, 0x1 ;  /* 0x0000002e59367211 */ /* 0x010fe400078008ff */
[----:B------:R-:W-:Y:S02]  /*5660*/  LEA.HI R2, R3, R2, RZ, 0x4 ;  /* 0x0000000203027211 */ /* 0x000fe400078f20ff */
[----:B--2---:R-:W-:Y:S02]  /*5670*/  LEA.HI.X R55, R89, R47, R101, 0x1, P0 ;  /* 0x0000002f59377211 */ /* 0x004fe400000f0c65 */
        /* <DEDUP_REMOVED lines=13> */
[----:B------:R-:W-:Y:S01]  /*5750*/  @!P1 SHF.R.U64 R7, R58, 0x10, R59 ;  /* 0x000000103a079819 */ /* 0x000fe2000000123b */
[----:B------:R-:W-:Y:S01]  /*5760*/  @!P1 IMAD.U32 R3, R5, 0x10000, RZ ;  /* 0x0001000005039824 */ /* 0x000fe200078e00ff */
[----:B------:R-:W-:Y:S01]  /*5770*/  @!P1 PRMT R21, R62, 0x5432, R21 ;  /* 0x000054323e159816 */ /* 0x000fe20000000015 */
[----:B------:R-:W-:Y:S01]  /*5780*/  IMAD.SHL.U32 R12, R12, 0x2, RZ ;  /* 0x000000020c0c7824 */ /* 0x000fe200078e00ff */
[----:B------:R-:W-:Y:S02]  /*5790*/  @!P1 PRMT R10, R63, 0x5410, R7 ;  /* 0x000054103f0a9816 */ /* 0x000fe40000000007 */
[----:B------:R-:W-:Y:S01]  /*57a0*/  @!P1 PRMT R9, R33, 0x5410, R4 ;  /* 0x0000541021099816 */ /* 0x000fe20000000004 */
[----:B------:R-:W-:Y:S01]  /*57b0*/  @!P1 IMAD.U32 R17, R21, 0x10000, RZ ;  /* 0x0001000015119824 */ /* 0x000fe200078e00ff */
[----:B------:R-:W-:Y:S01]  /*57c0*/  @!P1 LOP3.LUT R25, R25, 0xffff0000, RZ, 0xc0, !PT ;  /* 0xffff000019199812 */ /* 0x000fe200078ec0ff */
[C---:B-----5:R-:W-:Y:S01]  /*57d0*/  @!P1 IMAD.U32 R24, R41.reuse, 0x10000, RZ ;  /* 0x0001000029189824 */ /* 0x060fe200078e00ff */
[----:B------:R-:W2:Y:S01]  /*57e0*/  LDS.128 R12, [R12+0x3100] ;  /* 0x003100000c0c7984 */ /* 0x000ea20000000c00 */
[----:B------:R-:W-:Y:S01]  /*57f0*/  @!P1 IMAD.U32 R20, R40, 0x10000, RZ ;  /* 0x0001000028149824 */ /* 0x000fe200078e00ff */
[----:B------:R-:W-:Y:S01]  /*5800*/  @!P1 LOP3.LUT R26, R41, 0xffff0000, RZ, 0xc0, !PT ;  /* 0xffff0000291a9812 */ /* 0x000fe200078ec0ff */
[C---:B------:R-:W-:Y:S01]  /*5810*/  @!P1 IMAD.U32 R32, R42.reuse, 0x10000, RZ ;  /* 0x000100002a209824 */ /* 0x040fe200078e00ff */
[C---:B------:R-:W-:Y:S01]  /*5820*/  @!P1 LOP3.LUT R38, R43.reuse, 0xffff0000, RZ, 0xc0, !PT ;  /* 0xffff00002b269812 */ /* 0x040fe200078ec0ff */
[----:B------:R-:W-:Y:S01]  /*5830*/  @!P1 IMAD.U32 R36, R43, 0x10000, RZ ;  /* 0x000100002b249824 */ /* 0x000fe200078e00ff */
[----:B------:R-:W-:Y:S02]  /*5840*/  @!P1 LOP3.LUT R34, R42, 0xffff0000, RZ, 0xc0, !PT ;  /* 0xffff00002a229812 */ /* 0x000fe400078ec0ff */
[----:B------:R-:W-:Y:S01]  /*5850*/  @!P1 SHF.R.U32.HI R6, RZ, 0x10, R27 ;  /* 0x00000010ff069819 */ /* 0x000fe2000001161b */
[----:B------:R-:W-:Y:S01]  /*5860*/  @!P1 IMAD.U32 R27, R10, 0x10000, RZ ;  /* 0x000100000a1b9824 */ /* 0x000fe200078e00ff */
[----:B------:R-:W-:Y:S02]  /*5870*/  @!P1 LOP3.LUT R21, R21, 0xffff0000, RZ, 0xc0, !PT ;  /* 0xffff000015159812 */ /* 0x000fe400078ec0ff */
[----:B------:R-:W-:Y:S01]  /*5880*/  @!P1 PRMT R11, R33, 0x5432, R6 ;  /* 0x00005432210b9816 */ /* 0x000fe20000000006 */
[----:B------:R-:W-:Y:S01]  /*5890*/  @!P1 IMAD.U32 R6, R8, 0x10000, RZ ;  /* 0x0001000008069824 */ /* 0x000fe200078e00ff */
[----:B------:R-:W-:Y:S02]  /*58a0*/  @!P1 SHF.R.U32.HI R37, RZ, 0x10, R59 ;  /* 0x00000010ff259819 */ /* 0x000fe4000001163b */
[----:B------:R-:W-:Y:S02]  /*58b0*/  ISETP.GE.AND P0, PT, R48, c[0x0][0x1d4], PT ;  /* 0x0000750030007a0c */ /* 0x000fe40003f06270 */
[----:B------:R-:W-:Y:S04]  /*58c0*/  @!P1 PRMT R37, R63, 0x5432, R37 ;  /* 0x000054323f259816 */ /* 0x000fe80000000025 */
[C---:B------:R-:W-:Y:S02]  /*58d0*/  @!P1 SHF.L.U32 R35, R37.reuse, 0x10, RZ ;  /* 0x0000001025239819 */ /* 0x040fe400000006ff */
[----:B------:R-:W-:Y:S02]  /*58e0*/  @!P1 LOP3.LUT R37, R37, 0xffff0000, RZ, 0xc0, !PT ;  /* 0xffff000025259812 */ /* 0x000fe400078ec0ff */
[C---:B--2---:R-:W-:Y:S05]  /*58f0*/  @!P1 SHF.L.U32 R2, R13.reuse, 0x10, RZ ;  /* 0x000000100d029819 */ /* 0x044fea00000006ff */
[C---:B------:R-:W-:Y:S02]  /*5900*/  @!P1 FMUL.FTZ R7, R2.reuse, R23 ;  /* 0x0000001702079220 */ /* 0x040fe40000410000 */
[-C--:B------:R-:W-:Y:S01]  /*5910*/  @!P1 FMUL.FTZ R4, R2, R3.reuse ;  /* 0x0000000302049220 */ /* 0x080fe20000410000 */
[----:B------:R-:W-:Y:S01]  /*5920*/  @!P1 LOP3.LUT R2, R13, 0xffff0000, RZ, 0xc0, !PT ;  /* 0xffff00000d029812 */ /* 0x000fe200078ec0ff */
[----:B------:R-:W-:Y:S01]  /*5930*/  @!P1 FFMA.FTZ R56, R24, R3, -R7 ;  /* 0x0000000318389223 */ /* 0x000fe20000010807 */
[----:B------:R-:W-:Y:S02]  /*5940*/  @!P1 SHF.L.U32 R7, R12, 0x10, RZ ;  /* 0x000000100c079819 */ /* 0x000fe400000006ff */
[----:B------:R-:W-:Y:S01]  /*5950*/  @!P1 LOP3.LUT R3, R5, 0xffff0000, RZ, 0xc0, !PT ;  /* 0xffff000005039812 */ /* 0x000fe200078ec0ff */
[C---:B------:R-:W-:Y:S02]  /*5960*/  @!P1 FMUL.FTZ R16, R2.reuse, R25 ;  /* 0x0000001902109220 */ /* 0x040fe40000410000 */
[C---:B------:R-:W-:Y:S02]  /*5970*/  @!P1 FMUL.FTZ R22, R7.reuse, R17 ;  /* 0x0000001107169220 */ /* 0x040fe40000410000 */
[-C--:B------:R-:W-:Y:S02]  /*5980*/  @!P1 FMUL.FTZ R5, R2, R3.reuse ;  /* 0x0000000302059220 */ /* 0x080fe40000410000 */
[----:B------:R-:W-:Y:S01]  /*5990*/  @!P1 FFMA.FTZ R53, R26, R3, -R16 ;  /* 0x000000031a359223 */ /* 0x000fe20000010810 */
[----:B------:R-:W-:Y:S01]  /*59a0*/  @!P1 LOP3.LUT R3, R12, 0xffff0000, RZ, 0xc0, !PT ;  /* 0xffff00000c039812 */ /* 0x000fe200078ec0ff */
[-C--:B------:R-:W-:Y:S01]  /*59b0*/  @!P1 FMUL.FTZ R2, R7, R6.reuse ;  /* 0x0000000607029220 */ /* 0x080fe20000410000 */
[----:B------:R-:W-:Y:S01]  /*59c0*/  @!P1 SHF.L.U32 R7, R14, 0x10, RZ ;  /* 0x000000100e079819 */ /* 0x000fe200000006ff */
[----:B------:R-:W-:Y:S01]  /*59d0*/  @!P1 FFMA.FTZ R52, R20, R6, -R22 ;  /* 0x0000000614349223 */ /* 0x000fe20000010816 */
[----:B------:R-:W-:Y:S01]  /*59e0*/  @!P1 LOP3.LUT R22, R40, 0xffff0000, RZ, 0xc0, !PT ;  /* 0xffff000028169812 */ /* 0x000fe200078ec0ff */
[----:B------:R-:W-:Y:S01]  /*59f0*/  @!P1 FMUL.FTZ R16, R3, R21 ;  /* 0x0000001503109220 */ /* 0x000fe20000410000 */
[----:B------:R-:W-:Y:S01]  /*5a00*/  @!P1 LOP3.LUT R6, R8, 0xffff0000, RZ, 0xc0, !PT ;  /* 0xffff000008069812 */ /* 0x000fe200078ec0ff */
[C---:B------:R-:W-:Y:S01]  /*5a10*/  @!P1 IMAD.U32 R8, R9.reuse, 0x10000, RZ ;  /* 0x0001000009089824 */ /* 0x040fe200078e00ff */
[----:B------:R-:W-:Y:S01]  /*5a20*/  @!P1 LOP3.LUT R9, R9, 0xffff0000, RZ, 0xc0, !PT ;  /* 0xffff000009099812 */ /* 0x000fe200078ec0ff */
[----:B------:R-:W-:Y:S02]  /*5a30*/  @!P1 FMUL.FTZ R33, R7, R27 ;  /* 0x0000001b07219220 */ /* 0x000fe40000410000 */
[-C--:B------:R-:W-:Y:S02]  /*5a40*/  @!P1 FMUL.FTZ R3, R3, R6.reuse ;  /* 0x0000000603039220 */ /* 0x080fe40000410000 */
[----:B------:R-:W-:Y:S01]  /*5a50*/  @!P1 FFMA.FTZ R51, R22, R6, -R16 ;  /* 0x0000000616339223 */ /* 0x000fe20000010810 */
[----:B------:R-:W-:Y:S01]  /*5a60*/  @!P1 LOP3.LUT R16, R15, 0xffff0000, RZ, 0xc0, !PT ;  /* 0xffff00000f109812 */ /* 0x000fe200078ec0ff */
[-C--:B------:R-:W-:Y:S01]  /*5a70*/  @!P1 FMUL.FTZ R6, R7, R8.reuse ;  /* 0x0000000807069220 */ /* 0x080fe20000410000 */
[----:B------:R-:W-:Y:S01]  /*5a80*/  @!P1 LOP3.LUT R7, R14, 0xffff0000, RZ, 0xc0, !PT ;  /* 0xffff00000e079812 */ /* 0x000fe200078ec0ff */
[----:B------:R-:W-:Y:S01]  /*5a90*/  @!P1 FFMA.FTZ R50, R32, R8, -R33 ;  /* 0x0000000820329223 */ /* 0x000fe20000010821 */
[----:B------:R-:W-:Y:S01]  /*5aa0*/  @!P1 LOP3.LUT R33, R10, 0xffff0000, RZ, 0xc0, !PT ;  /* 0xffff00000a219812 */ /* 0x000fe200078ec0ff */
[----:B------:R-:W-:Y:S02]  /*5ab0*/  @!P1 IMAD.U32 R10, R15, 0x10000, RZ ;  /* 0x000100000f0a9824 */ /* 0x000fe400078e00ff */
[C---:B------:R-:W-:Y:S01]  /*5ac0*/  @!P1 IMAD.U32 R8, R11.reuse, 0x10000, RZ ;  /* 0x000100000b089824 */ /* 0x040fe200078e00ff */
[----:B------:R-:W-:Y:S01]  /*5ad0*/  @!P1 LOP3.LUT R11, R11, 0xffff0000, RZ, 0xc0, !PT ;  /* 0xffff00000b0b9812 */ /* 0x000fe200078ec0ff */
[----:B------:R-:W-:Y:S02]  /*5ae0*/  @!P1 FMUL.FTZ R44, R10, R35 ;  /* 0x000000230a2c9220 */ /* 0x000fe40000410000 */
[----:B---3--:R-:W-:Y:S02]  /*5af0*/  @!P1 FMUL.FTZ R39, R16, R37 ;  /* 0x0000002510279220 */ /* 0x008fe40000410000 */
        /* <DEDUP_REMOVED lines=37> */
.L_x_343:
        /* <DEDUP_REMOVED lines=22> */
.L_x_367:
[----:B-123--:R-:W-:Y:S05]  /*5eb0*/  BSYNC B0 ;  /* 0x0000000000007941 */ /* 0x00efea0003800000 */
.L_x_366:
        /* <DEDUP_REMOVED lines=17> */
.L_x_369:
[----:B------:R-:W-:Y:S05]  /*5fd0*/  BSYNC B0 ;  /* 0x0000000000007941 */ /* 0x000fea0003800000 */
.L_x_368:
[----:B--2---:R2:W4:Y:S01]  /*5fe0*/  SHFL.IDX PT, R3, R77, 0x2, 0x1c1f ;  /* 0x005c1f004d037f89 */ /* 0x00452200000e0000 */
[----:B------:R-:W-:Y:S03]  /*5ff0*/  ISETP.GE.AND P0, PT, R12, 0x41, PT ;  /* 0x000000410c00780c */ /* 0x000fe60003f06270 */
        /* <DEDUP_REMOVED lines=14> */
.L_x_359:
[----:B------:R-:W-:Y:S05]  /*60e0*/  BSYNC B2 ;  /* 0x0000000000027941 */ /* 0x000fea0003800000 */
.L_x_342:
[----:B---3--:R-:W-:Y:S01]  /*60f0*/  IMAD.U32 R2, RZ, RZ, UR6 ;  /* 0x00000006ff027e24 */ /* 0x008fe2000f8e00ff */
[----:B------:R-:W-:Y:S01]  /*6100*/  UIMAD UR5, UR6, -0x60, URZ ;  /* 0xffffffa0060578a4 */ /* 0x000fe2000f8e023f */
[----:B------:R-:W-:Y:S02]  /*6110*/  BSSY B0, `(.L_x_370) ;  /* 0x0000072000007945 */ /* 0x000fe40003800000 */
[----:B----4-:R-:W-:Y:S03]  /*6120*/  IMAD.WIDE R2, R2, 0x60, R110 ;  /* 0x0000006002027825 */ /* 0x010fe600078e026e */
[----:B------:R-:W-:Y:S01]  /*6130*/  IADD3 R4, R118, UR5, RZ ;  /* 0x0000000576047c10 */ /* 0x000fe2000fffe0ff */
[----:B------:R-:W-:Y:S03]  /*6140*/  UIADD3 UR5, UR5, UR4, URZ ;  /* 0x0000000405057290 */ /* 0x000fe6000fffe03f */
[C---:B------:R-:W-:Y:S01]  /*6150*/  ISETP.GE.AND P4, PT, R4.reuse, 0x11, PT ;  /* 0x000000110400780c */ /* 0x040fe20003f86270 */
[----:B------:R-:W-:Y:S01]  /*6160*/  UISETP.LT.AND UP0, UPT, UR5, 0x60, UPT ;  /* 0x000000600500788c */ /* 0x000fe2000bf01270 */
[C---:B------:R-:W-:Y:S02]  /*6170*/  ISETP.GE.AND P3, PT, R4.reuse, 0x21, PT ;  /* 0x000000210400780c */ /* 0x040fe40003f66270 */
[C---:B------:R-:W-:Y:S01]  /*6180*/  ISETP.GE.AND P2, PT, R4.reuse, 0x31, PT ;  /* 0x000000310400780c */ /* 0x040fe20003f46270 */
[----:B------:R-:W-:Y:S01]  /*6190*/  USEL UR5, UR5, 0x60, UP0 ;  /* 0x0000006005057887 */ /* 0x000fe20008000000 */
[----:B------:R-:W-:Y:S07]  /*61a0*/  ISETP.GE.AND P1, PT, R4, 0x41, PT ;  /* 0x000000410400780c */ /* 0x000fee0003f26270 */
        /* <DEDUP_REMOVED lines=12> */
[----:B------:R-:W-:Y:S11]  /*6270*/  ISETP.GE.AND P5, PT, R4, 0x1, PT ;  /* 0x000000010400780c */ /* 0x000ff60003fa6270 */
[----:B------:R-:W-:Y:S02]  /*6280*/  @!UPT UIADD3 URZ, URZ, URZ, URZ ;  /* 0x0000003f3f3ff290 */ /* 0x000fe4000fffe03f */
[----:B------:R-:W-:Y:S02]  /*6290*/  @P5 IMAD R3, R3, c[0x0][0x258], RZ ;  /* 0x0000960003035a24 */ /* 0x000fe400078e02ff */
[----:B------:R-:W-:Y:S02]  /*62a0*/  @P5 IMAD.MOV.U32 R4, RZ, RZ, R84 ;  /* 0x000000ffff045224 */ /* 0x000fe400078e0054 */
[----:B------:R-:W-:Y:S04]  /*62b0*/  @P5 IMAD.MOV.U32 R5, RZ, RZ, R88 ;  /* 0x000000ffff055224 */ /* 0x000fe800078e0058 */
[C---:B------:R-:W-:Y:S04]  /*62c0*/  @P5 IMAD.WIDE.U32 R4, R2.reuse, c[0x0][0x258], R4 ;  /* 0x0000960002045a25 */ /* 0x040fe800078e0004 */
[----:B------:R-:W-:Y:S01]  /*62d0*/  @P5 IMAD R2, R2, c[0x0][0x25c], R3 ;  /* 0x0000970002025a24 */ /* 0x000fe200078e0203 */
[C---:B------:R-:W-:Y:S02]  /*62e0*/  @P5 LEA R14, P6, R4.reuse, c[0x0][0x250], 0x1 ;  /* 0x00009400040e5a11 */ /* 0x040fe400078c08ff */
[----:B------:R-:W-:Y:S02]  /*62f0*/  @P4 MOV R3, R88 ;  /* 0x0000005800034202 */ /* 0x000fe40000000f00 */
[----:B------:R-:W-:Y:S04]  /*6300*/  @P5 IADD3 R2, R5, R2, RZ ;  /* 0x0000000205025210 */ /* 0x000fe80007ffe0ff */
[----:B------:R-:W-:Y:S01]  /*6310*/  @P5 LEA.HI.X R15, R4, c[0x0][0x254], R2, 0x1, P6 ;  /* 0x00009500040f5a11 */ /* 0x000fe200030f0c02 */
[----:B------:R-:W-:Y:S02]  /*6320*/  @P4 IMAD R4, R7, c[0x0][0x258], RZ ;  /* 0x0000960007044a24 */ /* 0x000fe400078e02ff */
[----:B------:R-:W-:Y:S02]  /*6330*/  @P4 IMAD.MOV.U32 R2, RZ, RZ, R84 ;  /* 0x000000ffff024224 */ /* 0x000fe400078e0054 */
[C---:B------:R-:W-:Y:S02]  /*6340*/  @P4 IMAD R4, R6.reuse, c[0x0][0x25c], R4 ;  /* 0x0000970006044a24 */ /* 0x040fe400078e0204 */
[----:B------:R-:W-:Y:S04]  /*6350*/  @P4 IMAD.WIDE.U32 R2, R6, c[0x0][0x258], R2 ;  /* 0x0000960006024a25 */ /* 0x000fe800078e0002 */
[----:B------:R-:W-:Y:S01]  /*6360*/  @P4 IMAD.IADD R4, R3, 0x1, R4 ;  /* 0x0000000103044824 */ /* 0x000fe200078e0204 */
[----:B------:R-:W-:Y:S01]  /*6370*/  @P4 LEA R12, P6, R2, c[0x0][0x250], 0x1 ;  /* 0x00009400020c4a11 */ /* 0x000fe200078c08ff */
[----:B------:R-:W-:Y:S02]  /*6380*/  @P3 IMAD.MOV.U32 R3, RZ, RZ, R88 ;  /* 0x000000ffff033224 */ /* 0x000fe400078e0058 */
[----:B------:R-:W-:Y:S01]  /*6390*/  @P0 IMAD R6, R22, c[0x0][0x258], RZ ;  /* 0x0000960016060a24 */ /* 0x000fe200078e02ff */
[----:B------:R-:W-:Y:S01]  /*63a0*/  @P4 LEA.HI.X R13, R2, c[0x0][0x254], R4, 0x1, P6 ;  /* 0x00009500020d4a11 */ /* 0x000fe200030f0c04 */
[----:B------:R-:W-:Y:S01]  /*63b0*/  @P3 IMAD R4, R10, c[0x0][0x258], RZ ;  /* 0x000096000a043a24 */ /* 0x000fe200078e02ff */
[----:B------:R-:W-:Y:S01]  /*63c0*/  @P3 MOV R2, R84 ;  /* 0x0000005400023202 */ /* 0x000fe20000000f00 */
[----:B------:R-:W-:Y:S02]  /*63d0*/  @P0 IMAD R6, R20, c[0x0][0x25c], R6 ;  /* 0x0000970014060a24 */ /* 0x000fe400078e0206 */
[C---:B------:R-:W-:Y:S02]  /*63e0*/  @P3 IMAD R4, R8.reuse, c[0x0][0x25c], R4 ;  /* 0x0000970008043a24 */ /* 0x040fe400078e0204 */
[----:B------:R-:W-:Y:S05]  /*63f0*/  @P3 IMAD.WIDE.U32 R2, R8, c[0x0][0x258], R2 ;  /* 0x0000960008023a25 */ /* 0x000fea00078e0002 */
[C---:B------:R-:W-:Y:S02]  /*6400*/  @P3 LEA R10, P6, R2.reuse, c[0x0][0x250], 0x1 ;  /* 0x00009400020a3a11 */ /* 0x040fe400078c08ff */
[----:B------:R-:W-:Y:S02]  /*6410*/  @P3 IADD3 R4, R3, R4, RZ ;  /* 0x0000000403043210 */ /* 0x000fe40007ffe0ff */
[----:B------:R-:W-:Y:S02]  /*6420*/  @P2 MOV R3, R88 ;  /* 0x0000005800032202 */ /* 0x000fe40000000f00 */
[----:B------:R-:W-:Y:S01]  /*6430*/  @P3 LEA.HI.X R11, R2, c[0x0][0x254], R4, 0x1, P6 ;  /* 0x00009500020b3a11 */ /* 0x000fe200030f0c04 */
[----:B------:R-:W-:Y:S02]  /*6440*/  @P2 IMAD R4, R17, c[0x0][0x258], RZ ;  /* 0x0000960011042a24 */ /* 0x000fe400078e02ff */
[----:B------:R-:W-:Y:S02]  /*6450*/  @P2 IMAD.MOV.U32 R2, RZ, RZ, R84 ;  /* 0x000000ffff022224 */ /* 0x000fe400078e0054 */
[C---:B------:R-:W-:Y:S02]  /*6460*/  @P2 IMAD R4, R9.reuse, c[0x0][0x25c], R4 ;  /* 0x0000970009042a24 */ /* 0x040fe400078e0204 */
[----:B------:R-:W-:Y:S04]  /*6470*/  @P2 IMAD.WIDE.U32 R2, R9, c[0x0][0x258], R2 ;  /* 0x0000960009022a25 */ /* 0x000fe800078e0002 */
[----:B------:R-:W-:Y:S01]  /*6480*/  @P2 IMAD.IADD R4, R3, 0x1, R4 ;  /* 0x0000000103042824 */ /* 0x000fe200078e0204 */
[C---:B------:R-:W-:Y:S01]  /*6490*/  @P2 LEA R8, P6, R2.reuse, c[0x0][0x250], 0x1 ;  /* 0x0000940002082a11 */ /* 0x040fe200078c08ff */
[----:B------:R-:W-:Y:S03]  /*64a0*/  @P1 IMAD.MOV.U32 R3, RZ, RZ, R88 ;  /* 0x000000ffff031224 */ /* 0x000fe600078e0058 */
[----:B------:R-:W-:Y:S01]  /*64b0*/  @P2 LEA.HI.X R9, R2, c[0x0][0x254], R4, 0x1, P6 ;  /* 0x0000950002092a11 */ /* 0x000fe200030f0c04 */
[----:B------:R-:W-:Y:S01]  /*64c0*/  @P1 IMAD R4, R21, c[0x0][0x258], RZ ;  /* 0x0000960015041a24 */ /* 0x000fe200078e02ff */
[----:B------:R-:W-:Y:S03]  /*64d0*/  @P1 MOV R2, R84 ;  /* 0x0000005400021202 */ /* 0x000fe60000000f00 */
[C---:B------:R-:W-:Y:S02]  /*64e0*/  @P1 IMAD R4, R16.reuse, c[0x0][0x25c], R4 ;  /* 0x0000970010041a24 */ /* 0x040fe400078e0204 */
[----:B------:R-:W-:Y:S05]  /*64f0*/  @P1 IMAD.WIDE.U32 R2, R16, c[0x0][0x258], R2 ;  /* 0x0000960010021a25 */ /* 0x000fea00078e0002 */
[----:B------:R-:W-:Y:S02]  /*6500*/  @P1 IADD3 R3, R3, R4, RZ ;  /* 0x0000000403031210 */ /* 0x000fe40007ffe0ff */
[C---:B------:R-:W-:Y:S04]  /*6510*/  @P1 LEA R4, P6, R2.reuse, c[0x0][0x250], 0x1 ;  /* 0x0000940002041a11 */ /* 0x040fe800078c08ff */
[----:B------:R-:W-:Y:S01]  /*6520*/  @P1 LEA.HI.X R5, R2, c[0x0][0x254], R3, 0x1, P6 ;  /* 0x0000950002051a11 */ /* 0x000fe200030f0c03 */
[----:B------:R-:W-:Y:S01]  /*6530*/  @P0 IMAD.MOV.U32 R2, RZ, RZ, R84 ;  /* 0x000000ffff020224 */ /* 0x000fe200078e0054 */
[----:B------:R-:W-:Y:S05]  /*6540*/  @P0 MOV R3, R88 ;  /* 0x0000005800030202 */ /* 0x000fea0000000f00 */
[----:B------:R-:W-:Y:S04]  /*6550*/  @P0 IMAD.WIDE.U32 R2, R20, c[0x0][0x258], R2 ;  /* 0x0000960014020a25 */ /* 0x000fe800078e0002 */
[----:B------:R-:W-:Y:S01]  /*6560*/  @P0 IMAD.IADD R3, R3, 0x1, R6 ;  /* 0x0000000103030824 */ /* 0x000fe200078e0206 */
        /* <DEDUP_REMOVED lines=16> */
[C---:B-----5:R-:W-:Y:S02]  /*6670*/  IMAD R4, R87.reuse, c[0x0][0x20c], R2 ;  /* 0x0000830057047a24 */ /* 0x060fe400078e0202 */
[----:B------:R-:W-:Y:S05]  /*6680*/  IMAD.WIDE.U32 R2, R87, c[0x0][0x208], RZ ;  /* 0x0000820057027a25 */ /* 0x000fea00078e00ff */
[----:B------:R-:W-:Y:S01]  /*6690*/  IADD3 R3, R3, R4, RZ ;  /* 0x0000000403037210 */ /* 0x000fe20007ffe0ff */
[----:B------:R-:W-:Y:S04]  /*66a0*/  IMAD R4, R100, c[0x0][0x218], RZ ;  /* 0x0000860064047a24 */ /* 0x000fe800078e02ff */
[C---:B------:R-:W-:Y:S01]  /*66b0*/  IMAD.WIDE.U32 R2, R83.reuse, c[0x0][0x218], R2 ;  /* 0x0000860053027a25 */ /* 0x040fe200078e0002 */
[----:B------:R-:W-:Y:S04]  /*66c0*/  DEPBAR.LE SB0, 0x0 ;  /* 0x000080000000791a */ /* 0x000fe80000000000 */
[----:B------:R-:W-:Y:S01]  /*66d0*/  BAR.SYNC.DEFER_BLOCKING 0x0 ;  /* 0x0000000000007b1d */ /* 0x000fe20000010000 */
[----:B------:R-:W-:Y:S01]  /*66e0*/  IMAD R4, R83, c[0x0][0x21c], R4 ;  /* 0x0000870053047a24 */ /* 0x000fe200078e0204 */
[----:B------:R-:W-:Y:S04]  /*66f0*/  IADD3 R2, P0, R2, UR46, RZ ;  /* 0x0000002e02027c10 */ /* 0x000fe8000ff1e0ff */
[----:B------:R-:W-:Y:S02]  /*6700*/  IADD3.X R3, R3, UR19, R4, P0, !PT ;  /* 0x0000001303037c10 */ /* 0x000fe400087fe404 */
[C---:B---3--:R-:W-:Y:S04]  /*6710*/  LEA R14, P0, R2.reuse, c[0x0][0x1f8], 0x1 ;  /* 0x00007e00020e7a11 */ /* 0x048fe800078008ff */
[----:B------:R-:W-:Y:S02]  /*6720*/  LEA.HI.X R12, R2, c[0x0][0x1fc], R3, 0x1, P0 ;  /* 0x00007f00020c7a11 */ /* 0x000fe400000f0c03 */
[----:B------:R1:W3:Y:S01]  /*6730*/  SHFL.IDX PT, R2, R14, RZ, 0x1c1f ;  /* 0x001c1fff0e027589 */ /* 0x0002e200000e0000 */
[----:B------:R-:W-:Y:S07]  /*6740*/  ISETP.GE.AND P0, PT, R13, 0x1, PT ;  /* 0x000000010d00780c */ /* 0x000fee0003f06270 */
[----:B------:R1:W4:Y:S06]  /*6750*/  SHFL.IDX PT, R3, R12, RZ, 0x1c1f ;  /* 0x001c1fff0c037589 */ /* 0x00032c00000e0000 */
[----:B------:R-:W-:-:S05]  /*6760*/  @!P0 BRA `(.L_x_371) ;  /* 0x000000c000008947 */ /* 0x000fca0003800000 */
[C---:B------:R-:W-:Y:S11]  /*6770*/  ISETP.GE.AND P1, PT, R18.reuse, c[0x0][0x1d4], PT ;  /* 0x0000750012007a0c */ /* 0x040ff60003f26270 */
[----:B------:R-:W-:Y:S02]  /*6780*/  @!UPT UIADD3 URZ, URZ, URZ, URZ ;  /* 0x0000003f3f3ff290 */ /* 0x000fe4000fffe03f */
[----:B-1----:R-:W1:Y:S01]  /*6790*/  @!P1 LDS.128 R8, [R80] ;  /* 0x0000000050089984 */ /* 0x002e620000000c00 */
[CC--:B---3--:R-:W-:Y:S04]  /*67a0*/  @!P1 LEA R4, P0, R18.reuse, R2.reuse, 0x1 ;  /* 0x0000000212049211 */ /* 0x0c8fe800078008ff */
[-C--:B----4-:R-:W-:Y:S02]  /*67b0*/  @!P1 LEA.HI.X R5, R18, R3.reuse, R19, 0x1, P0 ;  /* 0x0000000312059211 */ /* 0x090fe400000f0c13 */
[----:B------:R-:W-:Y:S11]  /*67c0*/  ISETP.GE.AND P0, PT, R86, c[0x0][0x1d4], PT ;  /* 0x0000750056007a0c */ /* 0x000ff60003f06270 */
[----:B------:R-:W-:Y:S02]  /*67d0*/  @!UPT UIADD3 URZ, URZ, URZ, URZ ;  /* 0x0000003f3f3ff290 */ /* 0x000fe4000fffe03f */
[C---:B------:R-:W-:Y:S04]  /*67e0*/  @!P0 LEA R2, P2, R76.reuse, R2, 0x1 ;  /* 0x000000024c028211 */ /* 0x040fe800078408ff */
[----:B------:R-:W-:Y:S01]  /*67f0*/  @!P0 LEA.HI.X R3, R76, R3, R82, 0x1, P2 ;  /* 0x000000034c038211 */ /* 0x000fe200010f0c52 */
[----:B-1----:R-:W-:Y:S04]  /*6800*/  @!P1 ST.E.128 [R4.64], R8 ;  /* 0x0000000804009985 */ /* 0x002fe8000c101d0e */
[----:B------:R-:W1:Y:S04]  /*6810*/  @!P0 LDS.128 R4, [R81] ;  /* 0x0000000051048984 */ /* 0x000e680000000c00 */
[----:B-1----:R1:W-:Y:S02]  /*6820*/  @!P0 ST.E.128 [R2.64], R4 ;  /* 0x0000000402008985 */ /* 0x0023e4000c101d0e */
.L_x_371:
[----:B------:R-:W-:Y:S05]  /*6830*/  BSYNC B0 ;  /* 0x0000000000007941 */ /* 0x000fea0003800000 */
.L_x_370:
[----:B-1--4-:R1:W4:Y:S01]  /*6840*/  SHFL.IDX PT, R3, R12, 0x1, 0x1c1f ;  /* 0x003c1f000c037f89 */ /* 0x01232200000e0000 */
        /* <DEDUP_REMOVED lines=16> */
.L_x_373:
[----:B------:R-:W-:Y:S05]  /*6950*/  BSYNC B0 ;  /* 0x0000000000007941 */ /* 0x000fea0003800000 */
.L_x_372:
[----:B---34-:R3:W4:Y:S01]  /*6960*/  SHFL.IDX PT, R3, R12, 0x2, 0x1c1f ;  /* 0x005c1f000c037f89 */ /* 0x01872200000e0000 */
[----:B------:R-:W-:Y:S01]  /*6970*/  ISETP.GE.AND P0, PT, R13, 0x41, PT ;  /* 0x000000410d00780c */ /* 0x000fe20003f06270 */
[----:B------:R-:W-:Y:S02]  /*6980*/  BSSY B0, `(.L_x_374) ;  /* 0x000000f000007945 */ /* 0x000fe40003800000 */
        /* <DEDUP_REMOVED lines=14> */
.L_x_375:
[----:B------:R-:W-:Y:S05]  /*6a70*/  BSYNC B0 ;  /* 0x0000000000007941 */ /* 0x000fea0003800000 */
.L_x_374:
[----:B------:R-:W-:Y:S02]  /*6a80*/  UISETP.GT.AND UP0, UPT, UR6, UR24, UPT ;  /* 0x000000180600728c */ /* 0x000fe4000bf04270 */
[----:B------:R-:W-:Y:S04]  /*6a90*/  UIADD3 UR6, UR6, -0x1, URZ ;  /* 0xffffffff06067890 */ /* 0x000fe8000fffe03f */
[----:B------:R-:W-:Y:S05]  /*6aa0*/  PLOP3.LUT P0, PT, PT, PT, UP0, 0x80, 0x0 ;  /* 0x000000000000781c */ /* 0x000fea0003f0f008 */
[----:B------:R-:W-:Y:S02]  /*6ab0*/  @UP0 UIMAD UR5, UR27, UR6, URZ ;  /* 0x000000061b0502a4 */ /* 0x000fe4000f8e023f */
[----:B------:R-:W-:Y:S04]  /*6ac0*/  @UP0 USHF.R.S32.HI UR21, URZ, 0x1f, UR6 ;  /* 0x0000001f3f150899 */ /* 0x000fe80008011406 */
[----:B-1----:R-:W-:Y:S02]  /*6ad0*/  IMAD.U32 R4, RZ, RZ, UR5 ;  /* 0x00000005ff047e24 */ /* 0x002fe4000f8e00ff */
[----:B------:R-:W-:Y:S02]  /*6ae0*/  @P0 IMAD.MOV.U32 R2, RZ, RZ, R116 ;  /* 0x000000ffff020224 */ /* 0x000fe400078e0074 */
[----:B----4-:R-:W-:Y:S01]  /*6af0*/  @P0 IMAD.MOV.U32 R3, RZ, RZ, R113 ;  /* 0x000000ffff030224 */ /* 0x010fe200078e0071 */
[----:B------:R-:W-:Y:S11]  /*6b00*/  PLOP3.LUT P0, PT, PT, PT, UP0, 0x80, 0x0 ;  /* 0x000000000000781c */ /* 0x000ff60003f0f008 */
[----:B------:R-:W-:Y:S02]  /*6b10*/  @!UPT UIADD3 URZ, URZ, URZ, URZ ;  /* 0x0000003f3f3ff290 */ /* 0x000fe4000fffe03f */
[C---:B------:R-:W-:Y:S01]  /*6b20*/  @P0 IMAD.WIDE.U32 R2, R144.reuse, UR6, R2 ;  /* 0x0000000690020c25 */ /* 0x040fe2000f8e0002 */
[----:B------:R-:W-:Y:S11]  /*6b30*/  PLOP3.LUT P0, PT, PT, PT, UP0, 0x80, 0x0 ;  /* 0x000000000000781c */ /* 0x000ff60003f0f008 */
[----:B------:R-:W-:Y:S02]  /*6b40*/  @!UPT UIADD3 URZ, URZ, URZ, URZ ;  /* 0x0000003f3f3ff290 */ /* 0x000fe4000fffe03f */
[----:B------:R-:W-:Y:S01]  /*6b50*/  @P0 IMAD R4, R144, UR21, R4 ;  /* 0x0000001590040c24 */ /* 0x000fe2000f8e0204 */
[----:B------:R-:W-:Y:S11]  /*6b60*/  PLOP3.LUT P0, PT, PT, PT, UP0, 0x80, 0x0 ;  /* 0x000000000000781c */ /* 0x000ff60003f0f008 */
[----:B------:R-:W-:Y:S02]  /*6b70*/  @!UPT UIADD3 URZ, URZ, URZ, URZ ;  /* 0x0000003f3f3ff290 */ /* 0x000fe4000fffe03f */
[----:B------:R-:W-:Y:S01]  /*6b80*/  @P0 IMAD.IADD R4, R3, 0x1, R4 ;  /* 0x0000000103040824 */ /* 0x000fe200078e0204 */
[----:B------:R-:W-:Y:S11]  /*6b90*/  PLOP3.LUT P0, PT, PT, PT, UP0, 0x80, 0x0 ;  /* 0x000000000000781c */ /* 0x000ff60003f0f008 */
[----:B------:R-:W-:Y:S02]  /*6ba0*/  @!UPT UIADD3 URZ, URZ, URZ, URZ ;  /* 0x0000003f3f3ff290 */ /* 0x000fe4000fffe03f */
[C---:B---3--:R-:W-:Y:S02]  /*6bb0*/  @P0 LEA R12, P1, R2.reuse, c[0x0][0x220], 0x1 ;  /* 0x00008800020c0a11 */ /* 0x048fe400078208ff */
[----:B------:R-:W-:Y:S11]  /*6bc0*/  PLOP3.LUT P0, PT, PT, PT, UP0, 0x80, 0x0 ;  /* 0x000000000000781c */ /* 0x000ff60003f0f008 */
[----:B------:R-:W-:Y:S02]  /*6bd0*/  @!UPT UIADD3 URZ, URZ, URZ, URZ ;  /* 0x0000003f3f3ff290 */ /* 0x000fe4000fffe03f */
[----:B------:R-:W-:Y:S02]  /*6be0*/  @P0 LEA.HI.X R2, R2, c[0x0][0x224], R4, 0x1, P1 ;  /* 0x0000890002020a11 */ /* 0x000fe400008f0c04 */
[----:B------:R-:W-:Y:S11]  /*6bf0*/  PLOP3.LUT P0, PT, PT, PT, UP0, 0x80, 0x0 ;  /* 0x000000000000781c */ /* 0x000ff60003f0f008 */
[----:B------:R-:W-:Y:S02]  /*6c00*/  @!UPT UIADD3 URZ, URZ, URZ, URZ ;  /* 0x0000003f3f3ff290 */ /* 0x000fe4000fffe03f */
[-C--:B------:R-:W-:Y:S02]  /*6c10*/  @P0 IADD3 R10, P1, R12, R136.reuse, RZ ;  /* 0x000000880c0a0210 */ /* 0x080fe40007f3e0ff */
[----:B------:R-:W-:Y:S11]  /*6c20*/  PLOP3.LUT P0, PT, PT, PT, UP0, 0x80, 0x0 ;  /* 0x000000000000781c */ /* 0x000ff60003f0f008 */
[----:B------:R-:W-:Y:S02]  /*6c30*/  @!UPT UIADD3 URZ, URZ, URZ, URZ ;  /* 0x0000003f3f3ff290 */ /* 0x000fe4000fffe03f */
[--C-:B------:R-:W-:Y:S01]  /*6c40*/  @P0 IMAD.X R11, R2, 0x1, R133.reuse, P1 ;  /* 0x00000001020b0824 */ /* 0x100fe200008e0685 */
        /* <DEDUP_REMOVED lines=20> */
[----:B------:R-:W-:Y:S02]  /*6d90*/  @P0 IADD3 R14, P1, R4, R136, RZ ;  /* 0x00000088040e0210 */ /* 0x000fe40007f3e0ff */
[----:B------:R-:W-:Y:S11]  /*6da0*/  PLOP3.LUT P0, PT, PT, PT, UP0, 0x80, 0x0 ;  /* 0x000000000000781c */ /* 0x000ff60003f0f008 */
[----:B------:R-:W-:Y:S02]  /*6db0*/  @!UPT UIADD3 URZ, URZ, URZ, URZ ;  /* 0x0000003f3f3ff290 */ /* 0x000fe4000fffe03f */
[----:B------:R-:W-:Y:S01]  /*6dc0*/  @P0 IMAD.X R3, R5, 0x1, R133, P1 ;  /* 0x0000000105030824 */ /* 0x000fe200008e0685 */
[----:B------:R-:W-:Y:S11]  /*6dd0*/  PLOP3.LUT P0, PT, PT, PT, UP0, 0x80, 0x0 ;  /* 0x000000000000781c */ /* 0x000ff60003f0f008 */
[----:B------:R-:W-:Y:S02]  /*6de0*/  @!UPT UIADD3 URZ, URZ, URZ, URZ ;  /* 0x0000003f3f3ff290 */ /* 0x000fe4000fffe03f */
[----:B------:R-:W-:Y:S01]  /*6df0*/  @P0 IMAD.MOV.U32 R13, RZ, RZ, R2 ;  /* 0x000000ffff0d0224 */ /* 0x000fe200078e0002 */
[----:B------:R-:W-:Y:S11]  /*6e00*/  PLOP3.LUT P0, PT, PT, PT, UP0, 0x80, 0x0 ;  /* 0x000000000000781c */ /* 0x000ff60003f0f008 */
[----:B------:R-:W-:Y:S02]  /*6e10*/  @!UPT UIADD3 URZ, URZ, URZ, URZ ;  /* 0x0000003f3f3ff290 */ /* 0x000fe4000fffe03f */
[----:B------:R-:W-:Y:S01]  /*6e20*/  @!PT LDS RZ, [RZ] ;  /* 0x00000000fffff984 */ /* 0x000fe20000000800 */
[----:B------:R-:W-:Y:S01]  /*6e30*/  @!PT LDS RZ, [RZ] ;  /* 0x00000000fffff984 */ /* 0x000fe20000000800 */
[----:B------:R-:W-:Y:S01]  /*6e40*/  @!PT LDS RZ, [RZ] ;  /* 0x00000000fffff984 */ /* 0x000fe20000000800 */
[----:B------:R1:W-:Y:S01]  /*6e50*/  @P0 LDGSTS.E.BYPASS.LTC128B.128 [R79+0x3100], [R12.64], !P6 ;  /* 0x031000000c4f0fae */ /* 0x0003e2000f101d4e */
[----:B------:R-:W-:Y:S02]  /*6e60*/  PLOP3.LUT P0, PT, PT, PT, UP0, 0x80, 0x0 ;  /* 0x000000000000781c */ /* 0x000fe40003f0f008 */
[----:B------:R-:W-:Y:S11]  /*6e70*/  PLOP3.LUT P0, PT, PT, PT, UP0, 0x80, 0x0 ;  /* 0x000000000000781c */ /* 0x000ff60003f0f008 */
[----:B------:R-:W-:Y:S02]  /*6e80*/  @!UPT UIADD3 URZ, URZ, URZ, URZ ;  /* 0x0000003f3f3ff290 */ /* 0x000fe4000fffe03f */
        /* <DEDUP_REMOVED lines=13> */
[----:B------:R-:W-:Y:S11]  /*6f60*/  PLOP3.LUT P0, PT, PT, PT, UP0, 0x80, 0x0 ;  /* 0x000000000000781c */ /* 0x000ff60003f0f008 */
[----:B------:R-:W-:Y:S02]  /*6f70*/  @!UPT UIADD3 URZ, URZ, URZ, URZ ;  /* 0x0000003f3f3ff290 */ /* 0x000fe4000fffe03f */
[----:B------:R-:W-:Y:S01]  /*6f80*/  @P0 IMAD.MOV.U32 R2, RZ, RZ, R14 ;  /* 0x000000ffff020224 */ /* 0x000fe200078e000e */
[----:B------:R-:W-:Y:S11]  /*6f90*/  PLOP3.LUT P0, PT, PT, PT, UP0, 0x80, 0x0 ;  /* 0x000000000000781c */ /* 0x000ff60003f0f008 */
[----:B------:R-:W-:Y:S02]  /*6fa0*/  @!UPT UIADD3 URZ, URZ, URZ, URZ ;  /* 0x0000003f3f3ff290 */ /* 0x000fe4000fffe03f */
[----:B------:R1:W-:Y:S01]  /*6fb0*/  @P0 LDGSTS.E.BYPASS.LTC128B.128 [R79+0x5900], [R2.64], !P6 ;  /* 0x05900000024f0fae */ /* 0x0003e2000f101d4e */
[----:B------:R-:W-:Y:S05]  /*6fc0*/  PLOP3.LUT P0, PT, PT, PT, UP0, 0x80, 0x0 ;  /* 0x000000000000781c */ /* 0x000fea0003f0f008 */
[----:B------:R-:W0:Y:S08]  /*6fd0*/  LDGDEPBAR ;  /* 0x00000000000079af */ /* 0x000e300000000000 */
[----:B------:R-:W-:-:S05]  /*6fe0*/  @P0 BRA `(.L_x_376) ;  /* 0xffffb00000000947 */ /* 0x000fca000383ffff */
[----:B------:R-:W-:Y:S06]  /*6ff0*/  BAR.SYNC.DEFER_BLOCKING 0x0 ;  /* 0x0000000000007b1d */ /* 0x000fec0000010000 */
.L_x_341:
[----:B------:R-:W-:Y:S02]  /*7000*/  UISETP.NE.AND UP1, UPT, UR13, URZ, UPT ;  /* 0x0000003f0d00728c */ /* 0x000fe4000bf25270 */
[----:B------:R-:W-:-:S02]  /*7010*/  UISETP.NE.AND UP0, UPT, UR12, URZ, UPT ;  /* 0x0000003f0c00728c */ /* 0x000fc4000bf05270 */
[----:B------:R-:W-:Y:S02]  /*7020*/  UIADD3 UR6, UR17, 0x7f, URZ ;  /* 0x0000007f11067890 */ /* 0x000fe4000fffe03f */
[----:B------:R-:W-:Y:S02]  /*7030*/  ULDC.64 UR4, c[0x0][0x2c8] ;  /* 0x0000b20000047ab9 */ /* 0x000fe40000000a00 */
[----:B------:R-:W-:Y:S01]  /*7040*/  UIMAD.WIDE.U32 UR18, UR6, UR4, URZ ;  /* 0x00000004061272a5 */ /* 0x000fe2000f8e003f */
[----:B------:R-:W-:-:S03]  /*7050*/  PLOP3.LUT P0, PT, PT, PT, UP0, 0x40, 0x0 ;  /* 0x000000000000781c */ /* 0x000fc60003f0e808 */
[----:B------:R-:W-:-:S03]  /*7060*/  @UP1 USHF.R.U32.HI UR6, URZ, UR5, UR19 ;  /* 0x000000053f061299 */ /* 0x000fc60008011613 */
[----:B------:R-:W-:Y:S02]  /*7070*/  ULDC UR18, c[0x0][0x328] ;  /* 0x0000ca0000127ab9 */ /* 0x000fe40000000800 */
[----:B------:R-:W-:-:S04]  /*7080*/  UIADD3 UR26, UR26, UR6, URZ ;  /* 0x000000061a1a7290 */ /* 0x000fc8000fffe03f */
[----:B------:R-:W-:Y:S01]  /*7090*/  UIADD3 UR18, UR26, UR18, URZ ;  /* 0x000000121a127290 */ /* 0x000fe2000fffe03f */
[----:B------:R-:W-:Y:S05]  /*70a0*/  @P0 BRA `(.L_x_377) ;  /* 0x0000013000000947 */ /* 0x000fea0003800000 */
[----:B------:R-:W-:Y:S01]  /*70b0*/  ISETP.LT.AND P0, PT, RZ, UR26, PT ;  /* 0x0000001aff007c0c */ /* 0x000fe2000bf01270 */
[----:B------:R-:W-:Y:S02]  /*70c0*/  UIADD3 UR19, UR26, -0x1, URZ ;  /* 0xffffffff1a137890 */ /* 0x000fe4000fffe03f */
[----:B------:R-:W-:-:S10]  /*70d0*/  ULDC UR6, c[0x0][0x32c] ;  /* 0x0000cb0000067ab9 */ /* 0x000fd40000000800 */
        /* <DEDUP_REMOVED lines=8> */
.L_x_378:
[----:B------:R-:W-:Y:S02]  /*7160*/  UISETP.NE.AND UP0, UPT, UR6, 0x1, UPT ;  /* 0x000000010600788c */ /* 0x000fe4000bf05270 */
[----:B------:R-:W-:Y:S02]  /*7170*/  ULDC.64 UR4, c[0x0][0x330] ;  /* 0x0000cc0000047ab9 */ /* 0x000fe40000000a00 */
[----:B------:R-:W-:-:S07]  /*7180*/  UIMAD.WIDE.U32 UR20, UR19, UR4, URZ ;  /* 0x00000004131472a5 */ /* 0x000fce000f8e003f */
[----:B------:R-:W-:Y:S02]  /*7190*/  @UP0 USHF.R.U32.HI UR19, URZ, UR5, UR21 ;  /* 0x000000053f130299 */ /* 0x000fe40008011615 */
.L_x_379:
[----:B------:R-:W-:Y:S02]  /*71a0*/  ULDC UR4, c[0x0][0x32c] ;  /* 0x0000cb0000047ab9 */ /* 0x000fe40000000800 */
[----:B------:R-:W-:-:S04]  /*71b0*/  UIMAD UR4, UR19, UR6, UR4 ;  /* 0x00000006130472a4 */ /* 0x000fc8000f8e0204 */
[----:B------:R-:W-:-:S04]  /*71c0*/  UISETP.LT.AND UP0, UPT, UR18, UR4, UPT ;  /* 0x000000041200728c */ /* 0x000fc8000bf01270 */
[----:B------:R-:W-:Y:S02]  /*71d0*/  USEL UR18, UR18, UR4, UP0 ;  /* 0x0000000412127287 */ /* 0x000fe40008000000 */
.L_x_377:
[----:B------:R-:W-:Y:S02]  /*71e0*/  UISETP.NE.AND UP0, UPT, UR13, URZ, UPT ;  /* 0x0000003f0d00728c */ /* 0x000fe4000bf05270 */
[----:B------:R-:W-:Y:S02]  /*71f0*/  UIADD3 UR20, UR18, 0x5f, URZ ;  /* 0x0000005f12147890 */ /* 0x000fe4000fffe03f */
[----:B------:R-:W-:Y:S02]  /*7200*/  ULDC.64 UR4, c[0x0][0x2c8] ;  /* 0x0000b20000047ab9 */ /* 0x000fe40000000a00 */
[----:B------:R-:W-:Y:S02]  /*7210*/  UISETP.NE.AND UP1, UPT, UR12, URZ, UPT ;  /* 0x0000003f0c00728c */ /* 0x000fe4000bf25270 */
[----:B------:R-:W-:Y:S02]  /*7220*/  UIMAD.WIDE.U32 UR26, UR17, UR4, URZ ;  /* 0x00000004111a72a5 */ /* 0x000fe4000f8e003f */
[----:B------:R-:W-:-:S02]  /*7230*/  UIMAD.WIDE UR20, UR20, 0x2aaaaaab, URZ ;  /* 0x2aaaaaab141478a5 */ /* 0x000fc4000f8e023f */
[----:B------:R-:W-:Y:S01]  /*7240*/  PLOP3.LUT P0, PT, PT, PT, UP1, 0x40, 0x0 ;  /* 0x000000000000781c */ /* 0x000fe20003f0e818 */
[----:B------:R-:W-:Y:S02]  /*7250*/  UMOV UR4, UR17 ;  /* 0x0000001100047c82 */ /* 0x000fe40008000000 */
[----:B------:R-:W-:Y:S02]  /*7260*/  USHF.R.U32.HI UR18, URZ, 0x1f, UR21 ;  /* 0x0000001f3f127899 */ /* 0x000fe40008011615 */
[----:B------:R-:W-:Y:S02]  /*7270*/  @UP0 UMOV UR19, UR27 ;  /* 0x0000001b00130c82 */ /* 0x000fe40008000000 */
[----:B------:R-:W-:Y:S02]  /*7280*/  @UP0 USHF.R.U32.HI UR4, URZ, UR5, UR19 ;  /* 0x000000053f040299 */ /* 0x000fe40008011613 */
        /* <DEDUP_REMOVED lines=15> */
[----:B------:R-:W-:-:S05]  /*7380*/  UIMAD.WIDE.U32 UR20, UR18, UR4, URZ ;  /* 0x00000004121472a5 */ /* 0x000fca000f8e003f */
[----:B------:R-:W-:-:S04]  /*7390*/  @UP0 USHF.R.U32.HI UR18, URZ, UR5, UR21 ;  /* 0x000000053f120299 */ /* 0x000fc80008011615 */
[----:B------:R-:W-:Y:S01]  /*73a0*/  ULOP3.LUT UR18, URZ, UR18, URZ, 0x33, !UPT ;  /* 0x000000123f127292 */ /* 0x000fe2000f8e333f */
[----:B------:R-:W-:Y:S05]  /*73b0*/  BRA `(.L_x_382) ;  /* 0x0000005000007947 */ /* 0x000fea0003800000 */
.L_x_381:
[----:B------:R-:W-:Y:S02]  /*73c0*/  ULDC UR4, c[0x0][0x32c] ;  /* 0x0000cb0000047ab9 */ /* 0x000fe40000000800 */
[----:B------:R-:W-:-:S03]  /*73d0*/  UISETP.NE.AND UP0, UPT, UR4, 0x1, UPT ;  /* 0x000000010400788c */ /* 0x000fc6000bf05270 */
[----:B------:R-:W-:Y:S02]  /*73e0*/  ULDC.64 UR4, c[0x0][0x330] ;  /* 0x0000cc0000047ab9 */ /* 0x000fe40000000a00 */
[----:B------:R-:W-:-:S06]  /*73f0*/  UIMAD.WIDE.U32 UR20, UR18, UR4, URZ ;  /* 0x00000004121472a5 */ /* 0x000fcc000f8e003f */
[----:B------:R-:W-:Y:S02]  /*7400*/  @UP0 USHF.R.U32.HI UR18, URZ, UR5, UR21 ;  /* 0x000000053f120299 */ /* 0x000fe40008011615 */
.L_x_382:
[----:B------:R-:W-:Y:S02]  /*7410*/  ULDC UR4, c[0x0][0x32c] ;  /* 0x0000cb0000047ab9 */ /* 0x000fe40000000800 */
[----:B------:R-:W-:-:S04]  /*7420*/  UIMAD UR4, UR18, UR4, URZ ;  /* 0x00000004120472a4 */ /* 0x000fc8000f8e023f */
[----:B------:R-:W-:-:S04]  /*7430*/  UISETP.LT.AND UP0, UPT, UR6, UR4, UPT ;  /* 0x000000040600728c */ /* 0x000fc8000bf01270 */
[----:B------:R-:W-:-:S04]  /*7440*/  USEL UR6, UR6, UR4, !UP0 ;  /* 0x0000000406067287 */ /* 0x000fc8000c000000 */
.L_x_380:
[----:B------:R-:W-:Y:S01]  /*7450*/  UIMAD.WIDE UR4, UR6, 0x2aaaaaab, URZ ;  /* 0x2aaaaaab060478a5 */ /* 0x000fe2000f8e023f */
[----:B------:R-:W-:Y:S01]  /*7460*/  PLOP3.LUT P4, PT, PT, PT, PT, 0x80, 0x0 ;  /* 0x000000000000781c */ /* 0x000fe20003f8f070 */
[----:B------:R-:W-:Y:S01]  /*7470*/  CS2R R126, SRZ ;  /* 0x00000000007e7805 */ /* 0x000fe2000001ff00 */
[----:B------:R-:W-:Y:S01]  /*7480*/  CS2R R124, SRZ ;  /* 0x00000000007c7805 */ /* 0x000fe2000001ff00 */
[----:B------:R-:W-:Y:S01]  /*7490*/  USHF.R.U32.HI UR4, URZ, 0x1f, UR5 ;  /* 0x0000001f3f047899 */ /* 0x000fe20008011605 */
[----:B------:R-:W-:Y:S01]  /*74a0*/  CS2R R170, SRZ ;  /* 0x0000000000aa7805 */ /* 0x000fe2000001ff00 */
[----:B------:R-:W-:Y:S01]  /*74b0*/  CS2R R168, SRZ ;  /* 0x0000000000a87805 */ /* 0x000fe2000001ff00 */
[----:B-1----:R-:W-:Y:S01]  /*74c0*/  CS2R R12, SRZ ;  /* 0x00000000000c7805 */ /* 0x002fe2000001ff00 */
[----:B------:R-:W-:Y:S01]  /*74d0*/  ULEA.HI.SX32 UR4, UR5, UR4, 0x1c ;  /* 0x0000000405047291 */ /* 0x000fe2000f8fe23f */
[----:B------:R-:W-:Y:S01]  /*74e0*/  IMAD.MOV.U32 R122, RZ, RZ, RZ ;  /* 0x000000ffff7a7224 */ /* 0x000fe200078e00ff */
[----:B------:R-:W-:Y:S01]  /*74f0*/  MOV R16, RZ ;  /* 0x000000ff00107202 */ /* 0x000fe20000000f00 */
[----:B------:R-:W-:Y:S01]  /*7500*/  IMAD.MOV.U32 R120, RZ, RZ, RZ ;  /* 0x000000ffff787224 */ /* 0x000fe200078e00ff */
[----:B------:R-:W-:Y:S01]  /*7510*/  UISETP.LT.AND UP0, UPT, URZ, UR4, UPT ;  /* 0x000000043f00728c */ /* 0x000fe2000bf01270 */
[----:B------:R-:W-:Y:S01]  /*7520*/  IMAD.MOV.U32 R118, RZ, RZ, RZ ;  /* 0x000000ffff767224 */ /* 0x000fe200078e00ff */
[----:B------:R-:W-:Y:S01]  /*7530*/  CS2R R18, SRZ ;  /* 0x0000000000127805 */ /* 0x000fe2000001ff00 */
[----:B------:R-:W-:Y:S01]  /*7540*/  MOV R116, RZ ;  /* 0x000000ff00747202 */ /* 0x000fe20000000f00 */
[----:B------:R-:W-:Y:S01]  /*7550*/  USEL UR18, URZ, UR4, !UP0 ;  /* 0x000000043f127287 */ /* 0x000fe2000c000000 */
[----:B------:R-:W-:Y:S01]  /*7560*/  CS2R R20, SRZ ;  /* 0x0000000000147805 */ /* 0x000fe2000001ff00 */
[----:B------:R-:W-:Y:S01]  /*7570*/  IMAD.MOV.U32 R166, RZ, RZ, RZ ;  /* 0x000000ffffa67224 */ /* 0x000fe200078e00ff */
[----:B------:R-:W-:Y:S01]  /*7580*/  CS2R R14, SRZ ;  /* 0x00000000000e7805 */ /* 0x000fe2000001ff00 */
[----:B------:R-:W-:Y:S01]  /*7590*/  UISETP.GT.AND UP0, UPT, UR19, UR18, UPT ;  /* 0x000000121300728c */ /* 0x000fe2000bf04270 */
[----:B------:R-:W-:Y:S01]  /*75a0*/  MOV R164, RZ ;  /* 0x000000ff00a47202 */ /* 0x000fe20000000f00 */
[----:B------:R-:W-:Y:S01]  /*75b0*/  IMAD.MOV.U32 R114, RZ, RZ, RZ ;  /* 0x000000ffff727224 */ /* 0x000fe200078e00ff */
[----:B------:R-:W-:Y:S01]  /*75c0*/  MOV R112, RZ ;  /* 0x000000ff00707202 */ /* 0x000fe20000000f00 */
[----:B------:R-:W-:Y:S01]  /*75d0*/  CS2R R110, SRZ ;  /* 0x00000000006e7805 */ /* 0x000fe2000001ff00 */
[----:B------:R-:W-:Y:S01]  /*75e0*/  CS2R R22, SRZ ;  /* 0x0000000000167805 */ /* 0x000fe2000001ff00 */
[----:B------:R-:W-:Y:S01]  /*75f0*/  PLOP3.LUT P0, PT, PT, PT, UP0, 0x80, 0x0 ;  /* 0x000000000000781c */ /* 0x000fe20003f0f008 */
[----:B------:R-:W-:Y:S01]  /*7600*/  IMAD.MOV.U32 R108, RZ, RZ, RZ ;  /* 0x000000ffff6c7224 */ /* 0x000fe200078e00ff */
[----:B------:R-:W-:Y:S01]  /*7610*/  MOV R106, RZ ;  /* 0x000000ff006a7202 */ /* 0x000fe20000000f00 */
[----:B------:R-:W-:Y:S01]  /*7620*/  CS2R R24, SRZ ;  /* 0x0000000000187805 */ /* 0x000fe2000001ff00 */
[----:B------:R-:W-:Y:S01]  /*7630*/  IMAD.MOV.U32 R104, RZ, RZ, RZ ;  /* 0x000000ffff687224 */ /* 0x000fe200078e00ff */
[----:B------:R-:W-:Y:S01]  /*7640*/  CS2R R162, SRZ ;  /* 0x0000000000a27805 */ /* 0x000fe2000001ff00 */
[----:B-----5:R-:W-:Y:S01]  /*7650*/  CS2R R30, SRZ ;  /* 0x00000000001e7805 */ /* 0x020fe2000001ff00 */
[----:B------:R-:W-:Y:S01]  /*7660*/  MOV R160, RZ ;  /* 0x000000ff00a07202 */ /* 0x000fe20000000f00 */
[----:B------:R-:W-:Y:S01]  /*7670*/  IMAD.MOV.U32 R102, RZ, RZ, RZ ;  /* 0x000000ffff667224 */ /* 0x000fe200078e00ff */
[----:B------:R-:W-:Y:S01]  /*7680*/  MOV R100, RZ ;  /* 0x000000ff00647202 */ /* 0x000fe20000000f00 */
[----:B------:R-:W-:Y:S01]  /*7690*/  CS2R R158, SRZ ;  /* 0x00000000009e7805 */ /* 0x000fe2000001ff00 */
[----:B------:R-:W-:Y:S01]  /*76a0*/  IMAD.MOV.U32 R156, RZ, RZ, RZ ;  /* 0x000000ffff9c7224 */ /* 0x000fe200078e00ff */
[----:B------:R-:W-:Y:S01]  /*76b0*/  CS2R R26, SRZ ;  /* 0x00000000001a7805 */ /* 0x000fe2000001ff00 */
        /* <DEDUP_REMOVED lines=12> */
[----:B------:R-:W-:Y:S01]  /*7780*/  CS2R R38, SRZ ;  /* 0x0000000000267805 */ /* 0x000fe2000001ff00 */
[----:B--2---:R-:W-:Y:S01]  /*7790*/  CS2R R36, SRZ ;  /* 0x0000000000247805 */ /* 0x004fe2000001ff00 */
[----:B------:R-:W-:Y:S05]  /*77a0*/  @!P0 BRA `(.L_x_383) ;  /* 0x0001dc9000008947 */ /* 0x000fea0003800000 */
[----:B------:R-:W-:Y:S02]  /*77b0*/  ULDC.64 UR4, c[0x0][0x340] ;  /* 0x0000d00000047ab9 */ /* 0x000fe40000000a00 */
[----:B------:R-:W-:-:S02]  /*77c0*/  UISETP.NE.U32.AND UP0, UPT, URZ, UR4, UPT ;  /* 0x000000043f00728c */ /* 0x000fc4000bf05070 */
[----:B------:R-:W-:Y:S02]  /*77d0*/  ULDC.64 UR20, c[0x0][0x340] ;  /* 0x0000d00000147ab9 */ /* 0x000fe40000000a00 */
[----:B------:R-:W-:Y:S02]  /*77e0*/  UISETP.NE.AND.EX UP0, UPT, URZ, UR5, UPT, UP0 ;  /* 0x000000053f00728c */ /* 0x000fe4000bf05300 */
[----:B------:R-:W-:-:S04]  /*77f0*/  UISETP.NE.AND UP1, UPT, UR13, URZ, UPT ;  /* 0x0000003f0d00728c */ /* 0x000fc8000bf25270 */
[----:B------:R-:W-:-:S05]  /*7800*/  PLOP3.LUT P3, PT, PT, PT, UP0, 0x80, 0x0 ;  /* 0x000000000000781c */ /* 0x000fca0003f6f008 */
[----:B------:R-:W-:Y:S02]  /*7810*/  @UP0 UMOV UR4, 0x4 ;  /* 0x0000000400040882 */ /* 0x000fe40000000000 */
[----:B------:R-:W-:Y:S01]  /*7820*/  @UP0 UIMAD.WIDE UR4, UR11, UR4, UR20 ;  /* 0x000000040b0402a5 */ /* 0x000fe2000f8e0214 */
[----:B------:R-:W-:Y:S01]  /*7830*/  SHF.R.S32.HI R205, RZ, 0x1f, R204 ;  /* 0x0000001fffcd7819 */ /* 0x000fe200000114cc */
[----:B------:R-:W-:Y:S01]  /*7840*/  USHF.R.S32.HI UR6, URZ, 0x1f, UR23 ;  /* 0x0000001f3f067899 */ /* 0x000fe20008011417 */
[----:B------:R-:W-:Y:S01]  /*7850*/  PLOP3.LUT P1, PT, PT, PT, UP1, 0x80, 0x0 ;  /* 0x000000000000781c */ /* 0x000fe20003f2f018 */
[----:B------:R-:W-:Y:S02]  /*7860*/  ULDC.64 UR20, c[0x0][0x348] ;  /* 0x0000d20000147ab9 */ /* 0x000fe40000000a00 */
[----:B------:R-:W-:Y:S02]  /*7870*/  IMAD.U32 R2, RZ, RZ, UR4 ;  /* 0x00000004ff027e24 */ /* 0x000fe4000f8e00ff */
[----:B------:R-:W-:Y:S01]  /*7880*/  IMAD.U32 R3, RZ, RZ, UR5 ;  /* 0x00000005ff037e24 */ /* 0x000fe2000f8e00ff */
[----:B------:R-:W-:-:S04]  /*7890*/  ULDC.64 UR4, c[0x0][0x178] ;  /* 0x00005e0000047ab9 */ /* 0x000fc80000000a00 */
[----:B------:R1:W5:Y:S01]  /*78a0*/  @P3 LDG.E R13, [R2.64] ;  /* 0x0000000e020d3981 */ /* 0x000362000c1e1900 */
[----:B------:R-:W-:Y:S01]  /*78b0*/  UIMAD UR6, UR6, UR4, URZ ;  /* 0x00000004060672a4 */ /* 0x000fe2000f8e023f */
[----:B------:R-:W-:Y:S01]  /*78c0*/  PLOP3.LUT P0, PT, PT, PT, UP1, 0x80, 0x0 ;  /* 0x000000000000781c */ /* 0x000fe20003f0f018 */
[----:B------:R-:W-:Y:S01]  /*78d0*/  UIMAD.WIDE.U32 UR24, UR23, UR4, URZ ;  /* 0x00000004171872a5 */ /* 0x000fe2000f8e003f */
[----:B------:R-:W-:Y:S01]  /*78e0*/  LEA.HI R82, R205, R204, RZ, 0x4 ;  /* 0x000000cccd527211 */ /* 0x000fe200078f20ff */
[----:B------:R-:W-:Y:S01]  /*78f0*/  UIMAD UR23, UR23, UR5, UR6 ;  /* 0x00000005171772a4 */ /* 0x000fe2000f8e0206 */
[----:B------:R-:W-:Y:S01]  /*7900*/  BSSY B0, `(.L_x_384) ;  /* 0x0000053000007945 */ /* 0x000fe20003800000 */
[----:B------:R-:W-:Y:S02]  /*7910*/  UISETP.NE.U32.AND UP0, UPT, URZ, UR20, UPT ;  /* 0x000000143f00728c */ /* 0x000fe4000bf05070 */
[----:B------:R-:W-:Y:S02]  /*7920*/  ULDC.64 UR4, c[0x0][0x1b8] ;  /* 0x00006e0000047ab9 */ /* 0x000fe40000000a00 */
[----:B------:R-:W-:-:S02]  /*7930*/  UIADD3 UR25, UR25, UR23, URZ ;  /* 0x0000001719197290 */ /* 0x000fc4000fffe03f */
[----:B------:R-:W-:Y:S02]  /*7940*/  UIMAD UR6, UR22, UR4, URZ ;  /* 0x00000004160672a4 */ /* 0x000fe4000f8e023f */
[----:B------:R-:W-:Y:S02]  /*7950*/  UISETP.NE.AND.EX UP0, UPT, URZ, UR21, UPT, UP0 ;  /* 0x000000153f00728c */ /* 0x000fe4000bf05300 */
[----:B------:R-:W-:Y:S02]  /*7960*/  USHF.R.S32.HI UR20, URZ, 0x1f, UR11 ;  /* 0x0000001f3f147899 */ /* 0x000fe4000801140b */
[----:B------:R-:W-:Y:S02]  /*7970*/  UIMAD UR6, UR8, UR5, UR6 ;  /* 0x00000005080672a4 */ /* 0x000fe4000f8e0206 */
[----:B------:R-:W-:Y:S02]  /*7980*/  UIMAD.WIDE.U32 UR24, UR8, UR4, UR24 ;  /* 0x00000004081872a5 */ /* 0x000fe4000f8e0018 */
[----:B------:R-:W-:Y:S01]  /*7990*/  USEL UR20, UR20, URZ, !UP0 ;  /* 0x0000003f14147287 */ /* 0x000fe2000c000000 */
[----:B-1----:R-:W-:Y:S01]  /*79a0*/  LEA.HI R2, R205, R204, RZ, 0x3 ;  /* 0x000000cccd027211 */ /* 0x002fe200078f18ff */
[----:B------:R-:W-:-:S02]  /*79b0*/  ULDC.64 UR4, c[0x0][0x1c0] ;  /* 0x0000700000047ab9 */ /* 0x000fc40000000a00 */
[----:B------:R-:W-:Y:S01]  /*79c0*/  USEL UR21, UR11, URZ, !UP0 ;  /* 0x0000003f0b157287 */ /* 0x000fe2000c000000 */
[----:B------:R-:W-:Y:S01]  /*79d0*/  LOP3.LUT R0, R2, 0xfffffff8, RZ, 0xc0, !PT ;  /* 0xfffffff802007812 */ /* 0x000fe200078ec0ff */
[----:B------:R-:W-:Y:S01]  /*79e0*/  UIMAD UR20, UR20, UR4, URZ ;  /* 0x00000004141472a4 */ /* 0x000fe2000f8e023f */
[----:B------:R-:W-:Y:S01]  /*79f0*/  SHF.R.S32.HI R75, RZ, 0x3, R2 ;  /* 0x00000003ff4b7819 */ /* 0x000fe20000011402 */
[----:B------:R-:W-:Y:S02]  /*7a00*/  UIADD3 UR25, UR25, UR6, URZ ;  /* 0x0000000619197290 */ /* 0x000fe4000fffe03f */
[----:B------:R-:W-:Y:S01]  /*7a10*/  IMAD.IADD R6, R204, 0x1, -R0 ;  /* 0x00000001cc067824 */ /* 0x000fe200078e0a00 */
[----:B------:R-:W-:Y:S02]  /*7a20*/  UIMAD UR5, UR21, UR5, UR20 ;  /* 0x00000005150572a4 */ /* 0x000fe4000f8e0214 */
[----:B------:R-:W-:Y:S01]  /*7a30*/  UIMAD.WIDE.U32 UR24, UR21, UR4, UR24 ;  /* 0x00000004151872a5 */ /* 0x000fe2000f8e0018 */
[----:B------:R-:W-:-:S02]  /*7a40*/  IMAD R207, R6, 0x10, R75 ;  /* 0x0000001006cf7824 */ /* 0x000fc400078e024b */
[----:B------:R-:W-:Y:S01]  /*7a50*/  IMAD.SHL.U32 R6, R6, 0x8, RZ ;  /* 0x0000000806067824 */ /* 0x000fe200078e00ff */
[----:B------:R-:W-:Y:S02]  /*7a60*/  UIADD3 UR5, UR25, UR5, URZ ;  /* 0x0000000519057290 */ /* 0x000fe4000fffe03f */
[----:B------:R-:W-:Y:S01]  /*7a70*/  IADD3 R4, R207, UR17, RZ ;  /* 0x00000011cf047c10 */ /* 0x000fe2000fffe0ff */
[----:B------:R-:W-:Y:S01]  /*7a80*/  IMAD.U32 R3, RZ, RZ, UR25 ;  /* 0x00000019ff037e24 */ /* 0x000fe2000f8e00ff */
[----:B------:R-:W-:Y:S01]  /*7a90*/  ULDC UR21, c[0x0][0x2c4] ;  /* 0x0000b10000157ab9 */ /* 0x000fe20000000800 */
[----:B------:R1:W-:Y:S01]  /*7aa0*/  STL [R1+0x14], R207 ;  /* 0x000014cf01007387 */ /* 0x0003e20000100800 */
[----:B------:R-:W-:Y:S01]  /*7ab0*/  IMAD.U32 R3, RZ, RZ, UR5 ;  /* 0x00000005ff037e24 */ /* 0x000fe2000f8e00ff */
[----:B------:R-:W-:Y:S01]  /*7ac0*/  UIMAD UR21, UR10, UR21, URZ ;  /* 0x000000150a1572a4 */ /* 0x000fe2000f8e023f */
[----:B------:R-:W-:Y:S01]  /*7ad0*/  @P1 IMAD.HI.U32 R2, R4, c[0x0][0x2c8], RZ ;  /* 0x0000b20004021a27 */ /* 0x000fe200078e00ff */
[----:B------:R-:W-:-:S03]  /*7ae0*/  ISETP.GE.AND P4, PT, R6, c[0x0][0x198], PT ;  /* 0x0000660006007a0c */ /* 0x000fc60003f86270 */
[----:B------:R-:W-:Y:S01]  /*7af0*/  IMAD.MOV.U32 R0, RZ, RZ, R4 ;  /* 0x000000ffff007224 */ /* 0x000fe200078e0004 */
[----:B------:R-:W-:Y:S01]  /*7b00*/  @P0 SHF.R.U32.HI R0, RZ, c[0x0][0x2cc], R2 ;  /* 0x0000b300ff000a19 */ /* 0x000fe20000011602 */
[----:B------:R-:W-:-:S03]  /*7b10*/  IMAD.U32 R2, RZ, RZ, UR24 ;  /* 0x00000018ff027e24 */ /* 0x000fc6000f8e00ff */
[--C-:B------:R-:W-:Y:S01]  /*7b20*/  SHF.R.S32.HI R5, RZ, 0x1f, R0.reuse ;  /* 0x0000001fff057819 */ /* 0x100fe20000011400 */
[----:B------:R-:W-:Y:S02]  /*7b30*/  IMAD.MOV R7, RZ, RZ, -R0 ;  /* 0x000000ffff077224 */ /* 0x000fe400078e0a00 */
[----:B------:R-:W-:-:S04]  /*7b40*/  IMAD.WIDE.U32 R2, R0, c[0x0][0x1b0], R2 ;  /* 0x00006c0000027a25 */ /* 0x000fc800078e0002 */
[----:B------:R-:W-:-:S04]  /*7b50*/  IMAD R5, R5, c[0x0][0x1b0], RZ ;  /* 0x00006c0005057a24 */ /* 0x000fc800078e02ff */
[----:B------:R-:W-:Y:S02]  /*7b60*/  IMAD R5, R0, c[0x0][0x1b4], R5 ;  /* 0x00006d0000057a24 */ /* 0x000fe400078e0205 */
[----:B------:R-:W-:Y:S02]  /*7b70*/  IMAD R0, R7, c[0x0][0x2c4], R4 ;  /* 0x0000b10007007a24 */ /* 0x000fe400078e0204 */
[----:B------:R-:W-:Y:S02]  /*7b80*/  IMAD.IADD R3, R3, 0x1, R5 ;  /* 0x0000000103037824 */ /* 0x000fe400078e0205 */
[----:B------:R-:W-:Y:S01]  /*7b90*/  IMAD.SHL.U32 R4, R75, 0x40, RZ ;  /* 0x000000404b047824 */ /* 0x000fe200078e00ff */
[----:B------:R-:W-:Y:S01]  /*7ba0*/  SHF.R.S32.HI R5, RZ, 0x1f, R0 ;  /* 0x0000001fff057819 */ /* 0x000fe20000011400 */
[----:B------:R-:W-:-:S03]  /*7bb0*/  IMAD.WIDE.U32 R2, R0, c[0x0][0x1a8], R2 ;  /* 0x00006a0000027a25 */ /* 0x000fc600078e0002 */
[----:B------:R-:W-:Y:S01]  /*7bc0*/  LOP3.LUT R4, R4, 0x1c0, RZ, 0xc0, !PT ;  /* 0x000001c004047812 */ /* 0x000fe200078ec0ff */
[----:B------:R-:W-:Y:S01]  /*7bd0*/  IMAD R5, R5, c[0x0][0x1a8], RZ ;  /* 0x00006a0005057a24 */ /* 0x000fe200078e02ff */
[----:B------:R-:W-:-:S03]  /*7be0*/  LEA R9, P0, R2, c[0x0][0x160], 0x1 ;  /* 0x0000580002097a11 */ /* 0x000fc600078008ff */
[----:B------:R-:W-:Y:S01]  /*7bf0*/  IMAD R7, R0, c[0x0][0x1ac], R5 ;  /* 0x00006b0000077a24 */ /* 0x000fe200078e0205 */
[----:B------:R-:W-:Y:S02]  /*7c00*/  LOP3.LUT R0, R82, 0xfffffff0, RZ, 0xc0, !PT ;  /* 0xfffffff052007812 */ /* 0x000fe400078ec0ff */
[----:B------:R-:W-:Y:S01]  /*7c10*/  LOP3.LUT R5, R4, 0x38, R6, 0xf8, !PT ;  /* 0x0000003804057812 */ /* 0x000fe200078ef806 */
[----:B------:R-:W-:Y:S01]  /*7c20*/  IMAD.IADD R3, R3, 0x1, R7 ;  /* 0x0000000103037824 */ /* 0x000fe200078e0207 */
[----:B------:R-:W-:Y:S01]  /*7c30*/  SHF.R.U32.HI R4, RZ, 0x3, R4 ;  /* 0x00000003ff047819 */ /* 0x000fe20000011604 */
[----:B------:R-:W-:Y:S01]  /*7c40*/  IMAD.IADD R0, R204, 0x1, -R0 ;  /* 0x00000001cc007824 */ /* 0x000fe200078e0a00 */
[----:B------:R1:W2:Y:S02]  /*7c50*/  SHFL.IDX PT, R6, R9, RZ, 0x181f ;  /* 0x00181fff09067589 */ /* 0x0002a400000e0000 */
[----:B------:R-:W-:Y:S02]  /*7c60*/  LOP3.LUT R10, R5, R4, RZ, 0x3c, !PT ;  /* 0x00000004050a7212 */ /* 0x000fe400078e3cff */
[----:B------:R-:W-:-:S02]  /*7c70*/  LEA.HI.X R8, R2, c[0x0][0x164], R3, 0x1, P0 ;  /* 0x0000590002087a11 */ /* 0x000fc400000f0c03 */
[----:B------:R-:W-:Y:S02]  /*7c80*/  SHF.R.S32.HI R3, RZ, 0x1f, R0 ;  /* 0x0000001fff037819 */ /* 0x000fe40000011400 */
[----:B------:R-:W-:Y:S01]  /*7c90*/  LEA.HI R5, R205, R204, RZ, 0x6 ;  /* 0x000000cccd057211 */ /* 0x000fe200078f30ff */
[----:B------:R1:W3:Y:S01]  /*7ca0*/  SHFL.IDX PT, R7, R8, RZ, 0x181f ;  /* 0x00181fff08077589 */ /* 0x0002e200000e0000 */
[----:B------:R-:W-:Y:S02]  /*7cb0*/  LEA.HI R81, R3, R0, RZ, 0x3 ;  /* 0x0000000003517211 */ /* 0x000fe400078f18ff */
[----:B------:R-:W-:Y:S01]  /*7cc0*/  LEA.HI R2, R205, R204, RZ, 0x3 ;  /* 0x000000cccd027211 */ /* 0x000fe200078f18ff */
[----:B------:R-:W-:Y:S01]  /*7cd0*/  IMAD.SHL.U32 R3, R5, 0x8, RZ ;  /* 0x0000000805037824 */ /* 0x000fe200078e00ff */
[----:B------:R-:W-:Y:S02]  /*7ce0*/  IADD3 R5, R75, UR17, RZ ;  /* 0x000000114b057c10 */ /* 0x000fe4000fffe0ff */
[----:B------:R-:W-:-:S02]  /*7cf0*/  LOP3.LUT R4, R81, 0xfffffff8, RZ, 0xc0, !PT ;  /* 0xfffffff851047812 */ /* 0x000fc400078ec0ff */
[----:B------:R-:W-:Y:S02]  /*7d00*/  ISETP.GE.AND P0, PT, R5, UR21, PT ;  /* 0x0000001505007c0c */ /* 0x000fe4000bf06270 */
[----:B------:R-:W-:Y:S01]  /*7d10*/  LOP3.LUT R2, R2, 0xfffffff8, RZ, 0xc0, !PT ;  /* 0xfffffff802027812 */ /* 0x000fe200078ec0ff */
[----:B------:R-:W-:Y:S01]  /*7d20*/  IMAD.IADD R80, R0, 0x1, -R4 ;  /* 0x0000000100507824 */ /* 0x000fe200078e0a04 */
[----:B------:R-:W-:Y:S01]  /*7d30*/  LOP3.LUT R61, R10, 0xfffffe00, R3, 0xf8, !PT ;  /* 0xfffffe000a3d7812 */ /* 0x000fe200078ef803 */
[----:B------:R-:W-:Y:S02]  /*7d40*/  IMAD.MOV.U32 R4, RZ, RZ, 0x20 ;  /* 0x00000020ff047424 */ /* 0x000fe400078e00ff */
[----:B------:R-:W-:Y:S01]  /*7d50*/  IMAD.IADD R63, R204, 0x1, -R2 ;  /* 0x00000001cc3f7824 */ /* 0x000fe200078e0a02 */
[----:B------:R-:W-:Y:S01]  /*7d60*/  R2P PR, R80, 0x6 ;  /* 0x0000000650007804 */ /* 0x000fe20000000000 */
[----:B------:R-:W-:Y:S02]  /*7d70*/  IMAD.MOV.U32 R2, RZ, RZ, 0x10 ;  /* 0x00000010ff027424 */ /* 0x000fe400078e00ff */
[----:B------:R-:W-:-:S02]  /*7d80*/  IMAD.SHL.U32 R68, R63, 0x8, RZ ;  /* 0x000000083f447824 */ /* 0x000fc400078e00ff */
[----:B------:R-:W-:Y:S02]  /*7d90*/  SEL R4, R4, 0xffffffe0, !P2 ;  /* 0xffffffe004047807 */ /* 0x000fe40005000000 */
[----:B------:R-:W-:Y:S02]  /*7da0*/  SEL R2, R2, 0xfffffff0, !P1 ;  /* 0xfffffff002027807 */ /* 0x000fe40004800000 */
[----:B------:R-:W-:Y:S01]  /*7db0*/  SHF.R.S32.HI R233, RZ, 0x1f, R68 ;  /* 0x0000001fffe97819 */ /* 0x000fe20000011444 */
[----:B------:R-:W-:Y:S01]  /*7dc0*/  @!P3 IMAD.U32 R13, RZ, RZ, UR11 ;  /* 0x0000000bff0dbe24 */ /* 0x000fe2000f8e00ff */
[----:B------:R-:W-:Y:S05]  /*7dd0*/  @P0 BRA `(.L_x_385) ;  /* 0x0000005000000947 */ /* 0x000fea0003800000 */
[----:B-123--:R-:W-:Y:S01]  /*7de0*/  LEA R6, P0, R68, R6, 0x1 ;  /* 0x0000000644067211 */ /* 0x00efe200078008ff */
[----:B------:R-:W-:-:S03]  /*7df0*/  IMAD.SHL.U32 R0, R61, 0x2, RZ ;  /* 0x000000023d007824 */ /* 0x000fc600078e00ff */
[----:B------:R-:W-:-:S05]  /*7e00*/  LEA.HI.X R7, R68, R7, R233, 0x1, P0 ;  /* 0x0000000744077211 */ /* 0x000fca00000f0ce9 */
[----:B------:R-:W-:Y:S01]  /*7e10*/  @!PT LDS RZ, [RZ] ;  /* 0x00000000fffff984 */ /* 0x000fe20000000800 */
[----:B------:R1:W-:Y:S04]  /*7e20*/  LDGSTS.E.BYPASS.LTC128B.128 [R0+0x6100], [R6.64], !P4 ;  /* 0x0610000006007fae */ /* 0x0003e8000e101d4e */
.L_x_385:
[----:B-123--:R-:W-:Y:S05]  /*7e30*/  BSYNC B0 ;  /* 0x0000000000007941 */ /* 0x00efea0003800000 */
.L_x_384:
[----:B------:R-:W-:Y:S01]  /*7e40*/  IADD3 R0, R5, 0x10, RZ ;  /* 0x0000001005007810 */ /* 0x000fe20007ffe0ff */
[----:B------:R1:W2:Y:S01]  /*7e50*/  SHFL.IDX PT, R3, R8, 0x1, 0x181f ;  /* 0x00381f0008037f89 */ /* 0x0002a200000e0000 */
[----:B------:R-:W-:Y:S02]  /*7e60*/  BSSY B0, `(.L_x_386) ;  /* 0x0000009000007945 */ /* 0x000fe40003800000 */
[----:B------:R-:W-:Y:S01]  /*7e70*/  ISETP.GE.AND P0, PT, R0, UR21, PT ;  /* 0x0000001500007c0c */ /* 0x000fe2000bf06270 */
[----:B------:R1:W3:-:S12]  /*7e80*/  SHFL.IDX PT, R6, R9, 0x1, 0x181f ;  /* 0x00381f0009067f89 */ /* 0x0002d800000e0000 */
[----:B------:R-:W-:Y:S05]  /*7e90*/  @P0 BRA `(.L_x_387) ;  /* 0x0000005000000947 */ /* 0x000fea0003800000 */
[----:B---3--:R-:W-:Y:S01]  /*7ea0*/  LEA R6, P0, R68, R6, 0x1 ;  /* 0x0000000644067211 */ /* 0x008fe200078008ff */
[----:B------:R-:W-:-:S03]  /*7eb0*/  IMAD.SHL.U32 R0, R61, 0x2, RZ ;  /* 0x000000023d007824 */ /* 0x000fc600078e00ff */
[----:B--2---:R-:W-:-:S05]  /*7ec0*/  LEA.HI.X R7, R68, R3, R233, 0x1, P0 ;  /* 0x0000000344077211 */ /* 0x004fca00000f0ce9 */
[----:B------:R-:W-:Y:S01]  /*7ed0*/  @!PT LDS RZ, [RZ] ;  /* 0x00000000fffff984 */ /* 0x000fe20000000800 */
[----:B------:R2:W-:Y:S04]  /*7ee0*/  LDGSTS.E.BYPASS.LTC128B.128 [R0+0x6900], [R6.64], !P4 ;  /* 0x0690000006007fae */ /* 0x0005e8000e101d4e */
.L_x_387:
[----:B------:R-:W-:Y:S05]  /*7ef0*/  BSYNC B0 ;  /* 0x0000000000007941 */ /* 0x000fea0003800000 */
.L_x_386:
[----:B--2---:R-:W-:Y:S01]  /*7f00*/  IADD3 R0, R5, 0x20, RZ ;  /* 0x0000002005007810 */ /* 0x004fe20007ffe0ff */
[----:B------:R2:W4:Y:S01]  /*7f10*/  SHFL.IDX PT, R3, R8, 0x2, 0x181f ;  /* 0x00581f0008037f89 */ /* 0x00052200000e0000 */
[----:B------:R-:W-:Y:S02]  /*7f20*/  BSSY B0, `(.L_x_388) ;  /* 0x0000009000007945 */ /* 0x000fe40003800000 */
[----:B------:R-:W-:Y:S01]  /*7f30*/  ISETP.GE.AND P0, PT, R0, UR21, PT ;  /* 0x0000001500007c0c */ /* 0x000fe2000bf06270 */
[----:B---3--:R2:W3:-:S12]  /*7f40*/  SHFL.IDX PT, R6, R9, 0x2, 0x181f ;  /* 0x00581f0009067f89 */ /* 0x0084d800000e0000 */
[----:B------:R-:W-:Y:S05]  /*7f50*/  @P0 BRA `(.L_x_389) ;  /* 0x0000005000000947 */ /* 0x000fea0003800000 */
[----:B---3--:R-:W-:Y:S01]  /*7f60*/  LEA R6, P0, R68, R6, 0x1 ;  /* 0x0000000644067211 */ /* 0x008fe200078008ff */
[----:B------:R-:W-:-:S03]  /*7f70*/  IMAD.SHL.U32 R0, R61, 0x2, RZ ;  /* 0x000000023d007824 */ /* 0x000fc600078e00ff */
[----:B----4-:R-:W-:-:S05]  /*7f80*/  LEA.HI.X R7, R68, R3, R233, 0x1, P0 ;  /* 0x0000000344077211 */ /* 0x010fca00000f0ce9 */
[----:B------:R-:W-:Y:S01]  /*7f90*/  @!PT LDS RZ, [RZ] ;  /* 0x00000000fffff984 */ /* 0x000fe20000000800 */
[----:B------:R3:W-:Y:S04]  /*7fa0*/  LDGSTS.E.BYPASS.LTC128B.128 [R0+0x7100], [R6.64], !P4 ;  /* 0x0710000006007fae */ /* 0x0007e8000e101d4e */
.L_x_389:
[----:B------:R-:W-:Y:S05]  /*7fb0*/  BSYNC B0 ;  /* 0x0000000000007941 */ /* 0x000fea0003800000 */
.L_x_388:
[----:B---3--:R-:W-:Y:S01]  /*7fc0*/  IADD3 R0, R5, 0x30, RZ ;  /* 0x0000003005007810 */ /* 0x008fe20007ffe0ff */
[----:B----4-:R3:W4:Y:S01]  /*7fd0*/  SHFL.IDX PT, R3, R8, 0x3, 0x181f ;  /* 0x00781f0008037f89 */ /* 0x01072200000e0000 */
[----:B------:R-:W-:Y:S02]  /*7fe0*/  BSSY B0, `(.L_x_390) ;  /* 0x0000009000007945 */ /* 0x000fe40003800000 */
[----:B------:R-:W-:Y:S01]  /*7ff0*/  ISETP.GE.AND P0, PT, R0, UR21, PT ;  /* 0x0000001500007c0c */ /* 0x000fe2000bf06270 */
[----:B------:R3:W1:-:S12]  /*8000*/  SHFL.IDX PT, R6, R9, 0x3, 0x181f ;  /* 0x00781f0009067f89 */ /* 0x00065800000e0000 */
[----:B------:R-:W-:Y:S05]  /*8010*/  @P0 BRA `(.L_x_391) ;  /* 0x0000005000000947 */ /* 0x000fea0003800000 */
[----:B-1----:R-:W-:Y:S01]  /*8020*/  LEA R6, P0, R68, R6, 0x1 ;  /* 0x0000000644067211 */ /* 0x002fe200078008ff */
[----:B------:R-:W-:-:S03]  /*8030*/  IMAD.SHL.U32 R0, R61, 0x2, RZ ;  /* 0x000000023d007824 */ /* 0x000fc600078e00ff */
[----:B----4-:R-:W-:-:S05]  /*8040*/  LEA.HI.X R7, R68, R3, R233, 0x1, P0 ;  /* 0x0000000344077211 */ /* 0x010fca00000f0ce9 */
[----:B------:R-:W-:Y:S01]  /*8050*/  @!PT LDS RZ, [RZ] ;  /* 0x00000000fffff984 */ /* 0x000fe20000000800 */
[----:B------:R1:W-:Y:S04]  /*8060*/  LDGSTS.E.BYPASS.LTC128B.128 [R0+0x7900], [R6.64], !P4 ;  /* 0x0790000006007fae */ /* 0x0003e8000e101d4e */
.L_x_391:
[----:B------:R-:W-:Y:S05]  /*8070*/  BSYNC B0 ;  /* 0x0000000000007941 */ /* 0x000fea0003800000 */
.L_x_390:
[----:B-1----:R-:W-:Y:S01]  /*8080*/  IADD3 R0, R5, 0x40, RZ ;  /* 0x0000004005007810 */ /* 0x002fe20007ffe0ff */
[----:B----4-:R1:W4:Y:S01]  /*8090*/  SHFL.IDX PT, R3, R8, 0x4, 0x181f ;  /* 0x00981f0008037f89 */ /* 0x01032200000e0000 */
[----:B------:R-:W-:Y:S02]  /*80a0*/  BSSY B0, `(.L_x_392) ;  /* 0x0000009000007945 */ /* 0x000fe40003800000 */
[----:B------:R-:W-:Y:S01]  /*80b0*/  ISETP.GE.AND P0, PT, R0, UR21, PT ;  /* 0x0000001500007c0c */ /* 0x000fe2000bf06270 */
[----:B------:R1:W2:-:S12]  /*80c0*/  SHFL.IDX PT, R6, R9, 0x4, 0x181f ;  /* 0x00981f0009067f89 */ /* 0x00029800000e0000 */
[----:B------:R-:W-:Y:S05]  /*80d0*/  @P0 BRA `(.L_x_393) ;  /* 0x0000005000000947 */ /* 0x000fea0003800000 */
[----:B--2---:R-:W-:Y:S01]  /*80e0*/  LEA R6, P0, R68, R6, 0x1 ;  /* 0x0000000644067211 */ /* 0x004fe200078008ff */
[----:B------:R-:W-:-:S03]  /*80f0*/  IMAD.SHL.U32 R0, R61, 0x2, RZ ;  /* 0x000000023d007824 */ /* 0x000fc600078e00ff */
[----:B----4-:R-:W-:-:S05]  /*8100*/  LEA.HI.X R7, R68, R3, R233, 0x1, P0 ;  /* 0x0000000344077211 */ /* 0x010fca00000f0ce9 */
[----:B------:R-:W-:Y:S01]  /*8110*/  @!PT LDS RZ, [RZ] ;  /* 0x00000000fffff984 */ /* 0x000fe20000000800 */
[----:B------:R2:W-:Y:S04]  /*8120*/  LDGSTS.E.BYPASS.LTC128B.128 [R0+0x8100], [R6.64], !P4 ;  /* 0x0810000006007fae */ /* 0x0005e8000e101d4e */
.L_x_393:
[----:B------:R-:W-:Y:S05]  /*8130*/  BSYNC B0 ;  /* 0x0000000000007941 */ /* 0x000fea0003800000 */
.L_x_392:
[----:B--2---:R-:W-:Y:S01]  /*8140*/  IADD3 R0, R5, 0x50, RZ ;  /* 0x0000005005007810 */ /* 0x004fe20007ffe0ff */
        /* <DEDUP_REMOVED lines=10> */
.L_x_395:
[----:B------:R-:W-:Y:S05]  /*81f0*/  BSYNC B0 ;  /* 0x0000000000007941 */ /* 0x000fea0003800000 */
.L_x_394:
        /* <DEDUP_REMOVED lines=11> */
.L_x_397:
[----:B------:R-:W-:Y:S05]  /*82b0*/  BSYNC B0 ;  /* 0x0000000000007941 */ /* 0x000fea0003800000 */
.L_x_396:
[----:B-123--:R-:W1:Y:S01]  /*82c0*/  SHFL.IDX PT, R9, R9, 0x7, 0x181f ;  /* 0x00f81f0009097f89 */ /* 0x00ee6200000e0000 */
[----:B------:R-:W-:Y:S01]  /*82d0*/  IMAD.MOV.U32 R210, RZ, RZ, c[0x0][0x2b8] ;  /* 0x0000ae00ffd27624 */ /* 0x000fe200078e00ff */
[----:B------:R-:W-:Y:S01]  /*82e0*/  UMOV UR36, 0x60 ;  /* 0x0000006000247882 */ /* 0x000fe20000000000 */
[----:B------:R-:W-:Y:S01]  /*82f0*/  IADD3 R5, R5, 0x70, RZ ;  /* 0x0000007005057810 */ /* 0x000fe20007ffe0ff */
[----:B------:R1:W2:Y:S01]  /*8300*/  SHFL.IDX PT, R11, R8, 0x7, 0x181f ;  /* 0x00f81f00080b7f89 */ /* 0x0002a200000e0000 */
[----:B------:R-:W-:Y:S01]  /*8310*/  UIMAD UR20, UR19, UR36, -0x60 ;  /* 0xffffffa0131474a4 */ /* 0x000fe2000f8e0224 */
[----:B------:R-:W-:Y:S01]  /*8320*/  ISETP.NE.AND P2, PT, R210, 0x1, PT ;  /* 0x00000001d200780c */ /* 0x000fe20003f45270 */
[----:B-----5:R-:W-:Y:S01]  /*8330*/  IMAD.WIDE.U32 R208, R13, c[0x0][0x2b0], RZ ;  /* 0x0000ac000dd07a25 */ /* 0x020fe200078e00ff */
[----:B------:R-:W-:Y:S01]  /*8340*/  ISETP.GE.AND P1, PT, R5, UR21, PT ;  /* 0x0000001505007c0c */ /* 0x000fe2000bf26270 */
[----:B------:R-:W-:Y:S01]  /*8350*/  ULDC.64 UR4, c[0x0][0x1e8] ;  /* 0x00007a0000047ab9 */ /* 0x000fe20000000a00 */
[----:B----4-:R-:W-:Y:S01]  /*8360*/  SHF.R.S32.HI R3, RZ, 0x1f, R13 ;  /* 0x0000001fff037819 */ /* 0x010fe2000001140d */
[----:B------:R-:W-:Y:S01]  /*8370*/  IMAD.MOV.U32 R235, RZ, RZ, RZ ;  /* 0x000000ffffeb7224 */ /* 0x000fe200078e00ff */
[----:B------:R-:W-:Y:S01]  /*8380*/  IADD3 R0, R207, UR20, RZ ;  /* 0x00000014cf007c10 */ /* 0x000fe2000fffe0ff */
[----:B------:R-:W-:Y:S01]  /*8390*/  UIMAD UR36, UR19, -0x60, UR36 ;  /* 0xffffffa0132478a4 */ /* 0x000fe2000f8e0224 */
[----:B------:R-:W-:Y:S01]  /*83a0*/  ISETP.GE.AND P6, PT, R68, c[0x0][0x1d4], PT ;  /* 0x0000750044007a0c */ /* 0x000fe20003fc6270 */
[----:B------:R-:W-:Y:S01]  /*83b0*/  IMAD R3, R3, c[0x0][0x2b0], RZ ;  /* 0x0000ac0003037a24 */ /* 0x000fe200078e02ff */
[C---:B------:R-:W-:Y:S01]  /*83c0*/  IADD3 R10, R0.reuse, UR9, RZ ;  /* 0x00000009000a7c10 */ /* 0x040fe2000fffe0ff */
[----:B------:R-:W-:Y:S01]  /*83d0*/  STL.64 [R1+0x20], R208 ;  /* 0x000020d001007387 */ /* 0x000fe20000100a00 */
[----:B------:R-:W-:Y:S01]  /*83e0*/  ISETP.GE.AND P0, PT, R0, UR7, PT ;  /* 0x0000000700007c0c */ /* 0x000fe2000bf06270 */
[----:B------:R-:W-:-:S02]  /*83f0*/  IMAD R3, R13, c[0x0][0x2b4], R3 ;  /* 0x0000ad000d037a24 */ /* 0x000fc400078e0203 */
[----:B------:R-:W-:Y:S01]  /*8400*/  @P2 IMAD.HI.U32 R5, R10, c[0x0][0x2bc], RZ ;  /* 0x0000af000a052a27 */ /* 0x000fe200078e00ff */
[----:B------:R-:W-:-:S03]  /*8410*/  ISETP.GT.OR P0, PT, R207, 0x5f, P0 ;  /* 0x0000005fcf00780c */ /* 0x000fc60000704670 */
[----:B------:R-:W-:Y:S01]  /*8420*/  IMAD.MOV.U32 R0, RZ, RZ, R10 ;  /* 0x000000ffff007224 */ /* 0x000fe200078e000a */
[----:B------:R-:W-:Y:S01]  /*8430*/  @P2 SHF.R.U32.HI R0, RZ, c[0x0][0x2c0], R5 ;  /* 0x0000b000ff002a19 */ /* 0x000fe20000011605 */
[----:B------:R-:W-:Y:S01]  /*8440*/  @!P1 IMAD.SHL.U32 R5, R61, 0x2, RZ ;  /* 0x000000023d059824 */ /* 0x000fe200078e00ff */
[----:B-1----:R-:W-:Y:S01]  /*8450*/  @!P1 LEA R8, P3, R68, R9, 0x1 ;  /* 0x0000000944089211 */ /* 0x002fe200078608ff */
[----:B------:R-:W-:-:S03]  /*8460*/  IMAD.IADD R206, R209, 0x1, R3 ;  /* 0x00000001d1ce7824 */ /* 0x000fc600078e0203 */
[----:B--2---:R-:W-:Y:S01]  /*8470*/  @!P1 LEA.HI.X R9, R68, R11, R233, 0x1, P3 ;  /* 0x0000000b44099211 */ /* 0x004fe200018f0ce9 */
[----:B------:R-:W-:Y:S01]  /*8480*/  UIMAD UR6, UR22, UR4, URZ ;  /* 0x00000004160672a4 */ /* 0x000fe2000f8e023f */
[----:B------:R-:W-:Y:S01]  /*8490*/  STL [R1+0x1c], R206 ;  /* 0x00001cce01007387 */ /* 0x000fe20000100800 */
[----:B------:R-:W-:-:S03]  /*84a0*/  @!P0 IADD3 R3, P2, R0, R208, RZ ;  /* 0x000000d000038210 */ /* 0x000fc60007f5e0ff */
[----:B------:R-:W-:Y:S01]  /*84b0*/  @!PT LDS RZ, [RZ] ;  /* 0x00000000fffff984 */ /* 0x000fe20000000800 */
[----:B------:R1:W-:Y:S01]  /*84c0*/  @!P1 LDGSTS.E.BYPASS.LTC128B.128 [R5+0x9900], [R8.64], !P4 ;  /* 0x0990000008059fae */ /* 0x0003e2000e101d4e */
[----:B------:R-:W-:Y:S02]  /*84d0*/  @!P0 LEA.HI.X.SX32 R7, R0, R206, 0x1, P2 ;  /* 0x000000ce00078211 */ /* 0x000fe400010f0eff */
[C---:B------:R-:W-:Y:S01]  /*84e0*/  @!P0 LEA R6, P2, R3.reuse, c[0x0][0x2a0], 0x2 ;  /* 0x0000a80003068a11 */ /* 0x040fe200078410ff */
[----:B------:R-:W0:Y:S03]  /*84f0*/  LDGDEPBAR ;  /* 0x00000000000079af */ /* 0x000e260000000000 */
[----:B------:R-:W-:Y:S01]  /*8500*/  @!P0 LEA.HI.X R7, R3, c[0x0][0x2a4], R7, 0x2, P2 ;  /* 0x0000a90003078a11 */ /* 0x000fe200010f1407 */
[----:B------:R-:W-:Y:S06]  /*8510*/  BAR.SYNC.DEFER_BLOCKING 0x0 ;  /* 0x0000000000007b1d */ /* 0x000fec0000010000 */
[----:B------:R2:W3:Y:S01]  /*8520*/  @!P0 LDG.E R235, [R6.64] ;  /* 0x0000000e06eb8981 */ /* 0x0004e2000c1e1900 */
[----:B------:R-:W-:Y:S01]  /*8530*/  IMAD.MOV R0, RZ, RZ, -R0 ;  /* 0x000000ffff007224 */ /* 0x000fe200078e0a00 */
[----:B------:R-:W-:Y:S01]  /*8540*/  UIMAD.WIDE.U32 UR48, UR8, UR4, URZ ;  /* 0x00000004083072a5 */ /* 0x000fe2000f8e003f */
[----:B------:R-:W-:Y:S01]  /*8550*/  LEA.HI R202, R205, R204, RZ, 0x5 ;  /* 0x000000cccdca7211 */ /* 0x000fe200078f28ff */
[----:B------:R-:W-:Y:S01]  /*8560*/  UIMAD UR6, UR8, UR5, UR6 ;  /* 0x00000005080672a4 */ /* 0x000fe2000f8e0206 */
[----:B------:R-:W-:Y:S01]  /*8570*/  IMAD R236, R0, c[0x0][0x2b8], R10 ;  /* 0x0000ae0000ec7a24 */ /* 0x000fe200078e020a */
[----:B------:R-:W-:Y:S01]  /*8580*/  UIADD3 UR23, UR7, UR36, URZ ;  /* 0x0000002407177290 */ /* 0x000fe2000fffe03f */
[----:B------:R-:W-:Y:S01]  /*8590*/  SHF.R.S32.HI R203, RZ, 0x5, R202 ;  /* 0x00000005ffcb7819 */ /* 0x000fe200000114ca */
[----:B------:R-:W-:-:S02]  /*85a0*/  UIADD3 UR6, UR49, UR6, URZ ;  /* 0x0000000631067290 */ /* 0x000fc4000fffe03f */
[----:B------:R-:W-:Y:S01]  /*85b0*/  SHF.R.S32.HI R84, RZ, 0x1f, R236 ;  /* 0x0000001fff547819 */ /* 0x000fe200000114ec */
[----:B------:R-:W-:Y:S01]  /*85c0*/  ULDC.64 UR4, c[0x0][0x210] ;  /* 0x0000840000047ab9 */ /* 0x000fe20000000a00 */
[----:B------:R-:W-:Y:S01]  /*85d0*/  IADD3 R62, -R75, UR23, RZ ;  /* 0x000000174b3e7c10 */ /* 0x000fe2000fffe1ff */
[----:B------:R-:W-:Y:S02]  /*85e0*/  UIMAD UR22, UR22, UR4, URZ ;  /* 0x00000004161672a4 */ /* 0x000fe4000f8e023f */
[----:B------:R-:W-:Y:S01]  /*85f0*/  IMAD R0, R84, c[0x0][0x1e0], RZ ;  /* 0x0000780054007a24 */ /* 0x000fe200078e02ff */
[C---:B------:R-:W-:Y:S01]  /*8600*/  ISETP.GE.AND P1, PT, R62.reuse, 0x1, PT ;  /* 0x000000013e00780c */ /* 0x040fe20003f26270 */
[----:B------:R-:W-:Y:S01]  /*8610*/  UIMAD.WIDE.U32 UR46, UR8, UR4, URZ ;  /* 0x00000004082e72a5 */ /* 0x000fe2000f8e003f */
[----:B------:R-:W-:Y:S01]  /*8620*/  ISETP.GE.AND P3, PT, R62, 0x21, PT ;  /* 0x000000213e00780c */ /* 0x000fe20003f66270 */
[----:B------:R-:W-:Y:S01]  /*8630*/  IMAD R0, R236, c[0x0][0x1e4], R0 ;  /* 0x00007900ec007a24 */ /* 0x000fe200078e0200 */
[----:B------:R-:W-:-:S02]  /*8640*/  UIMAD UR5, UR8, UR5, UR22 ;  /* 0x00000005080572a4 */ /* 0x000fc4000f8e0216 */
[----:B------:R-:W-:Y:S02]  /*8650*/  UIADD3 UR22, UR19, -0x1, URZ ;  /* 0xffffffff13167890 */ /* 0x000fe4000fffe03f */
[----:B------:R-:W-:Y:S01]  /*8660*/  UIADD3 UR5, UR47, UR5, URZ ;  /* 0x000000052f057290 */ /* 0x000fe2000fffe03f */
[----:B--2---:R-:W-:-:S04]  /*8670*/  IMAD.WIDE.U32 R6, R236, c[0x0][0x1e0], RZ ;  /* 0x00007800ec067a25 */ /* 0x004fc800078e00ff */
[----:B------:R-:W-:Y:S02]  /*8680*/  IMAD.IADD R7, R7, 0x1, R0 ;  /* 0x0000000107077824 */ /* 0x000fe400078e0200 */
[----:B------:R-:W-:Y:S01]  /*8690*/  @P1 IMAD.SHL.U32 R10, R61, 0x2, RZ ;  /* 0x000000023d0a1824 */ /* 0x000fe200078e00ff */
[----:B---3--:R-:W-:Y:S01]  /*86a0*/  SHF.R.S32.HI R85, RZ, 0x1f, R235 ;  /* 0x0000001fff557819 */ /* 0x008fe200000114eb */
[----:B------:R-:W-:-:S04]  /*86b0*/  IMAD.WIDE.U32 R6, R235, c[0x0][0x1f0], R6 ;  /* 0x00007c00eb067a25 */ /* 0x000fc800078e0006 */
[----:B------:R-:W-:Y:S01]  /*86c0*/  IMAD R3, R85, c[0x0][0x1f0], RZ ;  /* 0x00007c0055037a24 */ /* 0x000fe200078e02ff */
[----:B------:R-:W-:-:S03]  /*86d0*/  IADD3 R0, P0, R6, UR48, RZ ;  /* 0x0000003006007c10 */ /* 0x000fc6000ff1e0ff */
[----:B------:R-:W-:-:S05]  /*86e0*/  IMAD R3, R235, c[0x0][0x1f4], R3 ;  /* 0x00007d00eb037a24 */ /* 0x000fca00078e0203 */
[----:B------:R-:W-:Y:S02]  /*86f0*/  IADD3.X R6, R7, UR6, R3, P0, !PT ;  /* 0x0000000607067c10 */ /* 0x000fe400087fe403 */
[----:B------:R-:W-:-:S04]  /*8700*/  LEA R3, P0, R0, c[0x0][0x1c8], 0x1 ;  /* 0x0000720000037a11 */ /* 0x000fc800078008ff */
[----:B------:R-:W-:Y:S01]  /*8710*/  LEA.HI.X R0, R0, c[0x0][0x1cc], R6, 0x1, P0 ;  /* 0x0000730000007a11 */ /* 0x000fe200000f0c06 */
[----:B-1----:R-:W1:Y:S01]  /*8720*/  SHFL.IDX PT, R8, R3, RZ, 0x181f ;  /* 0x00181fff03087589 */ /* 0x002e6200000e0000 */
[----:B------:R-:W-:-:S03]  /*8730*/  ISETP.GE.AND P0, PT, R62, 0x11, PT ;  /* 0x000000113e00780c */ /* 0x000fc60003f06270 */
[----:B------:R-:W2:Y:S04]  /*8740*/  SHFL.IDX PT, R6, R3, 0x1, 0x181f ;  /* 0x00381f0003067f89 */ /* 0x000ea800000e0000 */
[----:B------:R-:W3:Y:S04]  /*8750*/  SHFL.IDX PT, R9, R0, RZ, 0x181f ;  /* 0x00181fff00097589 */ /* 0x000ee800000e0000 */
[----:B------:R-:W4:Y:S02]  /*8760*/  SHFL.IDX PT, R7, R0, 0x1, 0x181f ;  /* 0x00381f0000077f89 */ /* 0x000f2400000e0000 */
[----:B------:R-:W-:-:S02]  /*8770*/  @P0 IMAD.SHL.U32 R5, R61, 0x2, RZ ;  /* 0x000000023d050824 */ /* 0x000fc400078e00ff */
[----:B------:R-:W-:Y:S04]  /*8780*/  SHFL.IDX PT, R11, R3, 0x2, 0x181f ;  /* 0x00581f00030b7f89 */ /* 0x000fe800000e0000 */
[----:B------:R-:W-:Y:S04]  /*8790*/  SHFL.IDX PT, R13, R0, 0x2, 0x181f ;  /* 0x00581f00000d7f89 */ /* 0x000fe800000e0000 */
[----:B------:R-:W4:Y:S01]  /*87a0*/  SHFL.IDX PT, R14, R3, 0x3, 0x181f ;  /* 0x00781f00030e7f89 */ /* 0x000f2200000e0000 */
[----:B-1----:R-:W-:-:S03]  /*87b0*/  @P1 LEA R8, P4, R68, R8, 0x1 ;  /* 0x0000000844081211 */ /* 0x002fc600078808ff */
[----:B------:R-:W-:Y:S01]  /*87c0*/  SHFL.IDX PT, R15, R3, 0x4, 0x181f ;  /* 0x00981f00030f7f89 */ /* 0x000fe200000e0000 */
[----:B--2---:R-:W-:-:S03]  /*87d0*/  @P0 LEA R6, P2, R68, R6, 0x1 ;  /* 0x0000000644060211 */ /* 0x004fc600078408ff */
[----:B------:R-:W-:Y:S01]  /*87e0*/  SHFL.IDX PT, R3, R3, 0x5, 0x181f ;  /* 0x00b81f0003037f89 */ /* 0x000fe200000e0000 */
[----:B---3--:R-:W-:-:S03]  /*87f0*/  @P1 LEA.HI.X R9, R68, R9, R233, 0x1, P4 ;  /* 0x0000000944091211 */ /* 0x008fc600020f0ce9 */
[----:B------:R-:W1:Y:S01]  /*8800*/  SHFL.IDX PT, R17, R0, 0x3, 0x181f ;  /* 0x00781f0000117f89 */ /* 0x000e6200000e0000 */
[----:B----4-:R-:W-:Y:S02]  /*8810*/  @P0 LEA.HI.X R7, R68, R7, R233, 0x1, P2 ;  /* 0x0000000744070211 */ /* 0x010fe400010f0ce9 */
[C---:B------:R-:W-:Y:S01]  /*8820*/  ISETP.GE.AND P2, PT, R62.reuse, 0x31, PT ;  /* 0x000000313e00780c */ /* 0x040fe20003f46270 */
[----:B------:R-:W2:Y:S04]  /*8830*/  SHFL.IDX PT, R18, R0, 0x4, 0x181f ;  /* 0x00981f0000127f89 */ /* 0x000ea800000e0000 */
[----:B------:R3:W4:Y:S04]  /*8840*/  SHFL.IDX PT, R16, R0, 0x5, 0x181f ;  /* 0x00b81f0000107f89 */ /* 0x00072800000e0000 */
[----:B------:R1:W-:Y:S01]  /*8850*/  @P1 LDGSTS.E.BYPASS.LTC128B.128 [R10+0x3100], [R8.64], !P6 ;  /* 0x03100000080a1fae */ /* 0x0003e2000f101d4e */
[----:B------:R-:W-:-:S03]  /*8860*/  ISETP.GE.AND P1, PT, R62, 0x41, PT ;  /* 0x000000413e00780c */ /* 0x000fc60003f26270 */
[----:B------:R2:W-:Y:S01]  /*8870*/  @P0 LDGSTS.E.BYPASS.LTC128B.128 [R5+0x3900], [R6.64], !P6 ;  /* 0x0390000006050fae */ /* 0x0005e2000f101d4e */
[----:B------:R-:W-:Y:S01]  /*8880*/  ISETP.GE.AND P0, PT, R62, 0x51, PT ;  /* 0x000000513e00780c */ /* 0x000fe20003f06270 */
[C---:B---3--:R-:W-:Y:S01]  /*8890*/  @P3 IMAD.SHL.U32 R0, R61.reuse, 0x2, RZ ;  /* 0x000000023d003824 */ /* 0x048fe200078e00ff */
[C---:B-1----:R-:W-:Y:S02]  /*88a0*/  @P2 LEA R10, P5, R68.reuse, R14, 0x1 ;  /* 0x0000000e440a2211 */ /* 0x042fe400078a08ff */
[C---:B--2---:R-:W-:Y:S01]  /*88b0*/  @P3 LEA R6, P4, R68.reuse, R11, 0x1 ;  /* 0x0000000b44063211 */ /* 0x044fe200078808ff */
[----:B------:R-:W-:Y:S01]  /*88c0*/  @P2 IMAD.SHL.U32 R5, R61, 0x2, RZ ;  /* 0x000000023d052824 */ /* 0x000fe200078e00ff */
[C-C-:B------:R-:W-:Y:S02]  /*88d0*/  @P2 LEA.HI.X R11, R68.reuse, R17, R233.reuse, 0x1, P5 ;  /* 0x00000011440b2211 */ /* 0x140fe400028f0ce9 */
[C---:B------:R-:W-:Y:S02]  /*88e0*/  @P3 LEA.HI.X R7, R68.reuse, R13, R233, 0x1, P4 ;  /* 0x0000000d44073211 */ /* 0x040fe400020f0ce9 */
[----:B------:R-:W-:-:S02]  /*88f0*/  @P1 LEA R8, P4, R68, R15, 0x1 ;  /* 0x0000000f44081211 */ /* 0x000fc400078808ff */
[----:B------:R-:W-:Y:S01]  /*8900*/  ISETP.GT.AND P5, PT, R207, 0x5f, PT ;  /* 0x0000005fcf00780c */ /* 0x000fe20003fa4270 */
[----:B------:R1:W-:Y:S01]  /*8910*/  @P3 LDGSTS.E.BYPASS.LTC128B.128 [R0+0x4100], [R6.64], !P6 ;  /* 0x0410000006003fae */ /* 0x0003e2000f101d4e */
[----:B------:R-:W-:-:S03]  /*8920*/  @P1 LEA.HI.X R9, R68, R18, R233, 0x1, P4 ;  /* 0x0000001244091211 */ /* 0x000fc600020f0ce9 */
[----:B------:R2:W-:Y:S01]  /*8930*/  @P2 LDGSTS.E.BYPASS.LTC128B.128 [R5+0x4900], [R10.64], !P6 ;  /* 0x049000000a052fae */ /* 0x0005e2000f101d4e */
[C---:B-1----:R-:W-:Y:S01]  /*8940*/  @P0 LEA R6, P3, R68.reuse, R3, 0x1 ;  /* 0x0000000344060211 */ /* 0x042fe200078608ff */
[C---:B------:R-:W-:Y:S02]  /*8950*/  @P1 IMAD.SHL.U32 R3, R61.reuse, 0x2, RZ ;  /* 0x000000023d031824 */ /* 0x040fe400078e00ff */
[----:B------:R-:W-:Y:S01]  /*8960*/  @P0 IMAD.SHL.U32 R0, R61, 0x2, RZ ;  /* 0x000000023d000824 */ /* 0x000fe200078e00ff */
[----:B----4-:R-:W-:Y:S02]  /*8970*/  @P0 LEA.HI.X R7, R68, R16, R233, 0x1, P3 ;  /* 0x0000001044070211 */ /* 0x010fe400018f0ce9 */
[----:B------:R2:W-:Y:S04]  /*8980*/  @P1 LDGSTS.E.BYPASS.LTC128B.128 [R3+0x5100], [R8.64], !P6 ;  /* 0x0510000008031fae */ /* 0x0005e8000f101d4e */
[----:B------:R2:W-:Y:S01]  /*8990*/  @P0 LDGSTS.E.BYPASS.LTC128B.128 [R0+0x5900], [R6.64], !P6 ;  /* 0x0590000006000fae */ /* 0x0005e2000f101d4e */
[----:B------:R-:W-:-:S03]  /*89a0*/  ISETP.LT.AND P0, PT, RZ, c[0x0][0x27c], PT ;  /* 0x00009f00ff007a0c */ /* 0x000fc60003f01270 */
[----:B------:R-:W0:Y:S10]  /*89b0*/  LDGDEPBAR ;  /* 0x00000000000079af */ /* 0x000e340000000000 */
[----:B------:R-:W-:Y:S05]  /*89c0*/  @P0 BRA `(.L_x_398) ;  /* 0x0000002000000947 */ /* 0x000fea0003800000 */
[----:B------:R-:W-:-:S04]  /*89d0*/  DEPBAR.LE SB0, 0x1 ;  /* 0x000080400000791a */ /* 0x000fc80000000000 */
[----:B------:R-:W-:Y:S05]  /*89e0*/  BRA `(.L_x_399) ;  /* 0x00004e0000007947 */ /* 0x000fea0003800000 */
.L_x_398:
[----:B------:R-:W-:Y:S01]  /*89f0*/  ULDC.U8 UR4, c[0x0][0x298] ;  /* 0x0000a60000047ab9 */ /* 0x000fe20000000000 */
[----:B--2---:R-:W-:Y:S01]  /*8a00*/  SHF.R.S32.HI R0, RZ, 0x1f, R132 ;  /* 0x0000001fff007819 */ /* 0x004fe20000011484 */
[----:B------:R-:W-:Y:S01]  /*8a10*/  IMAD.WIDE.U32 R12, R132, c[0x0][0x280], RZ ;  /* 0x0000a000840c7a25 */ /* 0x000fe200078e00ff */
[----:B------:R-:W-:Y:S01]  /*8a20*/  ISETP.NE.AND P0, PT, RZ, UR4, PT ;  /* 0x00000004ff007c0c */ /* 0x000fe2000bf05270 */
[----:B------:R-:W-:Y:S01]  /*8a30*/  BSSY B2, `(.L_x_399) ;  /* 0x00004db000027945 */ /* 0x000fe20003800000 */
[-C--:B------:R-:W-:Y:S01]  /*8a40*/  LEA.HI R6, R205, R204.reuse, RZ, 0x2 ;  /* 0x000000cccd067211 */ /* 0x080fe200078f10ff */
[C---:B------:R-:W-:Y:S02]  /*8a50*/  IMAD R3, R0.reuse, c[0x0][0x280], RZ ;  /* 0x0000a00000037a24 */ /* 0x040fe400078e02ff */
[----:B------:R-:W-:Y:S01]  /*8a60*/  IMAD R0, R0, c[0x0][0x290], RZ ;  /* 0x0000a40000007a24 */ /* 0x000fe200078e02ff */
[----:B------:R-:W-:Y:S01]  /*8a70*/  LOP3.LUT R5, R6, 0xfffffffc, RZ, 0xc0, !PT ;  /* 0xfffffffc06057812 */ /* 0x000fe200078ec0ff */
[C---:B------:R-:W-:Y:S01]  /*8a80*/  IMAD R3, R132.reuse, c[0x0][0x284], R3 ;  /* 0x0000a10084037a24 */ /* 0x040fe200078e0203 */
[----:B------:R-:W-:Y:S01]  /*8a90*/  SHF.R.S32.HI R60, RZ, 0x2, R6 ;  /* 0x00000002ff3c7819 */ /* 0x000fe20000011406 */
[C---:B------:R-:W-:Y:S01]  /*8aa0*/  IMAD R0, R132.reuse, c[0x0][0x294], R0 ;  /* 0x0000a50084007a24 */ /* 0x040fe200078e0200 */
[----:B------:R-:W-:Y:S01]  /*8ab0*/  IADD3 R14, -R5, R204, RZ ;  /* 0x000000cc050e7210 */ /* 0x000fe20007ffe1ff */
[----:B------:R-:W-:Y:S01]  /*8ac0*/  IMAD.WIDE.U32 R10, R132, c[0x0][0x290], RZ ;  /* 0x0000a400840a7a25 */ /* 0x000fe200078e00ff */
[----:B------:R-:W-:-:S02]  /*8ad0*/  IADD3 R24, R60, UR17, RZ ;  /* 0x000000113c187c10 */ /* 0x000fc4000fffe0ff */
[----:B------:R-:W-:Y:S01]  /*8ae0*/  IADD3 R9, R3, R13, RZ ;  /* 0x0000000d03097210 */ /* 0x000fe20007ffe0ff */
[----:B------:R-:W-:Y:S01]  /*8af0*/  IMAD.IADD R7, R0, 0x1, R11 ;  /* 0x0000000100077824 */ /* 0x000fe200078e020b */
[C---:B------:R-:W-:Y:S01]  /*8b00*/  SHF.L.U32 R29, R14.reuse, 0x3, RZ ;  /* 0x000000030e1d7819 */ /* 0x040fe200000006ff */
[----:B------:R-:W-:Y:S01]  /*8b10*/  IMAD R0, R14, 0x20, R24 ;  /* 0x000000200e007824 */ /* 0x000fe200078e0218 */
[----:B------:R-:W-:Y:S05]  /*8b20*/  @!P0 BRA `(.L_x_400) ;  /* 0x0000274000008947 */ /* 0x000fea0003800000 */
[----:B------:R-:W-:Y:S01]  /*8b30*/  UISETP.NE.AND UP0, UPT, UR13, URZ, UPT ;  /* 0x0000003f0d00728c */ /* 0x000fe2000bf05270 */
[----:B------:R-:W-:Y:S01]  /*8b40*/  MOV R6, R10 ;  /* 0x0000000a00067202 */ /* 0x000fe20000000f00 */
[----:B------:R-:W-:Y:S01]  /*8b50*/  IMAD.MOV.U32 R8, RZ, RZ, R12 ;  /* 0x000000ffff087224 */ /* 0x000fe200078e000c */
[----:B------:R-:W-:Y:S01]  /*8b60*/  BSSY B0, `(.L_x_401) ;  /* 0x0000030000007945 */ /* 0x000fe20003800000 */
[----:B------:R-:W-:Y:S01]  /*8b70*/  IMAD.SHL.U32 R17, R14, 0x4, RZ ;  /* 0x000000040e117824 */ /* 0x000fe200078e00ff */
[----:B------:R-:W-:Y:S01]  /*8b80*/  CS2R R36, SRZ ;  /* 0x0000000000247805 */ /* 0x000fe2000001ff00 */
[----:B------:R-:W-:Y:S01]  /*8b90*/  PLOP3.LUT P1, PT, PT, PT, UP0, 0x80, 0x0 ;  /* 0x000000000000781c */ /* 0x000fe20003f2f008 */
[----:B------:R-:W-:Y:S01]  /*8ba0*/  CS2R R22, SRZ ;  /* 0x0000000000167805 */ /* 0x000fe2000001ff00 */
[----:B------:R-:W-:Y:S01]  /*8bb0*/  PLOP3.LUT P0, PT, PT, PT, UP0, 0x80, 0x0 ;  /* 0x000000000000781c */ /* 0x000fe20003f0f008 */
[----:B------:R-:W-:Y:S01]  /*8bc0*/  CS2R R14, SRZ ;  /* 0x00000000000e7805 */ /* 0x000fe2000001ff00 */
[----:B------:R-:W-:Y:S01]  /*8bd0*/  CS2R R26, SRZ ;  /* 0x00000000001a7805 */ /* 0x000fe2000001ff00 */
[----:B------:R-:W-:-:S08]  /*8be0*/  CS2R R18, SRZ ;  /* 0x0000000000127805 */ /* 0x000fd0000001ff00 */
[----:B------:R-:W-:-:S05]  /*8bf0*/  @P1 IMAD.HI.U32 R3, R0, c[0x0][0x2c8], RZ ;  /* 0x0000b20000031a27 */ /* 0x000fca00078e00ff */
[----:B------:R-:W-:-:S04]  /*8c00*/  @P0 SHF.R.U32.HI R0, RZ, c[0x0][0x2cc], R3 ;  /* 0x0000b300ff000a19 */ /* 0x000fc80000011603 */
[----:B------:R-:W-:Y:S01]  /*8c10*/  SHF.R.S32.HI R3, RZ, 0x1f, R0 ;  /* 0x0000001fff037819 */ /* 0x000fe20000011400 */
[----:B------:R-:W-:-:S04]  /*8c20*/  IMAD.WIDE.U32 R8, R0, c[0x0][0x280], R8 ;  /* 0x0000a00000087a25 */ /* 0x000fc800078e0008 */
[C---:B------:R-:W-:Y:S01]  /*8c30*/  IMAD R10, R3.reuse, c[0x0][0x280], RZ ;  /* 0x0000a000030a7a24 */ /* 0x040fe200078e02ff */
[----:B------:R-:W-:Y:S01]  /*8c40*/  LEA R21, P1, R8, c[0x0][0x270], 0x1 ;  /* 0x00009c0008157a11 */ /* 0x000fe200078208ff */
[----:B------:R-:W-:Y:S02]  /*8c50*/  IMAD R5, R3, c[0x0][0x290], RZ ;  /* 0x0000a40003057a24 */ /* 0x000fe400078e02ff */
[----:B------:R-:W-:-:S04]  /*8c60*/  IMAD.WIDE.U32 R6, R0, c[0x0][0x290], R6 ;  /* 0x0000a40000067a25 */ /* 0x000fc800078e0006 */
[----:B------:R-:W-:Y:S01]  /*8c70*/  IMAD R3, R0, c[0x0][0x284], R10 ;  /* 0x0000a10000037a24 */ /* 0x000fe200078e020a */
[----:B------:R-:W-:Y:S01]  /*8c80*/  LEA R25, P0, R6, c[0x0][0x288], 0x1 ;  /* 0x0000a20006197a11 */ /* 0x000fe200078008ff */
[----:B------:R-:W-:Y:S02]  /*8c90*/  IMAD R0, R0, c[0x0][0x294], R5 ;  /* 0x0000a50000007a24 */ /* 0x000fe400078e0205 */
[----:B------:R-:W-:-:S03]  /*8ca0*/  IMAD.IADD R3, R9, 0x1, R3 ;  /* 0x0000000109037824 */ /* 0x000fc600078e0203 */
[----:B------:R-:W-:Y:S02]  /*8cb0*/  IADD3 R0, R7, R0, RZ ;  /* 0x0000000007007210 */ /* 0x000fe40007ffe0ff */
[----:B------:R-:W-:Y:S02]  /*8cc0*/  LEA.HI.X R20, R8, c[0x0][0x274], R3, 0x1, P1 ;  /* 0x00009d0008147a11 */ /* 0x000fe400008f0c03 */
[----:B------:R-:W-:Y:S01]  /*8cd0*/  LEA.HI.X R16, R6, c[0x0][0x28c], R0, 0x1, P0 ;  /* 0x0000a30006107a11 */ /* 0x000fe200000f0c00 */
[----:B------:R1:W2:Y:S01]  /*8ce0*/  SHFL.IDX PT, R8, R21, RZ, 0x1c1f ;  /* 0x001c1fff15087589 */ /* 0x0002a200000e0000 */
[----:B------:R-:W-:-:S03]  /*8cf0*/  ISETP.GE.AND P0, PT, R24, UR21, PT ;  /* 0x0000001518007c0c */ /* 0x000fc6000bf06270 */
[----:B------:R1:W3:Y:S04]  /*8d00*/  SHFL.IDX PT, R6, R25, RZ, 0x1c1f ;  /* 0x001c1fff19067589 */ /* 0x0002e800000e0000 */
[----:B------:R1:W4:Y:S04]  /*8d10*/  SHFL.IDX PT, R9, R20, RZ, 0x1c1f ;  /* 0x001c1fff14097589 */ /* 0x00032800000e0000 */
[----:B------:R1:W1:Y:S02]  /*8d20*/  SHFL.IDX PT, R7, R16, RZ, 0x1c1f ;  /* 0x001c1fff10077589 */ /* 0x00026400000e0000 */
[----:B------:R-:W-:Y:S05]  /*8d30*/  @P0 BRA `(.L_x_402) ;  /* 0x0000012000000947 */ /* 0x000fea0003800000 */
[C---:B------:R-:W-:Y:S01]  /*8d40*/  IADD3 R3, R17.reuse, 0x10, RZ ;  /* 0x0000001011037810 */ /* 0x040fe20007ffe0ff */
[----:B------:R-:W-:Y:S01]  /*8d50*/  CS2R R14, SRZ ;  /* 0x00000000000e7805 */ /* 0x000fe2000001ff00 */
[----:B------:R-:W-:Y:S01]  /*8d60*/  ISETP.GE.AND P1, PT, R17, c[0x0][0x27c], PT ;  /* 0x00009f0011007a0c */ /* 0x000fe20003f26270 */
[----:B------:R-:W-:Y:S01]  /*8d70*/  CS2R R18, SRZ ;  /* 0x0000000000127805 */ /* 0x000fe2000001ff00 */
[----:B------:R-:W-:Y:S01]  /*8d80*/  ISETP.GE.AND P0, PT, R3, c[0x0][0x27c], PT ;  /* 0x00009f0003007a0c */ /* 0x000fe20003f06270 */
[----:B------:R-:W-:Y:S01]  /*8d90*/  CS2R R22, SRZ ;  /* 0x0000000000167805 */ /* 0x000fe2000001ff00 */
[----:B------:R-:W-:-:S09]  /*8da0*/  CS2R R26, SRZ ;  /* 0x00000000001a7805 */ /* 0x000fd2000001ff00 */
[----:B--2-4-:R-:W-:Y:S02]  /*8db0*/  @!P1 IMAD.WIDE R12, R17, 0x2, R8 ;  /* 0x00000002110c9825 */ /* 0x014fe400078e0208 */
[----:B------:R-:W-:-:S03]  /*8dc0*/  @!P0 SHF.R.S32.HI R0, RZ, 0x1f, R3 ;  /* 0x0000001fff008819 */ /* 0x000fc60000011403 */
[----:B------:R2:W5:Y:S01]  /*8dd0*/  @!P1 LD.E.64 R14, [R12.64] ;  /* 0x0000000e0c0e9980 */ /* 0x000562000c101b00 */
[----:B------:R-:W-:-:S04]  /*8de0*/  @!P0 LEA.HI R0, R0, R3, RZ, 0x2 ;  /* 0x0000000300008211 */ /* 0x000fc800078f10ff */
[----:B------:R-:W-:-:S05]  /*8df0*/  @!P0 LOP3.LUT R0, R0, 0xfffffffc, RZ, 0xc0, !PT ;  /* 0xfffffffc00008812 */ /* 0x000fca00078ec0ff */
[----:B------:R-:W-:-:S04]  /*8e00*/  @!P0 IMAD.WIDE R10, R0, 0x2, R8 ;  /* 0x00000002000a8825 */ /* 0x000fc800078e0208 */
[--C-:B-1-3--:R-:W-:Y:S01]  /*8e10*/  @!P0 IMAD.WIDE R8, R0, 0x2, R6.reuse ;  /* 0x0000000200088825 */ /* 0x10afe200078e0206 */
[----:B------:R2:W5:Y:S03]  /*8e20*/  @!P0 LD.E.64 R22, [R10.64] ;  /* 0x0000000e0a168980 */ /* 0x000566000c101b00 */
[----:B------:R-:W-:Y:S01]  /*8e30*/  @!P1 IMAD.WIDE R6, R17, 0x2, R6 ;  /* 0x0000000211069825 */ /* 0x000fe200078e0206 */
[----:B------:R2:W5:Y:S04]  /*8e40*/  @!P0 LD.E.64 R26, [R8.64] ;  /* 0x0000000e081a8980 */ /* 0x000568000c101b00 */
[----:B------:R2:W5:Y:S02]  /*8e50*/  @!P1 LD.E.64 R18, [R6.64] ;  /* 0x0000000e06129980 */ /* 0x000564000c101b00 */
.L_x_402:
[----:B------:R-:W-:Y:S05]  /*8e60*/  BSYNC B0 ;  /* 0x0000000000007941 */ /* 0x000fea0003800000 */
.L_x_401:
[----:B------:R-:W-:Y:S01]  /*8e70*/  IADD3 R0, R24, 0x20, RZ ;  /* 0x0000002018007810 */ /* 0x000fe20007ffe0ff */
[----:B--2--5:R-:W-:Y:S01]  /*8e80*/  IMAD.MOV.U32 R10, RZ, RZ, R22 ;  /* 0x000000ffff0a7224 */ /* 0x024fe200078e0016 */
[----:B----4-:R2:W4:Y:S01]  /*8e90*/  SHFL.IDX PT, R9, R20, 0x1, 0x1c1f ;  /* 0x003c1f0014097f89 */ /* 0x01052200000e0000 */
[----:B------:R-:W-:Y:S01]  /*8ea0*/  IMAD.MOV.U32 R5, RZ, RZ, R23 ;  /* 0x000000ffff057224 */ /* 0x000fe200078e0017 */
[----:B------:R-:W-:Y:S01]  /*8eb0*/  ISETP.GE.AND P0, PT, R0, UR21, PT ;  /* 0x0000001500007c0c */ /* 0x000fe2000bf06270 */
[----:B------:R-:W-:Y:S01]  /*8ec0*/  IMAD.MOV.U32 R3, RZ, RZ, R14 ;  /* 0x000000ffff037224 */ /* 0x000fe200078e000e */
[----:B------:R2:W3:Y:S01]  /*8ed0*/  SHFL.IDX PT, R8, R21, 0x1, 0x1c1f ;  /* 0x003c1f0015087f89 */ /* 0x0004e200000e0000 */
[----:B------:R-:W-:Y:S01]  /*8ee0*/  IMAD.MOV.U32 R0, RZ, RZ, R15 ;  /* 0x000000ffff007224 */ /* 0x000fe200078e000f */
[----:B------:R-:W-:Y:S01]  /*8ef0*/  PRMT R55, R5, 0x5410, R10 ;  /* 0x0000541005377816 */ /* 0x000fe2000000000a */
[----:B------:R-:W-:Y:S01]  /*8f00*/  IMAD.MOV.U32 R5, RZ, RZ, R27 ;  /* 0x000000ffff057224 */ /* 0x000fe200078e001b */
[----:B------:R-:W-:Y:S01]  /*8f10*/  MOV R10, R26 ;  /* 0x0000001a000a7202 */ /* 0x000fe20000000f00 */
[----:B-1----:R2:W1:Y:S01]  /*8f20*/  SHFL.IDX PT, R7, R16, 0x1, 0x1c1f ;  /* 0x003c1f0010077f89 */ /* 0x00246200000e0000 */
[----:B------:R-:W-:Y:S01]  /*8f30*/  PRMT R53, R0, 0x5410, R3 ;  /* 0x0000541000357816 */ /* 0x000fe20000000003 */
[----:B------:R-:W-:Y:S01]  /*8f40*/  IMAD.MOV.U32 R3, RZ, RZ, R18 ;  /* 0x000000ffff037224 */ /* 0x000fe200078e0012 */
[----:B------:R-:W-:Y:S01]  /*8f50*/  MOV R0, R19 ;  /* 0x0000001300007202 */ /* 0x000fe20000000f00 */
[----:B---3--:R2:W3:Y:S01]  /*8f60*/  SHFL.IDX PT, R6, R25, 0x1, 0x1c1f ;  /* 0x003c1f0019067f89 */ /* 0x0084e200000e0000 */
[----:B------:R-:W-:Y:S01]  /*8f70*/  BSSY B0, `(.L_x_403) ;  /* 0x0000019000007945 */ /* 0x000fe20003800000 */
[----:B------:R-:W-:Y:S01]  /*8f80*/  PRMT R54, R5, 0x5410, R10 ;  /* 0x0000541005367816 */ /* 0x000fe2000000000a */
[----:B------:R-:W-:Y:S01]  /*8f90*/  CS2R R30, SRZ ;  /* 0x00000000001e7805 */ /* 0x000fe2000001ff00 */
[----:B------:R-:W-:Y:S01]  /*8fa0*/  PRMT R52, R0, 0x5410, R3 ;  /* 0x0000541000347816 */ /* 0x000fe20000000003 */
[----:B------:R-:W-:Y:S01]  /*8fb0*/  CS2R R34, SRZ ;  /* 0x0000000000227805 */ /* 0x000fe2000001ff00 */
[----:B------:R-:W-:Y:S01]  /*8fc0*/  CS2R R32, SRZ ;  /* 0x0000000000207805 */ /* 0x000fe2000001ff00 */
        /* <DEDUP_REMOVED lines=8> */
[----:B----4-:R-:W-:Y:S02]  /*9050*/  @!P1 IMAD.WIDE R12, R17, 0x2, R8 ;  /* 0x00000002110c9825 */ /* 0x010fe400078e0208 */
        /* <DEDUP_REMOVED lines=10> */
.L_x_404:
[----:B------:R-:W-:Y:S05]  /*9100*/  BSYNC B0 ;  /* 0x0000000000007941 */ /* 0x000fea0003800000 */
.L_x_403:
[----:B------:R-:W-:Y:S01]  /*9110*/  IADD3 R0, R24, 0x40, RZ ;  /* 0x0000004018007810 */ /* 0x000fe20007ffe0ff */
[----:B----45:R-:W-:Y:S01]  /*9120*/  IMAD.MOV.U32 R10, RZ, RZ, R36 ;  /* 0x000000ffff0a7224 */ /* 0x030fe200078e0024 */
[----:B------:R4:W2:Y:S01]  /*9130*/  SHFL.IDX PT, R9, R20, 0x2, 0x1c1f ;  /* 0x005c1f0014097f89 */ /* 0x0008a200000e0000 */
        /* <DEDUP_REMOVED lines=29> */
[----:B--2---:R-:W-:Y:S02]  /*9310*/  @!P1 IMAD.WIDE R12, R17, 0x2, R8 ;  /* 0x00000002110c9825 */ /* 0x004fe400078e0208 */
        /* <DEDUP_REMOVED lines=10> */
.L_x_406:
[----:B------:R-:W-:Y:S05]  /*93c0*/  BSYNC B0 ;  /* 0x0000000000007941 */ /* 0x000fea0003800000 */
.L_x_405:
[----:B------:R-:W-:Y:S01]  /*93d0*/  IADD3 R0, R24, 0x60, RZ ;  /* 0x0000006018007810 */ /* 0x000fe20007ffe0ff */
[----:B--2--5:R-:W-:Y:S01]  /*93e0*/  IMAD.MOV.U32 R10, RZ, RZ, R42 ;  /* 0x000000ffff0a7224 */ /* 0x024fe200078e002a */
[----:B------:R-:W2:Y:S01]  /*93f0*/  SHFL.IDX PT, R9, R20, 0x3, 0x1c1f ;  /* 0x007c1f0014097f89 */ /* 0x000ea200000e0000 */
[----:B------:R-:W-:Y:S01]  /*9400*/  IMAD.MOV.U32 R5, RZ, RZ, R43 ;  /* 0x000000ffff057224 */ /* 0x000fe200078e002b */
[----:B------:R-:W-:Y:S01]  /*9410*/  ISETP.GE.AND P0, PT, R0, UR21, PT ;  /* 0x0000001500007c0c */ /* 0x000fe2000bf06270 */
[----:B------:R-:W-:Y:S01]  /*9420*/  IMAD.MOV.U32 R3, RZ, RZ, R38 ;  /* 0x000000ffff037224 */ /* 0x000fe200078e0026 */
[----:B------:R-:W4:Y:S01]  /*9430*/  SHFL.IDX PT, R8, R21, 0x3, 0x1c1f ;  /* 0x007c1f0015087f89 */ /* 0x000f2200000e0000 */
[----:B------:R-:W-:Y:S01]  /*9440*/  IMAD.MOV.U32 R0, RZ, RZ, R39 ;  /* 0x000000ffff007224 */ /* 0x000fe200078e0027 */
[----:B------:R-:W-:Y:S01]  /*9450*/  PRMT R67, R5, 0x5410, R10 ;  /* 0x0000541005437816 */ /* 0x000fe2000000000a */
[----:B------:R-:W-:Y:S01]  /*9460*/  IMAD.MOV.U32 R5, RZ, RZ, R45 ;  /* 0x000000ffff057224 */ /* 0x000fe200078e002d */
[----:B------:R-:W-:Y:S01]  /*9470*/  MOV R10, R44 ;  /* 0x0000002c000a7202 */ /* 0x000fe20000000f00 */
[----:B-1----:R-:W1:Y:S01]  /*9480*/  SHFL.IDX PT, R7, R16, 0x3, 0x1c1f ;  /* 0x007c1f0010077f89 */ /* 0x002e6200000e0000 */
[----:B------:R-:W-:Y:S01]  /*9490*/  PRMT R65, R0, 0x5410, R3 ;  /* 0x0000541000417816 */ /* 0x000fe20000000003 */
[----:B------:R-:W-:Y:S01]  /*94a0*/  IMAD.MOV.U32 R3, RZ, RZ, R40 ;  /* 0x000000ffff037224 */ /* 0x000fe200078e0028 */
[----:B------:R-:W-:Y:S01]  /*94b0*/  MOV R0, R41 ;  /* 0x0000002900007202 */ /* 0x000fe20000000f00 */
[----:B---3--:R3:W1:Y:S01]  /*94c0*/  SHFL.IDX PT, R6, R25, 0x3, 0x1c1f ;  /* 0x007c1f0019067f89 */ /* 0x00866200000e0000 */
[----:B------:R-:W-:Y:S01]  /*94d0*/  BSSY B0, `(.L_x_407) ;  /* 0x0000019000007945 */ /* 0x000fe20003800000 */
[----:B------:R-:W-:Y:S01]  /*94e0*/  PRMT R66, R5, 0x5410, R10 ;  /* 0x0000541005427816 */ /* 0x000fe2000000000a */
[----:B------:R-:W-:Y:S01]  /*94f0*/  CS2R R48, SRZ ;  /* 0x0000000000307805 */ /* 0x000fe2000001ff00 */
[----:B------:R-:W-:Y:S01]  /*9500*/  PRMT R64, R0, 0x5410, R3 ;  /* 0x0000541000407816 */ /* 0x000fe20000000003 */
[----:B------:R-:W-:Y:S01]  /*9510*/  CS2R R46, SRZ ;  /* 0x00000000002e7805 */ /* 0x000fe2000001ff00 */
[----:B---34-:R-:W-:Y:S01]  /*9520*/  CS2R R24, SRZ ;  /* 0x0000000000187805 */ /* 0x018fe2000001ff00 */
[----:B------:R-:W-:Y:S05]  /*9530*/  @P0 BRA `(.L_x_408) ;  /* 0x0000012000000947 */ /* 0x000fea0003800000 */
[C---:B-12---:R-:W-:Y:S01]  /*9540*/  IADD3 R3, R17.reuse, 0x10, RZ ;  /* 0x0000001011037810 */ /* 0x046fe20007ffe0ff */
[----:B------:R-:W-:Y:S01]  /*9550*/  CS2R R24, SRZ ;  /* 0x0000000000187805 */ /* 0x000fe2000001ff00 */
[----:B------:R-:W-:Y:S01]  /*9560*/  ISETP.GE.AND P1, PT, R17, c[0x0][0x27c], PT ;  /* 0x00009f0011007a0c */ /* 0x000fe20003f26270 */
[----:B------:R-:W-:Y:S01]  /*9570*/  CS2R R46, SRZ ;  /* 0x00000000002e7805 */ /* 0x000fe2000001ff00 */
[----:B------:R-:W-:Y:S01]  /*9580*/  ISETP.GE.AND P0, PT, R3, c[0x0][0x27c], PT ;  /* 0x00009f0003007a0c */ /* 0x000fe20003f06270 */
[----:B------:R-:W-:Y:S01]  /*9590*/  CS2R R50, SRZ ;  /* 0x0000000000327805 */ /* 0x000fe2000001ff00 */
[----:B------:R-:W-:-:S09]  /*95a0*/  CS2R R48, SRZ ;  /* 0x0000000000307805 */ /* 0x000fd2000001ff00 */
[----:B------:R-:W-:Y:S02]  /*95b0*/  @!P1 IMAD.WIDE R12, R17, 0x2, R8 ;  /* 0x00000002110c9825 */ /* 0x000fe400078e0208 */
[----:B------:R-:W-:-:S03]  /*95c0*/  @!P0 SHF.R.S32.HI R0, RZ, 0x1f, R3 ;  /* 0x0000001fff008819 */ /* 0x000fc60000011403 */
[----:B------:R1:W5:Y:S01]  /*95d0*/  @!P1 LD.E.64 R24, [R12.64] ;  /* 0x0000000e0c189980 */ /* 0x000362000c101b00 */
[----:B------:R-:W-:-:S04]  /*95e0*/  @!P0 LEA.HI R0, R0, R3, RZ, 0x2 ;  /* 0x0000000300008211 */ /* 0x000fc800078f10ff */
[----:B------:R-:W-:-:S05]  /*95f0*/  @!P0 LOP3.LUT R0, R0, 0xfffffffc, RZ, 0xc0, !PT ;  /* 0xfffffffc00008812 */ /* 0x000fca00078ec0ff */
[----:B------:R-:W-:-:S04]  /*9600*/  @!P0 IMAD.WIDE R10, R0, 0x2, R8 ;  /* 0x00000002000a8825 */ /* 0x000fc800078e0208 */
[--C-:B------:R-:W-:Y:S01]  /*9610*/  @!P0 IMAD.WIDE R8, R0, 0x2, R6.reuse ;  /* 0x0000000200088825 */ /* 0x100fe200078e0206 */
[----:B------:R1:W5:Y:S03]  /*9620*/  @!P0 LD.E.64 R50, [R10.64] ;  /* 0x0000000e0a328980 */ /* 0x000366000c101b00 */
[----:B------:R-:W-:Y:S01]  /*9630*/  @!P1 IMAD.WIDE R6, R17, 0x2, R6 ;  /* 0x0000000211069825 */ /* 0x000fe200078e0206 */
[----:B------:R1:W5:Y:S04]  /*9640*/  @!P0 LD.E.64 R48, [R8.64] ;  /* 0x0000000e08308980 */ /* 0x000368000c101b00 */
[----:B------:R1:W5:Y:S02]  /*9650*/  @!P1 LD.E.64 R46, [R6.64] ;  /* 0x0000000e062e9980 */ /* 0x000364000c101b00 */
.L_x_408:
[----:B-12---:R-:W-:Y:S05]  /*9660*/  BSYNC B0 ;  /* 0x0000000000007941 */ /* 0x006fea0003800000 */
.L_x_407:
[----:B------:R-:W-:Y:S01]  /*9670*/  SHF.R.S32.HI R0, RZ, 0x1f, R60 ;  /* 0x0000001fff007819 */ /* 0x000fe2000001143c */
[----:B-----5:R-:W-:Y:S01]  /*9680*/  IMAD.MOV.U32 R6, RZ, RZ, R50 ;  /* 0x000000ffff067224 */ /* 0x020fe200078e0032 */
[----:B------:R-:W-:Y:S01]  /*9690*/  UIADD3 UR4, -UR17, UR21, URZ ;  /* 0x0000001511047290 */ /* 0x000fe2000fffe13f */
[----:B------:R-:W-:Y:S01]  /*96a0*/  IMAD.MOV.U32 R5, RZ, RZ, R51 ;  /* 0x000000ffff057224 */ /* 0x000fe200078e0033 */
[----:B------:R-:W-:Y:S01]  /*96b0*/  LEA.HI R0, R0, R60, RZ, 0x3 ;  /* 0x0000003c00007211 */ /* 0x000fe200078f18ff */
[----:B------:R-:W-:Y:S01]  /*96c0*/  IMAD.MOV.U32 R3, RZ, RZ, R24 ;  /* 0x000000ffff037224 */ /* 0x000fe200078e0018 */
[----:B------:R-:W-:Y:S01]  /*96d0*/  UISETP.LT.AND UP0, UPT, UR4, 0x80, UPT ;  /* 0x000000800400788c */ /* 0x000fe2000bf01270 */
[----:B------:R-:W-:Y:S01]  /*96e0*/  IMAD.MOV.U32 R7, RZ, RZ, R49 ;  /* 0x000000ffff077224 */ /* 0x000fe200078e0031 */
[----:B------:R-:W-:Y:S01]  /*96f0*/  LOP3.LUT R0, R0, 0xfffffff8, RZ, 0xc0, !PT ;  /* 0xfffffff800007812 */ /* 0x000fe200078ec0ff */
[----:B------:R-:W-:-:S04]  /*9700*/  DEPBAR.LE SB0, 0x1 ;  /* 0x000080400000791a */ /* 0x000fc80000000000 */
[----:B------:R-:W-:Y:S01]  /*9710*/  IMAD.IADD R0, R60, 0x1, -R0 ;  /* 0x000000013c007824 */ /* 0x000fe200078e0a00 */
[----:B------:R-:W-:Y:S01]  /*9720*/  PRMT R71, R5, 0x5410, R6 ;  /* 0x0000541005477816 */ /* 0x000fe20000000006 */
[----:B------:R-:W-:Y:S01]  /*9730*/  USEL UR4, UR4, 0x80, UP0 ;  /* 0x0000008004047887 */ /* 0x000fe20008000000 */
[----:B------:R-:W-:Y:S01]  /*9740*/  PRMT R69, R69, 0x5410, R3 ;  /* 0x0000541045457816 */ /* 0x000fe20000000003 */
[C---:B------:R-:W-:Y:S01]  /*9750*/  IMAD.SHL.U32 R6, R0.reuse, 0x40, RZ ;  /* 0x0000004000067824 */ /* 0x040fe200078e00ff */
[----:B------:R-:W-:Y:S01]  /*9760*/  BAR.SYNC.DEFER_BLOCKING 0x0 ;  /* 0x0000000000007b1d */ /* 0x000fe20000010000 */
[----:B------:R-:W-:Y:S01]  /*9770*/  LOP3.LUT P1, RZ, R0, 0x4, RZ, 0xc0, !PT ;  /* 0x0000000400ff7812 */ /* 0x000fe2000782c0ff */
[----:B------:R-:W-:Y:S01]  /*9780*/  IMAD.MOV.U32 R5, RZ, RZ, R25 ;  /* 0x000000ffff057224 */ /* 0x000fe200078e0019 */
[----:B------:R-:W-:Y:S02]  /*9790*/  ISETP.GE.AND P0, PT, R60, UR4, PT ;  /* 0x000000043c007c0c */ /* 0x000fe4000bf06270 */
[----:B------:R-:W-:Y:S01]  /*97a0*/  LOP3.LUT R0, R6, 0x1c0, RZ, 0xc0, !PT ;  /* 0x000001c006007812 */ /* 0x000fe200078ec0ff */
[----:B------:R-:W-:Y:S01]  /*97b0*/  IMAD.MOV.U32 R6, RZ, RZ, R46 ;  /* 0x000000ffff067224 */ /* 0x000fe200078e002e */
[----:B------:R-:W-:Y:S01]  /*97c0*/  PRMT R69, R5, 0x7610, R69 ;  /* 0x0000761005457816 */ /* 0x000fe20000000045 */
[----:B------:R-:W-:Y:S01]  /*97d0*/  IMAD.MOV.U32 R5, RZ, RZ, R47 ;  /* 0x000000ffff057224 */ /* 0x000fe200078e002f */
[----:B------:R-:W-:Y:S01]  /*97e0*/  LOP3.LUT R3, R0, 0x18, R29, 0xf8, !PT ;  /* 0x0000001800037812 */ /* 0x000fe200078ef81d */
[----:B------:R-:W-:Y:S01]  /*97f0*/  BSSY B1, `(.L_x_409) ;  /* 0x0000070000017945 */ /* 0x000fe20003800000 */
[----:B------:R-:W-:-:S02]  /*9800*/  SHF.R.U32.HI R0, RZ, 0x3, R0 ;  /* 0x00000003ff007819 */ /* 0x000fc40000011600 */
[----:B------:R-:W-:Y:S02]  /*9810*/  PRMT R29, R5, 0x5410, R6 ;  /* 0x00005410051d7816 */ /* 0x000fe40000000006 */
[----:B------:R-:W-:Y:S01]  /*9820*/  LOP3.LUT R0, R3, R0, RZ, 0x3c, !PT ;  /* 0x0000000003007212 */ /* 0x000fe200078e3cff */
[----:B------:R-:W-:-:S04]  /*9830*/  IMAD.MOV.U32 R3, RZ, RZ, R48 ;  /* 0x000000ffff037224 */ /* 0x000fc800078e0030 */
[----:B------:R-:W-:Y:S01]  /*9840*/  IMAD R0, R203, 0x200, R0 ;  /* 0x00000200cb007824 */ /* 0x000fe200078e0200 */
[----:B------:R-:W-:-:S04]  /*9850*/  PRMT R70, R70, 0x5410, R3 ;  /* 0x0000541046467816 */ /* 0x000fc80000000003 */
[C---:B------:R-:W-:Y:S02]  /*9860*/  IADD3 R3, R0.reuse, 0x20, RZ ;  /* 0x0000002000037810 */ /* 0x040fe40007ffe0ff */
[C---:B------:R-:W-:Y:S02]  /*9870*/  @P1 IADD3 R3, R0.reuse, -0x20, RZ ;  /* 0xffffffe000031810 */ /* 0x040fe40007ffe0ff */
[----:B------:R-:W-:Y:S02]  /*9880*/  PRMT R70, R7, 0x7610, R70 ;  /* 0x0000761007467816 */ /* 0x000fe40000000046 */
[----:B------:R-:W-:Y:S02]  /*9890*/  LEA R21, R0, 0x6100, 0x1 ;  /* 0x0000610000157811 */ /* 0x000fe400078e08ff */
[----:B------:R-:W-:Y:S01]  /*98a0*/  LEA R28, R3, 0x6100, 0x1 ;  /* 0x00006100031c7811 */ /* 0x000fe200078e08ff */
[----:B------:R-:W-:Y:S05]  /*98b0*/  @P0 BRA `(.L_x_410) ;  /* 0x0000063000000947 */ /* 0x000fea0003800000 */
[----:B------:R-:W-:Y:S01]  /*98c0*/  ISETP.GE.AND P0, PT, R17, c[0x0][0x27c], PT ;  /* 0x00009f0011007a0c */ /* 0x000fe20003f06270 */
[----:B------:R-:W-:-:S12]  /*98d0*/  BSSY B0, `(.L_x_411) ;  /* 0x0000030000007945 */ /* 0x000fd80003800000 */
[----:B------:R-:W-:Y:S05]  /*98e0*/  @P0 BRA `(.L_x_412) ;  /* 0x000002e000000947 */ /* 0x000fea0003800000 */
[----:B------:R-:W1:Y:S01]  /*98f0*/  LDS.128 R8, [R21] ;  /* 0x0000000015087984 */ /* 0x000e620000000c00 */
[----:B------:R-:W-:Y:S02]  /*9900*/  SHF.R.U64 R0, R14, 0x10, R15 ;  /* 0x000000100e007819 */ /* 0x000fe4000000120f */
[----:B------:R-:W-:Y:S02]  /*9910*/  SHF.R.U32.HI R6, RZ, 0x10, R19 ;  /* 0x00000010ff067819 */ /* 0x000fe40000011613 */
[----:B------:R-:W-:Y:S02]  /*9920*/  SHF.R.U32.HI R3, RZ, 0x10, R15 ;  /* 0x00000010ff037819 */ /* 0x000fe4000001160f */
[----:B------:R-:W-:Y:S02]  /*9930*/  SHF.R.U64 R5, R18, 0x10, R19 ;  /* 0x0000001012057819 */ /* 0x000fe40000001213 */
[----:B------:R-:W-:Y:S02]  /*9940*/  PRMT R14, R53, 0x5432, R0 ;  /* 0x00005432350e7816 */ /* 0x000fe40000000000 */
[----:B------:R-:W-:-:S02]  /*9950*/  PRMT R0, R52, 0x5410, R6 ;  /* 0x0000541034007816 */ /* 0x000fc40000000006 */
[----:B------:R-:W-:Y:S02]  /*9960*/  PRMT R3, R53, 0x5410, R3 ;  /* 0x0000541035037816 */ /* 0x000fe40000000003 */
[----:B------:R-:W-:Y:S01]  /*9970*/  PRMT R13, R52, 0x5432, R5 ;  /* 0x00005432340d7816 */ /* 0x000fe20000000005 */
[C---:B------:R-:W-:Y:S01]  /*9980*/  IMAD.U32 R18, R0.reuse, 0x10000, RZ ;  /* 0x0001000000127824 */ /* 0x040fe200078e00ff */
[----:B------:R-:W-:Y:S01]  /*9990*/  LOP3.LUT R20, R0, 0xffff0000, RZ, 0xc0, !PT ;  /* 0xffff000000147812 */ /* 0x000fe200078ec0ff */
[----:B------:R-:W-:Y:S01]  /*99a0*/  IMAD.U32 R19, R3, 0x10000, RZ ;  /* 0x0001000003137824 */ /* 0x000fe200078e00ff */
[C---:B-1----:R-:W-:Y:S01]  /*99b0*/  LOP3.LUT R5, R10.reuse, 0xffff0000, RZ, 0xc0, !PT ;  /* 0xffff00000a057812 */ /* 0x042fe200078ec0ff */
[----:B------:R-:W-:Y:S01]  /*99c0*/  IMAD.U32 R6, R10, 0x10000, RZ ;  /* 0x000100000a067824 */ /* 0x000fe200078e00ff */
[C---:B------:R-:W-:Y:S01]  /*99d0*/  LOP3.LUT R10, R11.reuse, 0xffff0000, RZ, 0xc0, !PT ;  /* 0xffff00000b0a7812 */ /* 0x040fe200078ec0ff */
[----:B------:R-:W-:Y:S01]  /*99e0*/  IMAD.U32 R12, R11, 0x10000, RZ ;  /* 0x000100000b0c7824 */ /* 0x000fe200078e00ff */
[----:B------:R-:W-:Y:S01]  /*99f0*/  LOP3.LUT R11, R3, 0xffff0000, RZ, 0xc0, !PT ;  /* 0xffff0000030b7812 */ /* 0x000fe200078ec0ff */
[C---:B------:R-:W-:Y:S01]  /*9a00*/  FMUL.FTZ R0, R5.reuse, R18 ;  /* 0x0000001205007220 */ /* 0x040fe20000410000 */
[C---:B------:R-:W-:Y:S01]  /*9a10*/  SHF.L.U32 R15, R8.reuse, 0x10, RZ ;  /* 0x00000010080f7819 */ /* 0x040fe200000006ff */
[-C--:B------:R-:W-:Y:S01]  /*9a20*/  FMUL.FTZ R5, R5, R19.reuse ;  /* 0x0000001305057220 */ /* 0x080fe20000410000 */
[----:B------:R-:W-:Y:S01]  /*9a30*/  LOP3.LUT R7, R8, 0xffff0000, RZ, 0xc0, !PT ;  /* 0xffff000008077812 */ /* 0x000fe200078ec0ff */
[----:B------:R-:W-:Y:S01]  /*9a40*/  FFMA.FTZ R19, R6, R19, -R0 ;  /* 0x0000001306137223 */ /* 0x000fe20000010800 */
[C---:B------:R-:W-:Y:S01]  /*9a50*/  SHF.L.U32 R16, R9.reuse, 0x10, RZ ;  /* 0x0000001009107819 */ /* 0x040fe200000006ff */
[C---:B------:R-:W-:Y:S01]  /*9a60*/  FMUL.FTZ R3, R10.reuse, R20 ;  /* 0x000000140a037220 */ /* 0x040fe20000410000 */
[----:B------:R-:W-:Y:S01]  /*9a70*/  LOP3.LUT R8, R9, 0xffff0000, RZ, 0xc0, !PT ;  /* 0xffff000009087812 */ /* 0x000fe200078ec0ff */
[-C--:B------:R-:W-:Y:S01]  /*9a80*/  FMUL.FTZ R0, R10, R11.reuse ;  /* 0x0000000b0a007220 */ /* 0x080fe20000410000 */
[----:B------:R-:W-:Y:S01]  /*9a90*/  SHF.L.U32 R9, R14, 0x10, RZ ;  /* 0x000000100e097819 */ /* 0x000fe200000006ff */
[C---:B------:R-:W-:Y:S01]  /*9aa0*/  IMAD.U32 R10, R13.reuse, 0x10000, RZ ;  /* 0x000100000d0a7824 */ /* 0x040fe200078e00ff */
[----:B------:R-:W-:Y:S01]  /*9ab0*/  LOP3.LUT R13, R13, 0xffff0000, RZ, 0xc0, !PT ;  /* 0xffff00000d0d7812 */ /* 0x000fe200078ec0ff */
[----:B------:R-:W-:Y:S01]  /*9ac0*/  FFMA.FTZ R18, R6, R18, R5 ;  /* 0x0000001206127223 */ /* 0x000fe20000010005 */
[----:B------:R-:W-:Y:S01]  /*9ad0*/  LOP3.LUT R14, R14, 0xffff0000, RZ, 0xc0, !PT ;  /* 0xffff00000e0e7812 */ /* 0x000fe200078ec0ff */
[----:B------:R-:W-:-:S02]  /*9ae0*/  FFMA.FTZ R6, R12, R11, -R3 ;  /* 0x0000000b0c067223 */ /* 0x000fc40000010803 */
[----:B------:R-:W-:Y:S02]  /*9af0*/  FFMA.FTZ R11, R12, R20, R0 ;  /* 0x000000140c0b7223 */ /* 0x000fe40000010000 */
[----:B------:R-:W-:Y:S02]  /*9b00*/  FMUL.FTZ R5, R7, R10 ;  /* 0x0000000a07057220 */ /* 0x000fe40000410000 */
[C---:B------:R-:W-:Y:S01]  /*9b10*/  FMUL.FTZ R0, R8.reuse, R13 ;  /* 0x0000000d08007220 */ /* 0x040fe20000410000 */
[----:B------:R-:W-:Y:S01]  /*9b20*/  F2FP.BF16.PACK_AB R11, R11, R6 ;  /* 0x000000060b0b723e */ /* 0x000fe200000010ff */
[-C--:B------:R-:W-:Y:S02]  /*9b30*/  FMUL.FTZ R3, R7, R9.reuse ;  /* 0x0000000907037220 */ /* 0x080fe40000410000 */
[----:B------:R-:W-:Y:S02]  /*9b40*/  FMUL.FTZ R8, R8, R14 ;  /* 0x0000000e08087220 */ /* 0x000fe40000410000 */
[----:B------:R-:W-:-:S02]  /*9b50*/  FFMA.FTZ R5, R15, R9, -R5 ;  /* 0x000000090f057223 */ /* 0x000fc40000010805 */
[----:B------:R-:W-:Y:S01]  /*9b60*/  FFMA.FTZ R3, R15, R10, R3 ;  /* 0x0000000a0f037223 */ /* 0x000fe20000010003 */
[----:B------:R-:W-:Y:S01]  /*9b70*/  F2FP.BF16.PACK_AB R10, R18, R19 ;  /* 0x00000013120a723e */ /* 0x000fe200000010ff */
[C---:B------:R-:W-:Y:S02]  /*9b80*/  FFMA.FTZ R0, R16.reuse, R14, -R0 ;  /* 0x0000000e10007223 */ /* 0x040fe40000010800 */
[----:B------:R-:W-:Y:S01]  /*9b90*/  FFMA.FTZ R9, R16, R13, R8 ;  /* 0x0000000d10097223 */ /* 0x000fe20000010008 */
[----:B------:R-:W-:-:S04]  /*9ba0*/  F2FP.BF16.PACK_AB R8, R3, R5 ;  /* 0x000000050308723e */ /* 0x000fc800000010ff */
[----:B------:R-:W-:-:S05]  /*9bb0*/  F2FP.BF16.PACK_AB R9, R9, R0 ;  /* 0x000000000909723e */ /* 0x000fca00000010ff */
[----:B------:R1:W-:Y:S02]  /*9bc0*/  STS.128 [R21], R8 ;  /* 0x0000000815007388 */ /* 0x0003e40000000c00 */
.L_x_412:
[----:B------:R-:W-:Y:S05]  /*9bd0*/  BSYNC B0 ;  /* 0x0000000000007941 */ /* 0x000fea0003800000 */
.L_x_411:
[----:B------:R-:W-:-:S04]  /*9be0*/  IADD3 R0, R17, 0x10, RZ ;  /* 0x0000001011007810 */ /* 0x000fc80007ffe0ff */
[----:B------:R-:W-:-:S13]  /*9bf0*/  ISETP.GE.AND P0, PT, R0, c[0x0][0x27c], PT ;  /* 0x00009f0000007a0c */ /* 0x000fda0003f06270 */
[----:B------:R-:W-:Y:S05]  /*9c00*/  @P0 BRA `(.L_x_410) ;  /* 0x000002e000000947 */ /* 0x000fea0003800000 */
[----:B-1----:R-:W1:Y:S01]  /*9c10*/  LDS.128 R8, [R28] ;  /* 0x000000001c087984 */ /* 0x002e620000000c00 */
        /* <DEDUP_REMOVED lines=45> */
.L_x_410:
[----:B------:R-:W-:Y:S05]  /*9ef0*/  BSYNC B1 ;  /* 0x0000000000017941 */ /* 0x000fea0003800000 */
.L_x_409:
        /* <DEDUP_REMOVED lines=52> */
[----:B------:R1:W-:Y:S02]  /*a240*/  STS.128 [R21+0x1000], R8 ;  /* 0x0010000815007388 */ /* 0x0003e40000000c00 */
.L_x_416:
[----:B------:R-:W-:Y:S05]  /*a250*/  BSYNC B0 ;  /* 0x0000000000007941 */ /* 0x000fea0003800000 */
.L_x_415:
[----:B------:R-:W-:-:S04]  /*a260*/  IADD3 R0, R17, 0x10, RZ ;  /* 0x0000001011007810 */ /* 0x000fc80007ffe0ff */
[----:B------:R-:W-:-:S13]  /*a270*/  ISETP.GE.AND P0, PT, R0, c[0x0][0x27c], PT ;  /* 0x00009f0000007a0c */ /* 0x000fda0003f06270 */
        /* <DEDUP_REMOVED lines=47> */
.L_x_414:
[----:B------:R-:W-:Y:S05]  /*a570*/  BSYNC B1 ;  /* 0x0000000000017941 */ /* 0x000fea0003800000 */
.L_x_413:
        /* <DEDUP_REMOVED lines=53> */
.L_x_420:
[----:B------:R-:W-:Y:S05]  /*a8d0*/  BSYNC B0 ;  /* 0x0000000000007941 */ /* 0x000fea0003800000 */
.L_x_419:
        /* <DEDUP_REMOVED lines=49> */
.L_x_418:
[----:B------:R-:W-:Y:S05]  /*abf0*/  BSYNC B1 ;  /* 0x0000000000017941 */ /* 0x000fea0003800000 */
.L_x_417:
[----:B------:R-:W-:-:S04]  /*ac00*/  IADD3 R0, R60, 0x60, RZ ;  /* 0x000000603c007810 */ /* 0x000fc80007ffe0ff */
        /* <DEDUP_REMOVED lines=51> */
.L_x_423:
[----:B------:R-:W-:Y:S05]  /*af40*/  BSYNC B0 ;  /* 0x0000000000007941 */ /* 0x000fea0003800000 */
.L_x_422:
        /* <DEDUP_REMOVED lines=28> */
[----:B------:R-:W-:Y:S01]  /*b110*/  FMUL.FTZ R0, R10, R11 ;  /* 0x0000000b0a007220 */ /* 0x000fe20000410000 */
        /* <DEDUP_REMOVED lines=19> */
[----:B------:R1:W-:Y:S01]  /*b250*/  STS.128 [R28+0x3000], R8 ;  /* 0x003000081c007388 */ /* 0x0003e20000000c00 */
[----:B------:R-:W-:Y:S05]  /*b260*/  BRA `(.L_x_421) ;  /* 0x0000257000007947 */ /* 0x000fea0003800000 */
.L_x_400:
[----:B------:R-:W-:Y:S01]  /*b270*/  UISETP.NE.AND UP0, UPT, UR13, URZ, UPT ;  /* 0x0000003f0d00728c */ /* 0x000fe2000bf05270 */
[----:B------:R-:W-:Y:S01]  /*b280*/  IMAD.MOV.U32 R8, RZ, RZ, R12 ;  /* 0x000000ffff087224 */ /* 0x000fe200078e000c */
[----:B------:R-:W-:Y:S01]  /*b290*/  ISETP.GE.AND P2, PT, R29, c[0x0][0x27c], PT ;  /* 0x00009f001d007a0c */ /* 0x000fe20003f46270 */
[----:B------:R-:W-:Y:S01]  /*b2a0*/  IMAD.MOV.U32 R6, RZ, RZ, R10 ;  /* 0x000000ffff067224 */ /* 0x000fe200078e000a */
[----:B------:R-:W-:Y:S01]  /*b2b0*/  SHF.R.S32.HI R30, RZ, 0x1f, R29 ;  /* 0x0000001fff1e7819 */ /* 0x000fe2000001141d */
[----:B------:R-:W-:Y:S01]  /*b2c0*/  CS2R R22, SRZ ;  /* 0x0000000000167805 */ /* 0x000fe2000001ff00 */
[----:B------:R-:W-:Y:S01]  /*b2d0*/  PLOP3.LUT P1, PT, PT, PT, UP0, 0x80, 0x0 ;  /* 0x000000000000781c */ /* 0x000fe20003f2f008 */
[----:B------:R-:W-:Y:S01]  /*b2e0*/  CS2R R20, SRZ ;  /* 0x0000000000147805 */ /* 0x000fe2000001ff00 */
[----:B------:R-:W-:-:S11]  /*b2f0*/  PLOP3.LUT P0, PT, PT, PT, UP0, 0x80, 0x0 ;  /* 0x000000000000781c */ /* 0x000fd60003f0f008 */
[----:B------:R-:W-:-:S05]  /*b300*/  @P1 IMAD.HI.U32 R3, R0, c[0x0][0x2c8], RZ ;  /* 0x0000b20000031a27 */ /* 0x000fca00078e00ff */
[----:B------:R-:W-:-:S04]  /*b310*/  @P0 SHF.R.U32.HI R0, RZ, c[0x0][0x2cc], R3 ;  /* 0x0000b300ff000a19 */ /* 0x000fc80000011603 */
[----:B------:R-:W-:Y:S01]  /*b320*/  SHF.R.S32.HI R3, RZ, 0x1f, R0 ;  /* 0x0000001fff037819 */ /* 0x000fe20000011400 */
[----:B------:R-:W-:-:S04]  /*b330*/  IMAD.WIDE.U32 R8, R0, c[0x0][0x280], R8 ;  /* 0x0000a00000087a25 */ /* 0x000fc800078e0008 */
[C---:B------:R-:W-:Y:S01]  /*b340*/  IMAD R5, R3.reuse, c[0x0][0x280], RZ ;  /* 0x0000a00003057a24 */ /* 0x040fe200078e02ff */
[----:B------:R-:W-:Y:S01]  /*b350*/  LEA R14, P0, R8, c[0x0][0x270], 0x1 ;  /* 0x00009c00080e7a11 */ /* 0x000fe200078008ff */
[----:B------:R-:W-:Y:S02]  /*b360*/  IMAD R3, R3, c[0x0][0x290], RZ ;  /* 0x0000a40003037a24 */ /* 0x000fe400078e02ff */
[C---:B------:R-:W-:Y:S02]  /*b370*/  IMAD R5, R0.reuse, c[0x0][0x284], R5 ;  /* 0x0000a10000057a24 */ /* 0x040fe400078e0205 */
[----:B------:R-:W-:-:S04]  /*b380*/  IMAD.WIDE.U32 R6, R0, c[0x0][0x290], R6 ;  /* 0x0000a40000067a25 */ /* 0x000fc800078e0006 */
[----:B------:R-:W-:Y:S02]  /*b390*/  IMAD.IADD R5, R9, 0x1, R5 ;  /* 0x0000000109057824 */ /* 0x000fe400078e0205 */
[----:B------:R-:W-:-:S03]  /*b3a0*/  IMAD R0, R0, c[0x0][0x294], R3 ;  /* 0x0000a50000007a24 */ /* 0x000fc600078e0203 */
[----:B------:R-:W-:Y:S01]  /*b3b0*/  LEA.HI.X R12, R8, c[0x0][0x274], R5, 0x1, P0 ;  /* 0x00009d00080c7a11 */ /* 0x000fe200000f0c05 */
[----:B------:R-:W-:Y:S01]  /*b3c0*/  IMAD.IADD R0, R7, 0x1, R0 ;  /* 0x0000000107007824 */ /* 0x000fe200078e0200 */
[----:B------:R-:W1:Y:S01]  /*b3d0*/  SHFL.IDX PT, R8, R14, RZ, 0x1c1f ;  /* 0x001c1fff0e087589 */ /* 0x000e6200000e0000 */
[----:B------:R-:W-:-:S03]  /*b3e0*/  LEA R13, P0, R6, c[0x0][0x288], 0x1 ;  /* 0x0000a200060d7a11 */ /* 0x000fc600078008ff */
[----:B------:R-:W2:Y:S01]  /*b3f0*/  SHFL.IDX PT, R7, R12, RZ, 0x1c1f ;  /* 0x001c1fff0c077589 */ /* 0x000ea200000e0000 */
[----:B------:R-:W-:Y:S02]  /*b400*/  LEA.HI.X R11, R6, c[0x0][0x28c], R0, 0x1, P0 ;  /* 0x0000a300060b7a11 */ /* 0x000fe400000f0c00 */
[----:B------:R-:W-:Y:S01]  /*b410*/  ISETP.GE.OR P0, PT, R24, UR21, P2 ;  /* 0x0000001518007c0c */ /* 0x000fe20009706670 */
[----:B------:R-:W3:Y:S04]  /*b420*/  SHFL.IDX PT, R6, R13, RZ, 0x1c1f ;  /* 0x001c1fff0d067589 */ /* 0x000ee800000e0000 */
[----:B------:R-:W4:Y:S08]  /*b430*/  SHFL.IDX PT, R5, R11, RZ, 0x1c1f ;  /* 0x001c1fff0b057589 */ /* 0x000f3000000e0000 */
[C---:B------:R-:W-:Y:S01]  /*b440*/  @!P0 IMAD.SHL.U32 R0, R29.reuse, 0x2, RZ ;  /* 0x000000021d008824 */ /* 0x040fe200078e00ff */
[----:B------:R-:W-:-:S04]  /*b450*/  @!P0 SHF.L.U64.HI R3, R29, 0x1, R30 ;  /* 0x000000011d038819 */ /* 0x000fc8000001021e */
[----:B-1----:R-:W-:-:S05]  /*b460*/  @!P0 IADD3 R8, P1, R8, R0, RZ ;  /* 0x0000000008088210 */ /* 0x002fca0007f3e0ff */
[--C-:B--2---:R-:W-:Y:S01]  /*b470*/  @!P0 IMAD.X R9, R7, 0x1, R3.reuse, P1 ;  /* 0x0000000107098824 */ /* 0x104fe200008e0603 */
[----:B---3--:R-:W-:Y:S01]  /*b480*/  @!P0 IADD3 R6, P1, R6, R0, RZ ;  /* 0x0000000006068210 */ /* 0x008fe20007f3e0ff */
[----:B------:R-:W-:Y:S01]  /*b490*/  CS2R R18, SRZ ;  /* 0x0000000000127805 */ /* 0x000fe2000001ff00 */
[----:B------:R-:W-:Y:S02]  /*b4a0*/  CS2R R16, SRZ ;  /* 0x0000000000107805 */ /* 0x000fe4000001ff00 */
[----:B------:R1:W2:Y:S01]  /*b4b0*/  @!P0 LD.E.128 R20, [R8.64] ;  /* 0x0000000e08148980 */ /* 0x0002a2000c101d00 */
[----:B----4-:R-:W-:-:S05]  /*b4c0*/  @!P0 IMAD.X R7, R5, 0x1, R3, P1 ;  /* 0x0000000105078824 */ /* 0x010fca00008e0603 */
[----:B------:R3:W4:Y:S01]  /*b4d0*/  @!P0 LD.E.128 R16, [R6.64] ;  /* 0x0000000e06108980 */ /* 0x000722000c101d00 */
[----:B------:R-:W-:Y:S01]  /*b4e0*/  IADD3 R0, R24, 0x20, RZ ;  /* 0x0000002018007810 */ /* 0x000fe20007ffe0ff */
[----:B------:R-:W-:Y:S01]  /*b4f0*/  BSSY B0, `(.L_x_424) ;  /* 0x0000024000007945 */ /* 0x000fe20003800000 */
[----:B------:R-:W-:Y:S01]  /*b500*/  CS2R R38, SRZ ;  /* 0x0000000000267805 */ /* 0x000fe2000001ff00 */
[----:B------:R2:W2:Y:S01]  /*b510*/  SHFL.IDX PT, R15, R12, 0x1, 0x1c1f ;  /* 0x003c1f000c0f7f89 */ /* 0x0004a200000e0000 */
[----:B------:R-:W-:Y:S01]  /*b520*/  ISETP.GE.AND P0, PT, R0, UR21, PT ;  /* 0x0000001500007c0c */ /* 0x000fe2000bf06270 */
[----:B------:R-:W-:Y:S01]  /*b530*/  CS2R R36, SRZ ;  /* 0x0000000000247805 */ /* 0x000fe2000001ff00 */
[----:B------:R-:W-:Y:S01]  /*b540*/  CS2R R34, SRZ ;  /* 0x0000000000227805 */ /* 0x000fe2000001ff00 */
[----:B------:R2:W2:Y:S01]  /*b550*/  SHFL.IDX PT, R10, R11, 0x1, 0x1c1f ;  /* 0x003c1f000b0a7f89 */ /* 0x0004a200000e0000 */
[----:B------:R-:W-:-:S03]  /*b560*/  CS2R R32, SRZ ;  /* 0x0000000000207805 */ /* 0x000fc6000001ff00 */
[----:B-1----:R1:W1:Y:S04]  /*b570*/  SHFL.IDX PT, R9, R13, 0x1, 0x1c1f ;  /* 0x003c1f000d097f89 */ /* 0x00226800000e0000 */
[----:B---3--:R3:W1:Y:S01]  /*b580*/  SHFL.IDX PT, R7, R14, 0x1, 0x1c1f ;  /* 0x003c1f000e077f89 */ /* 0x00866200000e0000 */
[----:B--2---:R-:W-:Y:S01]  /*b590*/  IMAD.MOV.U32 R3, RZ, RZ, R20 ;  /* 0x000000ffff037224 */ /* 0x004fe200078e0014 */
[----:B------:R-:W-:Y:S01]  /*b5a0*/  MOV R6, R22 ;  /* 0x0000001600067202 */ /* 0x000fe20000000f00 */
[----:B------:R-:W-:Y:S02]  /*b5b0*/  IMAD.MOV.U32 R0, RZ, RZ, R21 ;  /* 0x000000ffff007224 */ /* 0x000fe400078e0015 */
[----:B------:R-:W-:Y:S01]  /*b5c0*/  IMAD.MOV.U32 R5, RZ, RZ, R23 ;  /* 0x000000ffff057224 */ /* 0x000fe200078e0017 */
[----:B------:R-:W-:-:S02]  /*b5d0*/  PRMT R31, R6, 0x7610, R31 ;  /* 0x00007610061f7816 */ /* 0x000fc4000000001f */
[----:B------:R-:W-:Y:S01]  /*b5e0*/  PRMT R26, R0, 0x5410, R3 ;  /* 0x00005410001a7816 */ /* 0x000fe20000000003 */
[----:B----4-:R-:W-:Y:S01]  /*b5f0*/  IMAD.MOV.U32 R6, RZ, RZ, R18 ;  /* 0x000000ffff067224 */ /* 0x010fe200078e0012 */
[----:B------:R-:W-:Y:S01]  /*b600*/  PRMT R27, R5, 0x7610, R27 ;  /* 0x00007610051b7816 */ /* 0x000fe2000000001b */
[----:B------:R-:W-:Y:S01]  /*b610*/  IMAD.MOV.U32 R3, RZ, RZ, R16 ;  /* 0x000000ffff037224 */ /* 0x000fe200078e0010 */
[----:B------:R-:W-:Y:S01]  /*b620*/  MOV R5, R19 ;  /* 0x0000001300057202 */ /* 0x000fe20000000f00 */
[----:B------:R-:W-:-:S03]  /*b630*/  IMAD.MOV.U32 R0, RZ, RZ, R17 ;  /* 0x000000ffff007224 */ /* 0x000fc600078e0011 */
[----:B------:R-:W-:Y:S02]  /*b640*/  PRMT R28, R5, 0x5410, R6 ;  /* 0x00005410051c7816 */ /* 0x000fe40000000006 */
[----:B------:R-:W-:Y:S01]  /*b650*/  PRMT R25, R0, 0x5410, R3 ;  /* 0x0000541000197816 */ /* 0x000fe20000000003 */
[----:B------:R-:W-:Y:S05]  /*b660*/  @P0 BRA `(.L_x_425) ;  /* 0x000000c000000947 */ /* 0x000fea0003800000 */
[----:B-1-3--:R-:W-:Y:S01]  /*b670*/  CS2R R36, SRZ ;  /* 0x0000000000247805 */ /* 0x00afe2000001ff00 */
[----:B------:R-:W-:Y:S01]  /*b680*/  CS2R R34, SRZ ;  /* 0x0000000000227805 */ /* 0x000fe2000001ff00 */
[----:B------:R-:W-:Y:S01]  /*b690*/  CS2R R32, SRZ ;  /* 0x0000000000207805 */ /* 0x000fe2000001ff00 */
[----:B------:R-:W-:Y:S05]  /*b6a0*/  @P2 BRA `(.L_x_425) ;  /* 0x0000008000002947 */ /* 0x000fea0003800000 */
[C---:B------:R-:W-:Y:S01]  /*b6b0*/  IMAD.SHL.U32 R6, R29.reuse, 0x2, RZ ;  /* 0x000000021d067824 */ /* 0x040fe200078e00ff */
[----:B------:R-:W-:-:S04]  /*b6c0*/  SHF.L.U64.HI R0, R29, 0x1, R30 ;  /* 0x000000011d007819 */ /* 0x000fc8000001021e */
[-C--:B------:R-:W-:Y:S02]  /*b6d0*/  IADD3 R8, P1, R7, R6.reuse, RZ ;  /* 0x0000000607087210 */ /* 0x080fe40007f3e0ff */
[----:B------:R-:W-:-:S03]  /*b6e0*/  IADD3 R6, P0, R9, R6, RZ ;  /* 0x0000000609067210 */ /* 0x000fc60007f1e0ff */
[--C-:B------:R-:W-:Y:S02]  /*b6f0*/  IMAD.X R9, R15, 0x1, R0.reuse, P1 ;  /* 0x000000010f097824 */ /* 0x100fe400008e0600 */
[----:B------:R-:W-:-:S03]  /*b700*/  IMAD.X R7, R10, 0x1, R0, P0 ;  /* 0x000000010a077824 */ /* 0x000fc600000e0600 */
[----:B------:R1:W5:Y:S04]  /*b710*/  LD.E.128 R36, [R8.64] ;  /* 0x0000000e08247980 */ /* 0x000368000c101d00 */
[----:B------:R1:W5:Y:S02]  /*b720*/  LD.E.128 R32, [R6.64] ;  /* 0x0000000e06207980 */ /* 0x000364000c101d00 */
.L_x_425:
[----:B-1-3--:R-:W-:Y:S05]  /*b730*/  BSYNC B0 ;  /* 0x0000000000007941 */ /* 0x00afea0003800000 */
.L_x_424:
[----:B------:R-:W1:Y:S01]  /*b740*/  SHFL.IDX PT, R5, R14, 0x2, 0x1c1f ;  /* 0x005c1f000e057f89 */ /* 0x000e6200000e0000 */
[----:B------:R-:W-:Y:S01]  /*b750*/  IADD3 R0, R24, 0x40, RZ ;  /* 0x0000004018007810 */ /* 0x000fe20007ffe0ff */
[----:B------:R-:W-:Y:S01]  /*b760*/  CS2R R54, SRZ ;  /* 0x0000000000367805 */ /* 0x000fe2000001ff00 */
[----:B------:R-:W-:Y:S01]  /*b770*/  CS2R R52, SRZ ;  /* 0x0000000000347805 */ /* 0x000fe2000001ff00 */
[----:B------:R-:W2:Y:S01]  /*b780*/  SHFL.IDX PT, R7, R12, 0x2, 0x1c1f ;  /* 0x005c1f000c077f89 */ /* 0x000ea200000e0000 */
[----:B------:R-:W-:-:S03]  /*b790*/  ISETP.GE.OR P0, PT, R0, UR21, P2 ;  /* 0x0000001500007c0c */ /* 0x000fc60009706670 */
[----:B------:R-:W3:Y:S04]  /*b7a0*/  SHFL.IDX PT, R6, R13, 0x2, 0x1c1f ;  /* 0x005c1f000d067f89 */ /* 0x000ee800000e0000 */
[----:B------:R-:W4:Y:S06]  /*b7b0*/  SHFL.IDX PT, R10, R11, 0x2, 0x1c1f ;  /* 0x005c1f000b0a7f89 */ /* 0x000f2c00000e0000 */
[C---:B------:R-:W-:Y:S01]  /*b7c0*/  @!P0 IMAD.SHL.U32 R0, R29.reuse, 0x2, RZ ;  /* 0x000000021d008824 */ /* 0x040fe200078e00ff */
[----:B------:R-:W-:-:S04]  /*b7d0*/  @!P0 SHF.L.U64.HI R3, R29, 0x1, R30 ;  /* 0x000000011d038819 */ /* 0x000fc8000001021e */
[----:B-1----:R-:W-:-:S05]  /*b7e0*/  @!P0 IADD3 R8, P1, R5, R0, RZ ;  /* 0x0000000005088210 */ /* 0x002fca0007f3e0ff */
[----:B--2---:R-:W-:Y:S01]  /*b7f0*/  @!P0 IMAD.X R9, R7, 0x1, R3, P1 ;  /* 0x0000000107098824 */ /* 0x004fe200008e0603 */
[----:B---3--:R-:W-:Y:S01]  /*b800*/  @!P0 IADD3 R6, P1, R6, R0, RZ ;  /* 0x0000000006068210 */ /* 0x008fe20007f3e0ff */
[----:B------:R-:W-:-:S03]  /*b810*/  CS2R R50, SRZ ;  /* 0x0000000000327805 */ /* 0x000fc6000001ff00 */
[----:B------:R1:W2:Y:S01]  /*b820*/  @!P0 LD.E.128 R52, [R8.64] ;  /* 0x0000000e08348980 */ /* 0x0002a2000c101d00 */
[----:B------:R-:W-:Y:S01]  /*b830*/  CS2R R48, SRZ ;  /* 0x0000000000307805 */ /* 0x000fe2000001ff00 */
[----:B----4-:R-:W-:-:S05]  /*b840*/  @!P0 IMAD.X R7, R10, 0x1, R3, P1 ;  /* 0x000000010a078824 */ /* 0x010fca00008e0603 */
[----:B------:R3:W4:Y:S01]  /*b850*/  @!P0 LD.E.128 R48, [R6.64] ;  /* 0x0000000e06308980 */ /* 0x000722000c101d00 */
[----:B------:R-:W-:Y:S01]  /*b860*/  IADD3 R0, R24, 0x60, RZ ;  /* 0x0000006018007810 */ /* 0x000fe20007ffe0ff */
[----:B-----5:R-:W-:Y:S01]  /*b870*/  IMAD.MOV.U32 R5, RZ, RZ, R39 ;  /* 0x000000ffff057224 */ /* 0x020fe200078e0027 */
[----:B------:R-:W-:Y:S01]  /*b880*/  BSSY B0, `(.L_x_426) ;  /* 0x000002d000007945 */ /* 0x000fe20003800000 */
[----:B------:R-:W-:Y:S01]  /*b890*/  IMAD.MOV.U32 R3, RZ, RZ, R36 ;  /* 0x000000ffff037224 */ /* 0x000fe200078e0024 */
[----:B------:R-:W-:Y:S01]  /*b8a0*/  ISETP.GE.AND P0, PT, R0, UR21, PT ;  /* 0x0000001500007c0c */ /* 0x000fe2000bf06270 */
[----:B------:R-:W2:Y:S01]  /*b8b0*/  SHFL.IDX PT, R12, R12, 0x3, 0x1c1f ;  /* 0x007c1f000c0c7f89 */ /* 0x000ea200000e0000 */
[----:B------:R-:W-:Y:S01]  /*b8c0*/  MOV R0, R37 ;  /* 0x0000002500007202 */ /* 0x000fe20000000f00 */
[----:B------:R-:W-:Y:S01]  /*b8d0*/  CS2R R66, SRZ ;  /* 0x0000000000427805 */ /* 0x000fe2000001ff00 */
[----:B------:R-:W-:Y:S01]  /*b8e0*/  CS2R R64, SRZ ;  /* 0x0000000000407805 */ /* 0x000fe2000001ff00 */
[----:B------:R2:W2:Y:S01]  /*b8f0*/  SHFL.IDX PT, R10, R11, 0x3, 0x1c1f ;  /* 0x007c1f000b0a7f89 */ /* 0x0004a200000e0000 */
[----:B------:R-:W-:Y:S01]  /*b900*/  PRMT R47, R0, 0x5410, R3 ;  /* 0x00005410002f7816 */ /* 0x000fe20000000003 */
[----:B------:R-:W-:Y:S01]  /*b910*/  IMAD.MOV.U32 R3, RZ, RZ, R32 ;  /* 0x000000ffff037224 */ /* 0x000fe200078e0020 */
[----:B------:R-:W-:Y:S01]  /*b920*/  CS2R R58, SRZ ;  /* 0x00000000003a7805 */ /* 0x000fe2000001ff00 */
[----:B------:R-:W-:Y:S01]  /*b930*/  IMAD.MOV.U32 R0, RZ, RZ, R33 ;  /* 0x000000ffff007224 */ /* 0x000fe200078e0021 */
[----:B------:R-:W-:Y:S01]  /*b940*/  CS2R R56, SRZ ;  /* 0x0000000000387805 */ /* 0x000fe2000001ff00 */
[----:B-1----:R1:W1:Y:S03]  /*b950*/  SHFL.IDX PT, R9, R13, 0x3, 0x1c1f ;  /* 0x007c1f000d097f89 */ /* 0x00226600000e0000 */
[----:B------:R-:W-:Y:S01]  /*b960*/  PRMT R46, R0, 0x5410, R3 ;  /* 0x00005410002e7816 */ /* 0x000fe20000000003 */
[----:B---3--:R-:W-:Y:S01]  /*b970*/  IMAD.MOV.U32 R6, RZ, RZ, R38 ;  /* 0x000000ffff067224 */ /* 0x008fe200078e0026 */
[----:B------:R3:W1:Y:S04]  /*b980*/  SHFL.IDX PT, R7, R14, 0x3, 0x1c1f ;  /* 0x007c1f000e077f89 */ /* 0x00066800000e0000 */
[----:B------:R-:W-:Y:S01]  /*b990*/  PRMT R70, R5, 0x5410, R6 ;  /* 0x0000541005467816 */ /* 0x000fe20000000006 */
[----:B------:R-:W-:-:S02]  /*b9a0*/  IMAD.MOV.U32 R6, RZ, RZ, R34 ;  /* 0x000000ffff067224 */ /* 0x000fc400078e0022 */
[----:B------:R-:W-:-:S05]  /*b9b0*/  IMAD.MOV.U32 R5, RZ, RZ, R35 ;  /* 0x000000ffff057224 */ /* 0x000fca00078e0023 */
[----:B------:R-:W-:Y:S01]  /*b9c0*/  PRMT R69, R5, 0x5410, R6 ;  /* 0x0000541005457816 */ /* 0x000fe20000000006 */
[----:B--2---:R-:W-:Y:S01]  /*b9d0*/  IMAD.MOV.U32 R5, RZ, RZ, R55 ;  /* 0x000000ffff057224 */ /* 0x004fe200078e0037 */
[----:B------:R-:W-:Y:S01]  /*b9e0*/  MOV R6, R54 ;  /* 0x0000003600067202 */ /* 0x000fe20000000f00 */
[----:B------:R-:W-:Y:S02]  /*b9f0*/  IMAD.MOV.U32 R3, RZ, RZ, R52 ;  /* 0x000000ffff037224 */ /* 0x000fe400078e0034 */
[----:B------:R-:W-:Y:S01]  /*ba00*/  IMAD.MOV.U32 R0, RZ, RZ, R53 ;  /* 0x000000ffff007224 */ /* 0x000fe200078e0035 */
[----:B------:R-:W-:Y:S01]  /*ba10*/  PRMT R74, R5, 0x5410, R6 ;  /* 0x00005410054a7816 */ /* 0x000fe20000000006 */
[----:B----4-:R-:W-:-:S03]  /*ba20*/  IMAD.MOV.U32 R6, RZ, RZ, R50 ;  /* 0x000000ffff067224 */ /* 0x010fc600078e0032 */
[----:B------:R-:W-:Y:S01]  /*ba30*/  PRMT R72, R0, 0x5410, R3 ;  /* 0x0000541000487816 */ /* 0x000fe20000000003 */
[----:B------:R-:W-:Y:S01]  /*ba40*/  IMAD.MOV.U32 R3, RZ, RZ, R48 ;  /* 0x000000ffff037224 */ /* 0x000fe200078e0030 */
[----:B------:R-:W-:Y:S01]  /*ba50*/  MOV R5, R51 ;  /* 0x0000003300057202 */ /* 0x000fe20000000f00 */
[----:B------:R-:W-:-:S03]  /*ba60*/  IMAD.MOV.U32 R0, RZ, RZ, R49 ;  /* 0x000000ffff007224 */ /* 0x000fc600078e0031 */
[----:B------:R-:W-:Y:S02]  /*ba70*/  PRMT R73, R5, 0x5410, R6 ;  /* 0x0000541005497816 */ /* 0x000fe40000000006 */
[----:B------:R-:W-:Y:S01]  /*ba80*/  PRMT R71, R0, 0x5410, R3 ;  /* 0x0000541000477816 */ /* 0x000fe20000000003 */
[----:B------:R-:W-:Y:S05]  /*ba90*/  @P0 BRA `(.L_x_427) ;  /* 0x000000b000000947 */ /* 0x000fea0003800000 */
[C---:B-1-3--:R-:W-:Y:S01]  /*baa0*/  IMAD.SHL.U32 R3, R29.reuse, 0x2, RZ ;  /* 0x000000021d037824 */ /* 0x04afe200078e00ff */
[----:B------:R-:W-:Y:S01]  /*bab0*/  SHF.L.U64.HI R0, R29, 0x1, R30 ;  /* 0x000000011d007819 */ /* 0x000fe2000001021e */
[----:B------:R-:W-:Y:S01]  /*bac0*/  CS2R R64, SRZ ;  /* 0x0000000000407805 */ /* 0x000fe2000001ff00 */
[----:B------:R-:W-:Y:S01]  /*bad0*/  CS2R R58, SRZ ;  /* 0x00000000003a7805 */ /* 0x000fe2000001ff00 */
[----:B------:R-:W-:Y:S01]  /*bae0*/  CS2R R56, SRZ ;  /* 0x0000000000387805 */ /* 0x000fe2000001ff00 */
[-C--:B------:R-:W-:Y:S02]  /*baf0*/  IADD3 R8, P1, R7, R3.reuse, RZ ;  /* 0x0000000307087210 */ /* 0x080fe40007f3e0ff */
[----:B------:R-:W-:-:S03]  /*bb00*/  IADD3 R6, P0, R9, R3, RZ ;  /* 0x0000000309067210 */ /* 0x000fc60007f1e0ff */
[--C-:B------:R-:W-:Y:S02]  /*bb10*/  IMAD.X R9, R12, 0x1, R0.reuse, P1 ;  /* 0x000000010c097824 */ /* 0x100fe400008e0600 */
[----:B------:R-:W-:-:S03]  /*bb20*/  IMAD.X R7, R10, 0x1, R0, P0 ;  /* 0x000000010a077824 */ /* 0x000fc600000e0600 */
[----:B------:R1:W5:Y:S04]  /*bb30*/  @!P2 LD.E.128 R64, [R8.64] ;  /* 0x0000000e0840a980 */ /* 0x000368000c101d00 */
[----:B------:R1:W5:Y:S02]  /*bb40*/  @!P2 LD.E.128 R56, [R6.64] ;  /* 0x0000000e0638a980 */ /* 0x000364000c101d00 */
.L_x_427:
[----:B-1-3--:R-:W-:Y:S05]  /*bb50*/  BSYNC B0 ;  /* 0x0000000000007941 */ /* 0x00afea0003800000 */
.L_x_426:
[----:B------:R-:W-:Y:S01]  /*bb60*/  UIADD3 UR4, -UR17, UR21, URZ ;  /* 0x0000001511047290 */ /* 0x000fe2000fffe13f */
[----:B-----5:R-:W-:Y:S01]  /*bb70*/  IMAD.MOV.U32 R0, RZ, RZ, R66 ;  /* 0x000000ffff007224 */ /* 0x020fe200078e0042 */
[----:B------:R-:W-:-:S04]  /*bb80*/  DEPBAR.LE SB0, 0x1 ;  /* 0x000080400000791a */ /* 0x000fc80000000000 */
[----:B------:R-:W-:Y:S01]  /*bb90*/  UISETP.LT.AND UP0, UPT, UR4, 0x80, UPT ;  /* 0x000000800400788c */ /* 0x000fe2000bf01270 */
[----:B------:R-:W-:Y:S01]  /*bba0*/  PRMT R79, R79, 0x5410, R0 ;  /* 0x000054104f4f7816 */ /* 0x000fe20000000000 */
[----:B------:R-:W-:Y:S01]  /*bbb0*/  IMAD.MOV.U32 R5, RZ, RZ, R67 ;  /* 0x000000ffff057224 */ /* 0x000fe200078e0043 */
[----:B------:R-:W-:Y:S01]  /*bbc0*/  MOV R6, R58 ;  /* 0x0000003a00067202 */ /* 0x000fe20000000f00 */
[----:B------:R-:W-:Y:S01]  /*bbd0*/  USEL UR4, UR4, 0x80, UP0 ;  /* 0x0000008004047887 */ /* 0x000fe20008000000 */
[----:B------:R-:W-:Y:S01]  /*bbe0*/  IMAD.MOV.U32 R3, RZ, RZ, R64 ;  /* 0x000000ffff037224 */ /* 0x000fe200078e0040 */
[----:B------:R-:W-:Y:S01]  /*bbf0*/  BSSY B0, `(.L_x_428) ;  /* 0x0000073000007945 */ /* 0x000fe20003800000 */
[----:B------:R-:W-:Y:S01]  /*bc00*/  IMAD.MOV.U32 R0, RZ, RZ, R65 ;  /* 0x000000ffff007224 */ /* 0x000fe200078e0041 */
[----:B------:R-:W-:Y:S01]  /*bc10*/  PRMT R79, R5, 0x7610, R79 ;  /* 0x00007610054f7816 */ /* 0x000fe2000000004f */
[----:B------:R-:W-:Y:S01]  /*bc20*/  IMAD.MOV.U32 R5, RZ, RZ, R59 ;  /* 0x000000ffff057224 */ /* 0x000fe200078e003b */
[----:B------:R-:W-:Y:S01]  /*bc30*/  BAR.SYNC.DEFER_BLOCKING 0x0 ;  /* 0x0000000000007b1d */ /* 0x000fe20000010000 */
[----:B------:R-:W-:-:S02]  /*bc40*/  ISETP.GE.OR P0, PT, R60, UR4, P2 ;  /* 0x000000043c007c0c */ /* 0x000fc40009706670 */
[----:B------:R-:W-:Y:S01]  /*bc50*/  PRMT R77, R0, 0x5410, R3 ;  /* 0x00005410004d7816 */ /* 0x000fe20000000003 */
[----:B------:R-:W-:Y:S01]  /*bc60*/  IMAD.MOV.U32 R3, RZ, RZ, R56 ;  /* 0x000000ffff037224 */ /* 0x000fe200078e0038 */
[----:B------:R-:W-:Y:S02]  /*bc70*/  MOV R0, R57 ;  /* 0x0000003900007202 */ /* 0x000fe40000000f00 */
[----:B------:R-:W-:Y:S02]  /*bc80*/  PRMT R78, R5, 0x5410, R6 ;  /* 0x00005410054e7816 */ /* 0x000fe40000000006 */
[----:B------:R-:W-:-:S05]  /*bc90*/  PRMT R76, R0, 0x5410, R3 ;  /* 0x00005410004c7816 */ /* 0x000fca0000000003 */
[----:B------:R-:W-:Y:S05]  /*bca0*/  @P0 BRA `(.L_x_429) ;  /* 0x0000067000000947 */ /* 0x000fea0003800000 */
[----:B------:R-:W-:Y:S01]  /*bcb0*/  IMAD.SHL.U32 R0, R60, 0x40, RZ ;  /* 0x000000403c007824 */ /* 0x000fe200078e00ff */
[----:B------:R-:W-:Y:S01]  /*bcc0*/  IADD3 R6, R29, c[0x0][0x27c], RZ ;  /* 0x00009f001d067a10 */ /* 0x000fe20007ffe0ff */
[----:B------:R-:W-:-:S03]  /*bcd0*/  IMAD.SHL.U32 R7, R203, 0x200, RZ ;  /* 0x00000200cb077824 */ /* 0x000fc600078e00ff */
[----:B------:R-:W-:-:S04]  /*bce0*/  LOP3.LUT R0, R0, 0x1c0, RZ, 0xc0, !PT ;  /* 0x000001c000007812 */ /* 0x000fc800078ec0ff */
[C---:B------:R-:W-:Y:S02]  /*bcf0*/  LOP3.LUT R3, R0.reuse, 0x38, R29, 0xf8, !PT ;  /* 0x0000003800037812 */ /* 0x040fe400078ef81d */
[----:B------:R-:W-:Y:S02]  /*bd00*/  SHF.R.U32.HI R5, RZ, 0x3, R0 ;  /* 0x00000003ff057819 */ /* 0x000fe40000011600 */
[----:B------:R-:W-:Y:S02]  /*bd10*/  LOP3.LUT R0, R0, 0x38, R6, 0xf8, !PT ;  /* 0x0000003800007812 */ /* 0x000fe400078ef806 */
[C-C-:B------:R-:W-:Y:S02]  /*bd20*/  LOP3.LUT R3, R7.reuse, R3, R5.reuse, 0xf6, !PT ;  /* 0x0000000307037212 */ /* 0x140fe400078ef605 */
[----:B------:R-:W-:Y:S02]  /*bd30*/  LOP3.LUT R0, R7, R0, R5, 0xf6, !PT ;  /* 0x0000000007007212 */ /* 0x000fe400078ef605 */
[----:B------:R-:W-:Y:S01]  /*bd40*/  SHF.R.U64 R7, R16, 0x10, R17 ;  /* 0x0000001010077819 */ /* 0x000fe20000001211 */
[----:B------:R-:W-:Y:S01]  /*bd50*/  IMAD.SHL.U32 R44, R3, 0x2, RZ ;  /* 0x00000002032c7824 */ /* 0x000fe200078e00ff */
[--C-:B------:R-:W-:Y:S01]  /*bd60*/  SHF.R.U32.HI R3, RZ, 0x10, R21.reuse ;  /* 0x00000010ff037819 */ /* 0x100fe20000011615 */
[----:B------:R-:W-:Y:S01]  /*bd70*/  IMAD.SHL.U32 R42, R0, 0x2, RZ ;  /* 0x00000002002a7824 */ /* 0x000fe200078e00ff */
[----:B------:R-:W-:-:S02]  /*bd80*/  SHF.R.U64 R0, R20, 0x10, R21 ;  /* 0x0000001014007819 */ /* 0x000fc40000001215 */
[----:B------:R-:W1:Y:S01]  /*bd90*/  LDS.128 R12, [R44+0x6100] ;  /* 0x006100002c0c7984 */ /* 0x000e620000000c00 */
[----:B------:R-:W-:Y:S02]  /*bda0*/  SHF.R.U64 R5, R22, 0x10, R23 ;  /* 0x0000001016057819 */ /* 0x000fe40000001217 */
[----:B------:R-:W-:Y:S01]  /*bdb0*/  PRMT R20, R26, 0x5432, R0 ;  /* 0x000054321a147816 */ /* 0x000fe20000000000 */
[----:B------:R-:W2:Y:S01]  /*bdc0*/  LDS.128 R8, [R42+0x6100] ;  /* 0x006100002a087984 */ /* 0x000ea20000000c00 */
[----:B------:R-:W-:Y:S02]  /*bdd0*/  PRMT R0, R25, 0x5432, R7 ;  /* 0x0000543219007816 */ /* 0x000fe40000000007 */
[----:B------:R-:W-:Y:S02]  /*bde0*/  SHF.R.U64 R16, R18, 0x10, R19 ;  /* 0x0000001012107819 */ /* 0x000fe40000001213 */
[----:B------:R-:W-:Y:S01]  /*bdf0*/  PRMT R22, R26, 0x5410, R3 ;  /* 0x000054101a167816 */ /* 0x000fe20000000003 */
[----:B------:R-:W-:Y:S01]  /*be00*/  IMAD.U32 R40, R0, 0x10000, RZ ;  /* 0x0001000000287824 */ /* 0x000fe200078e00ff */
[----:B------:R-:W-:-:S02]  /*be10*/  SHF.R.U32.HI R17, RZ, 0x10, R17 ;  /* 0x00000010ff117819 */ /* 0x000fc40000011611 */
[----:B------:R-:W-:Y:S02]  /*be20*/  PRMT R31, R31, 0x5410, R5 ;  /* 0x000054101f1f7816 */ /* 0x000fe40000000005 */
[----:B------:R-:W-:Y:S02]  /*be30*/  SHF.R.U32.HI R18, RZ, 0x10, R19 ;  /* 0x00000010ff127819 */ /* 0x000fe40000011613 */
[----:B------:R-:W-:Y:S02]  /*be40*/  PRMT R26, R28, 0x5432, R16 ;  /* 0x000054321c1a7816 */ /* 0x000fe40000000010 */
[----:B------:R-:W-:Y:S02]  /*be50*/  SHF.R.U32.HI R6, RZ, 0x10, R23 ;  /* 0x00000010ff067819 */ /* 0x000fe40000011617 */
[----:B------:R-:W-:Y:S02]  /*be60*/  PRMT R17, R25, 0x5410, R17 ;  /* 0x0000541019117816 */ /* 0x000fe40000000011 */
[----:B------:R-:W-:-:S02]  /*be70*/  LOP3.LUT R45, R0, 0xffff0000, RZ, 0xc0, !PT ;  /* 0xffff0000002d7812 */ /* 0x000fc400078ec0ff */
[----:B------:R-:W-:Y:S02]  /*be80*/  PRMT R25, R28, 0x5410, R18 ;  /* 0x000054101c197816 */ /* 0x000fe40000000012 */
[----:B------:R-:W-:Y:S01]  /*be90*/  PRMT R27, R27, 0x5410, R6 ;  /* 0x000054101b1b7816 */ /* 0x000fe20000000006 */
[C---:B-1----:R-:W-:Y:S01]  /*bea0*/  IMAD.U32 R21, R14.reuse, 0x10000, RZ ;  /* 0x000100000e157824 */ /* 0x042fe200078e00ff */
[----:B------:R-:W-:Y:S01]  /*beb0*/  LOP3.LUT R30, R14, 0xffff0000, RZ, 0xc0, !PT ;  /* 0xffff00000e1e7812 */ /* 0x000fe200078ec0ff */
[C---:B------:R-:W-:Y:S01]  /*bec0*/  IMAD.U32 R16, R12.reuse, 0x10000, RZ ;  /* 0x000100000c107824 */ /* 0x040fe200078e00ff */
[----:B------:R-:W-:Y:S01]  /*bed0*/  LOP3.LUT R19, R12, 0xffff0000, RZ, 0xc0, !PT ;  /* 0xffff00000c137812 */ /* 0x000fe200078ec0ff */
[C---:B--2---:R-:W-:Y:S01]  /*bee0*/  IMAD.U32 R3, R8.reuse, 0x10000, RZ ;  /* 0x0001000008037824 */ /* 0x044fe200078e00ff */
[----:B------:R-:W-:Y:S01]  /*bef0*/  LOP3.LUT R5, R8, 0xffff0000, RZ, 0xc0, !PT ;  /* 0xffff000008057812 */ /* 0x000fe200078ec0ff */
[----:B------:R-:W-:Y:S01]  /*bf00*/  IMAD.U32 R14, R20, 0x10000, RZ ;  /* 0x00010000140e7824 */ /* 0x000fe200078e00ff */
[----:B------:R-:W-:Y:S01]  /*bf10*/  LOP3.LUT R28, R15, 0xffff0000, RZ, 0xc0, !PT ;  /* 0xffff00000f1c7812 */ /* 0x000fe200078ec0ff */
[----:B------:R-:W-:Y:S01]  /*bf20*/  FMUL.FTZ R8, R3, R40 ;  /* 0x0000002803087220 */ /* 0x000fe20000410000 */
[----:B------:R-:W-:Y:S01]  /*bf30*/  SHF.L.U32 R7, R9, 0x10, RZ ;  /* 0x0000001009077819 */ /* 0x000fe200000006ff */
[----:B------:R-:W-:Y:S01]  /*bf40*/  IMAD.U32 R24, R15, 0x10000, RZ ;  /* 0x000100000f187824 */ /* 0x000fe200078e00ff */
[----:B------:R-:W-:Y:S01]  /*bf50*/  LOP3.LUT R6, R9, 0xffff0000, RZ, 0xc0, !PT ;  /* 0xffff000009067812 */ /* 0x000fe200078ec0ff */
[-C--:B------:R-:W-:Y:S01]  /*bf60*/  FFMA.FTZ R43, R16, R14.reuse, -R8 ;  /* 0x0000000e102b7223 */ /* 0x080fe20000010808 */
[----:B------:R-:W-:Y:S01]  /*bf70*/  SHF.L.U32 R12, R11, 0x10, RZ ;  /* 0x000000100b0c7819 */ /* 0x000fe200000006ff */
[----:B------:R-:W-:Y:S01]  /*bf80*/  FMUL.FTZ R3, R3, R14 ;  /* 0x0000000e03037220 */ /* 0x000fe20000410000 */
[----:B------:R-:W-:Y:S01]  /*bf90*/  LOP3.LUT R15, R11, 0xffff0000, RZ, 0xc0, !PT ;  /* 0xffff00000b0f7812 */ /* 0x000fe200078ec0ff */
[----:B------:R-:W-:Y:S01]  /*bfa0*/  IMAD.U32 R9, R10, 0x10000, RZ ;  /* 0x000100000a097824 */ /* 0x000fe200078e00ff */
[----:B------:R-:W-:Y:S01]  /*bfb0*/  LOP3.LUT R8, R20, 0xffff0000, RZ, 0xc0, !PT ;  /* 0xffff000014087812 */ /* 0x000fe200078ec0ff */
[----:B------:R-:W-:Y:S01]  /*bfc0*/  IMAD.U32 R11, R17, 0x10000, RZ ;  /* 0x00010000110b7824 */ /* 0x000fe200078e00ff */
[----:B------:R-:W-:Y:S01]  /*bfd0*/  LOP3.LUT R23, R10, 0xffff0000, RZ, 0xc0, !PT ;  /* 0xffff00000a177812 */ /* 0x000fe200078ec0ff */
[----:B------:R-:W-:Y:S01]  /*bfe0*/  FMUL.FTZ R0, R5, R45 ;  /* 0x0000002d05007220 */ /* 0x000fe20000410000 */
[C---:B------:R-:W-:Y:S01]  /*bff0*/  SHF.L.U32 R18, R13.reuse, 0x10, RZ ;  /* 0x000000100d127819 */ /* 0x040fe200000006ff */
[----:B------:R-:W-:Y:S01]  /*c000*/  IMAD.U32 R10, R22, 0x10000, RZ ;  /* 0x00010000160a7824 */ /* 0x000fe200078e00ff */
[----:B------:R-:W-:Y:S01]  /*c010*/  LOP3.LUT R13, R13, 0xffff0000, RZ, 0xc0, !PT ;  /* 0xffff00000d0d7812 */ /* 0x000fe200078ec0ff */
[----:B------:R-:W-:Y:S01]  /*c020*/  FFMA.FTZ R41, R16, R40, R3 ;  /* 0x0000002810297223 */ /* 0x000fe20000010003 */
[----:B------:R-:W-:Y:S01]  /*c030*/  LOP3.LUT R20, R26, 0xffff0000, RZ, 0xc0, !PT ;  /* 0xffff00001a147812 */ /* 0x000fe200078ec0ff */
[----:B------:R-:W-:-:S02]  /*c040*/  FMUL.FTZ R5, R5, R8 ;  /* 0x0000000805057220 */ /* 0x000fc40000410000 */
[----:B------:R-:W-:Y:S01]  /*c050*/  FFMA.FTZ R40, R19, R8, -R0 ;  /* 0x0000000813287223 */ /* 0x000fe20000010800 */
[----:B------:R-:W-:Y:S01]  /*c060*/  LOP3.LUT R8, R17, 0xffff0000, RZ, 0xc0, !PT ;  /* 0xffff000011087812 */ /* 0x000fe200078ec0ff */
[CC--:B------:R-:W-:Y:S02]  /*c070*/  FMUL.FTZ R3, R7.reuse, R11.reuse ;  /* 0x0000000b07037220 */ /* 0x0c0fe40000410000 */
[-C--:B------:R-:W-:Y:S02]  /*c080*/  FMUL.FTZ R0, R7, R10.reuse ;  /* 0x0000000a07007220 */ /* 0x080fe40000410000 */
[----:B------:R-:W-:Y:S01]  /*c090*/  FFMA.FTZ R17, R18, R10, -R3 ;  /* 0x0000000a12117223 */ /* 0x000fe20000010803 */
[----:B------:R-:W-:Y:S01]  /*c0a0*/  LOP3.LUT R3, R22, 0xffff0000, RZ, 0xc0, !PT ;  /* 0xffff000016037812 */ /* 0x000fe200078ec0ff */
[----:B------:R-:W-:Y:S01]  /*c0b0*/  FFMA.FTZ R18, R18, R11, R0 ;  /* 0x0000000b12127223 */ /* 0x000fe20000010000 */
[----:B------:R-:W-:Y:S01]  /*c0c0*/  SHF.L.U32 R10, R26, 0x10, RZ ;  /* 0x000000101a0a7819 */ /* 0x000fe200000006ff */
[----:B------:R-:W-:-:S02]  /*c0d0*/  FMUL.FTZ R0, R6, R8 ;  /* 0x0000000806007220 */ /* 0x000fc40000410000 */
[----:B------:R-:W-:Y:S02]  /*c0e0*/  IMAD.U32 R7, R31, 0x10000, RZ ;  /* 0x000100001f077824 */ /* 0x000fe400078e00ff */
[----:B------:R-:W-:Y:S02]  /*c0f0*/  FFMA.FTZ R19, R19, R45, R5 ;  /* 0x0000002d13137223 */ /* 0x000fe40000010005 */
[-C--:B------:R-:W-:Y:S02]  /*c100*/  FFMA.FTZ R16, R13, R3.reuse, -R0 ;  /* 0x000000030d107223 */ /* 0x080fe40000010800 */
[----:B------:R-:W-:Y:S02]  /*c110*/  FMUL.FTZ R5, R6, R3 ;  /* 0x0000000306057220 */ /* 0x000fe40000410000 */
[----:B------:R-:W-:Y:S02]  /*c120*/  FMUL.FTZ R0, R9, R7 ;  /* 0x0000000709007220 */ /* 0x000fe40000410000 */
[----:B------:R-:W-:-:S02]  /*c130*/  IMAD.U32 R22, R25, 0x10000, RZ ;  /* 0x0001000019167824 */ /* 0x000fc400078e00ff */
[----:B------:R-:W-:Y:S02]  /*c140*/  IMAD.U32 R6, R27, 0x10000, RZ ;  /* 0x000100001b067824 */ /* 0x000fe400078e00ff */
[----:B------:R-:W-:Y:S02]  /*c150*/  FMUL.FTZ R3, R9, R10 ;  /* 0x0000000a09037220 */ /* 0x000fe40000410000 */
[----:B------:R-:W-:Y:S01]  /*c160*/  FFMA.FTZ R9, R13, R8, R5 ;  /* 0x000000080d097223 */ /* 0x000fe20000010005 */
[----:B------:R-:W-:Y:S01]  /*c170*/  LOP3.LUT R13, R25, 0xffff0000, RZ, 0xc0, !PT ;  /* 0xffff0000190d7812 */ /* 0x000fe200078ec0ff */
[----:B------:R-:W-:Y:S01]  /*c180*/  FFMA.FTZ R10, R21, R10, R0 ;  /* 0x0000000a150a7223 */ /* 0x000fe20000010000 */
[----:B------:R-:W-:Y:S01]  /*c190*/  LOP3.LUT R8, R27, 0xffff0000, RZ, 0xc0, !PT ;  /* 0xffff00001b087812 */ /* 0x000fe200078ec0ff */
[C---:B------:R-:W-:Y:S01]  /*c1a0*/  FMUL.FTZ R5, R12.reuse, R22 ;  /* 0x000000160c057220 */ /* 0x040fe20000410000 */
[----:B------:R-:W-:Y:S01]  /*c1b0*/  F2FP.BF16.PACK_AB R9, R9, R18 ;  /* 0x000000120909723e */ /* 0x000fe200000010ff */
[----:B------:R-:W-:Y:S01]  /*c1c0*/  FMUL.FTZ R0, R12, R6 ;  /* 0x000000060c007220 */ /* 0x000fe20000410000 */
[----:B------:R-:W-:Y:S01]  /*c1d0*/  LOP3.LUT R12, R31, 0xffff0000, RZ, 0xc0, !PT ;  /* 0xffff00001f0c7812 */ /* 0x000fe200078ec0ff */
[----:B------:R-:W-:-:S02]  /*c1e0*/  FFMA.FTZ R14, R21, R7, -R3 ;  /* 0x00000007150e7223 */ /* 0x000fc40000010803 */
[C---:B------:R-:W-:Y:S02]  /*c1f0*/  FFMA.FTZ R11, R24.reuse, R6, -R5 ;  /* 0x00000006180b7223 */ /* 0x040fe40000010805 */
[----:B------:R-:W-:Y:S02]  /*c200*/  FFMA.FTZ R7, R24, R22, R0 ;  /* 0x0000001618077223 */ /* 0x000fe40000010000 */
[----:B------:R-:W-:Y:S02]  /*c210*/  FMUL.FTZ R6, R23, R20 ;  /* 0x0000001417067220 */ /* 0x000fe40000410000 */
[----:B------:R-:W-:Y:S02]  /*c220*/  FMUL.FTZ R3, R15, R13 ;  /* 0x0000000d0f037220 */ /* 0x000fe40000410000 */
[----:B------:R-:W-:Y:S02]  /*c230*/  FMUL.FTZ R5, R23, R12 ;  /* 0x0000000c17057220 */ /* 0x000fe40000410000 */
[----:B------:R-:W-:-:S02]  /*c240*/  FMUL.FTZ R0, R15, R8 ;  /* 0x000000080f007220 */ /* 0x000fc40000410000 */
[----:B------:R-:W-:Y:S01]  /*c250*/  FFMA.FTZ R6, R30, R12, -R6 ;  /* 0x0000000c1e067223 */ /* 0x000fe20000010806 */
[----:B------:R-:W-:Y:S01]  /*c260*/  F2FP.BF16.PACK_AB R12, R40, R43 ;  /* 0x0000002b280c723e */ /* 0x000fe200000010ff */
[----:B------:R-:W-:Y:S01]  /*c270*/  FFMA.FTZ R3, R28, R8, -R3 ;  /* 0x000000081c037223 */ /* 0x000fe20000010803 */
[----:B------:R-:W-:Y:S01]  /*c280*/  F2FP.BF16.PACK_AB R8, R19, R41 ;  /* 0x000000291308723e */ /* 0x000fe200000010ff */
[----:B------:R-:W-:Y:S01]  /*c290*/  FFMA.FTZ R5, R30, R20, R5 ;  /* 0x000000141e057223 */ /* 0x000fe20000010005 */
[----:B------:R-:W-:Y:S01]  /*c2a0*/  F2FP.BF16.PACK_AB R14, R6, R14 ;  /* 0x0000000e060e723e */ /* 0x000fe200000010ff */
[----:B------:R-:W-:Y:S01]  /*c2b0*/  FFMA.FTZ R0, R28, R13, R0 ;  /* 0x0000000d1c007223 */ /* 0x000fe20000010000 */
[----:B------:R-:W-:Y:S02]  /*c2c0*/  F2FP.BF16.PACK_AB R13, R16, R17 ;  /* 0x00000011100d723e */ /* 0x000fe400000010ff */
[----:B------:R-:W-:Y:S02]  /*c2d0*/  F2FP.BF16.PACK_AB R15, R3, R11 ;  /* 0x0000000b030f723e */ /* 0x000fe400000010ff */
[----:B------:R-:W-:-:S02]  /*c2e0*/  F2FP.BF16.PACK_AB R10, R5, R10 ;  /* 0x0000000a050a723e */ /* 0x000fc400000010ff */
[----:B------:R-:W-:Y:S01]  /*c2f0*/  F2FP.BF16.PACK_AB R11, R0, R7 ;  /* 0x00000007000b723e */ /* 0x000fe200000010ff */
[----:B------:R1:W-:Y:S04]  /*c300*/  STS.128 [R44+0x6100], R12 ;  /* 0x0061000c2c007388 */ /* 0x0003e80000000c00 */
[----:B------:R1:W-:Y:S02]  /*c310*/  STS.128 [R42+0x6100], R8 ;  /* 0x006100082a007388 */ /* 0x0003e40000000c00 */
.L_x_429:
[----:B------:R-:W-:Y:S05]  /*c320*/  BSYNC B0 ;  /* 0x0000000000007941 */ /* 0x000fea0003800000 */
.L_x_428:
        /* <DEDUP_REMOVED lines=8> */
[----:B------:R-:W-:Y:S02]  /*c3b0*/  LOP3.LUT R0, R5, 0x1c0, RZ, 0xc0, !PT ;  /* 0x000001c005007812 */ /* 0x000fe400078ec0ff */
[----:B------:R-:W-:Y:S01]  /*c3c0*/  SHF.R.U64 R17, R34, 0x10, R35 ;  /* 0x0000001022117819 */ /* 0x000fe20000001223 */
[----:B------:R-:W-:Y:S01]  /*c3d0*/  IMAD.SHL.U32 R3, R3, 0x40, RZ ;  /* 0x0000004003037824 */ /* 0x000fe200078e00ff */
[----:B------:R-:W-:-:S02]  /*c3e0*/  LOP3.LUT R5, R0, 0x38, R29, 0xf8, !PT ;  /* 0x0000003800057812 */ /* 0x000fc400078ef81d */
[----:B------:R-:W-:Y:S02]  /*c3f0*/  SHF.R.U32.HI R6, RZ, 0x3, R0 ;  /* 0x00000003ff067819 */ /* 0x000fe40000011600 */
[----:B------:R-:W-:Y:S02]  /*c400*/  LOP3.LUT R3, R3, 0xfffffe00, RZ, 0xc0, !PT ;  /* 0xfffffe0003037812 */ /* 0x000fe400078ec0ff */
        /* <DEDUP_REMOVED lines=8> */
[----:B-1----:R-:W1:Y:S01]  /*c490*/  LDS.128 R12, [R41+0x6100] ;  /* 0x00610000290c7984 */ /* 0x002e620000000c00 */
[----:B------:R-:W-:Y:S02]  /*c4a0*/  SHF.R.U32.HI R16, RZ, 0x10, R33 ;  /* 0x00000010ff107819 */ /* 0x000fe40000011621 */
[C---:B------:R-:W-:Y:S01]  /*c4b0*/  PRMT R20, R47.reuse, 0x5432, R0 ;  /* 0x000054322f147816 */ /* 0x040fe20000000000 */
[----:B------:R-:W2:Y:S01]  /*c4c0*/  LDS.128 R8, [R40+0x6100] ;  /* 0x0061000028087984 */ /* 0x000ea20000000c00 */
[----:B------:R-:W-:Y:S02]  /*c4d0*/  PRMT R0, R46, 0x5432, R7 ;  /* 0x000054322e007816 */ /* 0x000fe40000000007 */
[----:B------:R-:W-:Y:S01]  /*c4e0*/  SHF.R.U32.HI R18, RZ, 0x10, R35 ;  /* 0x00000010ff127819 */ /* 0x000fe20000011623 */
[----:B------:R-:W-:Y:S01]  /*c4f0*/  IMAD.U32 R31, R20, 0x10000, RZ ;  /* 0x00010000141f7824 */ /* 0x000fe200078e00ff */
[----:B------:R-:W-:Y:S02]  /*c500*/  SHF.R.U64 R5, R38, 0x10, R39 ;  /* 0x0000001026057819 */ /* 0x000fe40000001227 */
[----:B------:R-:W-:-:S02]  /*c510*/  PRMT R22, R47, 0x5410, R3 ;  /* 0x000054102f167816 */ /* 0x000fc40000000003 */
[----:B------:R-:W-:Y:S02]  /*c520*/  SHF.L.U32 R32, R0, 0x10, RZ ;  /* 0x0000001000207819 */ /* 0x000fe400000006ff */
[----:B------:R-:W-:Y:S02]  /*c530*/  SHF.R.U32.HI R6, RZ, 0x10, R39 ;  /* 0x00000010ff067819 */ /* 0x000fe40000011627 */
[C---:B------:R-:W-:Y:S02]  /*c540*/  PRMT R25, R69.reuse, 0x5432, R17 ;  /* 0x0000543245197816 */ /* 0x040fe40000000011 */
[----:B------:R-:W-:Y:S02]  /*c550*/  PRMT R19, R46, 0x5410, R16 ;  /* 0x000054102e137816 */ /* 0x000fe40000000010 */
[----:B------:R-:W-:Y:S02]  /*c560*/  PRMT R24, R69, 0x5410, R18 ;  /* 0x0000541045187816 */ /* 0x000fe40000000012 */
[----:B------:R-:W-:-:S02]  /*c570*/  PRMT R27, R70, 0x5432, R5 ;  /* 0x00005432461b7816 */ /* 0x000fc40000000005 */
[----:B------:R-:W-:Y:S02]  /*c580*/  LOP3.LUT R34, R0, 0xffff0000, RZ, 0xc0, !PT ;  /* 0xffff000000227812 */ /* 0x000fe400078ec0ff */
[----:B------:R-:W-:Y:S01]  /*c590*/  PRMT R26, R70, 0x5410, R6 ;  /* 0x00005410461a7816 */ /* 0x000fe20000000006 */
[C---:B-1----:R-:W-:Y:S01]  /*c5a0*/  IMAD.U32 R17, R13.reuse, 0x10000, RZ ;  /* 0x000100000d117824 */ /* 0x042fe200078e00ff */
[----:B------:R-:W-:Y:S01]  /*c5b0*/  LOP3.LUT R21, R13, 0xffff0000, RZ, 0xc0, !PT ;  /* 0xffff00000d157812 */ /* 0x000fe200078ec0ff */
[C---:B------:R-:W-:Y:S01]  /*c5c0*/  IMAD.U32 R16, R12.reuse, 0x10000, RZ ;  /* 0x000100000c107824 */ /* 0x040fe200078e00ff */
[----:B------:R-:W-:Y:S01]  /*c5d0*/  LOP3.LUT R18, R12, 0xffff0000, RZ, 0xc0, !PT ;  /* 0xffff00000c127812 */ /* 0x000fe200078ec0ff */
[C---:B--2---:R-:W-:Y:S01]  /*c5e0*/  IMAD.U32 R3, R8.reuse, 0x10000, RZ ;  /* 0x0001000008037824 */ /* 0x044fe200078e00ff */
[C---:B------:R-:W-:Y:S01]  /*c5f0*/  LOP3.LUT R28, R15.reuse, 0xffff0000, RZ, 0xc0, !PT ;  /* 0xffff00000f1c7812 */ /* 0x040fe200078ec0ff */
[----:B------:R-:W-:Y:S01]  /*c600*/  IMAD.U32 R13, R15, 0x10000, RZ ;  /* 0x000100000f0d7824 */ /* 0x000fe200078e00ff */
[----:B------:R-:W-:Y:S01]  /*c610*/  LOP3.LUT R5, R8, 0xffff0000, RZ, 0xc0, !PT ;  /* 0xffff000008057812 */ /* 0x000fe200078ec0ff */
[C---:B------:R-:W-:Y:S01]  /*c620*/  IMAD.U32 R12, R10.reuse, 0x10000, RZ ;  /* 0x000100000a0c7824 */ /* 0x040fe200078e00ff */
[----:B------:R-:W-:Y:S01]  /*c630*/  LOP3.LUT R15, R10, 0xffff0000, RZ, 0xc0, !PT ;  /* 0xffff00000a0f7812 */ /* 0x000fe200078ec0ff */
[C---:B------:R-:W-:Y:S01]  /*c640*/  IMAD.U32 R23, R14.reuse, 0x10000, RZ ;  /* 0x000100000e177824 */ /* 0x040fe200078e00ff */
[----:B------:R-:W-:Y:S01]  /*c650*/  LOP3.LUT R30, R14, 0xffff0000, RZ, 0xc0, !PT ;  /* 0xffff00000e1e7812 */ /* 0x000fe200078ec0ff */
[----:B------:R-:W-:Y:S01]  /*c660*/  FMUL.FTZ R8, R3, R32 ;  /* 0x0000002003087220 */ /* 0x000fe20000410000 */
[----:B------:R-:W-:Y:S01]  /*c670*/  LOP3.LUT R10, R20, 0xffff0000, RZ, 0xc0, !PT ;  /* 0xffff0000140a7812 */ /* 0x000fe200078ec0ff */
[C---:B------:R-:W-:Y:S01]  /*c680*/  IMAD.U32 R6, R11.reuse, 0x10000, RZ ;  /* 0x000100000b067824 */ /* 0x040fe200078e00ff */
[----:B------:R-:W-:Y:S01]  /*c690*/  LOP3.LUT R14, R11, 0xffff0000, RZ, 0xc0, !PT ;  /* 0xffff00000b0e7812 */ /* 0x000fe200078ec0ff */
[----:B------:R-:W-:-:S02]  /*c6a0*/  FMUL.FTZ R3, R3, R31 ;  /* 0x0000001f03037220 */ /* 0x000fc40000410000 */
[C---:B------:R-:W-:Y:S01]  /*c6b0*/  IMAD.U32 R7, R9.reuse, 0x10000, RZ ;  /* 0x0001000009077824 */ /* 0x040fe200078e00ff */
[----:B------:R-:W-:Y:S01]  /*c6c0*/  LOP3.LUT R9, R9, 0xffff0000, RZ, 0xc0, !PT ;  /* 0xffff000009097812 */ /* 0x000fe200078ec0ff */
[----:B------:R-:W-:Y:S02]  /*c6d0*/  IMAD.U32 R11, R19, 0x10000, RZ ;  /* 0x00010000130b7824 */ /* 0x000fe400078e00ff */
[C---:B------:R-:W-:Y:S02]  /*c6e0*/  FFMA.FTZ R36, R16.reuse, R31, -R8 ;  /* 0x0000001f10247223 */ /* 0x040fe40000010808 */
[----:B------:R-:W-:Y:S02]  /*c6f0*/  FMUL.FTZ R0, R5, R34 ;  /* 0x0000002205007220 */ /* 0x000fe40000410000 */
[----:B------:R-:W-:Y:S01]  /*c700*/  FFMA.FTZ R35, R16, R32, R3 ;  /* 0x0000002010237223 */ /* 0x000fe20000010003 */
[----:B------:R-:W-:Y:S01]  /*c710*/  SHF.L.U32 R16, R24, 0x10, RZ ;  /* 0x0000001018107819 */ /* 0x000fe200000006ff */
[----:B------:R-:W-:-:S02]  /*c720*/  IMAD.U32 R8, R22, 0x10000, RZ ;  /* 0x0001000016087824 */ /* 0x000fc400078e00ff */
[-C--:B------:R-:W-:Y:S02]  /*c730*/  FMUL.FTZ R5, R5, R10.reuse ;  /* 0x0000000a05057220 */ /* 0x080fe40000410000 */
[C---:B------:R-:W-:Y:S02]  /*c740*/  FMUL.FTZ R3, R7.reuse, R11 ;  /* 0x0000000b07037220 */ /* 0x040fe40000410000 */
[----:B------:R-:W-:Y:S01]  /*c750*/  FFMA.FTZ R33, R18, R10, -R0 ;  /* 0x0000000a12217223 */ /* 0x000fe20000010800 */
[----:B------:R-:W-:Y:S01]  /*c760*/  LOP3.LUT R10, R22, 0xffff0000, RZ, 0xc0, !PT ;  /* 0xffff0000160a7812 */ /* 0x000fe200078ec0ff */
[----:B------:R-:W-:Y:S02]  /*c770*/  FMUL.FTZ R0, R7, R8 ;  /* 0x0000000807007220 */ /* 0x000fe40000410000 */
[----:B------:R-:W-:Y:S02]  /*c780*/  FFMA.FTZ R32, R18, R34, R5 ;  /* 0x0000002212207223 */ /* 0x000fe40000010005 */
[----:B------:R-:W-:Y:S01]  /*c790*/  FFMA.FTZ R31, R17, R8, -R3 ;  /* 0x00000008111f7223 */ /* 0x000fe20000010803 */
[----:B------:R-:W-:Y:S01]  /*c7a0*/  LOP3.LUT R8, R19, 0xffff0000, RZ, 0xc0, !PT ;  /* 0xffff000013087812 */ /* 0x000fe200078ec0ff */
[----:B------:R-:W-:-:S02]  /*c7b0*/  IMAD.U32 R5, R26, 0x10000, RZ ;  /* 0x000100001a057824 */ /* 0x000fc400078e00ff */
[C---:B------:R-:W-:Y:S02]  /*c7c0*/  FMUL.FTZ R3, R6.reuse, R16 ;  /* 0x0000001006037220 */ /* 0x040fe40000410000 */
[----:B------:R-:W-:Y:S02]  /*c7d0*/  IMAD.U32 R19, R25, 0x10000, RZ ;  /* 0x0001000019137824 */ /* 0x000fe400078e00ff */
[----:B------:R-:W-:Y:S02]  /*c7e0*/  FFMA.FTZ R20, R17, R11, R0 ;  /* 0x0000000b11147223 */ /* 0x000fe40000010000 */
[-C--:B------:R-:W-:Y:S02]  /*c7f0*/  FMUL.FTZ R0, R6, R5.reuse ;  /* 0x0000000506007220 */ /* 0x080fe40000410000 */
[----:B------:R-:W-:Y:S02]  /*c800*/  FFMA.FTZ R18, R13, R5, -R3 ;  /* 0x000000050d127223 */ /* 0x000fe40000010803 */
[----:B------:R-:W-:-:S02]  /*c810*/  IMAD.U32 R7, R27, 0x10000, RZ ;  /* 0x000100001b077824 */ /* 0x000fc400078e00ff */
[----:B------:R-:W-:Y:S02]  /*c820*/  FMUL.FTZ R5, R9, R10 ;  /* 0x0000000a09057220 */ /* 0x000fe40000410000 */
[C---:B------:R-:W-:Y:S02]  /*c830*/  FMUL.FTZ R3, R12.reuse, R19 ;  /* 0x000000130c037220 */ /* 0x040fe40000410000 */
[----:B------:R-:W-:Y:S01]  /*c840*/  FFMA.FTZ R17, R13, R16, R0 ;  /* 0x000000100d117223 */ /* 0x000fe20000010000 */
[----:B------:R-:W-:Y:S01]  /*c850*/  LOP3.LUT R16, R25, 0xffff0000, RZ, 0xc0, !PT ;  /* 0xffff000019107812 */ /* 0x000fe200078ec0ff */
[-C--:B------:R-:W-:Y:S02]  /*c860*/  FMUL.FTZ R6, R9, R8.reuse ;  /* 0x0000000809067220 */ /* 0x080fe40000410000 */
[-C--:B------:R-:W-:Y:S01]  /*c870*/  FMUL.FTZ R0, R12, R7.reuse ;  /* 0x000000070c007220 */ /* 0x080fe20000410000 */
[----:B------:R-:W-:Y:S01]  /*c880*/  LOP3.LUT R12, R24, 0xffff0000, RZ, 0xc0, !PT ;  /* 0xffff0000180c7812 */ /* 0x000fe200078ec0ff */
[----:B------:R-:W-:Y:S01]  /*c890*/  FFMA.FTZ R9, R21, R8, R5 ;  /* 0x0000000815097223 */ /* 0x000fe20000010005 */
[----:B------:R-:W-:Y:S01]  /*c8a0*/  LOP3.LUT R8, R26, 0xffff0000, RZ, 0xc0, !PT ;  /* 0xffff00001a087812 */ /* 0x000fe200078ec0ff */
[----:B------:R-:W-:Y:S01]  /*c8b0*/  FFMA.FTZ R11, R23, R7, -R3 ;  /* 0x00000007170b7223 */ /* 0x000fe20000010803 */
[----:B------:R-:W-:Y:S01]  /*c8c0*/  LOP3.LUT R7, R27, 0xffff0000, RZ, 0xc0, !PT ;  /* 0xffff00001b077812 */ /* 0x000fe200078ec0ff */
[----:B------:R-:W-:Y:S01]  /*c8d0*/  FFMA.FTZ R13, R21, R10, -R6 ;  /* 0x0000000a150d7223 */ /* 0x000fe20000010806 */
[----:B------:R-:W-:Y:S01]  /*c8e0*/  F2FP.BF16.PACK_AB R9, R9, R20 ;  /* 0x000000140909723e */ /* 0x000fe200000010ff */
[----:B------:R-:W-:-:S02]  /*c8f0*/  FFMA.FTZ R10, R23, R19, R0 ;  /* 0x00000013170a7223 */ /* 0x000fc40000010000 */
[----:B------:R-:W-:Y:S01]  /*c900*/  FMUL.FTZ R6, R15, R16 ;  /* 0x000000100f067220 */ /* 0x000fe20000410000 */
[----:B------:R-:W-:Y:S01]  /*c910*/  F2FP.BF16.PACK_AB R13, R13, R31 ;  /* 0x0000001f0d0d723e */ /* 0x000fe200000010ff */
[C---:B------:R-:W-:Y:S02]  /*c920*/  FMUL.FTZ R3, R14.reuse, R12 ;  /* 0x0000000c0e037220 */ /* 0x040fe40000410000 */
[-C--:B------:R-:W-:Y:S02]  /*c930*/  FMUL.FTZ R5, R15, R7.reuse ;  /* 0x000000070f057220 */ /* 0x080fe40000410000 */
[-C--:B------:R-:W-:Y:S02]  /*c940*/  FMUL.FTZ R0, R14, R8.reuse ;  /* 0x000000080e007220 */ /* 0x080fe40000410000 */
[----:B------:R-:W-:Y:S02]  /*c950*/  FFMA.FTZ R6, R30, R7, -R6 ;  /* 0x000000071e067223 */ /* 0x000fe40000010806 */
[----:B------:R-:W-:Y:S01]  /*c960*/  FFMA.FTZ R3, R28, R8, -R3 ;  /* 0x000000081c037223 */ /* 0x000fe20000010803 */
[----:B------:R-:W-:Y:S01]  /*c970*/  F2FP.BF16.PACK_AB R8, R32, R35 ;  /* 0x000000232008723e */ /* 0x000fe200000010ff */
[----:B------:R-:W-:Y:S01]  /*c980*/  FFMA.FTZ R5, R30, R16, R5 ;  /* 0x000000101e057223 */ /* 0x000fe20000010005 */
[----:B------:R-:W-:Y:S01]  /*c990*/  F2FP.BF16.PACK_AB R14, R6, R11 ;  /* 0x0000000b060e723e */ /* 0x000fe200000010ff */
[----:B------:R-:W-:Y:S01]  /*c9a0*/  FFMA.FTZ R0, R28, R12, R0 ;  /* 0x0000000c1c007223 */ /* 0x000fe20000010000 */
[----:B------:R-:W-:-:S02]  /*c9b0*/  F2FP.BF16.PACK_AB R12, R33, R36 ;  /* 0x00000024210c723e */ /* 0x000fc400000010ff */
[----:B------:R-:W-:Y:S02]  /*c9c0*/  F2FP.BF16.PACK_AB R15, R3, R18 ;  /* 0x00000012030f723e */ /* 0x000fe400000010ff */
[----:B------:R-:W-:Y:S02]  /*c9d0*/  F2FP.BF16.PACK_AB R10, R5, R10 ;  /* 0x0000000a050a723e */ /* 0x000fe400000010ff */
[----:B------:R-:W-:Y:S01]  /*c9e0*/  F2FP.BF16.PACK_AB R11, R0, R17 ;  /* 0x00000011000b723e */ /* 0x000fe200000010ff */
[----:B------:R1:W-:Y:S04]  /*c9f0*/  STS.128 [R41+0x6100], R12 ;  /* 0x0061000c29007388 */ /* 0x0003e80000000c00 */
[----:B------:R1:W-:Y:S02]  /*ca00*/  STS.128 [R40+0x6100], R8 ;  /* 0x0061000828007388 */ /* 0x0003e40000000c00 */
.L_x_431:
[----:B------:R-:W-:Y:S05]  /*ca10*/  BSYNC B0 ;  /* 0x0000000000007941 */ /* 0x000fea0003800000 */
.L_x_430:
        /* <DEDUP_REMOVED lines=24> */
[----:B------:R-:W-:Y:S01]  /*cba0*/  PRMT R20, R72, 0x5432, R0 ;  /* 0x0000543248147816 */ /* 0x000fe20000000000 */
        /* <DEDUP_REMOVED lines=8> */
[----:B------:R-:W-:Y:S02]  /*cc30*/  PRMT R25, R73, 0x5432, R17 ;  /* 0x0000543249197816 */ /* 0x000fe40000000011 */
        /* <DEDUP_REMOVED lines=34> */
[-C--:B------:R-:W-:Y:S02]  /*ce60*/  FMUL.FTZ R0, R7, R8.reuse ;  /* 0x0000000807007220 */ /* 0x080fe40000410000 */
        /* <DEDUP_REMOVED lines=41> */
.L_x_433:
[----:B------:R-:W-:Y:S05]  /*d100*/  BSYNC B0 ;  /* 0x0000000000007941 */ /* 0x000fea0003800000 */
.L_x_432:
[----:B------:R-:W-:-:S04]  /*d110*/  IADD3 R0, R60, 0x60, RZ ;  /* 0x000000603c007810 */ /* 0x000fc80007ffe0ff */
[----:B------:R-:W-:-:S13]  /*d120*/  ISETP.GE.OR P0, PT, R0, UR4, P2 ;  /* 0x0000000400007c0c */ /* 0x000fda0009706670 */
[----:B------:R-:W-:Y:S05]  /*d130*/  @P0 BRA `(.L_x_421) ;  /* 0x000006a000000947 */ /* 0x000fea0003800000 */
[----:B------:R-:W-:Y:S01]  /*d140*/  SHF.R.S32.HI R3, RZ, 0x1f, R0 ;  /* 0x0000001fff037819 */ /* 0x000fe20000011400 */
[----:B------:R-:W-:Y:S01]  /*d150*/  IMAD.SHL.U32 R5, R0, 0x40, RZ ;  /* 0x0000004000057824 */ /* 0x000fe200078e00ff */
[----:B------:R-:W-:Y:S02]  /*d160*/  IADD3 R7, R29, c[0x0][0x27c], RZ ;  /* 0x00009f001d077a10 */ /* 0x000fe40007ffe0ff */
[----:B------:R-:W-:Y:S02]  /*d170*/  LEA.HI R3, R3, R0, RZ, 0x3 ;  /* 0x0000000003037211 */ /* 0x000fe400078f18ff */
[----:B------:R-:W-:Y:S02]  /*d180*/  LOP3.LUT R0, R5, 0x1c0, RZ, 0xc0, !PT ;  /* 0x000001c005007812 */ /* 0x000fe400078ec0ff */
[----:B------:R-:W-:Y:S01]  /*d190*/  SHF.R.U32.HI R18, RZ, 0x10, R59 ;  /* 0x00000010ff127819 */ /* 0x000fe2000001163b */
[----:B------:R-:W-:Y:S01]  /*d1a0*/  IMAD.SHL.U32 R3, R3, 0x40, RZ ;  /* 0x0000004003037824 */ /* 0x000fe200078e00ff */
[----:B------:R-:W-:-:S02]  /*d1b0*/  LOP3.LUT R5, R0, 0x38, R29, 0xf8, !PT ;  /* 0x0000003800057812 */ /* 0x000fc400078ef81d */
[----:B------:R-:W-:Y:S02]  /*d1c0*/  SHF.R.U32.HI R6, RZ, 0x3, R0 ;  /* 0x00000003ff067819 */ /* 0x000fe40000011600 */
[----:B------:R-:W-:Y:S02]  /*d1d0*/  LOP3.LUT R3, R3, 0xfffffe00, RZ, 0xc0, !PT ;  /* 0xfffffe0003037812 */ /* 0x000fe400078ec0ff */
[----:B------:R-:W-:Y:S02]  /*d1e0*/  LOP3.LUT R0, R0, 0x38, R7, 0xf8, !PT ;  /* 0x0000003800007812 */ /* 0x000fe400078ef807 */
[C-C-:B------:R-:W-:Y:S02]  /*d1f0*/  LOP3.LUT R5, R3.reuse, R5, R6.reuse, 0xf6, !PT ;  /* 0x0000000503057212 */ /* 0x140fe400078ef606 */
[----:B------:R-:W-:Y:S02]  /*d200*/  LOP3.LUT R0, R3, R0, R6, 0xf6, !PT ;  /* 0x0000000003007212 */ /* 0x000fe400078ef606 */
[----:B------:R-:W-:Y:S01]  /*d210*/  SHF.R.U32.HI R6, RZ, 0x10, R67 ;  /* 0x00000010ff067819 */ /* 0x000fe20000011643 */
[----:B------:R-:W-:Y:S01]  /*d220*/  IMAD.SHL.U32 R35, R5, 0x2, RZ ;  /* 0x0000000205237824 */ /* 0x000fe200078e00ff */
[----:B------:R-:W-:Y:S01]  /*d230*/  SHF.R.U64 R7, R56, 0x10, R57 ;  /* 0x0000001038077819 */ /* 0x000fe20000001239 */
[----:B------:R-:W-:Y:S01]  /*d240*/  IMAD.SHL.U32 R33, R0, 0x2, RZ ;  /* 0x0000000200217824 */ /* 0x000fe200078e00ff */
[----:B------:R-:W-:-:S02]  /*d250*/  PRMT R28, R79, 0x5410, R6 ;  /* 0x000054104f1c7816 */ /* 0x000fc40000000006 */
[----:B-1----:R-:W1:Y:S01]  /*d260*/  LDS.128 R12, [R35+0x6100] ;  /* 0x00610000230c7984 */ /* 0x002e620000000c00 */
[--C-:B------:R-:W-:Y:S02]  /*d270*/  SHF.R.U64 R0, R64, 0x10, R65.reuse ;  /* 0x0000001040007819 */ /* 0x100fe40000001241 */
[----:B------:R-:W-:Y:S01]  /*d280*/  SHF.R.U32.HI R3, RZ, 0x10, R65 ;  /* 0x00000010ff037819 */ /* 0x000fe20000011641 */
[----:B------:R-:W2:Y:S01]  /*d290*/  LDS.128 R8, [R33+0x6100] ;  /* 0x0061000021087984 */ /* 0x000ea20000000c00 */
[----:B------:R-:W-:Y:S02]  /*d2a0*/  PRMT R6, R76, 0x5432, R7 ;  /* 0x000054324c067816 */ /* 0x000fe40000000007 */
[----:B------:R-:W-:Y:S02]  /*d2b0*/  SHF.R.U64 R5, R66, 0x10, R67 ;  /* 0x0000001042057819 */ /* 0x000fe40000001243 */
[----:B------:R-:W-:Y:S02]  /*d2c0*/  SHF.R.U32.HI R16, RZ, 0x10, R57 ;  /* 0x00000010ff107819 */ /* 0x000fe40000011639 */
[----:B------:R-:W-:-:S02]  /*d2d0*/  PRMT R19, R77, 0x5432, R0 ;  /* 0x000054324d137816 */ /* 0x000fc40000000000 */
[----:B------:R-:W-:Y:S02]  /*d2e0*/  PRMT R22, R77, 0x5410, R3 ;  /* 0x000054104d167816 */ /* 0x000fe40000000003 */
[----:B------:R-:W-:Y:S02]  /*d2f0*/  SHF.L.U32 R31, R6, 0x10, RZ ;  /* 0x00000010061f7819 */ /* 0x000fe400000006ff */
[----:B------:R-:W-:Y:S02]  /*d300*/  PRMT R27, R79, 0x5432, R5 ;  /* 0x000054324f1b7816 */ /* 0x000fe40000000005 */
[----:B------:R-:W-:Y:S02]  /*d310*/  PRMT R25, R78, 0x5410, R18 ;  /* 0x000054104e197816 */ /* 0x000fe40000000012 */
[----:B------:R-:W-:Y:S02]  /*d320*/  SHF.R.U64 R17, R58, 0x10, R59 ;  /* 0x000000103a117819 */ /* 0x000fe4000000123b */
[----:B------:R-:W-:-:S02]  /*d330*/  PRMT R20, R76, 0x5410, R16 ;  /* 0x000054104c147816 */ /* 0x000fc40000000010 */
[----:B------:R-:W-:Y:S01]  /*d340*/  PRMT R26, R78, 0x5432, R17 ;  /* 0x000054324e1a7816 */ /* 0x000fe20000000011 */
[C---:B-1----:R-:W-:Y:S01]  /*d350*/  IMAD.U32 R18, R15.reuse, 0x10000, RZ ;  /* 0x000100000f127824 */ /* 0x042fe200078e00ff */
[----:B------:R-:W-:Y:S01]  /*d360*/  LOP3.LUT R29, R15, 0xffff0000, RZ, 0xc0, !PT ;  /* 0xffff00000f1d7812 */ /* 0x000fe200078ec0ff */
[C---:B------:R-:W-:Y:S01]  /*d370*/  IMAD.U32 R24, R14.reuse, 0x10000, RZ ;  /* 0x000100000e187824 */ /* 0x040fe200078e00ff */
[----:B------:R-:W-:Y:S01]  /*d380*/  LOP3.LUT R30, R14, 0xffff0000, RZ, 0xc0, !PT ;  /* 0xffff00000e1e7812 */ /* 0x000fe200078ec0ff */
[C---:B--2---:R-:W-:Y:S01]  /*d390*/  IMAD.U32 R3, R8.reuse, 0x10000, RZ ;  /* 0x0001000008037824 */ /* 0x044fe200078e00ff */
[----:B------:R-:W-:Y:S01]  /*d3a0*/  LOP3.LUT R5, R8, 0xffff0000, RZ, 0xc0, !PT ;  /* 0xffff000008057812 */ /* 0x000fe200078ec0ff */
[C---:B------:R-:W-:Y:S01]  /*d3b0*/  IMAD.U32 R8, R11.reuse, 0x10000, RZ ;  /* 0x000100000b087824 */ /* 0x040fe200078e00ff */
[----:B------:R-:W-:Y:S01]  /*d3c0*/  LOP3.LUT R15, R11, 0xffff0000, RZ, 0xc0, !PT ;  /* 0xffff00000b0f7812 */ /* 0x000fe200078ec0ff */
[----:B------:R-:W-:Y:S01]  /*d3d0*/  IMAD.U32 R16, R12, 0x10000, RZ ;  /* 0x000100000c107824 */ /* 0x000fe200078e00ff */
[----:B------:R-:W-:Y:S01]  /*d3e0*/  LOP3.LUT R11, R6, 0xffff0000, RZ, 0xc0, !PT ;  /* 0xffff0000060b7812 */ /* 0x000fe200078ec0ff */
[----:B------:R-:W-:Y:S01]  /*d3f0*/  IMAD.U32 R14, R19, 0x10000, RZ ;  /* 0x00010000130e7824 */ /* 0x000fe200078e00ff */
[----:B------:R-:W-:Y:S01]  /*d400*/  LOP3.LUT R21, R13, 0xffff0000, RZ, 0xc0, !PT ;  /* 0xffff00000d157812 */ /* 0x000fe200078ec0ff */
[----:B------:R-:W-:Y:S01]  /*d410*/  FMUL.FTZ R0, R3, R31 ;  /* 0x0000001f03007220 */ /* 0x000fe20000410000 */
[----:B------:R-:W-:Y:S01]  /*d420*/  LOP3.LUT R12, R12, 0xffff0000, RZ, 0xc0, !PT ;  /* 0xffff00000c0c7812 */ /* 0x000fe200078ec0ff */
[----:B------:R-:W-:Y:S01]  /*d430*/  IMAD.U32 R17, R13, 0x10000, RZ ;  /* 0x000100000d117824 */ /* 0x000fe200078e00ff */
[C---:B------:R-:W-:Y:S01]  /*d440*/  LOP3.LUT R23, R10.reuse, 0xffff0000, RZ, 0xc0, !PT ;  /* 0xffff00000a177812 */ /* 0x040fe200078ec0ff */
[----:B------:R-:W-:Y:S01]  /*d450*/  IMAD.U32 R13, R10, 0x10000, RZ ;  /* 0x000100000a0d7824 */ /* 0x000fe200078e00ff */
[----:B------:R-:W-:Y:S01]  /*d460*/  LOP3.LUT R19, R19, 0xffff0000, RZ, 0xc0, !PT ;  /* 0xffff000013137812 */ /* 0x000fe200078ec0ff */
[----:B------:R-:W-:-:S02]  /*d470*/  FMUL.FTZ R3, R3, R14 ;  /* 0x0000000e03037220 */ /* 0x000fc40000410000 */
[----:B------:R-:W-:Y:S01]  /*d480*/  FFMA.FTZ R36, R16, R14, -R0 ;  /* 0x0000000e10247223 */ /* 0x000fe20000010800 */
[----:B------:R-:W-:Y:S01]  /*d490*/  SHF.L.U32 R14, R25, 0x10, RZ ;  /* 0x00000010190e7819 */ /* 0x000fe200000006ff */
[C---:B------:R-:W-:Y:S01]  /*d4a0*/  IMAD.U32 R7, R9.reuse, 0x10000, RZ ;  /* 0x0001000009077824 */ /* 0x040fe200078e00ff */
[----:B------:R-:W-:Y:S01]  /*d4b0*/  LOP3.LUT R9, R9, 0xffff0000, RZ, 0xc0, !PT ;  /* 0xffff000009097812 */ /* 0x000fe200078ec0ff */
[C---:B------:R-:W-:Y:S01]  /*d4c0*/  IMAD.U32 R10, R20.reuse, 0x10000, RZ ;  /* 0x00010000140a7824 */ /* 0x040fe200078e00ff */
[----:B------:R-:W-:Y:S01]  /*d4d0*/  LOP3.LUT R20, R20, 0xffff0000, RZ, 0xc0, !PT ;  /* 0xffff000014147812 */ /* 0x000fe200078ec0ff */
[----:B------:R-:W-:Y:S01]  /*d4e0*/  FMUL.FTZ R0, R5, R11 ;  /* 0x0000000b05007220 */ /* 0x000fe20000410000 */
[----:B------:R-:W-:Y:S01]  /*d4f0*/  LOP3.LUT R25, R25, 0xffff0000, RZ, 0xc0, !PT ;  /* 0xffff000019197812 */ /* 0x000fe200078ec0ff */
[----:B------:R-:W-:Y:S02]  /*d500*/  IMAD.U32 R6, R22, 0x10000, RZ ;  /* 0x0001000016067824 */ /* 0x000fe400078e00ff */
[----:B------:R-:W-:-:S02]  /*d510*/  FFMA.FTZ R34, R16, R31, R3 ;  /* 0x0000001f10227223 */ /* 0x000fc40000010003 */
[-C--:B------:R-:W-:Y:S02]  /*d520*/  FMUL.FTZ R5, R5, R19.reuse ;  /* 0x0000001305057220 */ /* 0x080fe40000410000 */
[C---:B------:R-:W-:Y:S02]  /*d530*/  FFMA.FTZ R32, R12.reuse, R19, -R0 ;  /* 0x000000130c207223 */ /* 0x040fe40000010800 */
[C---:B------:R-:W-:Y:S02]  /*d540*/  FMUL.FTZ R3, R7.reuse, R10 ;  /* 0x0000000a07037220 */ /* 0x040fe40000410000 */
[-C--:B------:R-:W-:Y:S02]  /*d550*/  FMUL.FTZ R0, R7, R6.reuse ;  /* 0x0000000607007220 */ /* 0x080fe40000410000 */
[----:B------:R-:W-:Y:S01]  /*d560*/  FFMA.FTZ R31, R12, R11, R5 ;  /* 0x0000000b0c1f7223 */ /* 0x000fe20000010005 */
[----:B------:R-:W-:Y:S01]  /*d570*/  LOP3.LUT R11, R22, 0xffff0000, RZ, 0xc0, !PT ;  /* 0xffff0000160b7812 */ /* 0x000fe200078ec0ff */
[----:B------:R-:W-:Y:S01]  /*d580*/  FFMA.FTZ R19, R17, R6, -R3 ;  /* 0x0000000611137223 */ /* 0x000fe20000010803 */
[----:B------:R-:W-:Y:S01]  /*d590*/  F2FP.BF16.PACK_AB R12, R32, R36 ;  /* 0x00000024200c723e */ /* 0x000fe200000010ff */
[----:B------:R-:W-:-:S02]  /*d5a0*/  IMAD.U32 R5, R28, 0x10000, RZ ;  /* 0x000100001c057824 */ /* 0x000fc400078e00ff */
[----:B------:R-:W-:Y:S02]  /*d5b0*/  FFMA.FTZ R17, R17, R10, R0 ;  /* 0x0000000a11117223 */ /* 0x000fe40000010000 */
[----:B------:R-:W-:Y:S02]  /*d5c0*/  FMUL.FTZ R3, R8, R14 ;  /* 0x0000000e08037220 */ /* 0x000fe40000410000 */
[C---:B------:R-:W-:Y:S01]  /*d5d0*/  IMAD.U32 R10, R26.reuse, 0x10000, RZ ;  /* 0x000100001a0a7824 */ /* 0x040fe200078e00ff */
[----:B------:R-:W-:Y:S01]  /*d5e0*/  LOP3.LUT R26, R26, 0xffff0000, RZ, 0xc0, !PT ;  /* 0xffff00001a1a7812 */ /* 0x000fe200078ec0ff */
[-C--:B------:R-:W-:Y:S01]  /*d5f0*/  FMUL.FTZ R0, R8, R5.reuse ;  /* 0x0000000508007220 */ /* 0x080fe20000410000 */
[----:B------:R-:W-:Y:S01]  /*d600*/  LOP3.LUT R8, R28, 0xffff0000, RZ, 0xc0, !PT ;  /* 0xffff00001c087812 */ /* 0x000fe200078ec0ff */
[----:B------:R-:W-:Y:S02]  /*d610*/  FFMA.FTZ R16, R18, R5, -R3 ;  /* 0x0000000512107223 */ /* 0x000fe40000010803 */
[----:B------:R-:W-:-:S02]  /*d620*/  IMAD.U32 R7, R27, 0x10000, RZ ;  /* 0x000100001b077824 */ /* 0x000fc400078e00ff */
[----:B------:R-:W-:Y:S02]  /*d630*/  FMUL.FTZ R3, R13, R10 ;  /* 0x0000000a0d037220 */ /* 0x000fe40000410000 */
[----:B------:R-:W-:Y:S02]  /*d640*/  FFMA.FTZ R18, R18, R14, R0 ;  /* 0x0000000e12127223 */ /* 0x000fe40000010000 */
[----:B------:R-:W-:Y:S02]  /*d650*/  FMUL.FTZ R6, R9, R20 ;  /* 0x0000001409067220 */ /* 0x000fe40000410000 */
[-C--:B------:R-:W-:Y:S02]  /*d660*/  FMUL.FTZ R0, R13, R7.reuse ;  /* 0x000000070d007220 */ /* 0x080fe40000410000 */
[----:B------:R-:W-:Y:S01]  /*d670*/  FFMA.FTZ R14, R24, R7, -R3 ;  /* 0x00000007180e7223 */ /* 0x000fe20000010803 */
[----:B------:R-:W-:Y:S01]  /*d680*/  LOP3.LUT R7, R27, 0xffff0000, RZ, 0xc0, !PT ;  /* 0xffff00001b077812 */ /* 0x000fe200078ec0ff */
[----:B------:R-:W-:-:S02]  /*d690*/  FMUL.FTZ R5, R9, R11 ;  /* 0x0000000b09057220 */ /* 0x000fc40000410000 */
[C---:B------:R-:W-:Y:S02]  /*d6a0*/  FFMA.FTZ R11, R21.reuse, R11, -R6 ;  /* 0x0000000b150b7223 */ /* 0x040fe40000010806 */
[----:B------:R-:W-:Y:S02]  /*d6b0*/  FFMA.FTZ R9, R21, R20, R5 ;  /* 0x0000001415097223 */ /* 0x000fe40000010005 */
[----:B------:R-:W-:Y:S01]  /*d6c0*/  FFMA.FTZ R10, R24, R10, R0 ;  /* 0x0000000a180a7223 */ /* 0x000fe20000010000 */
[----:B------:R-:W-:Y:S01]  /*d6d0*/  F2FP.BF16.PACK_AB R13, R11, R19 ;  /* 0x000000130b0d723e */ /* 0x000fe200000010ff */
[----:B------:R-:W-:Y:S01]  /*d6e0*/  FMUL.FTZ R6, R23, R26 ;  /* 0x0000001a17067220 */ /* 0x000fe20000410000 */
[----:B------:R-:W-:Y:S01]  /*d6f0*/  F2FP.BF16.PACK_AB R9, R9, R17 ;  /* 0x000000110909723e */ /* 0x000fe200000010ff */
[----:B------:R-:W-:Y:S02]  /*d700*/  FMUL.FTZ R3, R15, R25 ;  /* 0x000000190f037220 */ /* 0x000fe40000410000 */
[----:B------:R-:W-:-:S02]  /*d710*/  FMUL.FTZ R5, R23, R7 ;  /* 0x0000000717057220 */ /* 0x000fc40000410000 */
[-C--:B------:R-:W-:Y:S02]  /*d720*/  FMUL.FTZ R0, R15, R8.reuse ;  /* 0x000000080f007220 */ /* 0x080fe40000410000 */
[C---:B------:R-:W-:Y:S02]  /*d730*/  FFMA.FTZ R6, R30.reuse, R7, -R6 ;  /* 0x000000071e067223 */ /* 0x040fe40000010806 */
[----:B------:R-:W-:Y:S01]  /*d740*/  FFMA.FTZ R3, R29, R8, -R3 ;  /* 0x000000081d037223 */ /* 0x000fe20000010803 */
[----:B------:R-:W-:Y:S01]  /*d750*/  F2FP.BF16.PACK_AB R8, R31, R34 ;  /* 0x000000221f08723e */ /* 0x000fe200000010ff */
[----:B------:R-:W-:Y:S01]  /*d760*/  FFMA.FTZ R5, R30, R26, R5 ;  /* 0x0000001a1e057223 */ /* 0x000fe20000010005 */
[----:B------:R-:W-:Y:S01]  /*d770*/  F2FP.BF16.PACK_AB R14, R6, R14 ;  /* 0x0000000e060e723e */ /* 0x000fe200000010ff */
[----:B------:R-:W-:Y:S01]  /*d780*/  FFMA.FTZ R0, R29, R25, R0 ;  /* 0x000000191d007223 */ /* 0x000fe20000010000 */
[----:B------:R-:W-:Y:S02]  /*d790*/  F2FP.BF16.PACK_AB R15, R3, R16 ;  /* 0x00000010030f723e */ /* 0x000fe400000010ff */
[----:B------:R-:W-:-:S02]  /*d7a0*/  F2FP.BF16.PACK_AB R10, R5, R10 ;  /* 0x0000000a050a723e */ /* 0x000fc400000010ff */
[----:B------:R-:W-:Y:S01]  /*d7b0*/  F2FP.BF16.PACK_AB R11, R0, R18 ;  /* 0x00000012000b723e */ /* 0x000fe200000010ff */
[----:B------:R1:W-:Y:S04]  /*d7c0*/  STS.128 [R35+0x6100], R12 ;  /* 0x0061000c23007388 */ /* 0x0003e80000000c00 */
[----:B------:R1:W-:Y:S02]  /*d7d0*/  STS.128 [R33+0x6100], R8 ;  /* 0x0061000821007388 */ /* 0x0003e40000000c00 */
.L_x_421:
[----:B------:R-:W-:Y:S05]  /*d7e0*/  BSYNC B2 ;  /* 0x0000000000027941 */ /* 0x000fea0003800000 */
.L_x_399:
[----:B--2---:R-:W-:Y:S01]  /*d7f0*/  SHF.R.S32.HI R7, RZ, 0x4, R82 ;  /* 0x00000004ff077819 */ /* 0x004fe20000011452 */
        /* <DEDUP_REMOVED lines=17> */
[----:B------:R-:W-:Y:S01]  /*d910*/  UISETP.GT.AND UP0, UPT, UR22, UR18, UPT ;  /* 0x000000121600728c */ /* 0x000fe2000bf04270 */
[----:B------:R-:W-:-:S02]  /*d920*/  SHF.R.U32.HI R0, RZ, 0x3, R0 ;  /* 0x00000003ff007819 */ /* 0x000fc40000011600 */
[----:B------:R-:W-:Y:S02]  /*d930*/  LOP3.LUT R8, R3, 0x8, R6, 0xf8, !PT ;  /* 0x0000000803087812 */ /* 0x000fe400078ef806 */
[----:B------:R-:W-:Y:S01]  /*d940*/  SHF.R.U32.HI R6, RZ, 0x3, R3 ;  /* 0x00000003ff067819 */ /* 0x000fe20000011603 */
[----:B------:R-:W-:Y:S01]  /*d950*/  IMAD R3, R203, 0x400, R201 ;  /* 0x00000400cb037824 */ /* 0x000fe200078e02c9 */
[----:B------:R-:W-:Y:S02]  /*d960*/  LOP3.LUT R0, R5, R0, RZ, 0x3c, !PT ;  /* 0x0000000005007212 */ /* 0x000fe400078e3cff */
[----:B------:R-:W-:Y:S02]  /*d970*/  LOP3.LUT R200, R8, R6, RZ, 0x3c, !PT ;  /* 0x0000000608c87212 */ /* 0x000fe400078e3cff */
[----:B------:R-:W-:Y:S01]  /*d980*/  IADD3 R243, R237, 0x100, RZ ;  /* 0x00000100edf37810 */ /* 0x000fe20007ffe0ff */
[----:B------:R-:W-:Y:S02]  /*d990*/  IMAD R0, R7, 0x200, R0 ;  /* 0x0000020007007824 */ /* 0x000fe400078e0200 */
[----:B------:R-:W-:-:S02]  /*d9a0*/  IMAD.IADD R3, R200, 0x1, R3 ;  /* 0x00000001c8037824 */ /* 0x000fc400078e0203 */
[----:B------:R-:W-:Y:S01]  /*d9b0*/  IMAD.SHL.U32 R216, R0, 0x2, RZ ;  /* 0x0000000200d87824 */ /* 0x000fe200078e00ff */
[----:B------:R-:W-:Y:S01]  /*d9c0*/  BAR.SYNC.DEFER_BLOCKING 0x0 ;  /* 0x0000000000007b1d */ /* 0x000fe20000010000 */
[----:B------:R-:W-:Y:S02]  /*d9d0*/  IMAD.SHL.U32 R223, R3, 0x2, RZ ;  /* 0x0000000203df7824 */ /* 0x000fe400078e00ff */
[----:B------:R-:W-:Y:S01]  /*d9e0*/  IMAD R0, R84, c[0x0][0x208], RZ ;  /* 0x0000820054007a24 */ /* 0x000fe200078e02ff */
[----:B------:R-:W-:Y:S01]  /*d9f0*/  IADD3 R5, R216, 0x3100, RZ ;  /* 0x00003100d8057810 */ /* 0x000fe20007ffe0ff */
[----:B------:R-:W-:Y:S01]  /*da00*/  IMAD.WIDE.U32 R6, R236, c[0x0][0x208], RZ ;  /* 0x00008200ec067a25 */ /* 0x000fe200078e00ff */
[----:B------:R-:W-:Y:S02]  /*da10*/  IADD3 R227, R216, 0x3120, RZ ;  /* 0x00003120d8e37810 */ /* 0x000fe40007ffe0ff */
[----:B------:R-:W-:Y:S01]  /*da20*/  @P1 IADD3 R227, R5, -0x20, RZ ;  /* 0xffffffe005e31810 */ /* 0x000fe20007ffe0ff */
[----:B------:R-:W-:Y:S01]  /*da30*/  IMAD R0, R236, c[0x0][0x20c], R0 ;  /* 0x00008300ec007a24 */ /* 0x000fe200078e0200 */
[----:B------:R-:W-:Y:S01]  /*da40*/  ISETP.GE.AND P1, PT, R68, c[0x0][0x1d4], PT ;  /* 0x0000750044007a0c */ /* 0x000fe20003f26270 */
[----:B------:R-:W-:Y:S01]  /*da50*/  IMAD R3, R85, c[0x0][0x218], RZ ;  /* 0x0000860055037a24 */ /* 0x000fe200078e02ff */
[----:B------:R-:W-:Y:S01]  /*da60*/  IADD3 R232, R227, 0x800, RZ ;  /* 0x00000800e3e87810 */ /* 0x000fe20007ffe0ff */
[----:B------:R-:W-:Y:S01]  /*da70*/  IMAD.IADD R7, R7, 0x1, R0 ;  /* 0x0000000107077824 */ /* 0x000fe200078e0200 */
[C---:B------:R-:W-:Y:S01]  /*da80*/  ISETP.LT.OR P3, PT, R62.reuse, 0x1, P1 ;  /* 0x000000013e00780c */ /* 0x040fe20000f61670 */
[C---:B------:R-:W-:Y:S01]  /*da90*/  IMAD R3, R235.reuse, c[0x0][0x21c], R3 ;  /* 0x00008700eb037a24 */ /* 0x040fe200078e0203 */
[----:B------:R-:W-:Y:S01]  /*daa0*/  ISETP.LT.OR P4, PT, R62, 0x11, P1 ;  /* 0x000000113e00780c */ /* 0x000fe20000f81670 */
[----:B------:R-:W-:Y:S01]  /*dab0*/  IMAD.WIDE.U32 R6, R235, c[0x0][0x218], R6 ;  /* 0x00008600eb067a25 */ /* 0x000fe200078e0006 */
[----:B------:R-:W-:-:S02]  /*dac0*/  IADD3 R231, R227, 0x1000, RZ ;  /* 0x00001000e3e77810 */ /* 0x000fc40007ffe0ff */
[C---:B------:R-:W-:Y:S01]  /*dad0*/  IADD3 R230, R227.reuse, 0x1800, RZ ;  /* 0x00001800e3e67810 */ /* 0x040fe20007ffe0ff */
[--C-:B------:R-:W-:Y:S01]  /*dae0*/  IMAD R226, R2, 0x2, R223.reuse ;  /* 0x0000000202e27824 */ /* 0x100fe200078e02df */
[----:B------:R-:W-:Y:S01]  /*daf0*/  IADD3 R0, P0, R6, UR46, RZ ;  /* 0x0000002e06007c10 */ /* 0x000fe2000ff1e0ff */
[----:B------:R-:W-:Y:S01]  /*db00*/  IMAD R224, R4, 0x2, R223 ;  /* 0x0000000204e07824 */ /* 0x000fe200078e02df */
[----:B------:R-:W-:Y:S01]  /*db10*/  LDSM.16.M88.4 R12, [R223+0x6100] ;  /* 0x00610000df0c783b */ /* 0x000fe20000000200 */
[----:B------:R-:W-:Y:S02]  /*db20*/  IADD3 R229, R227, 0x2000, RZ ;  /* 0x00002000e3e57810 */ /* 0x000fe40007ffe0ff */
[----:B------:R-:W-:Y:S01]  /*db30*/  IADD3.X R6, R7, UR5, R3, P0, !PT ;  /* 0x0000000507067c10 */ /* 0x000fe200087fe403 */
[----:B------:R-:W-:Y:S01]  /*db40*/  LDSM.16.M88.4 R8, [R223+0x8100] ;  /* 0x00810000df08783b */ /* 0x000fe20000000200 */
[----:B------:R-:W-:Y:S01]  /*db50*/  LEA R3, P0, R0, c[0x0][0x1f8], 0x1 ;  /* 0x00007e0000037a11 */ /* 0x000fe200078008ff */
[----:B------:R-:W-:Y:S01]  /*db60*/  IMAD R225, R2, 0x2, R224 ;  /* 0x0000000202e17824 */ /* 0x000fe200078e02e0 */
[----:B------:R-:W-:Y:S01]  /*db70*/  IADD3 R228, R227, 0x2800, RZ ;  /* 0x00002800e3e47810 */ /* 0x000fe20007ffe0ff */
[----:B------:R-:W1:Y:S01]  /*db80*/  LDSM.16.M88.4 R24, [R216+0x3900] ;  /* 0x00390000d818783b */ /* 0x000e620000000200 */
[----:B------:R-:W-:-:S03]  /*db90*/  LEA.HI.X R0, R0, c[0x0][0x1fc], R6, 0x1, P0 ;  /* 0x00007f0000007a11 */ /* 0x000fc600000f0c06 */
[----:B------:R-:W-:Y:S04]  /*dba0*/  LDSM.16.M88.4 R20, [R216+0x4100] ;  /* 0x00410000d814783b */ /* 0x000fe80000000200 */
[----:B------:R-:W-:Y:S04]  /*dbb0*/  LDSM.16.M88.4 R28, [R216+0x3100] ;  /* 0x00310000d81c783b */ /* 0x000fe80000000200 */
[----:B------:R-:W-:Y:S04]  /*dbc0*/  LDSM.16.M88.4 R16, [R216+0x4900] ;  /* 0x00490000d810783b */ /* 0x000fe80000000200 */
[----:B------:R-:W-:Y:S04]  /*dbd0*/  LDSM.16.M88.4 R32, [R216+0x5100] ;  /* 0x00510000d820783b */ /* 0x000fe80000000200 */
[----:B------:R-:W2:Y:S04]  /*dbe0*/  SHFL.IDX PT, R6, R3, RZ, 0x181f ;  /* 0x00181fff03067589 */ /* 0x000ea800000e0000 */
[----:B------:R-:W-:Y:S04]  /*dbf0*/  SHFL.IDX PT, R7, R3, 0x1, 0x181f ;  /* 0x00381f0003077f89 */ /* 0x000fe800000e0000 */
[----:B------:R-:W-:Y:S04]  /*dc00*/  SHFL.IDX PT, R5, R3, 0x2, 0x181f ;  /* 0x00581f0003057f89 */ /* 0x000fe800000e0000 */
[----:B------:R-:W-:Y:S04]  /*dc10*/  LDSM.16.M88.4 R44, [R227] ;  /* 0x00000000e32c783b */ /* 0x000fe80000000200 */
[----:B------:R-:W-:Y:S01]  /*dc20*/  LDSM.16.M88.4 R40, [R227+0x800] ;  /* 0x00080000e328783b */ /* 0x000fe20000000200 */
[----:B-1----:R-:W-:Y:S03]  /*dc30*/  HMMA.16816.F32.BF16 R168, R12, R24, RZ ;  /* 0x000000180ca8723c */ /* 0x002fe600000418ff */
[----:B------:R-:W-:Y:S01]  /*dc40*/  LDSM.16.M88.4 R36, [R227+0x1000] ;  /* 0x00100000e324783b */ /* 0x000fe20000000200 */
[----:B--2---:R-:W-:-:S04]  /*dc50*/  IADD3 R6, P2, R6, R234, RZ ;  /* 0x000000ea06067210 */ /* 0x004fc80007f5e0ff */
[C---:B------:R-:W-:Y:S08]  /*dc60*/  HMMA.16816.F32.BF16 R80, R8.reuse, R24, RZ ;  /* 0x000000180850723c */ /* 0x040ff000000418ff */
[-C--:B------:R-:W-:Y:S08]  /*dc70*/  HMMA.16816.F32.BF16 R96, R8, R26.reuse, RZ ;  /* 0x0000001a0860723c */ /* 0x080ff000000418ff */
[C---:B------:R-:W-:Y:S01]  /*dc80*/  HMMA.16816.F32.BF16 R136, R12.reuse, R26, RZ ;  /* 0x0000001a0c88723c */ /* 0x040fe200000418ff */
[----:B------:R-:W1:Y:S07]  /*dc90*/  LDSM.16.M88.4 R24, [R216+0x5900] ;  /* 0x00590000d818783b */ /* 0x000e6e0000000200 */
[-C--:B------:R-:W-:Y:S08]  /*dca0*/  HMMA.16816.F32.BF16 R128, R12, R20.reuse, RZ ;  /* 0x000000140c80723c */ /* 0x080ff000000418ff */
[C---:B------:R-:W-:Y:S01]  /*dcb0*/  HMMA.16816.F32.BF16 R72, R8.reuse, R20, RZ ;  /* 0x000000140848723c */ /* 0x040fe200000418ff */
[----:B------:R-:W2:Y:S04]  /*dcc0*/  SHFL.IDX PT, R20, R0, RZ, 0x181f ;  /* 0x00181fff00147589 */ /* 0x000ea800000e0000 */
[----:B------:R-:W-:Y:S03]  /*dcd0*/  SHFL.IDX PT, R21, R3, 0x3, 0x181f ;  /* 0x00781f0003157f89 */ /* 0x000fe600000e0000 */
[C---:B------:R-:W-:Y:S08]  /*dce0*/  HMMA.16816.F32.BF16 R48, R8.reuse, R28, RZ ;  /* 0x0000001c0830723c */ /* 0x040ff000000418ff */
[C---:B------:R-:W-:Y:S08]  /*dcf0*/  HMMA.16816.F32.BF16 R88, R8.reuse, R30, RZ ;  /* 0x0000001e0858723c */ /* 0x040ff000000418ff */
[C---:B------:R-:W-:Y:S08]  /*dd00*/  HMMA.16816.F32.BF16 R92, R8.reuse, R22, RZ ;  /* 0x00000016085c723c */ /* 0x040ff000000418ff */
[C---:B------:R-:W-:Y:S08]  /*dd10*/  HMMA.16816.F32.BF16 R64, R8.reuse, R16, RZ ;  /* 0x000000100840723c */ /* 0x040ff000000418ff */
[C---:B------:R-:W-:Y:S08]  /*dd20*/  HMMA.16816.F32.BF16 R104, R8.reuse, R18, RZ ;  /* 0x000000120868723c */ /* 0x040ff000000418ff */
[C---:B------:R-:W-:Y:S08]  /*dd30*/  HMMA.16816.F32.BF16 R52, R8.reuse, R32, RZ ;  /* 0x000000200834723c */ /* 0x040ff000000418ff */
[C---:B------:R-:W-:Y:S08]  /*dd40*/  HMMA.16816.F32.BF16 R148, R8.reuse, R34, RZ ;  /* 0x000000220894723c */ /* 0x040ff000000418ff */
[C---:B-1----:R-:W-:Y:S08]  /*dd50*/  HMMA.16816.F32.BF16 R76, R8.reuse, R24, RZ ;  /* 0x00000018084c723c */ /* 0x042ff000000418ff */
[----:B------:R-:W-:Y:S01]  /*dd60*/  HMMA.16816.F32.BF16 R112, R8, R26, RZ ;  /* 0x0000001a0870723c */ /* 0x000fe200000418ff */
[----:B------:R-:W-:Y:S07]  /*dd70*/  SHFL.IDX PT, R8, R0, 0x1, 0x181f ;  /* 0x00381f0000087f89 */ /* 0x000fee00000e0000 */
[C---:B------:R-:W-:Y:S08]  /*dd80*/  HMMA.16816.F32.BF16 R140, R12.reuse, R28, RZ ;  /* 0x0000001c0c8c723c */ /* 0x040ff000000418ff */
[C---:B------:R-:W-:Y:S01]  /*dd90*/  HMMA.16816.F32.BF16 R144, R12.reuse, R30, RZ ;  /* 0x0000001e0c90723c */ /* 0x040fe200000418ff */
[----:B------:R-:W-:Y:S07]  /*dda0*/  LDSM.16.M88.4 R28, [R227+0x2000] ;  /* 0x00200000e31c783b */ /* 0x000fee0000000200 */
[C---:B------:R-:W-:Y:S01]  /*ddb0*/  HMMA.16816.F32.BF16 R152, R12.reuse, R22, RZ ;  /* 0x000000160c98723c */ /* 0x040fe200000418ff */
[----:B------:R-:W-:Y:S04]  /*ddc0*/  SHFL.IDX PT, R23, R0, 0x3, 0x181f ;  /* 0x00781f0000177f89 */ /* 0x000fe800000e0000 */
[----:B------:R-:W-:Y:S03]  /*ddd0*/  SHFL.IDX PT, R22, R3, 0x4, 0x181f ;  /* 0x00981f0003167f89 */ /* 0x000fe600000e0000 */
[C---:B------:R-:W-:Y:S01]  /*dde0*/  HMMA.16816.F32.BF16 R124, R12.reuse, R16, RZ ;  /* 0x000000100c7c723c */ /* 0x040fe200000418ff */
[----:B------:R-:W-:Y:S07]  /*ddf0*/  SHFL.IDX PT, R3, R3, 0x5, 0x181f ;  /* 0x00b81f0003037f89 */ /* 0x000fee00000e0000 */
[C---:B------:R-:W-:Y:S01]  /*de00*/  HMMA.16816.F32.BF16 R164, R12.reuse, R18, RZ ;  /* 0x000000120ca4723c */ /* 0x040fe200000418ff */
[----:B------:R-:W1:Y:S07]  /*de10*/  LDSM.16.M88.4 R16, [R226+0x8100] ;  /* 0x00810000e210783b */ /* 0x000e6e0000000200 */
[C---:B------:R-:W-:Y:S08]  /*de20*/  HMMA.16816.F32.BF16 R120, R12.reuse, R32, RZ ;  /* 0x000000200c78723c */ /* 0x040ff000000418ff */
[C---:B------:R-:W-:Y:S01]  /*de30*/  HMMA.16816.F32.BF16 R180, R12.reuse, R34, RZ ;  /* 0x000000220cb4723c */ /* 0x040fe200000418ff */
[----:B------:R-:W-:Y:S07]  /*de40*/  LDSM.16.M88.4 R32, [R227+0x1800] ;  /* 0x00180000e320783b */ /* 0x000fee0000000200 */
[C---:B------:R-:W-:Y:S08]  /*de50*/  HMMA.16816.F32.BF16 R116, R12.reuse, R24, RZ ;  /* 0x000000180c74723c */ /* 0x040ff000000418ff */
[----:B------:R-:W-:Y:S01]  /*de60*/  HMMA.16816.F32.BF16 R108, R12, R26, RZ ;  /* 0x0000001a0c6c723c */ /* 0x000fe200000418ff */
[----:B------:R-:W3:Y:S04]  /*de70*/  SHFL.IDX PT, R15, R0, 0x2, 0x181f ;  /* 0x00581f00000f7f89 */ /* 0x000ee800000e0000 */
[----:B------:R-:W4:Y:S02]  /*de80*/  LDSM.16.M88.4 R24, [R227+0x2800] ;  /* 0x00280000e318783b */ /* 0x000f240000000200 */
[-C--:B------:R-:W-:Y:S01]  /*de90*/  IADD3 R12, P0, R7, R234.reuse, RZ ;  /* 0x000000ea070c7210 */ /* 0x080fe20007f1e0ff */
[--C-:B--2---:R-:W-:Y:S01]  /*dea0*/  IMAD.X R7, R20, 0x1, R233.reuse, P2 ;  /* 0x0000000114077824 */ /* 0x104fe200010e06e9 */
[----:B------:R-:W-:Y:S01]  /*deb0*/  ISETP.LT.OR P2, PT, R62, 0x21, P1 ;  /* 0x000000213e00780c */ /* 0x000fe20000f41670 */
[----:B------:R-:W2:Y:S01]  /*dec0*/  SHFL.IDX PT, R20, R0, 0x4, 0x181f ;  /* 0x00981f0000147f89 */ /* 0x000ea200000e0000 */
[C---:B-1----:R-:W-:Y:S01]  /*ded0*/  HMMA.16816.F32.BF16 R100, R16.reuse, R44, R48 ;  /* 0x0000002c1064723c */ /* 0x042fe20000041830 */
[--C-:B------:R-:W-:Y:S01]  /*dee0*/  IMAD.X R13, R8, 0x1, R233.reuse, P0 ;  /* 0x00000001080d7824 */ /* 0x100fe200000e06e9 */
[----:B------:R-:W-:Y:S01]  /*def0*/  IADD3 R14, P0, R5, R234, RZ ;  /* 0x000000ea050e7210 */ /* 0x000fe20007f1e0ff */
[----:B------:R-:W-:Y:S04]  /*df00*/  LDSM.16.M88.4 R8, [R226+0x6100] ;  /* 0x00610000e208783b */ /* 0x000fe80000000200 */
[----:B------:R1:W5:Y:S01]  /*df10*/  SHFL.IDX PT, R5, R0, 0x5, 0x181f ;  /* 0x00b81f0000057f89 */ /* 0x00036200000e0000 */
[----:B------:R-:W-:Y:S03]  /*df20*/  HMMA.16816.F32.BF16 R80, R16, R40, R80 ;  /* 0x000000281050723c */ /* 0x000fe60000041850 */
[----:B------:R-:W-:Y:S01]  /*df30*/  @!PT LDS RZ, [RZ] ;  /* 0x00000000fffff984 */ /* 0x000fe20000000800 */
[----:B------:R-:W-:Y:S01]  /*df40*/  @!PT LDS RZ, [RZ] ;  /* 0x00000000fffff984 */ /* 0x000fe20000000800 */
[----:B------:R2:W-:Y:S01]  /*df50*/  LDGSTS.E.BYPASS.LTC128B.128 [R237+0x100], [R6.64], !P3 ;  /* 0x0010000006ed7fae */ /* 0x0005e2000d901d4e */
[----:B------:R-:W-:Y:S01]  /*df60*/  ISETP.LT.OR P3, PT, R62, 0x41, P1 ;  /* 0x000000413e00780c */ /* 0x000fe20000f61670 */
[----:B---3--:R-:W-:-:S02]  /*df70*/  IMAD.X R15, R15, 0x1, R233, P0 ;  /* 0x000000010f0f7824 */ /* 0x008fc400000e06e9 */
[----:B------:R3:W-:Y:S01]  /*df80*/  LDGSTS.E.BYPASS.LTC128B.128 [R237+0x900], [R12.64], !P4 ;  /* 0x009000000ced7fae */ /* 0x0007e2000e101d4e */
[C---:B------:R-:W-:Y:S01]  /*df90*/  ISETP.LT.OR P4, PT, R62.reuse, 0x31, P1 ;  /* 0x000000313e00780c */ /* 0x040fe20000f81670 */
[----:B------:R-:W-:Y:S01]  /*dfa0*/  HMMA.16816.F32.BF16 R72, R16, R36, R72 ;  /* 0x000000241048723c */ /* 0x000fe20000041848 */
[----:B------:R-:W-:Y:S01]  /*dfb0*/  ISETP.LT.OR P1, PT, R62, 0x51, P1 ;  /* 0x000000513e00780c */ /* 0x000fe20000f21670 */
[----:B------:R5:W-:Y:S01]  /*dfc0*/  LDGSTS.E.BYPASS.LTC128B.128 [R237+0x1100], [R14.64], !P2 ;  /* 0x011000000eed7fae */ /* 0x000be2000d101d4e */
[----:B------:R-:W-:-:S05]  /*dfd0*/  LOP3.LUT P2, RZ, R63, 0x4, RZ, 0xc0, !PT ;  /* 0x000000043fff7812 */ /* 0x000fca000784c0ff */
[----:B------:R-:W-:Y:S01]  /*dfe0*/  HMMA.16816.F32.BF16 R64, R16, R32, R64 ;  /* 0x000000201040723c */ /* 0x000fe20000041840 */
[----:B-1----:R-:W-:-:S07]  /*dff0*/  IMAD.MOV.U32 R0, RZ, RZ, 0x40 ;  /* 0x00000040ff007424 */ /* 0x002fce00078e00ff */
[----:B------:R-:W-:Y:S01]  /*e000*/  HMMA.16816.F32.BF16 R88, R16, R46, R88 ;  /* 0x0000002e1058723c */ /* 0x000fe20000041858 */
[----:B------:R-:W-:Y:S02]  /*e010*/  SEL R0, R0, 0xffffffc0, !P2 ;  /* 0xffffffc000007807 */ /* 0x000fe40005000000 */
[----:B--2---:R-:W-:-:S03]  /*e020*/  IADD3 R6, P0, R21, R234, RZ ;  /* 0x000000ea15067210 */ /* 0x004fc60007f1e0ff */
[----:B------:R-:W-:Y:S02]  /*e030*/  IMAD.IADD R222, R216, 0x1, R0 ;  /* 0x00000001d8de7824 */ /* 0x000fe400078e0200 */
[----:B----4-:R-:W-:Y:S01]  /*e040*/  HMMA.16816.F32.BF16 R76, R16, R24, R76 ;  /* 0x00000018104c723c */ /* 0x010fe2000004184c */
[----:B------:R-:W-:Y:S02]  /*e050*/  IMAD.IADD R221, R0, 0x1, R227 ;  /* 0x0000000100dd7824 */ /* 0x000fe400078e02e3 */
[----:B------:R-:W-:Y:S01]  /*e060*/  IMAD.X R7, R23, 0x1, R233, P0 ;  /* 0x0000000117077824 */ /* 0x000fe200000e06e9 */
[----:B---3--:R-:W-:-:S04]  /*e070*/  IADD3 R12, P0, R22, R234, RZ ;  /* 0x000000ea160c7210 */ /* 0x008fc80007f1e0ff */
[----:B------:R1:W-:Y:S01]  /*e080*/  LDGSTS.E.BYPASS.LTC128B.128 [R237+0x1900], [R6.64], !P4 ;  /* 0x0190000006ed7fae */ /* 0x0003e2000e101d4e */
[----:B------:R-:W-:Y:S01]  /*e090*/  IMAD.X R13, R20, 0x1, R233, P0 ;  /* 0x00000001140d7824 */ /* 0x000fe200000e06e9 */
[C---:B------:R-:W-:Y:S04]  /*e0a0*/  HMMA.16816.F32.BF16 R96, R16.reuse, R42, R96 ;  /* 0x0000002a1060723c */ /* 0x040fe80000041860 */
[----:B------:R2:W-:Y:S04]  /*e0b0*/  LDGSTS.E.BYPASS.LTC128B.128 [R237+0x2100], [R12.64], !P3 ;  /* 0x021000000ced7fae */ /* 0x0005e8000d901d4e */
[C---:B------:R-:W-:Y:S08]  /*e0c0*/  HMMA.16816.F32.BF16 R92, R16.reuse, R38, R92 ;  /* 0x00000026105c723c */ /* 0x040ff0000004185c */
[C---:B------:R-:W-:Y:S08]  /*e0d0*/  HMMA.16816.F32.BF16 R104, R16.reuse, R34, R104 ;  /* 0x000000221068723c */ /* 0x040ff00000041868 */
[----:B------:R-:W-:Y:S01]  /*e0e0*/  HMMA.16816.F32.BF16 R148, R16, R30, R148 ;  /* 0x0000001e1094723c */ /* 0x000fe20000041894 */
[----:B-1----:R-:W-:-:S05]  /*e0f0*/  IADD3 R6, P0, R3, R234, RZ ;  /* 0x000000ea03067210 */ /* 0x002fca0007f1e0ff */
[----:B-----5:R-:W-:Y:S01]  /*e100*/  IMAD.X R7, R5, 0x1, R233, P0 ;  /* 0x0000000105077824 */ /* 0x020fe200000e06e9 */
[----:B------:R-:W-:Y:S01]  /*e110*/  PLOP3.LUT P0, PT, PT, PT, UP0, 0x80, 0x0 ;  /* 0x000000000000781c */ /* 0x000fe20003f0f008 */
[C---:B--2---:R-:W-:Y:S03]  /*e120*/  HMMA.16816.F32.BF16 R12, R16.reuse, R28, R52 ;  /* 0x0000001c100c723c */ /* 0x044fe60000041834 */
[----:B------:R1:W-:Y:S04]  /*e130*/  LDGSTS.E.BYPASS.LTC128B.128 [R237+0x2900], [R6.64], !P1 ;  /* 0x0290000006ed7fae */ /* 0x0003e8000c901d4e */
[----:B------:R-:W-:Y:S01]  /*e140*/  LDSM.16.M88.4 R20, [R224+0x8100] ;  /* 0x00810000e014783b */ /* 0x000fe20000000200 */
[----:B------:R-:W-:Y:S03]  /*e150*/  HMMA.16816.F32.BF16 R132, R16, R26, R112 ;  /* 0x0000001a1084723c */ /* 0x000fe60000041870 */
[----:B------:R-:W2:Y:S04]  /*e160*/  LDSM.16.M88.4 R68, [R222+0x5100] ;  /* 0x00510000de44783b */ /* 0x000ea80000000200 */
[----:B------:R-:W-:Y:S01]  /*e170*/  LDSM.16.M88.4 R60, [R222+0x3100] ;  /* 0x00310000de3c783b */ /* 0x000fe20000000200 */
[C---:B------:R-:W-:Y:S03]  /*e180*/  HMMA.16816.F32.BF16 R196, R8.reuse, R24, R116 ;  /* 0x0000001808c4723c */ /* 0x040fe60000041874 */
[----:B------:R-:W3:Y:S04]  /*e190*/  LDSM.16.M88.4 R56, [R222+0x3900] ;  /* 0x00390000de38783b */ /* 0x000ee80000000200 */
[----:B------:R-:W-:Y:S01]  /*e1a0*/  LDSM.16.M88.4 R52, [R222+0x4100] ;  /* 0x00410000de34783b */ /* 0x000fe20000000200 */
[C---:B------:R-:W-:Y:S03]  /*e1b0*/  HMMA.16816.F32.BF16 R140, R8.reuse, R44, R140 ;  /* 0x0000002c088c723c */ /* 0x040fe6000004188c */
[----:B------:R-:W4:Y:S04]  /*e1c0*/  LDSM.16.M88.4 R84, [R222+0x5900] ;  /* 0x00590000de54783b */ /* 0x000f280000000200 */
[----:B------:R-:W5:Y:S01]  /*e1d0*/  LDSM.16.M88.4 R48, [R222+0x4900] ;  /* 0x00490000de30783b */ /* 0x000f620000000200 */
[C---:B------:R-:W-:Y:S03]  /*e1e0*/  HMMA.16816.F32.BF16 R168, R8.reuse, R40, R168 ;  /* 0x0000002808a8723c */ /* 0x040fe600000418a8 */
[----:B------:R-:W1:Y:S04]  /*e1f0*/  LDSM.16.M88.4 R16, [R224+0x6100] ;  /* 0x00610000e010783b */ /* 0x000e680000000200 */
[----:B------:R-:W0:Y:S01]  /*e200*/  LDGDEPBAR ;  /* 0x00000000000079af */ /* 0x000e220000000000 */
[C---:B------:R-:W-:Y:S03]  /*e210*/  HMMA.16816.F32.BF16 R116, R8.reuse, R46, R144 ;  /* 0x0000002e0874723c */ /* 0x040fe60000041890 */
[----:B------:R-:W-:Y:S05]  /*e220*/  LDSM.16.M88.4 R44, [R221] ;  /* 0x00000000dd2c783b */ /* 0x000fea0000000200 */
[C---:B------:R-:W-:Y:S01]  /*e230*/  HMMA.16816.F32.BF16 R136, R8.reuse, R42, R136 ;  /* 0x0000002a0888723c */ /* 0x040fe20000041888 */
[----:B------:R-:W-:Y:S07]  /*e240*/  LDSM.16.M88.4 R40, [R221+0x800] ;  /* 0x00080000dd28783b */ /* 0x000fee0000000200 */
[C---:B------:R-:W-:Y:S08]  /*e250*/  HMMA.16816.F32.BF16 R184, R8.reuse, R36, R128 ;  /* 0x0000002408b8723c */ /* 0x040ff00000041880 */
[C---:B------:R-:W-:Y:S08]  /*e260*/  HMMA.16816.F32.BF16 R188, R8.reuse, R32, R124 ;  /* 0x0000002008bc723c */ /* 0x040ff0000004187c */
[C---:B------:R-:W-:Y:S01]  /*e270*/  HMMA.16816.F32.BF16 R152, R8.reuse, R38, R152 ;  /* 0x000000260898723c */ /* 0x040fe20000041898 */
[----:B------:R-:W-:Y:S07]  /*e280*/  LDSM.16.M88.4 R36, [R221+0x1000] ;  /* 0x00100000dd24783b */ /* 0x000fee0000000200 */
[C---:B------:R-:W-:Y:S01]  /*e290*/  HMMA.16816.F32.BF16 R164, R8.reuse, R34, R164 ;  /* 0x0000002208a4723c */ /* 0x040fe200000418a4 */
[----:B------:R-:W-:Y:S07]  /*e2a0*/  LDSM.16.M88.4 R32, [R221+0x1800] ;  /* 0x00180000dd20783b */ /* 0x000fee0000000200 */
[C---:B------:R-:W-:Y:S08]  /*e2b0*/  HMMA.16816.F32.BF16 R192, R8.reuse, R28, R120 ;  /* 0x0000001c08c0723c */ /* 0x040ff00000041878 */
[C---:B------:R-:W-:Y:S01]  /*e2c0*/  HMMA.16816.F32.BF16 R180, R8.reuse, R30, R180 ;  /* 0x0000001e08b4723c */ /* 0x040fe200000418b4 */
[----:B------:R-:W-:Y:S07]  /*e2d0*/  LDSM.16.M88.4 R28, [R221+0x2000] ;  /* 0x00200000dd1c783b */ /* 0x000fee0000000200 */
[----:B------:R-:W-:Y:S01]  /*e2e0*/  HMMA.16816.F32.BF16 R176, R8, R26, R108 ;  /* 0x0000001a08b0723c */ /* 0x000fe2000004186c */
[----:B------:R-:W1:Y:S04]  /*e2f0*/  LDSM.16.M88.4 R8, [R225+0x8100] ;  /* 0x00810000e108783b */ /* 0x000e680000000200 */
[----:B------:R-:W-:Y:S03]  /*e300*/  LDSM.16.M88.4 R24, [R221+0x2800] ;  /* 0x00280000dd18783b */ /* 0x000fe60000000200 */
[----:B--2---:R-:W-:Y:S01]  /*e310*/  HMMA.16816.F32.BF16 R128, R20, R68, R12 ;  /* 0x000000441480723c */ /* 0x004fe2000004180c */
[----:B------:R-:W2:Y:S01]  /*e320*/  LDSM.16.M88.4 R12, [R225+0x6100] ;  /* 0x00610000e10c783b */ /* 0x000ea20000000200 */
[----:B------:R-:W-:-:S06]  /*e330*/  DEPBAR.LE SB0, 0x0 ;  /* 0x000080000000791a */ /* 0x000fcc0000000000 */
[C---:B---3--:R-:W-:Y:S08]  /*e340*/  HMMA.16816.F32.BF16 R160, R20.reuse, R56, R80 ;  /* 0x0000003814a0723c */ /* 0x048ff00000041850 */
[C---:B----4-:R-:W-:Y:S08]  /*e350*/  HMMA.16816.F32.BF16 R124, R20.reuse, R84, R76 ;  /* 0x00000054147c723c */ /* 0x050ff0000004184c */
[C---:B------:R-:W-:Y:S08]  /*e360*/  HMMA.16816.F32.BF16 R120, R20.reuse, R62, R88 ;  /* 0x0000003e1478723c */ /* 0x040ff00000041858 */
[C---:B------:R-:W-:Y:S08]  /*e370*/  HMMA.16816.F32.BF16 R108, R20.reuse, R54, R92 ;  /* 0x00000036146c723c */ /* 0x040ff0000004185c */
[C---:B------:R-:W-:Y:S08]  /*e380*/  HMMA.16816.F32.BF16 R172, R20.reuse, R60, R100 ;  /* 0x0000003c14ac723c */ /* 0x040ff00000041864 */
[C---:B------:R-:W-:Y:S08]  /*e390*/  HMMA.16816.F32.BF16 R156, R20.reuse, R52, R72 ;  /* 0x00000034149c723c */ /* 0x040ff00000041848 */
[C---:B-----5:R-:W-:Y:S08]  /*e3a0*/  HMMA.16816.F32.BF16 R144, R20.reuse, R48, R64 ;  /* 0x000000301490723c */ /* 0x060ff00000041840 */
[----:B------:R-:W-:Y:S08]  /*e3b0*/  HMMA.16816.F32.BF16 R112, R20, R58, R96 ;  /* 0x0000003a1470723c */ /* 0x000ff00000041860 */
[C---:B-1----:R-:W-:Y:S08]  /*e3c0*/  HMMA.16816.F32.BF16 R92, R16.reuse, R60, R140 ;  /* 0x0000003c105c723c */ /* 0x042ff0000004188c */
[C---:B------:R-:W-:Y:S08]  /*e3d0*/  HMMA.16816.F32.BF16 R88, R16.reuse, R62, R116 ;  /* 0x0000003e1058723c */ /* 0x040ff00000041874 */
[C---:B------:R-:W-:Y:S08]  /*e3e0*/  HMMA.16816.F32.BF16 R80, R16.reuse, R56, R168 ;  /* 0x000000381050723c */ /* 0x040ff000000418a8 */
[----:B------:R-:W-:Y:S08]  /*e3f0*/  HMMA.16816.F32.BF16 R76, R16, R58, R136 ;  /* 0x0000003a104c723c */ /* 0x000ff00000041888 */
        /* <DEDUP_REMOVED lines=45> */
[----:B------:R-:W-:-:S04]  /*e6d0*/  @!P5 IADD3 R5, P0, R0, R208, RZ ;  /* 0x000000d00005d210 */ /* 0x000fc80007f1e0ff */
[----:B------:R-:W-:Y:S02]  /*e6e0*/  @!P5 LEA.HI.X.SX32 R7, R0, R206, 0x1, P0 ;  /* 0x000000ce0007d211 */ /* 0x000fe400000f0eff */
        /* <DEDUP_REMOVED lines=20> */
[----:B------:R-:W2:Y:S04]  /*e830*/  SHFL.IDX PT, R7, R0, RZ, 0x181f ;  /* 0x00181fff00077589 */ /* 0x000ea800000e0000 */
[----:B------:R-:W3:Y:S04]  /*e840*/  SHFL.IDX PT, R8, R3, 0x2, 0x181f ;  /* 0x00581f0003087f89 */ /* 0x000ee800000e0000 */
[----:B------:R-:W4:Y:S04]  /*e850*/  SHFL.IDX PT, R10, R3, 0x3, 0x181f ;  /* 0x00781f00030a7f89 */ /* 0x000f2800000e0000 */
[----:B------:R-:W5:Y:S04]  /*e860*/  SHFL.IDX PT, R9, R0, 0x1, 0x181f ;  /* 0x00381f0000097f89 */ /* 0x000f6800000e0000 */
[----:B------:R-:W5:Y:S04]  /*e870*/  SHFL.IDX PT, R11, R3, 0x4, 0x181f ;  /* 0x00981f00030b7f89 */ /* 0x000f6800000e0000 */
[----:B------:R-:W-:Y:S01]  /*e880*/  SHFL.IDX PT, R3, R3, 0x5, 0x181f ;  /* 0x00b81f0003037f89 */ /* 0x000fe200000e0000 */
[----:B-1----:R-:W-:-:S03]  /*e890*/  IADD3 R6, P0, R6, R234, RZ ;  /* 0x000000ea06067210 */ /* 0x002fc60007f1e0ff */
[----:B------:R-:W1:Y:S02]  /*e8a0*/  SHFL.IDX PT, R13, R0, 0x2, 0x181f ;  /* 0x00581f00000d7f89 */ /* 0x000e6400000e0000 */
[----:B--2---:R-:W-:Y:S01]  /*e8b0*/  IMAD.X R7, R7, 0x1, R233, P0 ;  /* 0x0000000107077824 */ /* 0x004fe200000e06e9 */
[-C--:B------:R-:W-:Y:S01]  /*e8c0*/  IADD3 R14, P0, R5, R234.reuse, RZ ;  /* 0x000000ea050e7210 */ /* 0x080fe20007f1e0ff */
[----:B------:R-:W2:Y:S01]  /*e8d0*/  SHFL.IDX PT, R17, R0, 0x3, 0x181f ;  /* 0x00781f0000117f89 */ /* 0x000ea200000e0000 */
[----:B---3--:R-:W-:-:S03]  /*e8e0*/  IADD3 R12, P3, R8, R234, RZ ;  /* 0x000000ea080c7210 */ /* 0x008fc60007f7e0ff */
[----:B------:R-:W3:Y:S01]  /*e8f0*/  SHFL.IDX PT, R16, R0, 0x4, 0x181f ;  /* 0x00981f0000107f89 */ /* 0x000ee200000e0000 */
[----:B----4-:R-:W-:-:S03]  /*e900*/  IADD3 R10, P2, R10, R234, RZ ;  /* 0x000000ea0a0a7210 */ /* 0x010fc60007f5e0ff */
[----:B------:R-:W4:Y:S01]  /*e910*/  SHFL.IDX PT, R0, R0, 0x5, 0x181f ;  /* 0x00b81f0000007f89 */ /* 0x000f2200000e0000 */
[----:B-----5:R-:W-:-:S03]  /*e920*/  IMAD.X R15, R9, 0x1, R233, P0 ;  /* 0x00000001090f7824 */ /* 0x020fc600000e06e9 */
[----:B------:R5:W-:Y:S01]  /*e930*/  LDGSTS.E.BYPASS.LTC128B.128 [R237+0x3100], [R6.64], !P6 ;  /* 0x0310000006ed7fae */ /* 0x000be2000f101d4e */
[----:B------:R-:W-:-:S03]  /*e940*/  IADD3 R8, P1, R11, R234, RZ ;  /* 0x000000ea0b087210 */ /* 0x000fc60007f3e0ff */
[----:B------:R4:W-:Y:S01]  /*e950*/  LDGSTS.E.BYPASS.LTC128B.128 [R237+0x3900], [R14.64], !P6 ;  /* 0x039000000eed7fae */ /* 0x0009e2000f101d4e */
[--C-:B-1----:R-:W-:Y:S02]  /*e960*/  IMAD.X R13, R13, 0x1, R233.reuse, P3 ;  /* 0x000000010d0d7824 */ /* 0x102fe400018e06e9 */
[----:B--2---:R-:W-:-:S03]  /*e970*/  IMAD.X R11, R17, 0x1, R233, P2 ;  /* 0x00000001110b7824 */ /* 0x004fc600010e06e9 */
[----:B------:R1:W-:Y:S01]  /*e980*/  LDGSTS.E.BYPASS.LTC128B.128 [R237+0x4100], [R12.64], !P6 ;  /* 0x041000000ced7fae */ /* 0x0003e2000f101d4e */
[----:B---3--:R-:W-:-:S03]  /*e990*/  IMAD.X R9, R16, 0x1, R233, P1 ;  /* 0x0000000110097824 */ /* 0x008fc600008e06e9 */
[----:B------:R1:W-:Y:S04]  /*e9a0*/  LDGSTS.E.BYPASS.LTC128B.128 [R237+0x4900], [R10.64], !P6 ;  /* 0x049000000aed7fae */ /* 0x0003e8000f101d4e */
[----:B------:R1:W-:Y:S01]  /*e9b0*/  LDGSTS.E.BYPASS.LTC128B.128 [R237+0x5100], [R8.64], !P6 ;  /* 0x0510000008ed7fae */ /* 0x0003e2000f101d4e */
[----:B-----5:R-:W-:-:S05]  /*e9c0*/  IADD3 R6, P0, R3, R234, RZ ;  /* 0x000000ea03067210 */ /* 0x020fca0007f1e0ff */
[----:B----4-:R-:W-:-:S05]  /*e9d0*/  IMAD.X R7, R0, 0x1, R233, P0 ;  /* 0x0000000100077824 */ /* 0x010fca00000e06e9 */
[----:B------:R1:W-:Y:S03]  /*e9e0*/  LDGSTS.E.BYPASS.LTC128B.128 [R237+0x5900], [R6.64], !P6 ;  /* 0x0590000006ed7fae */ /* 0x0003e6000f101d4e */
.L_x_434:
[----:B------:R-:W-:Y:S01]  /*e9f0*/  LOP3.LUT R0, R202, 0xffffffe0, RZ, 0xc0, !PT ;  /* 0xffffffe0ca007812 */ /* 0x000fe200078ec0ff */
[----:B------:R-:W-:Y:S01]  /*ea00*/  UISETP.NE.AND UP1, UPT, UR13, URZ, UPT ;  /* 0x0000003f0d00728c */ /* 0x000fe2000bf25270 */
[----:B------:R-:W-:Y:S01]  /*ea10*/  LEA.HI R3, R205, R204, RZ, 0x2 ;  /* 0x000000cccd037211 */ /* 0x000fe200078f10ff */
[----:B------:R-:W-:Y:S01]  /*ea20*/  UISETP.NE.AND UP0, UPT, UR12, URZ, UPT ;  /* 0x0000003f0c00728c */ /* 0x000fe2000bf05270 */
[----:B------:R-:W-:Y:S01]  /*ea30*/  SHF.R.S32.HI R5, RZ, 0x1f, R203 ;  /* 0x0000001fff057819 */ /* 0x000fe200000114cb */
[C---:B------:R-:W-:Y:S01]  /*ea40*/  IMAD.IADD R0, R204.reuse, 0x1, -R0 ;  /* 0x00000001cc007824 */ /* 0x040fe200078e0a00 */
[----:B------:R-:W-:Y:S01]  /*ea50*/  LOP3.LUT R3, R3, 0xfffffffc, RZ, 0xc0, !PT ;  /* 0xfffffffc03037812 */ /* 0x000fe200078ec0ff */
[----:B------:R-:W-:Y:S01]  /*ea60*/  ULDC UR4, c[0x0][0x324] ;  /* 0x0000c90000047ab9 */ /* 0x000fe20000000800 */
[----:B------:R-:W-:Y:S01]  /*ea70*/  LEA.HI R5, R5, R203, RZ, 0x2 ;  /* 0x000000cb05057211 */ /* 0x000fe200078f10ff */
[----:B------:R-:W-:Y:S01]  /*ea80*/  ULOP3.LUT UR4, URZ, UR4, URZ, 0x33, !UPT ;  /* 0x000000043f047292 */ /* 0x000fe2000f8e333f */
[----:B-1----:R-:W-:Y:S01]  /*ea90*/  SHF.R.S32.HI R6, RZ, 0x1f, R0 ;  /* 0x0000001fff067819 */ /* 0x002fe20000011400 */
[----:B------:R-:W-:Y:S01]  /*eaa0*/  IMAD.IADD R3, R204, 0x1, -R3 ;  /* 0x00000001cc037824 */ /* 0x000fe200078e0a03 */
[----:B------:R-:W-:Y:S01]  /*eab0*/  LOP3.LUT R7, R5, 0xffffffc, RZ, 0xc0, !PT ;  /* 0x0ffffffc05077812 */ /* 0x000fe200078ec0ff */
[----:B------:R-:W0:Y:S01]  /*eac0*/  LDGDEPBAR ;  /* 0x00000000000079af */ /* 0x000e220000000000 */
[----:B------:R-:W-:-:S02]  /*ead0*/  LEA.HI R6, R6, R0, RZ, 0x2 ;  /* 0x0000000006067211 */ /* 0x000fc400078f10ff */
[----:B------:R-:W-:Y:S01]  /*eae0*/  LEA.HI R5, R3, R3, RZ, 0x1 ;  /* 0x0000000303057211 */ /* 0x000fe200078f08ff */
[----:B------:R-:W-:Y:S01]  /*eaf0*/  IMAD.IADD R8, R203, 0x1, -R7 ;  /* 0x00000001cb087824 */ /* 0x000fe200078e0a07 */
[----:B------:R-:W-:Y:S02]  /*eb00*/  LEA.HI.SX32 R7, R6, UR17, 0x1e ;  /* 0x0000001106077c11 */ /* 0x000fe4000f8ff2ff */
[----:B------:R-:W-:Y:S01]  /*eb10*/  PLOP3.LUT P1, PT, PT, PT, UP1, 0x80, 0x0 ;  /* 0x000000000000781c */ /* 0x000fe20003f2f018 */
[C---:B------:R-:W-:Y:S01]  /*eb20*/  IMAD.SHL.U32 R9, R5.reuse, 0x20, RZ ;  /* 0x0000002005097824 */ /* 0x040fe200078e00ff */
[----:B------:R-:W-:Y:S01]  /*eb30*/  LOP3.LUT R5, R5, 0x1ffffffe, RZ, 0xc0, !PT ;  /* 0x1ffffffe05057812 */ /* 0x000fe200078ec0ff */
[----:B------:R-:W-:Y:S01]  /*eb40*/  IMAD R8, R8, 0x10, R7 ;  /* 0x0000001008087824 */ /* 0x000fe200078e0207 */
[----:B------:R-:W-:Y:S02]  /*eb50*/  PLOP3.LUT P0, PT, PT, PT, UP1, 0x80, 0x0 ;  /* 0x000000000000781c */ /* 0x000fe40003f0f018 */
[----:B------:R-:W-:Y:S01]  /*eb60*/  LOP3.LUT R7, R9, 0xffffffc0, RZ, 0xc0, !PT ;  /* 0xffffffc009077812 */ /* 0x000fe200078ec0ff */
[----:B------:R-:W-:-:S04]  /*eb70*/  IMAD.IADD R5, R3, 0x1, -R5 ;  /* 0x0000000103057824 */ /* 0x000fc800078e0a05 */
[----:B------:R-:W-:-:S04]  /*eb80*/  IMAD.IADD R3, R7, 0x1, R8 ;  /* 0x0000000107037824 */ /* 0x000fc800078e0208 */
[----:B------:R-:W-:-:S04]  /*eb90*/  IMAD R10, R5, 0x8, R3 ;  /* 0x00000008050a7824 */ /* 0x000fc800078e0203 */
[----:B------:R-:W-:Y:S01]  /*eba0*/  @P1 IMAD.HI.U32 R3, R10, c[0x0][0x2c8], RZ ;  /* 0x0000b2000a031a27 */ /* 0x000fe200078e00ff */
[----:B------:R1:W-:Y:S03]  /*ebb0*/  STL [R1+0x18], R10 ;  /* 0x0000180a01007387 */ /* 0x0003e60000100800 */
[----:B------:R-:W-:Y:S01]  /*ebc0*/  IMAD.MOV.U32 R9, RZ, RZ, R10 ;  /* 0x000000ffff097224 */ /* 0x000fe200078e000a */
[----:B------:R-:W-:Y:S02]  /*ebd0*/  @P0 SHF.R.U32.HI R9, RZ, c[0x0][0x2cc], R3 ;  /* 0x0000b300ff090a19 */ /* 0x000fe40000011603 */
[----:B------:R-:W-:Y:S02]  /*ebe0*/  LOP3.LUT R3, R6, 0x7ffffffc, RZ, 0xc0, !PT ;  /* 0x7ffffffc06037812 */ /* 0x000fe400078ec0ff */
[----:B------:R-:W-:Y:S01]  /*ebf0*/  PLOP3.LUT P0, PT, PT, PT, UP0, 0x40, 0x0 ;  /* 0x000000000000781c */ /* 0x000fe20003f0e808 */
[----:B------:R-:W2:Y:S02]  /*ec00*/  SHFL.IDX PT, R6, R9, RZ, 0x1c1f ;  /* 0x001c1fff09067589 */ /* 0x000ea400000e0000 */
[----:B------:R-:W-:-:S02]  /*ec10*/  IMAD.IADD R3, R0, 0x1, -R3 ;  /* 0x0000000100037824 */ /* 0x000fc400078e0a03 */
[----:B------:R-:W-:Y:S02]  /*ec20*/  IMAD.U32 R0, RZ, RZ, UR23 ;  /* 0x00000017ff007e24 */ /* 0x000fe4000f8e00ff */
[----:B------:R-:W-:Y:S02]  /*ec30*/  IMAD.SHL.U32 R7, R3, 0x2, RZ ;  /* 0x0000000203077824 */ /* 0x000fe400078e00ff */
[----:B------:R-:W-:-:S03]  /*ec40*/  IMAD.U32 R3, RZ, RZ, UR36 ;  /* 0x00000024ff037e24 */ /* 0x000fc6000f8e00ff */
[----:B------:R3:W-:Y:S01]  /*ec50*/  STL [R1], R7 ;  /* 0x0000000701007387 */ /* 0x0007e20000100800 */
[C---:B------:R-:W-:Y:S02]  /*ec60*/  IADD3 R0, -R7.reuse, 0x1, R0 ;  /* 0x0000000107007810 */ /* 0x040fe40007ffe100 */
[C---:B------:R-:W-:Y:S02]  /*ec70*/  IADD3 R11, -R7.reuse, UR7, R3 ;  /* 0x00000007070b7c10 */ /* 0x040fe4000fffe103 */
[----:B------:R-:W-:Y:S02]  /*ec80*/  IADD3 R0, R0, -UR10, RZ ;  /* 0x8000000a00007c10 */ /* 0x000fe4000fffe0ff */
[----:B------:R-:W-:Y:S02]  /*ec90*/  IADD3 R13, -R7, UR36, RZ ;  /* 0x00000024070d7c10 */ /* 0x000fe4000fffe1ff */
[C---:B-1----:R-:W-:Y:S02]  /*eca0*/  IADD3 R10, R0.reuse, c[0x0][0x328], RZ ;  /* 0x0000ca00000a7a10 */ /* 0x042fe40007ffe0ff */
[----:B------:R-:W-:Y:S01]  /*ecb0*/  IADD3 R12, R0, UR4, RZ ;  /* 0x00000004000c7c10 */ /* 0x000fe2000fffe0ff */
[----:B------:R-:W-:-:S02]  /*ecc0*/  IMAD.IADD R0, R201, 0x1, R200 ;  /* 0x00000001c9007824 */ /* 0x000fc400078e02c8 */
[--C-:B--2---:R-:W-:Y:S02]  /*ecd0*/  IMAD.IADD R5, R10, 0x1, R6.reuse ;  /* 0x000000010a057824 */ /* 0x104fe400078e0206 */
[----:B------:R-:W-:-:S03]  /*ece0*/  IMAD.IADD R3, R12, 0x1, R6 ;  /* 0x000000010c037824 */ /* 0x000fc600078e0206 */
[----:B------:R-:W-:Y:S01]  /*ecf0*/  IMNMX R5, R5, R11, PT ;  /* 0x0000000b05057217 */ /* 0x000fe20003800200 */
[----:B------:R-:W-:Y:S05]  /*ed00*/  @P0 BRA `(.L_x_435) ;  /* 0x0000015000000947 */ /* 0x000fea0003800000 */
[----:B---3--:R-:W-:Y:S01]  /*ed10*/  IMAD.U32 R7, RZ, RZ, UR10 ;  /* 0x0000000aff077e24 */ /* 0x008fe2000f8e00ff */
        /* <DEDUP_REMOVED lines=11> */
.L_x_437:
[----:B------:R-:W-:-:S04]  /*edd0*/  MOV R7, c[0x0][0x32c] ;  /* 0x0000cb0000077a02 */ /* 0x000fc80000000f00 */
[----:B------:R-:W-:-:S13]  /*ede0*/  ISETP.NE.AND P0, PT, R7, 0x1, PT ;  /* 0x000000010700780c */ /* 0x000fda0003f05270 */
[----:B------:R-:W-:-:S05]  /*edf0*/  @P0 IMAD.HI.U32 R7, R6, c[0x0][0x330], RZ ;  /* 0x0000cc0006070a27 */ /* 0x000fca00078e00ff */
[----:B------:R-:W-:Y:S02]  /*ee00*/  @P0 SHF.R.U32.HI R6, RZ, c[0x0][0x334], R7 ;  /* 0x0000cd00ff060a19 */ /* 0x000fe40000011607 */
.L_x_438:
[----:B------:R-:W-:Y:S05]  /*ee10*/  BSYNC B0 ;  /* 0x0000000000007941 */ /* 0x000fea0003800000 */
.L_x_436:
[----:B------:R-:W-:-:S05]  /*ee20*/  IMAD R6, R6, c[0x0][0x32c], R13 ;  /* 0x0000cb0006067a24 */ /* 0x000fca00078e020d */
[----:B------:R-:W-:Y:S02]  /*ee30*/  IADD3 R7, R6, c[0x0][0x32c], RZ ;  /* 0x0000cb0006077a10 */ /* 0x000fe40007ffe0ff */
[----:B------:R-:W-:Y:S02]  /*ee40*/  IMNMX R3, R3, R6, !PT ;  /* 0x0000000603037217 */ /* 0x000fe40007800200 */
[----:B------:R-:W-:Y:S02]  /*ee50*/  IMNMX R5, R5, R7, PT ;  /* 0x0000000705057217 */ /* 0x000fe40003800200 */
.L_x_435:
[----:B------:R-:W1:Y:S01]  /*ee60*/  SHFL.IDX PT, R8, R9, 0x1, 0x1c1f ;  /* 0x003c1f0009087f89 */ /* 0x000e6200000e0000 */
[----:B------:R-:W-:-:S06]  /*ee70*/  UISETP.NE.AND UP0, UPT, UR12, URZ, UPT ;  /* 0x0000003f0c00728c */ /* 0x000fcc000bf05270 */
[----:B------:R-:W-:Y:S01]  /*ee80*/  PLOP3.LUT P0, PT, PT, PT, UP0, 0x40, 0x0 ;  /* 0x000000000000781c */ /* 0x000fe20003f0e808 */
[--C-:B-1-3--:R-:W-:Y:S02]  /*ee90*/  IMAD.IADD R7, R10, 0x1, R8.reuse ;  /* 0x000000010a077824 */ /* 0x10afe400078e0208 */
        /* <DEDUP_REMOVED lines=15> */
.L_x_441:
[----:B------:R-:W-:-:S04]  /*ef90*/  MOV R14, c[0x0][0x32c] ;  /* 0x0000cb00000e7a02 */ /* 0x000fc80000000f00 */
[----:B------:R-:W-:-:S13]  /*efa0*/  ISETP.NE.AND P0, PT, R14, 0x1, PT ;  /* 0x000000010e00780c */ /* 0x000fda0003f05270 */
[----:B------:R-:W-:-:S05]  /*efb0*/  @P0 IMAD.HI.U32 R14, R8, c[0x0][0x330], RZ ;  /* 0x0000cc00080e0a27 */ /* 0x000fca00078e00ff */
[----:B------:R-:W-:Y:S02]  /*efc0*/  @P0 SHF.R.U32.HI R8, RZ, c[0x0][0x334], R14 ;  /* 0x0000cd00ff080a19 */ /* 0x000fe4000001160e */
.L_x_442:
[----:B------:R-:W-:Y:S05]  /*efd0*/  BSYNC B0 ;  /* 0x0000000000007941 */ /* 0x000fea0003800000 */
.L_x_440:
[----:B------:R-:W-:-:S05]  /*efe0*/  IMAD R8, R8, c[0x0][0x32c], R13 ;  /* 0x0000cb0008087a24 */ /* 0x000fca00078e020d */
[----:B------:R-:W-:Y:S02]  /*eff0*/  IADD3 R14, R8, c[0x0][0x32c], RZ ;  /* 0x0000cb00080e7a10 */ /* 0x000fe40007ffe0ff */
[----:B------:R-:W-:Y:S02]  /*f000*/  IMNMX R6, R6, R8, !PT ;  /* 0x0000000806067217 */ /* 0x000fe40007800200 */
[----:B------:R-:W-:Y:S02]  /*f010*/  IMNMX R7, R7, R14, PT ;  /* 0x0000000e07077217 */ /* 0x000fe40003800200 */
.L_x_439:
[----:B------:R-:W-:Y:S01]  /*f020*/  UISETP.GE.AND UP0, UPT, UR36, 0x1, UPT ;  /* 0x000000012400788c */ /* 0x000fe2000bf06270 */
[----:B------:R-:W1:Y:S01]  /*f030*/  SHFL.IDX PT, R8, R9, 0x2, 0x1c1f ;  /* 0x005c1f0009087f89 */ /* 0x000e6200000e0000 */
[----:B------:R-:W-:Y:S02]  /*f040*/  UISETP.GE.AND UP3, UPT, UR36, 0x2, UPT ;  /* 0x000000022400788c */ /* 0x000fe4000bf66270 */
[----:B------:R-:W-:Y:S02]  /*f050*/  UISETP.GE.AND UP2, UPT, UR36, 0x9, UPT ;  /* 0x000000092400788c */ /* 0x000fe4000bf46270 */
[----:B------:R-:W-:Y:S01]  /*f060*/  UP2UR UR35, UPR, URZ, 0x1 ;  /* 0x000000013f237883 */ /* 0x000fe20008000000 */
[----:B------:R-:W-:Y:S01]  /*f070*/  PLOP3.LUT P0, PT, PT, PT, UP0, 0x40, 0x0 ;  /* 0x000000000000781c */ /* 0x000fe20003f0e808 */
[----:B------:R-:W-:Y:S01]  /*f080*/  UISETP.GE.AND UP0, UPT, UR36, 0x11, UPT ;  /* 0x000000112400788c */ /* 0x000fe2000bf06270 */
[----:B------:R-:W-:Y:S01]  /*f090*/  PLOP3.LUT P1, PT, PT, PT, UP3, 0x40, 0x0 ;  /* 0x000000000000781c */ /* 0x000fe20003f2e838 */
[----:B------:R-:W-:Y:S01]  /*f0a0*/  UISETP.GE.AND UP1, UPT, UR36, 0xa, UPT ;  /* 0x0000000a2400788c */ /* 0x000fe2000bf26270 */
[----:B------:R-:W-:Y:S01]  /*f0b0*/  PLOP3.LUT P3, PT, PT, PT, UP2, 0x40, 0x0 ;  /* 0x000000000000781c */ /* 0x000fe20003f6e828 */
[----:B------:R-:W-:Y:S01]  /*f0c0*/  UP2UR UR31, UPR, URZ, 0x1 ;  /* 0x000000013f1f7883 */ /* 0x000fe20008000000 */
[C---:B------:R-:W-:Y:S01]  /*f0d0*/  ISETP.GT.AND P0, PT, R3.reuse, RZ, P0 ;  /* 0x000000ff0300720c */ /* 0x040fe20000704270 */
[----:B------:R-:W-:Y:S01]  /*f0e0*/  UISETP.GE.AND UP6, UPT, UR36, 0x42, UPT ;  /* 0x000000422400788c */ /* 0x000fe2000bfc6270 */
[C---:B------:R-:W-:Y:S01]  /*f0f0*/  ISETP.GT.AND P4, PT, R3.reuse, 0x1, P1 ;  /* 0x000000010300780c */ /* 0x040fe20000f84270 */
[----:B------:R-:W-:Y:S01]  /*f100*/  UISETP.GE.AND UP5, UPT, UR36, 0x49, UPT ;  /* 0x000000492400788c */ /* 0x000fe2000bfa6270 */
[----:B------:R-:W-:Y:S01]  /*f110*/  ISETP.GT.AND P1, PT, R3, 0x8, P3 ;  /* 0x000000080300780c */ /* 0x000fe20001f24270 */
[----:B------:R-:W-:Y:S01]  /*f120*/  UISETP.GE.AND UP4, UPT, UR36, 0x4a, UPT ;  /* 0x0000004a2400788c */ /* 0x000fe2000bf86270 */
[----:B------:R-:W-:Y:S01]  /*f130*/  PLOP3.LUT P3, PT, PT, PT, UP0, 0x40, 0x0 ;  /* 0x000000000000781c */ /* 0x000fe20003f6e808 */
[----:B------:R-:W-:Y:S01]  /*f140*/  UISETP.GE.AND UP0, UPT, UR36, 0x12, UPT ;  /* 0x000000122400788c */ /* 0x000fe2000bf06270 */
[C---:B------:R-:W-:Y:S01]  /*f150*/  ISETP.LT.OR P2, PT, R5.reuse, 0x1, P0 ;  /* 0x000000010500780c */ /* 0x040fe20000741670 */
[----:B------:R-:W-:Y:S01]  /*f160*/  UP2UR UR33, UPR, URZ, 0x4 ;  /* 0x000000043f217883 */ /* 0x000fe20008000000 */
[----:B------:R-:W-:Y:S01]  /*f170*/  PLOP3.LUT P0, PT, PT, PT, UP1, 0x40, 0x0 ;  /* 0x000000000000781c */ /* 0x000fe20003f0e818 */
[----:B------:R-:W-:Y:S01]  /*f180*/  UP2UR UR30, UPR, URZ, 0x1 ;  /* 0x000000013f1e7883 */ /* 0x000fe20008000000 */
[----:B------:R-:W-:Y:S01]  /*f190*/  ISETP.LT.OR P5, PT, R5, 0x2, P4 ;  /* 0x000000020500780c */ /* 0x000fe200027a1670 */
[----:B------:R-:W-:Y:S01]  /*f1a0*/  UP2UR UR32, UPR, URZ, 0x2 ;  /* 0x000000023f207883 */ /* 0x000fe20008000000 */
[----:B------:R-:W-:Y:S01]  /*f1b0*/  ISETP.GT.AND P4, PT, R3, 0x9, P0 ;  /* 0x000000090300780c */ /* 0x000fe20000784270 */
[----:B------:R-:W-:Y:S01]  /*f1c0*/  UISETP.GE.AND UP2, UPT, UR36, 0x52, UPT ;  /* 0x000000522400788c */ /* 0x000fe2000bf46270 */
[----:B------:R-:W-:Y:S01]  /*f1d0*/  PLOP3.LUT P0, PT, PT, PT, UP0, 0x40, 0x0 ;  /* 0x000000000000781c */ /* 0x000fe20003f0e808 */
[----:B------:R-:W-:Y:S01]  /*f1e0*/  UISETP.GE.AND UP0, UPT, UR36, 0x19, UPT ;  /* 0x000000192400788c */ /* 0x000fe2000bf06270 */
[----:B------:R-:W-:Y:S01]  /*f1f0*/  FSEL R15, R92, -INF , !P2 ;  /* 0xff8000005c0f7808 */ /* 0x000fe20005000000 */
        /* <DEDUP_REMOVED lines=9> */
[----:B------:R-:W-:Y:S01]  /*f290*/  ISETP.LT.OR P5, PT, R5, 0xa, P4 ;  /* 0x0000000a0500780c */ /* 0x000fe200027a1670 */
[----:B------:R-:W-:Y:S01]  /*f2a0*/  UP2UR UR28, UPR, URZ, 0x1 ;  /* 0x000000013f1c7883 */ /* 0x000fe20008000000 */
[----:B------:R-:W-:Y:S01]  /*f2b0*/  ISETP.GT.AND P4, PT, R3, 0x11, P0 ;  /* 0x000000110300780c */ /* 0x000fe20000784270 */
[----:B------:R-:W-:Y:S01]  /*f2c0*/  UISETP.GE.AND UP3, UPT, UR36, 0x51, UPT ;  /* 0x000000512400788c */ /* 0x000fe2000bf66270 */
[----:B------:R-:W-:Y:S01]  /*f2d0*/  PLOP3.LUT P0, PT, PT, PT, UP0, 0x40, 0x0 ;  /* 0x000000000000781c */ /* 0x000fe20003f0e808 */
[----:B------:R-:W-:Y:S01]  /*f2e0*/  UISETP.GE.AND UP0, UPT, UR36, 0x21, UPT ;  /* 0x000000212400788c */ /* 0x000fe2000bf06270 */
[----:B------:R-:W-:-:S02]  /*f2f0*/  FSEL R17, R88, -INF , !P2 ;  /* 0xff80000058117808 */ /* 0x000fc40005000000 */
[----:B------:R-:W-:Y:S01]  /*f300*/  ISETP.LT.OR P2, PT, R5, 0x11, P1 ;  /* 0x000000110500780c */ /* 0x000fe20000f41670 */
[----:B------:R-:W-:Y:S01]  /*f310*/  UP2UR UR27, UPR, URZ, 0x1 ;  /* 0x000000013f1b7883 */ /* 0x000fe20008000000 */
[----:B------:R-:W-:Y:S02]  /*f320*/  ISETP.GT.AND P1, PT, R3, 0x18, P3 ;  /* 0x000000180300780c */ /* 0x000fe40001f24270 */
[----:B------:R-:W-:Y:S01]  /*f330*/  PLOP3.LUT P3, PT, PT, PT, UP0, 0x40, 0x0 ;  /* 0x000000000000781c */ /* 0x000fe20003f6e808 */
[----:B------:R-:W-:Y:S01]  /*f340*/  UISETP.GE.AND UP0, UPT, UR36, 0x22, UPT ;  /* 0x000000222400788c */ /* 0x000fe2000bf06270 */
[----:B------:R-:W-:Y:S02]  /*f350*/  FSEL R19, R89, -INF , !P5 ;  /* 0xff80000059137808 */ /* 0x000fe40006800000 */
[----:B------:R-:W-:Y:S01]  /*f360*/  ISETP.LT.OR P5, PT, R5, 0x12, P4 ;  /* 0x000000120500780c */ /* 0x000fe200027a1670 */
[----:B------:R-:W-:Y:S01]  /*f370*/  UP2UR UR26, UPR, URZ, 0x1 ;  /* 0x000000013f1a7883 */ /* 0x000fe20008000000 */
[----:B------:R-:W-:-:S02]  /*f380*/  ISETP.GT.AND P4, PT, R3, 0x19, P0 ;  /* 0x000000190300780c */ /* 0x000fc40000784270 */
[----:B------:R-:W-:Y:S01]  /*f390*/  PLOP3.LUT P0, PT, PT, PT, UP0, 0x40, 0x0 ;  /* 0x000000000000781c */ /* 0x000fe20003f0e808 */
[----:B------:R-:W-:Y:S01]  /*f3a0*/  UISETP.GE.AND UP0, UPT, UR36, 0x29, UPT ;  /* 0x000000292400788c */ /* 0x000fe2000bf06270 */
[----:B------:R-:W-:Y:S02]  /*f3b0*/  FSEL R22, R80, -INF , !P2 ;  /* 0xff80000050167808 */ /* 0x000fe40005000000 */
[----:B------:R-:W-:Y:S01]  /*f3c0*/  ISETP.LT.OR P2, PT, R5, 0x19, P1 ;  /* 0x000000190500780c */ /* 0x000fe20000f41670 */
[----:B------:R-:W-:Y:S01]  /*f3d0*/  UP2UR UR25, UPR, URZ, 0x1 ;  /* 0x000000013f197883 */ /* 0x000fe20008000000 */
[----:B------:R-:W-:Y:S02]  /*f3e0*/  ISETP.GT.AND P1, PT, R3, 0x20, P3 ;  /* 0x000000200300780c */ /* 0x000fe40001f24270 */
        /* <DEDUP_REMOVED lines=29> */
[----:B------:R-:W-:-:S02]  /*f5c0*/  FSEL R44, R64, -INF , !P2 ;  /* 0xff800000402c7808 */ /* 0x000fc40005000000 */
[----:B------:R-:W-:Y:S02]  /*f5d0*/  ISETP.GT.AND P4, PT, R3, 0x31, P0 ;  /* 0x000000310300780c */ /* 0x000fe40000784270 */
[----:B------:R-:W-:Y:S02]  /*f5e0*/  ISETP.LT.OR P2, PT, R5, 0x31, P1 ;  /* 0x000000310500780c */ /* 0x000fe40000f41670 */
[----:B------:R-:W-:Y:S01]  /*f5f0*/  PLOP3.LUT P0, PT, PT, PT, UP0, 0x40, 0x0 ;  /* 0x000000000000781c */ /* 0x000fe20003f0e808 */
[----:B------:R-:W-:Y:S01]  /*f600*/  UISETP.GE.AND UP0, UPT, UR36, 0x41, UPT ;  /* 0x000000412400788c */ /* 0x000fe2000bf06270 */
[----:B------:R-:W-:Y:S02]  /*f610*/  ISETP.GT.AND P1, PT, R3, 0x38, P3 ;  /* 0x000000380300780c */ /* 0x000fe40001f24270 */
[----:B------:R-:W-:Y:S01]  /*f620*/  FSEL R45, R65, -INF , !P5 ;  /* 0xff800000412d7808 */ /* 0x000fe20006800000 */
[----:B------:R-:W-:Y:S01]  /*f630*/  UP2UR UR4, UPR, URZ, 0x1 ;  /* 0x000000013f047883 */ /* 0x000fe20008000000 */
[----:B------:R-:W-:-:S02]  /*f640*/  ISETP.LT.OR P5, PT, R5, 0x32, P4 ;  /* 0x000000320500780c */ /* 0x000fc400027a1670 */
[----:B------:R-:W-:Y:S02]  /*f650*/  ISETP.GT.AND P4, PT, R3, 0x39, P0 ;  /* 0x000000390300780c */ /* 0x000fe40000784270 */
[----:B------:R-:W-:Y:S02]  /*f660*/  ISETP.LT.OR P0, PT, R5, 0x39, P1 ;  /* 0x000000390500780c */ /* 0x000fe40000f01670 */
[----:B------:R-:W-:Y:S02]  /*f670*/  FSEL R140, R60, -INF , !P2 ;  /* 0xff8000003c8c7808 */ /* 0x000fe40005000000 */
[----:B------:R-:W-:Y:S01]  /*f680*/  PLOP3.LUT P2, PT, PT, PT, UP6, 0x40, 0x0 ;  /* 0x000000000000781c */ /* 0x000fe20003f4e868 */
[----:B------:R-:W-:Y:S01]  /*f690*/  UISETP.NE.AND UP6, UPT, UR12, URZ, UPT ;  /* 0x0000003f0c00728c */ /* 0x000fe2000bfc5270 */
[----:B------:R-:W-:Y:S02]  /*f6a0*/  FSEL R144, R56, -INF , !P0 ;  /* 0xff80000038907808 */ /* 0x000fe40004000000 */
[----:B------:R-:W-:-:S02]  /*f6b0*/  PLOP3.LUT P1, PT, PT, PT, UP5, 0x40, 0x0 ;  /* 0x000000000000781c */ /* 0x000fc40003f2e858 */
[----:B------:R-:W-:Y:S02]  /*f6c0*/  PLOP3.LUT P0, PT, PT, PT, UP4, 0x40, 0x0 ;  /* 0x000000000000781c */ /* 0x000fe40003f0e848 */
[C---:B------:R-:W-:Y:S02]  /*f6d0*/  ISETP.GT.AND P2, PT, R3.reuse, 0x41, P2 ;  /* 0x000000410300780c */ /* 0x040fe40001744270 */
[C---:B------:R-:W-:Y:S02]  /*f6e0*/  ISETP.GT.AND P1, PT, R3.reuse, 0x48, P1 ;  /* 0x000000480300780c */ /* 0x040fe40000f24270 */
[----:B------:R-:W-:Y:S02]  /*f6f0*/  ISETP.GT.AND P0, PT, R3, 0x49, P0 ;  /* 0x000000490300780c */ /* 0x000fe40000704270 */
[----:B------:R-:W-:Y:S01]  /*f700*/  PLOP3.LUT P3, PT, PT, PT, UP0, 0x40, 0x0 ;  /* 0x000000000000781c */ /* 0x000fe20003f6e808 */
[----:B------:R-:W-:Y:S01]  /*f710*/  UISETP.GE.AND UP0, UPT, UR36, 0x5a, UPT ;  /* 0x0000005a2400788c */ /* 0x000fe2000bf06270 */
[----:B------:R-:W-:-:S02]  /*f720*/  ISETP.LT.OR P2, PT, R5, 0x42, P2 ;  /* 0x000000420500780c */ /* 0x000fc40001741670 */
[C---:B------:R-:W-:Y:S02]  /*f730*/  ISETP.LT.OR P1, PT, R5.reuse, 0x49, P1 ;  /* 0x000000490500780c */ /* 0x040fe40000f21670 */
[----:B------:R-:W-:Y:S02]  /*f740*/  ISETP.LT.OR P0, PT, R5, 0x4a, P0 ;  /* 0x0000004a0500780c */ /* 0x000fe40000701670 */
[----:B------:R-:W-:Y:S02]  /*f750*/  ISETP.GT.AND P3, PT, R3, 0x40, P3 ;  /* 0x000000400300780c */ /* 0x000fe40001f64270 */
[----:B------:R-:W-:Y:S02]  /*f760*/  FSEL R164, R53, -INF , !P2 ;  /* 0xff80000035a47808 */ /* 0x000fe40005000000 */
[----:B------:R-:W-:Y:S02]  /*f770*/  PLOP3.LUT P2, PT, PT, PT, UP2, 0x40, 0x0 ;  /* 0x000000000000781c */ /* 0x000fe40003f4e828 */
[----:B------:R-:W-:-:S02]  /*f780*/  FSEL R163, R48, -INF , !P1 ;  /* 0xff80000030a37808 */ /* 0x000fc40004800000 */
[----:B------:R-:W-:Y:S02]  /*f790*/  PLOP3.LUT P1, PT, PT, PT, UP1, 0x40, 0x0 ;  /* 0x000000000000781c */ /* 0x000fe40003f2e818 */
[----:B------:R-:W-:Y:S02]  /*f7a0*/  FSEL R167, R49, -INF , !P0 ;  /* 0xff80000031a77808 */ /* 0x000fe40004000000 */
[----:B------:R-:W-:Y:S02]  /*f7b0*/  PLOP3.LUT P0, PT, PT, PT, UP0, 0x40, 0x0 ;  /* 0x000000000000781c */ /* 0x000fe40003f0e808 */
[----:B------:R-:W-:Y:S02]  /*f7c0*/  ISETP.LT.OR P3, PT, R5, 0x41, P3 ;  /* 0x000000410500780c */ /* 0x000fe40001f61670 */
[C---:B------:R-:W-:Y:S02]  /*f7d0*/  ISETP.GT.AND P2, PT, R3.reuse, 0x51, P2 ;  /* 0x000000510300780c */ /* 0x040fe40001744270 */
[----:B------:R-:W-:-:S02]  /*f7e0*/  ISETP.GT.AND P1, PT, R3, 0x58, P1 ;  /* 0x000000580300780c */ /* 0x000fc40000f24270 */
[----:B------:R-:W-:Y:S02]  /*f7f0*/  ISETP.GT.AND P0, PT, R3, 0x59, P0 ;  /* 0x000000590300780c */ /* 0x000fe40000704270 */
[C---:B------:R-:W-:Y:S02]  /*f800*/  ISETP.LT.OR P4, PT, R5.reuse, 0x3a, P4 ;  /* 0x0000003a0500780c */ /* 0x040fe40002781670 */
[----:B------:R-:W-:Y:S02]  /*f810*/  FSEL R146, R52, -INF , !P3 ;  /* 0xff80000034927808 */ /* 0x000fe40005800000 */
[C---:B------:R-:W-:Y:S02]  /*f820*/  ISETP.LT.OR P3, PT, R5.reuse, 0x52, P2 ;  /* 0x000000520500780c */ /* 0x040fe40001761670 */
[C---:B------:R-:W-:Y:S02]  /*f830*/  ISETP.LT.OR P2, PT, R5.reuse, 0x59, P1 ;  /* 0x000000590500780c */ /* 0x040fe40000f41670 */
[----:B------:R-:W-:-:S02]  /*f840*/  ISETP.LT.OR P1, PT, R5, 0x5a, P0 ;  /* 0x0000005a0500780c */ /* 0x000fc40000721670 */
[----:B------:R-:W-:Y:S02]  /*f850*/  FSEL R145, R57, -INF , !P4 ;  /* 0xff80000039917808 */ /* 0x000fe40006000000 */
[----:B------:R-:W-:Y:S01]  /*f860*/  PLOP3.LUT P0, PT, PT, PT, UP6, 0x40, 0x0 ;  /* 0x000000000000781c */ /* 0x000fe20003f0e868 */
[----:B------:R-:W-:Y:S01]  /*f870*/  UISETP.NE.AND UP6, UPT, UR37, URZ, UPT ;  /* 0x0000003f2500728c */ /* 0x000fe2000bfc5270 */
[----:B------:R-:W-:Y:S02]  /*f880*/  PLOP3.LUT P4, PT, PT, PT, UP3, 0x40, 0x0 ;  /* 0x000000000000781c */ /* 0x000fe40003f8e838 */
[----:B------:R-:W-:Y:S02]  /*f890*/  FSEL R141, R61, -INF , !P5 ;  /* 0xff8000003d8d7808 */ /* 0x000fe40006800000 */
[----:B------:R-:W-:Y:S01]  /*f8a0*/  ISETP.GT.AND P4, PT, R3, 0x50, P4 ;  /* 0x000000500300780c */ /* 0x000fe20002784270 */
[----:B-1----:R-:W-:Y:S01]  /*f8b0*/  IMAD.IADD R3, R12, 0x1, R8 ;  /* 0x000000010c037824 */ /* 0x002fe200078e0208 */
[----:B------:R-:W-:-:S02]  /*f8c0*/  FSEL R203, R33, -INF , !P3 ;  /* 0xff80000021cb7808 */ /* 0x000fc40005800000 */
[----:B------:R-:W-:Y:S01]  /*f8d0*/  ISETP.LT.OR P4, PT, R5, 0x51, P4 ;  /* 0x000000510500780c */ /* 0x000fe20002781670 */
[----:B------:R-:W-:Y:S01]  /*f8e0*/  IMAD.IADD R5, R10, 0x1, R8 ;  /* 0x000000010a057824 */ /* 0x000fe200078e0208 */
[----:B------:R-:W-:Y:S02]  /*f8f0*/  FSEL R202, R28, -INF , !P2 ;  /* 0xff8000001cca7808 */ /* 0x000fe40005000000 */
[----:B------:R-:W-:Y:S02]  /*f900*/  FSEL R204, R32, -INF , !P4 ;  /* 0xff80000020cc7808 */ /* 0x000fe40006000000 */
[----:B------:R-:W-:Y:S02]  /*f910*/  IMNMX R5, R5, R11, PT ;  /* 0x0000000b05057217 */ /* 0x000fe40003800200 */
        /* <DEDUP_REMOVED lines=14> */
.L_x_445:
[----:B------:R-:W-:-:S04]  /*fa00*/  MOV R14, c[0x0][0x32c] ;  /* 0x0000cb00000e7a02 */ /* 0x000fc80000000f00 */
[----:B------:R-:W-:-:S13]  /*fa10*/  ISETP.NE.AND P0, PT, R14, 0x1, PT ;  /* 0x000000010e00780c */ /* 0x000fda0003f05270 */
[----:B------:R-:W-:-:S05]  /*fa20*/  @P0 IMAD.HI.U32 R14, R8, c[0x0][0x330], RZ ;  /* 0x0000cc00080e0a27 */ /* 0x000fca00078e00ff */
[----:B------:R-:W-:Y:S02]  /*fa30*/  @P0 SHF.R.U32.HI R8, RZ, c[0x0][0x334], R14 ;  /* 0x0000cd00ff080a19 */ /* 0x000fe4000001160e */
.L_x_446:
[----:B------:R-:W-:Y:S05]  /*fa40*/  BSYNC B0 ;  /* 0x0000000000007941 */ /* 0x000fea0003800000 */
.L_x_444:
[----:B------:R-:W-:-:S05]  /*fa50*/  IMAD R8, R8, c[0x0][0x32c], R13 ;  /* 0x0000cb0008087a24 */ /* 0x000fca00078e020d */
[----:B------:R-:W-:Y:S02]  /*fa60*/  IADD3 R14, R8, c[0x0][0x32c], RZ ;  /* 0x0000cb00080e7a10 */ /* 0x000fe40007ffe0ff */
[----:B------:R-:W-:Y:S02]  /*fa70*/  IMNMX R3, R3, R8, !PT ;  /* 0x0000000803037217 */ /* 0x000fe40007800200 */
[----:B------:R-:W-:Y:S02]  /*fa80*/  IMNMX R5, R5, R14, PT ;  /* 0x0000000e05057217 */ /* 0x000fe40003800200 */
.L_x_443:
[----:B------:R-:W-:Y:S01]  /*fa90*/  UP2UR UR42, UPR, URZ, 0x40 ;  /* 0x000000403f2a7883 */ /* 0x000fe20008000000 */
[----:B------:R-:W1:Y:S01]  /*faa0*/  SHFL.IDX PT, R8, R9, 0x3, 0x1c1f ;  /* 0x007c1f0009087f89 */ /* 0x000e6200000e0000 */
[----:B------:R-:W-:Y:S02]  /*fab0*/  UISETP.NE.AND UP6, UPT, UR26, URZ, UPT ;  /* 0x0000003f1a00728c */ /* 0x000fe4000bfc5270 */
[----:B------:R-:W-:Y:S02]  /*fac0*/  UP2UR UR36, UPR, URZ, 0x1 ;  /* 0x000000013f247883 */ /* 0x000fe40008000000 */
[----:B------:R-:W-:-:S02]  /*fad0*/  UP2UR UR43, UPR, URZ, 0x40 ;  /* 0x000000403f2b7883 */ /* 0x000fc40008000000 */
[----:B------:R-:W-:Y:S02]  /*fae0*/  UISETP.NE.AND UP6, UPT, UR32, URZ, UPT ;  /* 0x0000003f2000728c */ /* 0x000fe4000bfc5270 */
[----:B------:R-:W-:Y:S02]  /*faf0*/  UISETP.NE.AND UP0, UPT, UR34, URZ, UPT ;  /* 0x0000003f2200728c */ /* 0x000fe4000bf05270 */
[----:B------:R-:W-:Y:S02]  /*fb00*/  UP2UR UR44, UPR, URZ, 0x40 ;  /* 0x000000403f2c7883 */ /* 0x000fe40008000000 */
[----:B------:R-:W-:Y:S02]  /*fb10*/  UISETP.NE.AND UP6, UPT, UR35, URZ, UPT ;  /* 0x0000003f2300728c */ /* 0x000fe4000bfc5270 */
[----:B------:R-:W-:Y:S01]  /*fb20*/  PLOP3.LUT P0, PT, PT, PT, UP0, 0x40, 0x0 ;  /* 0x000000000000781c */ /* 0x000fe20003f0e808 */
[----:B------:R-:W-:Y:S02]  /*fb30*/  UP2UR UR41, UPR, URZ, 0x20 ;  /* 0x000000203f297883 */ /* 0x000fe40008000000 */
[----:B------:R-:W-:Y:S01]  /*fb40*/  UISETP.NE.AND UP5, UPT, UR33, URZ, UPT ;  /* 0x0000003f2100728c */ /* 0x000fe2000bfa5270 */
[----:B------:R-:W-:Y:S01]  /*fb50*/  PLOP3.LUT P1, PT, PT, PT, UP6, 0x40, 0x0 ;  /* 0x000000000000781c */ /* 0x000fe20003f2e868 */
[----:B------:R-:W-:Y:S01]  /*fb60*/  UISETP.NE.AND UP6, UPT, UR44, URZ, UPT ;  /* 0x0000003f2c00728c */ /* 0x000fe2000bfc5270 */
[C---:B------:R-:W-:Y:S01]  /*fb70*/  ISETP.GT.AND P0, PT, R6.reuse, 0x1, P0 ;  /* 0x000000010600780c */ /* 0x040fe20000704270 */
[----:B------:R-:W-:Y:S01]  /*fb80*/  UP2UR UR40, UPR, URZ, 0x10 ;  /* 0x000000103f287883 */ /* 0x000fe20008000000 */
[C---:B------:R-:W-:Y:S01]  /*fb90*/  ISETP.GT.AND P1, PT, R6.reuse, RZ, P1 ;  /* 0x000000ff0600720c */ /* 0x040fe20000f24270 */
[----:B------:R-:W-:Y:S01]  /*fba0*/  UISETP.NE.AND UP4, UPT, UR31, URZ, UPT ;  /* 0x0000003f1f00728c */ /* 0x000fe2000bf85270 */
[C---:B------:R-:W-:Y:S01]  /*fbb0*/  ISETP.LT.OR P2, PT, R7.reuse, 0x2, P0 ;  /* 0x000000020700780c */ /* 0x040fe20000741670 */
[----:B------:R-:W-:Y:S01]  /*fbc0*/  UP2UR UR39, UPR, URZ, 0x8 ;  /* 0x000000083f277883 */ /* 0x000fe20008000000 */
[----:B------:R-:W-:Y:S01]  /*fbd0*/  ISETP.LT.OR P3, PT, R7, 0x1, P1 ;  /* 0x000000010700780c */ /* 0x000fe20000f61670 */
[----:B------:R-:W-:Y:S01]  /*fbe0*/  UISETP.NE.AND UP3, UPT, UR30, URZ, UPT ;  /* 0x0000003f1e00728c */ /* 0x000fe2000bf65270 */
[----:B------:R-:W-:Y:S01]  /*fbf0*/  PLOP3.LUT P1, PT, PT, PT, UP5, 0x40, 0x0 ;  /* 0x000000000000781c */ /* 0x000fe20003f2e858 */
[----:B------:R-:W-:Y:S01]  /*fc00*/  UP2UR UR37, UPR, URZ, 0x2 ;  /* 0x000000023f257883 */ /* 0x000fe20008000000 */
[----:B------:R-:W-:Y:S01]  /*fc10*/  PLOP3.LUT P0, PT, PT, PT, UP6, 0x40, 0x0 ;  /* 0x000000000000781c */ /* 0x000fe20003f0e868 */
[----:B------:R-:W-:Y:S01]  /*fc20*/  UISETP.NE.AND UP6, UPT, UR29, URZ, UPT ;  /* 0x0000003f1d00728c */ /* 0x000fe2000bfc5270 */
[----:B------:R-:W-:Y:S01]  /*fc30*/  FSEL R18, R95, -INF , !P2 ;  /* 0xff8000005f127808 */ /* 0x000fe20005000000 */
[----:B------:R-:W-:Y:S01]  /*fc40*/  UISETP.NE.AND UP1, UPT, UR28, URZ, UPT ;  /* 0x0000003f1c00728c */ /* 0x000fe2000bf25270 */
[C---:B------:R-:W-:Y:S01]  /*fc50*/  ISETP.GT.AND P2, PT, R6.reuse, 0x8, P1 ;  /* 0x000000080600780c */ /* 0x040fe20000f44270 */
[----:B------:R-:W-:Y:S01]  /*fc60*/  UP2UR UR38, UPR, URZ, 0x4 ;  /* 0x000000043f267883 */ /* 0x000fe20008000000 */
[----:B------:R-:W-:Y:S01]  /*fc70*/  ISETP.GT.AND P1, PT, R6, 0x9, P0 ;  /* 0x000000090600780c */ /* 0x000fe20000724270 */
[----:B------:R-:W-:Y:S01]  /*fc80*/  UISETP.NE.AND UP2, UPT, UR27, URZ, UPT ;  /* 0x0000003f1b00728c */ /* 0x000fe2000bf45270 */
[----:B------:R-:W-:Y:S01]  /*fc90*/  PLOP3.LUT P0, PT, PT, PT, UP4, 0x40, 0x0 ;  /* 0x000000000000781c */ /* 0x000fe20003f0e848 */
[----:B------:R-:W-:Y:S01]  /*fca0*/  UP2UR UR44, UPR, URZ, 0x10 ;  /* 0x000000103f2c7883 */ /* 0x000fe20008000000 */
[----:B------:R-:W-:Y:S01]  /*fcb0*/  FSEL R14, R94, -INF , !P3 ;  /* 0xff8000005e0e7808 */ /* 0x000fe20005800000 */
[----:B------:R-:W-:Y:S01]  /*fcc0*/  UISETP.NE.AND UP4, UPT, UR32, URZ, UPT ;  /* 0x0000003f2000728c */ /* 0x000fe2000bf85270 */
[----:B------:R-:W-:-:S02]  /*fcd0*/  PLOP3.LUT P3, PT, PT, PT, UP3, 0x40, 0x0 ;  /* 0x000000000000781c */ /* 0x000fc40003f6e838 */
[C---:B------:R-:W-:Y:S02]  /*fce0*/  ISETP.LT.OR P4, PT, R7.reuse, 0x9, P2 ;  /* 0x000000090700780c */ /* 0x040fe40001781670 */
[C---:B------:R-:W-:Y:S02]  /*fcf0*/  ISETP.LT.OR P2, PT, R7.reuse, 0xa, P1 ;  /* 0x0000000a0700780c */ /* 0x040fe40000f41670 */
[C---:B------:R-:W-:Y:S02]  /*fd00*/  ISETP.GT.AND P1, PT, R6.reuse, 0x10, P0 ;  /* 0x000000100600780c */ /* 0x040fe40000724270 */
[----:B------:R-:W-:Y:S02]  /*fd10*/  ISETP.GT.AND P0, PT, R6, 0x11, P3 ;  /* 0x000000110600780c */ /* 0x000fe40001f04270 */
[----:B------:R-:W-:Y:S02]  /*fd20*/  ISETP.LT.OR P3, PT, R7, 0x11, P1 ;  /* 0x000000110700780c */ /* 0x000fe40000f61670 */
[----:B------:R-:W-:-:S02]  /*fd30*/  FSEL R21, R91, -INF , !P2 ;  /* 0xff8000005b157808 */ /* 0x000fc40005000000 */
[----:B------:R-:W-:Y:S01]  /*fd40*/  PLOP3.LUT P1, PT, PT, PT, UP6, 0x40, 0x0 ;  /* 0x000000000000781c */ /* 0x000fe20003f2e868 */
[----:B------:R-:W-:Y:S01]  /*fd50*/  UISETP.NE.AND UP6, UPT, UR43, URZ, UPT ;  /* 0x0000003f2b00728c */ /* 0x000fe2000bfc5270 */
[----:B------:R-:W-:Y:S01]  /*fd60*/  ISETP.LT.OR P2, PT, R7, 0x12, P0 ;  /* 0x000000120700780c */ /* 0x000fe20000741670 */
[----:B------:R-:W-:Y:S01]  /*fd70*/  UP2UR UR43, UPR, URZ, 0x2 ;  /* 0x000000023f2b7883 */ /* 0x000fe20008000000 */
[----:B------:R-:W-:Y:S01]  /*fd80*/  PLOP3.LUT P0, PT, PT, PT, UP1, 0x40, 0x0 ;  /* 0x000000000000781c */ /* 0x000fe20003f0e818 */
[----:B------:R-:W-:Y:S01]  /*fd90*/  UISETP.NE.AND UP1, UPT, UR35, URZ, UPT ;  /* 0x0000003f2300728c */ /* 0x000fe2000bf25270 */
[----:B------:R-:W-:Y:S02]  /*fda0*/  FSEL R27, R83, -INF , !P2 ;  /* 0xff800000531b7808 */ /* 0x000fe40005000000 */
[----:B------:R-:W-:Y:S02]  /*fdb0*/  FSEL R25, R82, -INF , !P3 ;  /* 0xff80000052197808 */ /* 0x000fe40005800000 */
[----:B------:R-:W-:-:S02]  /*fdc0*/  ISETP.GT.AND P3, PT, R6, 0x18, P1 ;  /* 0x000000180600780c */ /* 0x000fc40000f64270 */
[----:B------:R-:W-:Y:S01]  /*fdd0*/  PLOP3.LUT P2, PT, PT, PT, UP1, 0x40, 0x0 ;  /* 0x000000000000781c */ /* 0x000fe20003f4e818 */
[----:B------:R-:W-:Y:S01]  /*fde0*/  UISETP.NE.AND UP1, UPT, UR29, URZ, UPT ;  /* 0x0000003f1d00728c */ /* 0x000fe2000bf25270 */
[----:B------:R-:W-:Y:S02]  /*fdf0*/  ISETP.GT.AND P1, PT, R6, 0x19, P0 ;  /* 0x000000190600780c */ /* 0x000fe40000724270 */
[----:B------:R-:W-:Y:S01]  /*fe00*/  PLOP3.LUT P0, PT, PT, PT, UP0, 0x40, 0x0 ;  /* 0x000000000000781c */ /* 0x000fe20003f0e808 */
[----:B------:R-:W-:Y:S01]  /*fe10*/  UISETP.NE.AND UP0, UPT, UR25, URZ, UPT ;  /* 0x0000003f1900728c */ /* 0x000fe2000bf05270 */
[----:B------:R-:W-:Y:S02]  /*fe20*/  FSEL R20, R90, -INF , !P4 ;  /* 0xff8000005a147808 */ /* 0x000fe40006000000 */
[----:B------:R-:W-:Y:S02]  /*fe30*/  ISETP.GT.AND P2, PT, R3, RZ, P2 ;  /* 0x000000ff0300720c */ /* 0x000fe40001744270 */
[----:B------:R-:W-:-:S02]  /*fe40*/  ISETP.LT.OR P4, PT, R7, 0x19, P3 ;  /* 0x000000190700780c */ /* 0x000fc40001f81670 */
[----:B------:R-:W-:Y:S02]  /*fe50*/  ISETP.LT.OR P3, PT, R7, 0x1a, P1 ;  /* 0x0000001a0700780c */ /* 0x000fe40000f61670 */
[----:B------:R-:W-:Y:S02]  /*fe60*/  ISETP.GT.AND P0, PT, R3, 0x1, P0 ;  /* 0x000000010300780c */ /* 0x000fe40000704270 */
[----:B------:R-:W-:Y:S02]  /*fe70*/  ISETP.LT.OR P1, PT, R5, 0x1, P2 ;  /* 0x000000010500780c */ /* 0x000fe40001721670 */
[----:B------:R-:W-:Y:S02]  /*fe80*/  PLOP3.LUT P2, PT, PT, PT, UP2, 0x40, 0x0 ;  /* 0x000000000000781c */ /* 0x000fe40003f4e828 */
[----:B------:R-:W-:Y:S02]  /*fe90*/  FSEL R37, R79, -INF , !P3 ;  /* 0xff8000004f257808 */ /* 0x000fe40005800000 */
[----:B------:R-:W-:-:S02]  /*fea0*/  ISETP.LT.OR P3, PT, R5, 0x2, P0 ;  /* 0x000000020500780c */ /* 0x000fc40000761670 */
[----:B------:R-:W-:Y:S02]  /*feb0*/  FSEL R91, R172, -INF , !P1 ;  /* 0xff800000ac5b7808 */ /* 0x000fe40004800000 */
[----:B------:R-:W-:Y:S02]  /*fec0*/  PLOP3.LUT P0, PT, PT, PT, UP6, 0x40, 0x0 ;  /* 0x000000000000781c */ /* 0x000fe40003f0e868 */
[C---:B------:R-:W-:Y:S02]  /*fed0*/  ISETP.GT.AND P1, PT, R6.reuse, 0x20, P2 ;  /* 0x000000200600780c */ /* 0x040fe40001724270 */
[----:B------:R-:W-:Y:S02]  /*fee0*/  FSEL R93, R173, -INF , !P3 ;  /* 0xff800000ad5d7808 */ /* 0x000fe40005800000 */
[----:B------:R-:W-:Y:S02]  /*fef0*/  ISETP.GT.AND P3, PT, R6, 0x21, P0 ;  /* 0x000000210600780c */ /* 0x000fe40000764270 */
[----:B------:R-:W-:-:S02]  /*ff00*/  ISETP.LT.OR P0, PT, R7, 0x21, P1 ;  /* 0x000000210700780c */ /* 0x000fc40000f01670 */
[----:B------:R-:W-:Y:S01]  /*ff10*/  PLOP3.LUT P1, PT, PT, PT, UP4, 0x40, 0x0 ;  /* 0x000000000000781c */ /* 0x000fe20003f2e848 */
[----:B------:R-:W-:Y:S01]  /*ff20*/  UISETP.NE.AND UP4, UPT, UR44, URZ, UPT ;  /* 0x0000003f2c00728c */ /* 0x000fe2000bf85270 */
[----:B------:R-:W-:Y:S01]  /*ff30*/  PLOP3.LUT P2, PT, PT, PT, UP5, 0x40, 0x0 ;  /* 0x000000000000781c */ /* 0x000fe20003f4e858 */
[----:B------:R-:W-:Y:S01]  /*ff40*/  UISETP.NE.AND UP5, UPT, UR24, URZ, UPT ;  /* 0x0000003f1800728c */ /* 0x000fe2000bfa5270 */
[----:B------:R-:W-:Y:S02]  /*ff50*/  FSEL R88, R74, -INF , !P0 ;  /* 0xff8000004a587808 */ /* 0x000fe40004000000 */
[----:B------:R-:W-:Y:S02]  /*ff60*/  ISETP.GT.AND P2, PT, R3, 0x8, P2 ;  /* 0x000000080300780c */ /* 0x000fe40001744270 */
[----:B------:R-:W-:Y:S01]  /*ff70*/  PLOP3.LUT P0, PT, PT, PT, UP4, 0x40, 0x0 ;  /* 0x000000000000781c */ /* 0x000fe20003f0e848 */
[----:B------:R-:W-:Y:S01]  /*ff80*/  UISETP.NE.AND UP4, UPT, UR23, URZ, UPT ;  /* 0x0000003f1700728c */ /* 0x000fe2000bf85270 */
[----:B------:R-:W-:-:S02]  /*ff90*/  FSEL R36, R78, -INF , !P4 ;  /* 0xff8000004e247808 */ /* 0x000fc40006000000 */
[----:B------:R-:W-:Y:S02]  /*ffa0*/  ISETP.GT.AND P1, PT, R3, 0x9, P1 ;  /* 0x000000090300780c */ /* 0x000fe40000f24270 */
[----:B------:R-:W-:Y:S02]  /*ffb0*/  ISETP.LT.OR P4, PT, R7, 0x22, P3 ;  /* 0x000000220700780c */ /* 0x000fe40001f81670 */
[----:B------:R-:W-:Y:S02]  /*ffc0*/  ISETP.LT.OR P3, PT, R5, 0x9, P2 ;  /* 0x000000090500780c */ /* 0x000fe40001761670 */
[----:B------:R-:W-:Y:S02]  /*ffd0*/  ISETP.GT.AND P2, PT, R3, 0x10, P0 ;  /* 0x000000100300780c */ /* 0x000fe40000744270 */
[----:B------:R-:W-:Y:S02]  /*ffe0*/  ISETP.LT.OR P0, PT, R5, 0xa, P1 ;  /* 0x0000000a0500780c */ /* 0x000fe40000f01670 */
[----:B------:R-:W-:-:S02]  /*fff0*/  PLOP3.LUT P1, PT, PT, PT, UP0, 0x40, 0x0 ;  /* 0x000000000000781c */ /* 0x000fc40003f2e808 */
[----:B------:R-:W-:Y:S02]  /*10000*/  FSEL R95, R85, -INF , !P0 ;  /* 0xff800000555f7808 */ /* 0x000fe40004000000 */
[----:B------:R-:W-:Y:S02]  /*10010*/  PLOP3.LUT P0, PT, PT, PT, UP5, 0x40, 0x0 ;  /* 0x000000000000781c */ /* 0x000fe40003f0e858 */
[----:B------:R-:W-:Y:S02]  /*10020*/  ISETP.GT.AND P1, PT, R6, 0x28, P1 ;  /* 0x000000280600780c */ /* 0x000fe40000f24270 */
[----:B------:R-:W-:Y:S02]  /*10030*/  FSEL R94, R84, -INF , !P3 ;  /* 0xff800000545e7808 */ /* 0x000fe40005800000 */
[----:B------:R-:W-:Y:S02]  /*10040*/  ISETP.LT.OR P2, PT, R5, 0x11, P2 ;  /* 0x000000110500780c */ /* 0x000fe40001741670 */
[----:B------:R-:W-:-:S02]  /*10050*/  ISETP.GT.AND P3, PT, R6, 0x29, P0 ;  /* 0x000000290600780c */ /* 0x000fc40000764270 */
[----:B------:R-:W-:Y:S02]  /*10060*/  ISETP.LT.OR P0, PT, R7, 0x29, P1 ;  /* 0x000000290700780c */ /* 0x000fe40000f01670 */
[----:B------:R-:W-:Y:S01]  /*10070*/  PLOP3.LUT P1, PT, PT, PT, UP1, 0x40, 0x0 ;  /* 0x000000000000781c */ /* 0x000fe20003f2e818 */
[----:B------:R-:W-:Y:S01]  /*10080*/  UISETP.NE.AND UP1, UPT, UR43, URZ, UPT ;  /* 0x0000003f2b00728c */ /* 0x000fe2000bf25270 */
[----:B------:R-:W-:Y:S02]  /*10090*/  FSEL R112, R120, -INF , !P2 ;  /* 0xff80000078707808 */ /* 0x000fe40005000000 */
[----:B------:R-:W-:Y:S01]  /*100a0*/  PLOP3.LUT P2, PT, PT, PT, UP3, 0x40, 0x0 ;  /* 0x000000000000781c */ /* 0x000fe20003f4e838 */
[----:B------:R-:W-:Y:S01]  /*100b0*/  UISETP.NE.AND UP3, UPT, UR22, URZ, UPT ;  /* 0x0000003f1600728c */ /* 0x000fe2000bf65270 */
[----:B------:R-:W-:Y:S02]  /*100c0*/  FSEL R90, R66, -INF , !P0 ;  /* 0xff800000425a7808 */ /* 0x000fe40004000000 */
[----:B------:R-:W-:-:S02]  /*100d0*/  ISETP.GT.AND P2, PT, R3, 0x11, P2 ;  /* 0x000000110300780c */ /* 0x000fc40001744270 */
[----:B------:R-:W-:Y:S01]  /*100e0*/  PLOP3.LUT P0, PT, PT, PT, UP1, 0x40, 0x0 ;  /* 0x000000000000781c */ /* 0x000fe20003f0e818 */
[----:B------:R-:W-:Y:S01]  /*100f0*/  UISETP.NE.AND UP1, UPT, UR20, URZ, UPT ;  /* 0x0000003f1400728c */ /* 0x000fe2000bf25270 */
[----:B------:R-:W-:Y:S02]  /*10100*/  FSEL R89, R75, -INF , !P4 ;  /* 0xff8000004b597808 */ /* 0x000fe40006000000 */
[----:B------:R-:W-:Y:S02]  /*10110*/  ISETP.GT.AND P1, PT, R3, 0x18, P1 ;  /* 0x000000180300780c */ /* 0x000fe40000f24270 */
[----:B------:R-:W-:Y:S02]  /*10120*/  ISETP.LT.OR P4, PT, R7, 0x2a, P3 ;  /* 0x0000002a0700780c */ /* 0x000fe40001f81670 */
[----:B------:R-:W-:Y:S02]  /*10130*/  ISETP.LT.OR P3, PT, R5, 0x12, P2 ;  /* 0x000000120500780c */ /* 0x000fe40001761670 */
[----:B------:R-:W-:-:S02]  /*10140*/  ISETP.GT.AND P2, PT, R3, 0x19, P0 ;  /* 0x000000190300780c */ /* 0x000fc40000744270 */
[C---:B------:R-:W-:Y:S02]  /*10150*/  ISETP.LT.OR P0, PT, R5.reuse, 0x19, P1 ;  /* 0x000000190500780c */ /* 0x040fe40000f01670 */
[----:B------:R-:W-:Y:S02]  /*10160*/  PLOP3.LUT P1, PT, PT, PT, UP4, 0x40, 0x0 ;  /* 0x000000000000781c */ /* 0x000fe40003f2e848 */
[----:B------:R-:W-:Y:S02]  /*10170*/  FSEL R114, R116, -INF , !P0 ;  /* 0xff80000074727808 */ /* 0x000fe40004000000 */
[----:B------:R-:W-:Y:S02]  /*10180*/  ISETP.LT.OR P2, PT, R5, 0x1a, P2 ;  /* 0x0000001a0500780c */ /* 0x000fe40001741670 */
[----:B------:R-:W-:Y:S02]  /*10190*/  PLOP3.LUT P0, PT, PT, PT, UP3, 0x40, 0x0 ;  /* 0x000000000000781c */ /* 0x000fe40003f0e838 */
[----:B------:R-:W-:-:S02]  /*101a0*/  ISETP.GT.AND P1, PT, R6, 0x30, P1 ;  /* 0x000000300600780c */ /* 0x000fc40000f24270 */
[----:B------:R-:W-:Y:S02]  /*101b0*/  FSEL R113, R121, -INF , !P3 ;  /* 0xff80000079717808 */ /* 0x000fe40005800000 */
[----:B------:R-:W-:Y:S02]  /*101c0*/  FSEL R115, R117, -INF , !P2 ;  /* 0xff80000075737808 */ /* 0x000fe40005000000 */
[----:B------:R-:W-:Y:S02]  /*101d0*/  ISETP.GT.AND P3, PT, R6, 0x31, P0 ;  /* 0x000000310600780c */ /* 0x000fe40000764270 */
[----:B------:R-:W-:Y:S01]  /*101e0*/  PLOP3.LUT P2, PT, PT, PT, UP2, 0x40, 0x0 ;  /* 0x000000000000781c */ /* 0x000fe20003f4e828 */
[----:B------:R-:W-:Y:S01]  /*101f0*/  UISETP.NE.AND UP2, UPT, UR21, URZ, UPT ;  /* 0x0000003f1500728c */ /* 0x000fe2000bf45270 */
[----:B------:R-:W-:Y:S02]  /*10200*/  ISETP.LT.OR P0, PT, R7, 0x31, P1 ;  /* 0x000000310700780c */ /* 0x000fe40000f01670 */
[----:B------:R-:W-:Y:S01]  /*10210*/  PLOP3.LUT P1, PT, PT, PT, UP6, 0x40, 0x0 ;  /* 0x000000000000781c */ /* 0x000fe20003f2e868 */
[----:B------:R-:W-:Y:S01]  /*10220*/  UISETP.NE.AND UP6, UPT, UR42, URZ, UPT ;  /* 0x0000003f2a00728c */ /* 0x000fe2000bfc5270 */
[----:B------:R-:W-:-:S02]  /*10230*/  ISETP.GT.AND P2, PT, R3, 0x20, P2 ;  /* 0x000000200300780c */ /* 0x000fc40001744270 */
[----:B------:R-:W-:Y:S02]  /*10240*/  FSEL R131, R62, -INF , !P0 ;  /* 0xff8000003e837808 */ /* 0x000fe40004000000 */
[----:B------:R-:W-:Y:S01]  /*10250*/  PLOP3.LUT P0, PT, PT, PT, UP0, 0x40, 0x0 ;  /* 0x000000000000781c */ /* 0x000fe20003f0e808 */
[----:B------:R-:W-:Y:S01]  /*10260*/  UISETP.NE.AND UP0, UPT, UR4, URZ, UPT ;  /* 0x0000003f0400728c */ /* 0x000fe2000bf05270 */
[----:B------:R-:W-:Y:S02]  /*10270*/  FSEL R92, R67, -INF , !P4 ;  /* 0xff800000435c7808 */ /* 0x000fe40006000000 */
[----:B------:R-:W-:Y:S02]  /*10280*/  ISETP.GT.AND P1, PT, R3, 0x21, P1 ;  /* 0x000000210300780c */ /* 0x000fe40000f24270 */
[----:B------:R-:W-:Y:S02]  /*10290*/  ISETP.LT.OR P4, PT, R7, 0x32, P3 ;  /* 0x000000320700780c */ /* 0x000fe40001f81670 */
[----:B------:R-:W-:-:S02]  /*102a0*/  ISETP.LT.OR P3, PT, R5, 0x21, P2 ;  /* 0x000000210500780c */ /* 0x000fc40001761670 */
[----:B------:R-:W-:Y:S02]  /*102b0*/  ISETP.GT.AND P2, PT, R3, 0x28, P0 ;  /* 0x000000280300780c */ /* 0x000fe40000744270 */
[----:B------:R-:W-:Y:S02]  /*102c0*/  ISETP.LT.OR P0, PT, R5, 0x22, P1 ;  /* 0x000000220500780c */ /* 0x000fe40000f01670 */
[----:B------:R-:W-:Y:S02]  /*102d0*/  PLOP3.LUT P1, PT, PT, PT, UP2, 0x40, 0x0 ;  /* 0x000000000000781c */ /* 0x000fe40003f2e828 */
[----:B------:R-:W-:Y:S02]  /*102e0*/  FSEL R166, R157, -INF , !P0 ;  /* 0xff8000009da67808 */ /* 0x000fe40004000000 */
[----:B------:R-:W-:Y:S02]  /*102f0*/  ISETP.LT.OR P2, PT, R5, 0x29, P2 ;  /* 0x000000290500780c */ /* 0x000fe40001741670 */
[----:B------:R-:W-:-:S02]  /*10300*/  PLOP3.LUT P0, PT, PT, PT, UP1, 0x40, 0x0 ;  /* 0x000000000000781c */ /* 0x000fc40003f0e818 */
[----:B------:R-:W-:Y:S02]  /*10310*/  ISETP.GT.AND P1, PT, R6, 0x38, P1 ;  /* 0x000000380600780c */ /* 0x000fe40000f24270 */
[----:B------:R-:W-:Y:S02]  /*10320*/  FSEL R165, R156, -INF , !P3 ;  /* 0xff8000009ca57808 */ /* 0x000fe40005800000 */
[----:B------:R-:W-:Y:S02]  /*10330*/  FSEL R168, R108, -INF , !P2 ;  /* 0xff8000006ca87808 */ /* 0x000fe40005000000 */
[----:B------:R-:W-:Y:S02]  /*10340*/  ISETP.GT.AND P3, PT, R6, 0x39, P0 ;  /* 0x000000390600780c */ /* 0x000fe40000764270 */
[----:B------:R-:W-:Y:S01]  /*10350*/  PLOP3.LUT P2, PT, PT, PT, UP5, 0x40, 0x0 ;  /* 0x000000000000781c */ /* 0x000fe20003f4e858 */
[----:B------:R-:W-:Y:S01]  /*10360*/  UISETP.NE.AND UP5, UPT, UR41, URZ, UPT ;  /* 0x0000003f2900728c */ /* 0x000fe2000bfa5270 */
[----:B------:R-:W-:-:S02]  /*10370*/  ISETP.LT.OR P0, PT, R7, 0x39, P1 ;  /* 0x000000390700780c */ /* 0x000fc40000f01670 */
[----:B------:R-:W-:Y:S01]  /*10380*/  PLOP3.LUT P1, PT, PT, PT, UP4, 0x40, 0x0 ;  /* 0x000000000000781c */ /* 0x000fe20003f2e848 */
[----:B------:R-:W-:Y:S01]  /*10390*/  UISETP.NE.AND UP4, UPT, UR40, URZ, UPT ;  /* 0x0000003f2800728c */ /* 0x000fe2000bf85270 */
[----:B------:R-:W-:Y:S02]  /*103a0*/  ISETP.GT.AND P2, PT, R3, 0x29, P2 ;  /* 0x000000290300780c */ /* 0x000fe40001744270 */
[----:B------:R-:W-:Y:S02]  /*103b0*/  FSEL R148, R58, -INF , !P0 ;  /* 0xff8000003a947808 */ /* 0x000fe40004000000 */
[----:B------:R-:W-:Y:S01]  /*103c0*/  PLOP3.LUT P0, PT, PT, PT, UP3, 0x40, 0x0 ;  /* 0x000000000000781c */ /* 0x000fe20003f0e838 */
[----:B------:R-:W-:Y:S01]  /*103d0*/  UISETP.NE.AND UP3, UPT, UR39, URZ, UPT ;  /* 0x0000003f2700728c */ /* 0x000fe2000bf65270 */
[----:B------:R-:W-:Y:S02]  /*103e0*/  FSEL R149, R63, -INF , !P4 ;  /* 0xff8000003f957808 */ /* 0x000fe40006000000 */
[----:B------:R-:W-:-:S02]  /*103f0*/  ISETP.GT.AND P1, PT, R3, 0x30, P1 ;  /* 0x000000300300780c */ /* 0x000fc40000f24270 */
[----:B------:R-:W-:Y:S02]  /*10400*/  ISETP.LT.OR P4, PT, R7, 0x3a, P3 ;  /* 0x0000003a0700780c */ /* 0x000fe40001f81670 */
[----:B------:R-:W-:Y:S02]  /*10410*/  ISETP.LT.OR P3, PT, R5, 0x2a, P2 ;  /* 0x0000002a0500780c */ /* 0x000fe40001761670 */
[----:B------:R-:W-:Y:S02]  /*10420*/  ISETP.GT.AND P2, PT, R3, 0x31, P0 ;  /* 0x000000310300780c */ /* 0x000fe40000744270 */
[----:B------:R-:W-:Y:S02]  /*10430*/  ISETP.LT.OR P0, PT, R5, 0x31, P1 ;  /* 0x000000310500780c */ /* 0x000fe40000f01670 */
[----:B------:R-:W-:Y:S02]  /*10440*/  PLOP3.LUT P1, PT, PT, PT, UP0, 0x40, 0x0 ;  /* 0x000000000000781c */ /* 0x000fe40003f2e808 */
[----:B------:R-:W-:-:S02]  /*10450*/  FSEL R199, R68, -INF , !P0 ;  /* 0xff80000044c77808 */ /* 0x000fc40004000000 */
[----:B------:R-:W-:Y:S02]  /*10460*/  ISETP.LT.OR P2, PT, R5, 0x32, P2 ;  /* 0x000000320500780c */ /* 0x000fe40001741670 */
[----:B------:R-:W-:Y:S02]  /*10470*/  PLOP3.LUT P0, PT, PT, PT, UP6, 0x40, 0x0 ;  /* 0x000000000000781c */ /* 0x000fe40003f0e868 */
[C---:B------:R-:W-:Y:S02]  /*10480*/  ISETP.GT.AND P1, PT, R6.reuse, 0x40, P1 ;  /* 0x000000400600780c */ /* 0x040fe40000f24270 */
[----:B------:R-:W-:Y:S02]  /*10490*/  FSEL R169, R109, -INF , !P3 ;  /* 0xff8000006da97808 */ /* 0x000fe40005800000 */
[----:B------:R-:W-:Y:S02]  /*104a0*/  FSEL R198, R69, -INF , !P2 ;  /* 0xff80000045c67808 */ /* 0x000fe40005000000 */
[----:B------:R-:W-:-:S02]  /*104b0*/  ISETP.GT.AND P3, PT, R6, 0x41, P0 ;  /* 0x000000410600780c */ /* 0x000fc40000764270 */
[----:B------:R-:W-:Y:S01]  /*104c0*/  PLOP3.LUT P2, PT, PT, PT, UP2, 0x40, 0x0 ;  /* 0x000000000000781c */ /* 0x000fe20003f4e828 */
[----:B------:R-:W-:Y:S01]  /*104d0*/  UISETP.NE.AND UP2, UPT, UR38, URZ, UPT ;  /* 0x0000003f2600728c */ /* 0x000fe2000bf45270 */
[----:B------:R-:W-:Y:S02]  /*104e0*/  ISETP.LT.OR P0, PT, R7, 0x41, P1 ;  /* 0x000000410700780c */ /* 0x000fe40000f01670 */
[----:B------:R-:W-:Y:S01]  /*104f0*/  PLOP3.LUT P1, PT, PT, PT, UP1, 0x40, 0x0 ;  /* 0x000000000000781c */ /* 0x000fe20003f2e818 */
[----:B------:R-:W-:Y:S01]  /*10500*/  UISETP.NE.AND UP1, UPT, UR37, URZ, UPT ;  /* 0x0000003f2500728c */ /* 0x000fe2000bf25270 */
[----:B------:R-:W-:Y:S02]  /*10510*/  ISETP.GT.AND P2, PT, R3, 0x38, P2 ;  /* 0x000000380300780c */ /* 0x000fe40001744270 */
[----:B------:R-:W-:Y:S02]  /*10520*/  FSEL R152, R54, -INF , !P0 ;  /* 0xff80000036987808 */ /* 0x000fe40004000000 */
[----:B------:R-:W-:Y:S01]  /*10530*/  PLOP3.LUT P0, PT, PT, PT, UP0, 0x40, 0x0 ;  /* 0x000000000000781c */ /* 0x000fe20003f0e808 */
[----:B------:R-:W-:Y:S01]  /*10540*/  UISETP.NE.AND UP0, UPT, UR36, URZ, UPT ;  /* 0x0000003f2400728c */ /* 0x000fe2000bf05270 */
[----:B------:R-:W-:Y:S01]  /*10550*/  FSEL R150, R59, -INF , !P4 ;  /* 0xff8000003b967808 */ /* 0x000fe20006000000 */
[----:B------:R-:W-:Y:S01]  /*10560*/  UP2UR UR36, UPR, URZ, 0x40 ;  /* 0x000000403f247883 */ /* 0x000fe20008000000 */
[----:B------:R-:W-:-:S02]  /*10570*/  ISETP.GT.AND P1, PT, R3, 0x39, P1 ;  /* 0x000000390300780c */ /* 0x000fc40000f24270 */
[----:B------:R-:W-:Y:S02]  /*10580*/  ISETP.LT.OR P4, PT, R7, 0x42, P3 ;  /* 0x000000420700780c */ /* 0x000fe40001f81670 */
[----:B------:R-:W-:Y:S02]  /*10590*/  ISETP.LT.OR P3, PT, R5, 0x39, P2 ;  /* 0x000000390500780c */ /* 0x000fe40001761670 */
[----:B------:R-:W-:Y:S02]  /*105a0*/  ISETP.GT.AND P2, PT, R3, 0x40, P0 ;  /* 0x000000400300780c */ /* 0x000fe40000744270 */
[----:B------:R-:W-:Y:S02]  /*105b0*/  ISETP.LT.OR P0, PT, R5, 0x3a, P1 ;  /* 0x0000003a0500780c */ /* 0x000fe40000f01670 */
[----:B------:R-:W-:Y:S02]  /*105c0*/  PLOP3.LUT P1, PT, PT, PT, UP5, 0x40, 0x0 ;  /* 0x000000000000781c */ /* 0x000fe40003f2e858 */
[----:B------:R-:W-:-:S02]  /*105d0*/  FSEL R200, R105, -INF , !P0 ;  /* 0xff80000069c87808 */ /* 0x000fc40004000000 */
[----:B------:R-:W-:Y:S02]  /*105e0*/  PLOP3.LUT P0, PT, PT, PT, UP4, 0x40, 0x0 ;  /* 0x000000000000781c */ /* 0x000fe40003f0e848 */
[----:B------:R-:W-:Y:S02]  /*105f0*/  ISETP.GT.AND P1, PT, R6, 0x48, P1 ;  /* 0x000000480600780c */ /* 0x000fe40000f24270 */
[----:B------:R-:W-:Y:S02]  /*10600*/  ISETP.LT.OR P2, PT, R5, 0x41, P2 ;  /* 0x000000410500780c */ /* 0x000fe40001741670 */
[----:B------:R-:W-:Y:S02]  /*10610*/  FSEL R195, R104, -INF , !P3 ;  /* 0xff80000068c37808 */ /* 0x000fe40005800000 */
[----:B------:R-:W-:Y:S02]  /*10620*/  ISETP.GT.AND P3, PT, R6, 0x49, P0 ;  /* 0x000000490600780c */ /* 0x000fe40000764270 */
[----:B------:R-:W-:-:S02]  /*10630*/  ISETP.LT.OR P1, PT, R7, 0x49, P1 ;  /* 0x000000490700780c */ /* 0x000fc40000f21670 */
[----:B------:R-:W-:Y:S02]  /*10640*/  FSEL R212, R132, -INF , !P2 ;  /* 0xff80000084d47808 */ /* 0x000fe40005000000 */
[----:B------:R-:W-:Y:S01]  /*10650*/  PLOP3.LUT P2, PT, PT, PT, UP6, 0x40, 0x0 ;  /* 0x000000000000781c */ /* 0x000fe20003f4e868 */
[----:B------:R-:W-:Y:S01]  /*10660*/  UISETP.NE.AND UP6, UPT, UR12, URZ, UPT ;  /* 0x0000003f0c00728c */ /* 0x000fe2000bfc5270 */
[----:B------:R-:W-:Y:S02]  /*10670*/  PLOP3.LUT P0, PT, PT, PT, UP5, 0x40, 0x0 ;  /* 0x000000000000781c */ /* 0x000fe40003f0e858 */
[----:B------:R-:W-:Y:S02]  /*10680*/  ISETP.LT.OR P3, PT, R7, 0x4a, P3 ;  /* 0x0000004a0700780c */ /* 0x000fe40001f61670 */
[----:B------:R-:W-:Y:S02]  /*10690*/  FSEL R160, R50, -INF , !P1 ;  /* 0xff80000032a07808 */ /* 0x000fe40004800000 */
[----:B------:R-:W-:-:S02]  /*106a0*/  PLOP3.LUT P1, PT, PT, PT, UP3, 0x40, 0x0 ;  /* 0x000000000000781c */ /* 0x000fc40003f2e838 */
[C---:B------:R-:W-:Y:S02]  /*106b0*/  ISETP.GT.AND P2, PT, R3.reuse, 0x41, P2 ;  /* 0x000000410300780c */ /* 0x040fe40001744270 */
[----:B------:R-:W-:Y:S02]  /*106c0*/  ISETP.GT.AND P0, PT, R3, 0x48, P0 ;  /* 0x000000480300780c */ /* 0x000fe40000704270 */
[----:B------:R-:W-:Y:S02]  /*106d0*/  FSEL R161, R51, -INF , !P3 ;  /* 0xff80000033a17808 */ /* 0x000fe40005800000 */
[----:B------:R-:W-:Y:S02]  /*106e0*/  ISETP.GT.AND P3, PT, R6, 0x50, P1 ;  /* 0x000000500600780c */ /* 0x000fe40000f64270 */
[C---:B------:R-:W-:Y:S02]  /*106f0*/  ISETP.LT.OR P2, PT, R5.reuse, 0x42, P2 ;  /* 0x000000420500780c */ /* 0x040fe40001741670 */
[----:B------:R-:W-:-:S02]  /*10700*/  ISETP.LT.OR P1, PT, R5, 0x49, P0 ;  /* 0x000000490500780c */ /* 0x000fc40000721670 */
[----:B------:R-:W-:Y:S02]  /*10710*/  PLOP3.LUT P0, PT, PT, PT, UP2, 0x40, 0x0 ;  /* 0x000000000000781c */ /* 0x000fe40003f0e828 */
[----:B------:R-:W-:Y:S02]  /*10720*/  FSEL R208, R133, -INF , !P2 ;  /* 0xff80000085d07808 */ /* 0x000fe40005000000 */
[----:B------:R-:W-:Y:S02]  /*10730*/  ISETP.LT.OR P3, PT, R7, 0x51, P3 ;  /* 0x000000510700780c */ /* 0x000fe40001f61670 */
[----:B------:R-:W-:Y:S02]  /*10740*/  FSEL R211, R100, -INF , !P1 ;  /* 0xff80000064d37808 */ /* 0x000fe40004800000 */
[----:B------:R-:W-:Y:S02]  /*10750*/  FSEL R154, R55, -INF , !P4 ;  /* 0xff800000379a7808 */ /* 0x000fe40006000000 */
[----:B------:R-:W-:-:S02]  /*10760*/  PLOP3.LUT P2, PT, PT, PT, UP4, 0x40, 0x0 ;  /* 0x000000000000781c */ /* 0x000fc40003f4e848 */
[----:B------:R-:W-:Y:S02]  /*10770*/  ISETP.GT.AND P1, PT, R6, 0x51, P0 ;  /* 0x000000510600780c */ /* 0x000fe40000724270 */
[----:B------:R-:W-:Y:S02]  /*10780*/  PLOP3.LUT P4, PT, PT, PT, UP3, 0x40, 0x0 ;  /* 0x000000000000781c */ /* 0x000fe40003f8e838 */
[----:B------:R-:W-:Y:S02]  /*10790*/  PLOP3.LUT P0, PT, PT, PT, UP2, 0x40, 0x0 ;  /* 0x000000000000781c */ /* 0x000fe40003f0e828 */
[----:B------:R-:W-:Y:S02]  /*107a0*/  FSEL R192, R34, -INF , !P3 ;  /* 0xff80000022c07808 */ /* 0x000fe40005800000 */
[----:B------:R-:W-:Y:S02]  /*107b0*/  ISETP.GT.AND P2, PT, R3, 0x49, P2 ;  /* 0x000000490300780c */ /* 0x000fe40001744270 */
[----:B------:R-:W-:-:S02]  /*107c0*/  ISETP.LT.OR P3, PT, R7, 0x52, P1 ;  /* 0x000000520700780c */ /* 0x000fc40000f61670 */
[C---:B------:R-:W-:Y:S02]  /*107d0*/  ISETP.GT.AND P1, PT, R3.reuse, 0x50, P4 ;  /* 0x000000500300780c */ /* 0x040fe40002724270 */
[----:B------:R-:W-:Y:S02]  /*107e0*/  ISETP.GT.AND P0, PT, R3, 0x51, P0 ;  /* 0x000000510300780c */ /* 0x000fe40000704270 */
[C---:B------:R-:W-:Y:S02]  /*107f0*/  ISETP.LT.OR P2, PT, R5.reuse, 0x4a, P2 ;  /* 0x0000004a0500780c */ /* 0x040fe40001741670 */
[C---:B------:R-:W-:Y:S02]  /*10800*/  ISETP.LT.OR P1, PT, R5.reuse, 0x51, P1 ;  /* 0x000000510500780c */ /* 0x040fe40000f21670 */
[----:B------:R-:W-:Y:S02]  /*10810*/  ISETP.LT.OR P0, PT, R5, 0x52, P0 ;  /* 0x000000520500780c */ /* 0x000fe40000701670 */
[----:B------:R-:W-:-:S02]  /*10820*/  FSEL R205, R101, -INF , !P2 ;  /* 0xff80000065cd7808 */ /* 0x000fc40005000000 */
[----:B------:R-:W-:Y:S02]  /*10830*/  PLOP3.LUT P2, PT, PT, PT, UP1, 0x40, 0x0 ;  /* 0x000000000000781c */ /* 0x000fe40003f4e818 */
[----:B------:R-:W-:Y:S02]  /*10840*/  FSEL R207, R124, -INF , !P1 ;  /* 0xff8000007ccf7808 */ /* 0x000fe40004800000 */
[----:B------:R-:W-:Y:S02]  /*10850*/  PLOP3.LUT P1, PT, PT, PT, UP1, 0x40, 0x0 ;  /* 0x000000000000781c */ /* 0x000fe40003f2e818 */
[----:B------:R-:W-:Y:S02]  /*10860*/  FSEL R210, R125, -INF , !P0 ;  /* 0xff8000007dd27808 */ /* 0x000fe40004000000 */
[----:B------:R-:W-:Y:S02]  /*10870*/  PLOP3.LUT P0, PT, PT, PT, UP0, 0x40, 0x0 ;  /* 0x000000000000781c */ /* 0x000fe40003f0e808 */
[----:B------:R-:W-:-:S02]  /*10880*/  FSEL R191, R35, -INF , !P3 ;  /* 0xff80000023bf7808 */ /* 0x000fc40005800000 */
[----:B------:R-:W-:Y:S02]  /*10890*/  PLOP3.LUT P3, PT, PT, PT, UP0, 0x40, 0x0 ;  /* 0x000000000000781c */ /* 0x000fe40003f6e808 */
[C---:B------:R-:W-:Y:S02]  /*108a0*/  ISETP.GT.AND P4, PT, R3.reuse, 0x58, P2 ;  /* 0x000000580300780c */ /* 0x040fe40001784270 */
[----:B------:R-:W-:Y:S02]  /*108b0*/  ISETP.GT.AND P2, PT, R6, 0x58, P1 ;  /* 0x000000580600780c */ /* 0x000fe40000f44270 */
[----:B------:R-:W-:Y:S01]  /*108c0*/  ISETP.GT.AND P0, PT, R3, 0x59, P0 ;  /* 0x000000590300780c */ /* 0x000fe20000704270 */
[----:B-1----:R-:W-:Y:S01]  /*108d0*/  IMAD.IADD R3, R10, 0x1, R8 ;  /* 0x000000010a037824 */ /* 0x002fe200078e0208 */
[----:B------:R-:W-:Y:S02]  /*108e0*/  ISETP.GT.AND P1, PT, R6, 0x59, P3 ;  /* 0x000000590600780c */ /* 0x000fe40001f24270 */
[----:B------:R-:W-:-:S02]  /*108f0*/  ISETP.LT.OR P3, PT, R7, 0x59, P2 ;  /* 0x000000590700780c */ /* 0x000fc40001761670 */
[C---:B------:R-:W-:Y:S02]  /*10900*/  ISETP.LT.OR P2, PT, R5.reuse, 0x5a, P0 ;  /* 0x0000005a0500780c */ /* 0x040fe40000741670 */
[----:B------:R-:W-:Y:S01]  /*10910*/  PLOP3.LUT P0, PT, PT, PT, UP6, 0x40, 0x0 ;  /* 0x000000000000781c */ /* 0x000fe20003f0e868 */
[----:B------:R-:W-:Y:S01]  /*10920*/  UISETP.NE.AND UP6, UPT, UR36, URZ, UPT ;  /* 0x0000003f2400728c */ /* 0x000fe2000bfc5270 */
[----:B------:R-:W-:Y:S02]  /*10930*/  ISETP.LT.OR P4, PT, R5, 0x59, P4 ;  /* 0x000000590500780c */ /* 0x000fe40002781670 */
[----:B------:R-:W-:Y:S02]  /*10940*/  ISETP.LT.OR P1, PT, R7, 0x5a, P1 ;  /* 0x0000005a0700780c */ /* 0x000fe40000f21670 */
[----:B------:R-:W-:Y:S01]  /*10950*/  IMNMX R5, R3, R11, PT ;  /* 0x0000000b03057217 */ /* 0x000fe20003800200 */
[----:B------:R-:W-:Y:S01]  /*10960*/  IMAD.IADD R3, R12, 0x1, R8 ;  /* 0x000000010c037824 */ /* 0x000fe200078e0208 */
[----:B------:R-:W-:-:S02]  /*10970*/  FSEL R190, R30, -INF , !P3 ;  /* 0xff8000001ebe7808 */ /* 0x000fc40005800000 */
        /* <DEDUP_REMOVED lines=16> */
.L_x_449:
[----:B------:R-:W-:-:S04]  /*10a80*/  MOV R7, c[0x0][0x32c] ;  /* 0x0000cb0000077a02 */ /* 0x000fc80000000f00 */
[----:B------:R-:W-:-:S13]  /*10a90*/  ISETP.NE.AND P0, PT, R7, 0x1, PT ;  /* 0x000000010700780c */ /* 0x000fda0003f05270 */
[----:B------:R-:W-:-:S05]  /*10aa0*/  @P0 IMAD.HI.U32 R7, R6, c[0x0][0x330], RZ ;  /* 0x0000cc0006070a27 */ /* 0x000fca00078e00ff */
[----:B------:R-:W-:Y:S02]  /*10ab0*/  @P0 SHF.R.U32.HI R6, RZ, c[0x0][0x334], R7 ;  /* 0x0000cd00ff060a19 */ /* 0x000fe40000011607 */
.L_x_450:
[----:B------:R-:W-:Y:S05]  /*10ac0*/  BSYNC B0 ;  /* 0x0000000000007941 */ /* 0x000fea0003800000 */
.L_x_448:
[----:B------:R-:W-:-:S05]  /*10ad0*/  IMAD R6, R6, c[0x0][0x32c], R13 ;  /* 0x0000cb0006067a24 */ /* 0x000fca00078e020d */
[----:B------:R-:W-:Y:S02]  /*10ae0*/  IADD3 R7, R6, c[0x0][0x32c], RZ ;  /* 0x0000cb0006077a10 */ /* 0x000fe40007ffe0ff */
[----:B------:R-:W-:Y:S02]  /*10af0*/  IMNMX R3, R3, R6, !PT ;  /* 0x0000000603037217 */ /* 0x000fe40007800200 */
[----:B------:R-:W-:Y:S02]  /*10b00*/  IMNMX R5, R5, R7, PT ;  /* 0x0000000705057217 */ /* 0x000fe40003800200 */
.L_x_447:
[----:B------:R-:W-:Y:S01]  /*10b10*/  FMNMX.FTZ R130, R15, R16, !PT ;  /* 0x000000100f827209 */ /* 0x000fe20007810000 */
[----:B------:R-:W-:Y:S01]  /*10b20*/  UP2UR UR36, UPR, URZ, 0x10 ;  /* 0x000000103f247883 */ /* 0x000fe20008000000 */
[----:B------:R-:W-:Y:S01]  /*10b30*/  STL [R1+0x3c], R225 ;  /* 0x00003ce101007387 */ /* 0x000fe20000100800 */
[----:B------:R-:W-:Y:S01]  /*10b40*/  UISETP.NE.AND UP4, UPT, UR33, URZ, UPT ;  /* 0x0000003f2100728c */ /* 0x000fe2000bf85270 */
[----:B------:R-:W-:Y:S01]  /*10b50*/  FMNMX.FTZ R130, R17, R130, !PT ;  /* 0x0000008211827209 */ /* 0x000fe20007810000 */
[----:B------:R-:W-:Y:S01]  /*10b60*/  UP2UR UR33, UPR, URZ, 0x8 ;  /* 0x000000083f217883 */ /* 0x000fe20008000000 */
[----:B------:R-:W-:Y:S01]  /*10b70*/  STL [R1+0x38], R224 ;  /* 0x000038e001007387 */ /* 0x000fe20000100800 */
[----:B------:R-:W-:Y:S01]  /*10b80*/  UISETP.NE.AND UP3, UPT, UR34, URZ, UPT ;  /* 0x0000003f2200728c */ /* 0x000fe2000bf65270 */
[----:B------:R-:W-:Y:S01]  /*10b90*/  FMNMX.FTZ R130, R19, R130, !PT ;  /* 0x0000008213827209 */ /* 0x000fe20007810000 */
[----:B------:R-:W-:Y:S01]  /*10ba0*/  UP2UR UR34, UPR, URZ, 0x4 ;  /* 0x000000043f227883 */ /* 0x000fe20008000000 */
[----:B------:R-:W-:Y:S01]  /*10bb0*/  PLOP3.LUT P3, PT, PT, PT, UP4, 0x40, 0x0 ;  /* 0x000000000000781c */ /* 0x000fe20003f6e848 */
[----:B------:R-:W-:Y:S01]  /*10bc0*/  UISETP.NE.AND UP2, UPT, UR35, URZ, UPT ;  /* 0x0000003f2300728c */ /* 0x000fe2000bf45270 */
[----:B------:R-:W-:Y:S01]  /*10bd0*/  FMNMX.FTZ R130, R22, R130, !PT ;  /* 0x0000008216827209 */ /* 0x000fe20007810000 */
[----:B------:R-:W-:Y:S01]  /*10be0*/  UP2UR UR35, UPR, URZ, 0x1 ;  /* 0x000000013f237883 */ /* 0x000fe20008000000 */
[----:B------:R-:W-:Y:S01]  /*10bf0*/  PLOP3.LUT P2, PT, PT, PT, UP3, 0x40, 0x0 ;  /* 0x000000000000781c */ /* 0x000fe20003f4e838 */
[----:B------:R-:W-:Y:S01]  /*10c00*/  UISETP.NE.AND UP0, UPT, UR32, URZ, UPT ;  /* 0x0000003f2000728c */ /* 0x000fe2000bf05270 */
[----:B------:R-:W-:Y:S01]  /*10c10*/  FMNMX.FTZ R130, R23, R130, !PT ;  /* 0x0000008217827209 */ /* 0x000fe20007810000 */
[----:B------:R-:W-:Y:S01]  /*10c20*/  UISETP.NE.AND UP3, UPT, UR31, URZ, UPT ;  /* 0x0000003f1f00728c */ /* 0x000fe2000bf65270 */
[----:B------:R-:W-:Y:S01]  /*10c30*/  PLOP3.LUT P0, PT, PT, PT, UP2, 0x40, 0x0 ;  /* 0x000000000000781c */ /* 0x000fe20003f0e828 */
[----:B------:R-:W-:Y:S01]  /*10c40*/  UISETP.NE.AND UP2, UPT, UR30, URZ, UPT ;  /* 0x0000003f1e00728c */ /* 0x000fe2000bf45270 */
[----:B------:R-:W-:Y:S01]  /*10c50*/  FMNMX.FTZ R130, R24, R130, !PT ;  /* 0x0000008218827209 */ /* 0x000fe20007810000 */
[----:B------:R-:W-:Y:S01]  /*10c60*/  UP2UR UR37, UPR, URZ, 0x2 ;  /* 0x000000023f257883 */ /* 0x000fe20008000000 */
[----:B------:R-:W-:Y:S01]  /*10c70*/  ISETP.GT.AND P0, PT, R3, RZ, P0 ;  /* 0x000000ff0300720c */ /* 0x000fe20000704270 */
[----:B------:R-:W-:Y:S01]  /*10c80*/  UISETP.NE.AND UP1, UPT, UR29, URZ, UPT ;  /* 0x0000003f1d00728c */ /* 0x000fe2000bf25270 */
[----:B------:R-:W-:Y:S01]  /*10c90*/  FMNMX.FTZ R130, R26, R130, !PT ;  /* 0x000000821a827209 */ /* 0x000fe20007810000 */
[----:B------:R-:W-:Y:S01]  /*10ca0*/  UISETP.NE.AND UP4, UPT, UR23, URZ, UPT ;  /* 0x0000003f1700728c */ /* 0x000fe2000bf85270 */
[----:B------:R-:W-:Y:S01]  /*10cb0*/  ISETP.LT.OR P0, PT, R5, 0x1, P0 ;  /* 0x000000010500780c */ /* 0x000fe20000701670 */
[----:B------:R-:W-:Y:S01]  /*10cc0*/  STL [R1+0x34], R223 ;  /* 0x000034df01007387 */ /* 0x000fe20000100800 */
[----:B------:R-:W-:Y:S01]  /*10cd0*/  FMNMX.FTZ R130, R38, R130, !PT ;  /* 0x0000008226827209 */ /* 0x000fe20007810000 */
[----:B------:R-:W-:Y:S01]  /*10ce0*/  IMAD.SHL.U32 R217, R0, 0x2, RZ ;  /* 0x0000000200d97824 */ /* 0x000fe200078e00ff */
[----:B------:R-:W-:Y:S01]  /*10cf0*/  FSEL R84, R174, -INF , !P0 ;  /* 0xff800000ae547808 */ /* 0x000fe20004000000 */
[----:B------:R-:W-:Y:S01]  /*10d00*/  STL [R1+0x30], R222 ;  /* 0x000030de01007387 */ /* 0x000fe20000100800 */
[----:B------:R-:W-:Y:S01]  /*10d10*/  FMNMX.FTZ R130, R40, R130, !PT ;  /* 0x0000008228827209 */ /* 0x000fe20007810000 */
[--C-:B------:R-:W-:Y:S01]  /*10d20*/  IMAD R218, R4, 0x2, R217.reuse ;  /* 0x0000000204da7824 */ /* 0x100fe200078e02d9 */
[----:B------:R-:W-:Y:S01]  /*10d30*/  ISETP.GT.AND P0, PT, R3, 0x1, P2 ;  /* 0x000000010300780c */ /* 0x000fe20001704270 */
[----:B------:R-:W-:Y:S01]  /*10d40*/  STL [R1+0x2c], R221 ;  /* 0x00002cdd01007387 */ /* 0x000fe20000100800 */
[----:B------:R-:W-:Y:S01]  /*10d50*/  FMNMX.FTZ R130, R44, R130, !PT ;  /* 0x000000822c827209 */ /* 0x000fe20007810000 */
[----:B------:R-:W-:Y:S01]  /*10d60*/  IMAD R220, R2, 0x2, R217 ;  /* 0x0000000202dc7824 */ /* 0x000fe200078e02d9 */
[----:B------:R-:W-:Y:S01]  /*10d70*/  ISETP.LT.OR P0, PT, R5, 0x2, P0 ;  /* 0x000000020500780c */ /* 0x000fe20000701670 */
[----:B------:R-:W-:Y:S01]  /*10d80*/  STL [R1+0x28], R216 ;  /* 0x000028d801007387 */ /* 0x000fe20000100800 */
[----:B------:R-:W-:-:S02]  /*10d90*/  FMNMX.FTZ R130, R45, R130, !PT ;  /* 0x000000822d827209 */ /* 0x000fc40007810000 */
[----:B------:R-:W-:Y:S01]  /*10da0*/  FSEL R85, R175, -INF , !P0 ;  /* 0xff800000af557808 */ /* 0x000fe20004000000 */
[----:B------:R-:W-:Y:S01]  /*10db0*/  LDSM.16.MT88.4 R72, [R220+0x100] ;  /* 0x00010000dc48783b */ /* 0x000fe20000004200 */
[----:B------:R-:W-:Y:S02]  /*10dc0*/  FMNMX.FTZ R130, R140, R130, !PT ;  /* 0x000000828c827209 */ /* 0x000fe40007810000 */
[----:B------:R-:W-:Y:S01]  /*10dd0*/  ISETP.GT.AND P0, PT, R3, 0x8, P3 ;  /* 0x000000080300780c */ /* 0x000fe20001f04270 */
[----:B------:R-:W-:Y:S01]  /*10de0*/  LDSM.16.MT88.4 R76, [R218+0x100] ;  /* 0x00010000da4c783b */ /* 0x000fe20000004200 */
[----:B------:R-:W-:Y:S02]  /*10df0*/  FMNMX.FTZ R130, R141, R130, !PT ;  /* 0x000000828d827209 */ /* 0x000fe40007810000 */
[----:B------:R-:W-:Y:S01]  /*10e00*/  ISETP.LT.OR P0, PT, R5, 0x9, P0 ;  /* 0x000000090500780c */ /* 0x000fe20000701670 */
[----:B------:R-:W-:Y:S01]  /*10e10*/  LDSM.16.MT88.4 R64, [R217+0x900] ;  /* 0x00090000d940783b */ /* 0x000fe20000004200 */
[----:B------:R-:W-:-:S02]  /*10e20*/  FMNMX.FTZ R130, R144, R130, !PT ;  /* 0x0000008290827209 */ /* 0x000fc40007810000 */
[----:B------:R-:W-:Y:S01]  /*10e30*/  PLOP3.LUT P5, PT, PT, PT, UP0, 0x40, 0x0 ;  /* 0x000000000000781c */ /* 0x000fe20003fae808 */
[----:B------:R-:W-:Y:S01]  /*10e40*/  UISETP.NE.AND UP0, UPT, UR28, URZ, UPT ;  /* 0x0000003f1c00728c */ /* 0x000fe2000bf05270 */
[----:B------:R-:W-:Y:S01]  /*10e50*/  FMNMX.FTZ R130, R145, R130, !PT ;  /* 0x0000008291827209 */ /* 0x000fe20007810000 */
[----:B------:R-:W-:Y:S01]  /*10e60*/  LDSM.16.MT88.4 R60, [R220+0x900] ;  /* 0x00090000dc3c783b */ /* 0x000fe20000004200 */
[----:B------:R-:W-:Y:S02]  /*10e70*/  FSEL R86, R86, -INF , !P0 ;  /* 0xff80000056567808 */ /* 0x000fe40004000000 */
[----:B------:R-:W-:Y:S01]  /*10e80*/  FMNMX.FTZ R130, R146, R130, !PT ;  /* 0x0000008292827209 */ /* 0x000fe20007810000 */
[----:B------:R-:W-:Y:S01]  /*10e90*/  LDSM.16.MT88.4 R56, [R218+0x900] ;  /* 0x00090000da38783b */ /* 0x000fe20000004200 */
[----:B------:R-:W-:Y:S02]  /*10ea0*/  ISETP.GT.AND P0, PT, R3, 0x9, P5 ;  /* 0x000000090300780c */ /* 0x000fe40002f04270 */
[----:B------:R-:W-:-:S02]  /*10eb0*/  FMNMX.FTZ R130, R164, R130, !PT ;  /* 0x00000082a4827209 */ /* 0x000fc40007810000 */
[----:B------:R-:W-:Y:S02]  /*10ec0*/  ISETP.LT.OR P0, PT, R5, 0xa, P0 ;  /* 0x0000000a0500780c */ /* 0x000fe40000701670 */
[----:B------:R-:W-:Y:S02]  /*10ed0*/  FMNMX.FTZ R130, R163, R130, !PT ;  /* 0x00000082a3827209 */ /* 0x000fe40007810000 */
[----:B------:R-:W-:Y:S01]  /*10ee0*/  PLOP3.LUT P4, PT, PT, PT, UP3, 0x40, 0x0 ;  /* 0x000000000000781c */ /* 0x000fe20003f8e838 */
[----:B------:R-:W-:Y:S01]  /*10ef0*/  UISETP.NE.AND UP3, UPT, UR27, URZ, UPT ;  /* 0x0000003f1b00728c */ /* 0x000fe2000bf65270 */
[----:B------:R-:W-:Y:S02]  /*10f00*/  FMNMX.FTZ R130, R167, R130, !PT ;  /* 0x00000082a7827209 */ /* 0x000fe40007810000 */
[----:B------:R-:W-:Y:S02]  /*10f10*/  FSEL R87, R87, -INF , !P0 ;  /* 0xff80000057577808 */ /* 0x000fe40004000000 */
[----:B------:R-:W-:-:S02]  /*10f20*/  FMNMX.FTZ R130, R204, R130, !PT ;  /* 0x00000082cc827209 */ /* 0x000fc40007810000 */
[----:B------:R-:W-:Y:S02]  /*10f30*/  ISETP.GT.AND P0, PT, R3, 0x10, P4 ;  /* 0x000000100300780c */ /* 0x000fe40002704270 */
[----:B------:R-:W-:Y:S02]  /*10f40*/  FMNMX.FTZ R130, R203, R130, !PT ;  /* 0x00000082cb827209 */ /* 0x000fe40007810000 */
[----:B------:R-:W-:Y:S02]  /*10f50*/  ISETP.LT.OR P0, PT, R5, 0x11, P0 ;  /* 0x000000110500780c */ /* 0x000fe40000701670 */
[----:B------:R-:W-:Y:S02]  /*10f60*/  FMNMX.FTZ R130, R202, R130, !PT ;  /* 0x00000082ca827209 */ /* 0x000fe40007810000 */
[----:B------:R-:W-:Y:S02]  /*10f70*/  FSEL R96, R122, -INF , !P0 ;  /* 0xff8000007a607808 */ /* 0x000fe40004000000 */
[----:B------:R-:W-:-:S02]  /*10f80*/  FMNMX.FTZ R130, R201, R130, !PT ;  /* 0x00000082c9827209 */ /* 0x000fc40007810000 */
[----:B------:R-:W-:Y:S01]  /*10f90*/  PLOP3.LUT P2, PT, PT, PT, UP1, 0x40, 0x0 ;  /* 0x000000000000781c */ /* 0x000fe20003f4e818 */
[----:B------:R-:W-:Y:S01]  /*10fa0*/  UISETP.NE.AND UP1, UPT, UR25, URZ, UPT ;  /* 0x0000003f1900728c */ /* 0x000fe2000bf25270 */
[----:B------:R-:W-:Y:S01]  /*10fb0*/  PLOP3.LUT P5, PT, PT, PT, UP0, 0x40, 0x0 ;  /* 0x000000000000781c */ /* 0x000fe20003fae808 */
[----:B------:R-:W1:Y:S01]  /*10fc0*/  SHFL.BFLY PT, R6, R130, 0x2, 0x1f ;  /* 0x0c401f0082067f89 */ /* 0x000e6200000e0000 */
[----:B------:R-:W-:Y:S01]  /*10fd0*/  PLOP3.LUT P3, PT, PT, PT, UP3, 0x40, 0x0 ;  /* 0x000000000000781c */ /* 0x000fe20003f6e838 */
[----:B------:R-:W-:Y:S01]  /*10fe0*/  UISETP.NE.AND UP0, UPT, UR24, URZ, UPT ;  /* 0x0000003f1800728c */ /* 0x000fe2000bf05270 */
[----:B------:R-:W-:Y:S01]  /*10ff0*/  LEA R219, R2, R218, 0x1 ;  /* 0x000000da02db7211 */ /* 0x000fe200078e08ff */
[----:B------:R-:W-:-:S04]  /*11000*/  UISETP.NE.AND UP3, UPT, UR22, URZ, UPT ;  /* 0x0000003f1600728c */ /* 0x000fc8000bf65270 */
[----:B------:R-:W-:Y:S01]  /*11010*/  PLOP3.LUT P4, PT, PT, PT, UP0, 0x40, 0x0 ;  /* 0x000000000000781c */ /* 0x000fe20003f8e808 */
[----:B------:R-:W-:Y:S01]  /*11020*/  UISETP.NE.AND UP0, UPT, UR4, URZ, UPT ;  /* 0x0000003f0400728c */ /* 0x000fe2000bf05270 */
[----:B------:R-:W-:Y:S04]  /*11030*/  LDSM.16.MT88.4 R80, [R219+0x100] ;  /* 0x00010000db50783b */ /* 0x000fe80000004200 */
[----:B------:R-:W-:Y:S04]  /*11040*/  LDSM.16.MT88.4 R52, [R219+0x900] ;  /* 0x00090000db34783b */ /* 0x000fe80000004200 */
[----:B------:R-:W-:Y:S01]  /*11050*/  LDSM.16.MT88.4 R136, [R219+0x1100] ;  /* 0x00110000db88783b */ /* 0x000fe20000004200 */
[----:B-1----:R-:W-:-:S05]  /*11060*/  FMNMX.FTZ R130, R130, R6, !PT ;  /* 0x0000000682827209 */ /* 0x002fca0007810000 */
[----:B------:R-:W1:Y:S02]  /*11070*/  SHFL.BFLY PT, R6, R130, 0x1, 0x1f ;  /* 0x0c201f0082067f89 */ /* 0x000e6400000e0000 */
[----:B-1----:R-:W-:-:S04]  /*11080*/  FMNMX.FTZ R130, R130, R6, !PT ;  /* 0x0000000682827209 */ /* 0x002fc80007810000 */
[C---:B------:R-:W-:Y:S01]  /*11090*/  FSETP.NEU.FTZ.AND P1, PT, R130.reuse, -INF , PT ;  /* 0xff8000008200780b */ /* 0x040fe20003f3d000 */
[----:B------:R-:W-:-:S05]  /*110a0*/  FMUL.FTZ R7, R130, c[0x0][0x2d0] ;  /* 0x0000b40082077a20 */ /* 0x000fca0000410000 */
[----:B------:R-:W-:Y:S02]  /*110b0*/  FSEL R7, R7, RZ, P1 ;  /* 0x000000ff07077208 */ /* 0x000fe40000800000 */
[----:B------:R-:W-:Y:S01]  /*110c0*/  PLOP3.LUT P1, PT, PT, PT, UP2, 0x40, 0x0 ;  /* 0x000000000000781c */ /* 0x000fe20003f2e828 */
[----:B------:R-:W-:Y:S02]  /*110d0*/  UISETP.NE.AND UP2, UPT, UR26, URZ, UPT ;  /* 0x0000003f1a00728c */ /* 0x000fe4000bf45270 */
[----:B------:R-:W-:Y:S01]  /*110e0*/  FFMA.FTZ R9, R17, c[0x0][0x2d0], -R7 ;  /* 0x0000b40011097a23 */ /* 0x000fe20000010807 */
[----:B------:R-:W-:-:S03]  /*110f0*/  ISETP.GT.AND P0, PT, R3, 0x11, P1 ;  /* 0x000000110300780c */ /* 0x000fc60000f04270 */
[----:B------:R-:W-:Y:S01]  /*11100*/  PLOP3.LUT P1, PT, PT, PT, UP2, 0x40, 0x0 ;  /* 0x000000000000781c */ /* 0x000fe20003f2e828 */
[----:B------:R-:W-:Y:S01]  /*11110*/  UISETP.NE.AND UP2, UPT, UR21, URZ, UPT ;  /* 0x0000003f1500728c */ /* 0x000fe2000bf45270 */
[----:B------:R-:W-:Y:S01]  /*11120*/  ISETP.LT.OR P0, PT, R5, 0x12, P0 ;  /* 0x000000120500780c */ /* 0x000fe20000701670 */
[----:B------:R-:W-:Y:S03]  /*11130*/  MUFU.EX2 R216, R9 ;  /* 0x0000000900d87308 */ /* 0x000fe60000000800 */
[----:B------:R-:W-:Y:S02]  /*11140*/  FSEL R97, R123, -INF , !P0 ;  /* 0xff8000007b617808 */ /* 0x000fe40004000000 */
[----:B------:R-:W-:Y:S01]  /*11150*/  ISETP.GT.AND P0, PT, R3, 0x18, P2 ;  /* 0x000000180300780c */ /* 0x000fe20001704270 */
[----:B------:R-:W-:Y:S01]  /*11160*/  LDSM.16.MT88.4 R120, [R220+0x1100] ;  /* 0x00110000dc78783b */ /* 0x000fe20000004200 */
[----:B------:R-:W-:Y:S01]  /*11170*/  PLOP3.LUT P2, PT, PT, PT, UP1, 0x40, 0x0 ;  /* 0x000000000000781c */ /* 0x000fe20003f4e818 */
[----:B------:R-:W-:Y:S01]  /*11180*/  UISETP.NE.AND UP1, UPT, UR20, URZ, UPT ;  /* 0x0000003f1400728c */ /* 0x000fe2000bf25270 */
[----:B------:R-:W-:-:S02]  /*11190*/  ISETP.LT.OR P0, PT, R5, 0x19, P0 ;  /* 0x000000190500780c */ /* 0x000fc40000701670 */
[----:B------:R-:W-:Y:S02]  /*111a0*/  ULDC.64 UR20, c[0x0][0x2c8] ;  /* 0x0000b20000147ab9 */ /* 0x000fe40000000a00 */
[----:B------:R-:W-:Y:S02]  /*111b0*/  FSEL R98, R118, -INF , !P0 ;  /* 0xff80000076627808 */ /* 0x000fe40004000000 */
[----:B------:R-:W-:Y:S02]  /*111c0*/  ISETP.GT.AND P0, PT, R3, 0x19, P5 ;  /* 0x000000190300780c */ /* 0x000fe40002f04270 */
[----:B------:R-:W-:Y:S01]  /*111d0*/  PLOP3.LUT P5, PT, PT, PT, UP0, 0x40, 0x0 ;  /* 0x000000000000781c */ /* 0x000fe20003fae808 */
[----:B------:R-:W-:Y:S01]  /*111e0*/  UISETP.NE.AND UP0, UPT, UR35, URZ, UPT ;  /* 0x0000003f2300728c */ /* 0x000fe2000bf05270 */
[----:B------:R-:W-:-:S04]  /*111f0*/  ISETP.LT.OR P0, PT, R5, 0x1a, P0 ;  /* 0x0000001a0500780c */ /* 0x000fc80000701670 */
        /* <DEDUP_REMOVED lines=19> */
[----:B------:R-:W-:Y:S02]  /*11330*/  ISETP.LT.OR P0, PT, R5, 0x2a, P0 ;  /* 0x0000002a0500780c */ /* 0x000fe40000701670 */
[----:B------:R-:W-:Y:S02]  /*11340*/  P2R R6, PR, RZ, 0x10 ;  /* 0x00000010ff067803 */ /* 0x000fe40000000000 */
[----:B------:R-:W-:-:S02]  /*11350*/  FSEL R162, R111, -INF , !P0 ;  /* 0xff8000006fa27808 */ /* 0x000fc40004000000 */
[----:B------:R-:W-:Y:S02]  /*11360*/  ISETP.GT.AND P0, PT, R3, 0x30, P3 ;  /* 0x000000300300780c */ /* 0x000fe40001f04270 */
[----:B------:R-:W-:Y:S01]  /*11370*/  PLOP3.LUT P3, PT, PT, PT, UP6, 0x40, 0x0 ;  /* 0x000000000000781c */ /* 0x000fe20003f6e868 */
[----:B------:R-:W-:Y:S01]  /*11380*/  UISETP.NE.AND UP6, UPT, UR12, URZ, UPT ;  /* 0x0000003f0c00728c */ /* 0x000fe2000bfc5270 */
[----:B------:R-:W-:Y:S02]  /*11390*/  ISETP.LT.OR P0, PT, R5, 0x31, P0 ;  /* 0x000000310500780c */ /* 0x000fe40000701670 */
[----:B------:R-:W-:Y:S01]  /*113a0*/  PLOP3.LUT P4, PT, PT, PT, UP5, 0x40, 0x0 ;  /* 0x000000000000781c */ /* 0x000fe20003f8e858 */
[----:B------:R-:W-:Y:S01]  /*113b0*/  UISETP.NE.AND UP5, UPT, UR13, URZ, UPT ;  /* 0x0000003f0d00728c */ /* 0x000fe2000bfa5270 */
[----:B------:R-:W-:Y:S02]  /*113c0*/  FSEL R170, R70, -INF , !P0 ;  /* 0xff80000046aa7808 */ /* 0x000fe40004000000 */
[----:B------:R-:W-:-:S02]  /*113d0*/  ISETP.GT.AND P0, PT, R3, 0x31, P1 ;  /* 0x000000310300780c */ /* 0x000fc40000f04270 */
[----:B------:R-:W-:Y:S02]  /*113e0*/  ISETP.NE.AND P1, PT, R6, RZ, PT ;  /* 0x000000ff0600720c */ /* 0x000fe40003f25270 */
[----:B------:R-:W-:Y:S02]  /*113f0*/  FMNMX.FTZ R6, R14, R18, !PT ;  /* 0x000000120e067209 */ /* 0x000fe40007810000 */
[----:B------:R-:W-:Y:S02]  /*11400*/  ISETP.LT.OR P0, PT, R5, 0x32, P0 ;  /* 0x000000320500780c */ /* 0x000fe40000701670 */
[----:B------:R-:W-:Y:S02]  /*11410*/  FMNMX.FTZ R6, R20, R6, !PT ;  /* 0x0000000614067209 */ /* 0x000fe40007810000 */
[----:B------:R-:W-:Y:S02]  /*11420*/  FSEL R171, R71, -INF , !P0 ;  /* 0xff80000047ab7808 */ /* 0x000fe40004000000 */
[----:B------:R-:W-:Y:S01]  /*11430*/  FMNMX.FTZ R6, R21, R6, !PT ;  /* 0x0000000615067209 */ /* 0x000fe20007810000 */
[----:B------:R-:W-:Y:S01]  /*11440*/  LDSM.16.MT88.4 R68, [R217+0x100] ;  /* 0x00010000d944783b */ /* 0x000fe20000004200 */
[----:B------:R-:W-:-:S02]  /*11450*/  ISETP.GT.AND P0, PT, R3, 0x38, P2 ;  /* 0x000000380300780c */ /* 0x000fc40001704270 */
[----:B------:R-:W-:Y:S02]  /*11460*/  FMNMX.FTZ R6, R25, R6, !PT ;  /* 0x0000000619067209 */ /* 0x000fe40007810000 */
[----:B------:R-:W-:Y:S02]  /*11470*/  ISETP.LT.OR P0, PT, R5, 0x39, P0 ;  /* 0x000000390500780c */ /* 0x000fe40000701670 */
[----:B------:R-:W-:Y:S02]  /*11480*/  FMNMX.FTZ R6, R27, R6, !PT ;  /* 0x000000061b067209 */ /* 0x000fe40007810000 */
[----:B------:R-:W-:Y:S02]  /*11490*/  FSEL R188, R106, -INF , !P0 ;  /* 0xff8000006abc7808 */ /* 0x000fe40004000000 */
[----:B------:R-:W-:Y:S02]  /*114a0*/  FMNMX.FTZ R6, R36, R6, !PT ;  /* 0x0000000624067209 */ /* 0x000fe40007810000 */
[----:B------:R-:W-:-:S02]  /*114b0*/  ISETP.GT.AND P0, PT, R3, 0x39, P1 ;  /* 0x000000390300780c */ /* 0x000fc40000f04270 */
[----:B------:R-:W-:Y:S02]  /*114c0*/  FMNMX.FTZ R6, R37, R6, !PT ;  /* 0x0000000625067209 */ /* 0x000fe40007810000 */
[----:B------:R-:W-:Y:S02]  /*114d0*/  ISETP.LT.OR P2, PT, R5, 0x3a, P0 ;  /* 0x0000003a0500780c */ /* 0x000fe40000741670 */
[----:B------:R-:W-:Y:S02]  /*114e0*/  FMNMX.FTZ R6, R88, R6, !PT ;  /* 0x0000000658067209 */ /* 0x000fe40007810000 */
[----:B------:R-:W-:Y:S02]  /*114f0*/  ISETP.GT.AND P1, PT, R3, 0x40, P5 ;  /* 0x000000400300780c */ /* 0x000fe40002f24270 */
[----:B------:R-:W-:Y:S02]  /*11500*/  FMNMX.FTZ R6, R89, R6, !PT ;  /* 0x0000000659067209 */ /* 0x000fe40007810000 */
[----:B------:R-:W-:-:S02]  /*11510*/  ISETP.GT.AND P0, PT, R3, 0x41, P3 ;  /* 0x000000410300780c */ /* 0x000fc40001f04270 */
[----:B------:R-:W-:Y:S02]  /*11520*/  FMNMX.FTZ R6, R90, R6, !PT ;  /* 0x000000065a067209 */ /* 0x000fe40007810000 */
[----:B------:R-:W-:Y:S02]  /*11530*/  FSEL R183, R107, -INF , !P2 ;  /* 0xff8000006bb77808 */ /* 0x000fe40005000000 */
[----:B------:R-:W-:Y:S02]  /*11540*/  FMNMX.FTZ R6, R92, R6, !PT ;  /* 0x000000065c067209 */ /* 0x000fe40007810000 */
[----:B------:R-:W-:Y:S02]  /*11550*/  ISETP.LT.OR P2, PT, R5, 0x41, P1 ;  /* 0x000000410500780c */ /* 0x000fe40000f41670 */
[----:B------:R-:W-:Y:S02]  /*11560*/  FMNMX.FTZ R6, R131, R6, !PT ;  /* 0x0000000683067209 */ /* 0x000fe40007810000 */
[----:B------:R-:W-:-:S02]  /*11570*/  ISETP.LT.OR P1, PT, R5, 0x42, P0 ;  /* 0x000000420500780c */ /* 0x000fc40000721670 */
[----:B------:R-:W-:Y:S02]  /*11580*/  FMNMX.FTZ R6, R149, R6, !PT ;  /* 0x0000000695067209 */ /* 0x000fe40007810000 */
[----:B------:R-:W-:Y:S02]  /*11590*/  PLOP3.LUT P0, PT, PT, PT, UP4, 0x40, 0x0 ;  /* 0x000000000000781c */ /* 0x000fe40003f0e848 */
[----:B------:R-:W-:Y:S02]  /*115a0*/  FMNMX.FTZ R6, R148, R6, !PT ;  /* 0x0000000694067209 */ /* 0x000fe40007810000 */
[----:B------:R-:W-:Y:S02]  /*115b0*/  ISETP.GT.AND P0, PT, R3, 0x49, P0 ;  /* 0x000000490300780c */ /* 0x000fe40000704270 */
[----:B------:R-:W-:Y:S02]  /*115c0*/  FMNMX.FTZ R6, R150, R6, !PT ;  /* 0x0000000696067209 */ /* 0x000fe40007810000 */
[----:B------:R-:W-:-:S02]  /*115d0*/  ISETP.LT.OR P0, PT, R5, 0x4a, P0 ;  /* 0x0000004a0500780c */ /* 0x000fc40000701670 */
[----:B------:R-:W-:Y:S02]  /*115e0*/  FMNMX.FTZ R6, R152, R6, !PT ;  /* 0x0000000698067209 */ /* 0x000fe40007810000 */
[----:B------:R-:W-:Y:S02]  /*115f0*/  FSEL R194, R103, -INF , !P0 ;  /* 0xff80000067c27808 */ /* 0x000fe40004000000 */
[----:B------:R-:W-:Y:S02]  /*11600*/  FMNMX.FTZ R6, R154, R6, !PT ;  /* 0x000000069a067209 */ /* 0x000fe40007810000 */
[----:B------:R-:W-:Y:S02]  /*11610*/  FSEL R197, R135, -INF , !P1 ;  /* 0xff80000087c57808 */ /* 0x000fe40004800000 */
[----:B------:R-:W-:Y:S02]  /*11620*/  FMNMX.FTZ R6, R160, R6, !PT ;  /* 0x00000006a0067209 */ /* 0x000fe40007810000 */
[----:B------:R-:W-:-:S02]  /*11630*/  ISETP.GT.AND P1, PT, R3, 0x48, P4 ;  /* 0x000000480300780c */ /* 0x000fc40002724270 */
[----:B------:R-:W-:Y:S02]  /*11640*/  FMNMX.FTZ R6, R161, R6, !PT ;  /* 0x00000006a1067209 */ /* 0x000fe40007810000 */
[----:B------:R-:W-:Y:S02]  /*11650*/  ISETP.LT.OR P1, PT, R5, 0x49, P1 ;  /* 0x000000490500780c */ /* 0x000fe40000f21670 */
[----:B------:R-:W-:Y:S02]  /*11660*/  FMNMX.FTZ R6, R192, R6, !PT ;  /* 0x00000006c0067209 */ /* 0x000fe40007810000 */
[----:B------:R-:W-:Y:S02]  /*11670*/  FSEL R196, R134, -INF , !P2 ;  /* 0xff80000086c47808 */ /* 0x000fe40005000000 */
[----:B------:R-:W-:Y:S01]  /*11680*/  FMNMX.FTZ R6, R191, R6, !PT ;  /* 0x00000006bf067209 */ /* 0x000fe20007810000 */
[----:B------:R-:W-:Y:S01]  /*11690*/  LDSM.16.MT88.4 R132, [R218+0x1100] ;  /* 0x00110000da84783b */ /* 0x000fe20000004200 */
[----:B------:R-:W-:-:S02]  /*116a0*/  FSEL R193, R102, -INF , !P1 ;  /* 0xff80000066c17808 */ /* 0x000fc40004800000 */
[----:B------:R-:W-:Y:S02]  /*116b0*/  FMNMX.FTZ R6, R190, R6, !PT ;  /* 0x00000006be067209 */ /* 0x000fe40007810000 */
[----:B------:R-:W-:Y:S02]  /*116c0*/  PLOP3.LUT P2, PT, PT, PT, UP3, 0x40, 0x0 ;  /* 0x000000000000781c */ /* 0x000fe40003f4e838 */
[----:B------:R-:W-:Y:S02]  /*116d0*/  FMNMX.FTZ R6, R189, R6, !PT ;  /* 0x00000006bd067209 */ /* 0x000fe40007810000 */
[----:B------:R-:W-:Y:S02]  /*116e0*/  PLOP3.LUT P1, PT, PT, PT, UP2, 0x40, 0x0 ;  /* 0x000000000000781c */ /* 0x000fe40003f2e828 */
[----:B------:R-:W-:Y:S01]  /*116f0*/  PLOP3.LUT P3, PT, PT, PT, UP0, 0x40, 0x0 ;  /* 0x000000000000781c */ /* 0x000fe20003f6e808 */
[----:B------:R-:W1:Y:S01]  /*11700*/  SHFL.BFLY PT, R8, R6, 0x2, 0x1f ;  /* 0x0c401f0006087f89 */ /* 0x000e6200000e0000 */
[----:B------:R-:W-:-:S02]  /*11710*/  ISETP.GT.AND P4, PT, R3, 0x50, P2 ;  /* 0x000000500300780c */ /* 0x000fc40001784270 */
[----:B------:R-:W-:-:S04]  /*11720*/  ISETP.GT.AND P2, PT, R3, 0x51, P1 ;  /* 0x000000510300780c */ /* 0x000fc80000f44270 */
[----:B------:R-:W-:-:S04]  /*11730*/  ISETP.LT.OR P2, PT, R5, 0x52, P2 ;  /* 0x000000520500780c */ /* 0x000fc80001741670 */
[----:B------:R-:W-:Y:S02]  /*11740*/  FSEL R185, R127, -INF , !P2 ;  /* 0xff8000007fb97808 */ /* 0x000fe40005000000 */
[----:B-1----:R-:W-:Y:S01]  /*11750*/  FMNMX.FTZ R6, R6, R8, !PT ;  /* 0x0000000806067209 */ /* 0x002fe20007810000 */
[----:B------:R-:W-:-:S04]  /*11760*/  FFMA.FTZ R8, R15, c[0x0][0x2d0], -R7 ;  /* 0x0000b4000f087a23 */ /* 0x000fc80000010807 */
[----:B------:R-:W1:Y:S01]  /*11770*/  SHFL.BFLY PT, R129, R6, 0x1, 0x1f ;  /* 0x0c201f0006817f89 */ /* 0x000e6200000e0000 */
[----:B------:R2:W-:Y:S02]  /*11780*/  MUFU.EX2 R238, R8 ;  /* 0x0000000800ee7308 */ /* 0x0005e40000000800 */
[----:B--2---:R-:W-:-:S04]  /*11790*/  FMNMX.FTZ R8, R91, R93, !PT ;  /* 0x0000005d5b087209 */ /* 0x004fc80007810000 */
[----:B------:R-:W-:Y:S02]  /*117a0*/  FMNMX.FTZ R8, R94, R8, !PT ;  /* 0x000000085e087209 */ /* 0x000fe40007810000 */
[----:B-1----:R-:W-:Y:S01]  /*117b0*/  FMNMX.FTZ R129, R6, R129, !PT ;  /* 0x0000008106817209 */ /* 0x002fe20007810000 */
[--C-:B------:R-:W-:Y:S01]  /*117c0*/  FFMA.FTZ R6, R16, c[0x0][0x2d0], -R7.reuse ;  /* 0x0000b40010067a23 */ /* 0x100fe20000010807 */
[----:B------:R-:W-:Y:S01]  /*117d0*/  FMNMX.FTZ R9, R95, R8, !PT ;  /* 0x000000085f097209 */ /* 0x000fe20007810000 */
[----:B------:R-:W-:Y:S01]  /*117e0*/  FFMA.FTZ R8, R19, c[0x0][0x2d0], -R7 ;  /* 0x0000b40013087a23 */ /* 0x000fe20000010807 */
[----:B------:R-:W-:Y:S01]  /*117f0*/  FSETP.NEU.FTZ.AND P0, PT, R129, -INF , PT ;  /* 0xff8000008100780b */ /* 0x000fe20003f1d000 */
[----:B------:R1:W-:Y:S01]  /*11800*/  MUFU.EX2 R214, R6 ;  /* 0x0000000600d67308 */ /* 0x0003e20000000800 */
[----:B------:R-:W-:-:S04]  /*11810*/  FMNMX.FTZ R9, R112, R9, !PT ;  /* 0x0000000970097209 */ /* 0x000fc80007810000 */
[----:B------:R-:W-:Y:S02]  /*11820*/  FMNMX.FTZ R0, R113, R9, !PT ;  /* 0x0000000971007209 */ /* 0x000fe40007810000 */
[----:B------:R-:W-:Y:S01]  /*11830*/  FMNMX.FTZ R9, R84, R85, !PT ;  /* 0x0000005554097209 */ /* 0x000fe20007810000 */
[----:B------:R2:W3:Y:S01]  /*11840*/  MUFU.EX2 R240, R8 ;  /* 0x0000000800f07308 */ /* 0x0004e20000000800 */
[----:B------:R-:W-:Y:S02]  /*11850*/  FMNMX.FTZ R0, R114, R0, !PT ;  /* 0x0000000072007209 */ /* 0x000fe40007810000 */
[----:B------:R-:W-:Y:S02]  /*11860*/  FMNMX.FTZ R9, R86, R9, !PT ;  /* 0x0000000956097209 */ /* 0x000fe40007810000 */
[----:B------:R-:W-:Y:S02]  /*11870*/  FMNMX.FTZ R0, R115, R0, !PT ;  /* 0x0000000073007209 */ /* 0x000fe40007810000 */
[----:B------:R-:W-:Y:S01]  /*11880*/  FMNMX.FTZ R9, R87, R9, !PT ;  /* 0x0000000957097209 */ /* 0x000fe20007810000 */
[----:B-1----:R-:W-:Y:S01]  /*11890*/  FMUL.FTZ R6, R129, c[0x0][0x2d0] ;  /* 0x0000b40081067a20 */ /* 0x002fe20000410000 */
[----:B------:R-:W-:-:S02]  /*118a0*/  FMNMX.FTZ R0, R165, R0, !PT ;  /* 0x00000000a5007209 */ /* 0x000fc40007810000 */
[----:B------:R-:W-:Y:S02]  /*118b0*/  FMNMX.FTZ R9, R96, R9, !PT ;  /* 0x0000000960097209 */ /* 0x000fe40007810000 */
[----:B------:R-:W-:Y:S02]  /*118c0*/  FSEL R6, R6, RZ, P0 ;  /* 0x000000ff06067208 */ /* 0x000fe40000000000 */
[----:B------:R-:W-:Y:S02]  /*118d0*/  FMNMX.FTZ R0, R166, R0, !PT ;  /* 0x00000000a6007209 */ /* 0x000fe40007810000 */
[----:B------:R-:W-:Y:S01]  /*118e0*/  FMNMX.FTZ R4, R97, R9, !PT ;  /* 0x0000000961047209 */ /* 0x000fe20007810000 */
[----:B--2---:R-:W-:Y:S01]  /*118f0*/  FFMA.FTZ R8, R14, c[0x0][0x2d0], -R6 ;  /* 0x0000b4000e087a23 */ /* 0x004fe20000010806 */
[----:B------:R-:W-:Y:S02]  /*11900*/  FMNMX.FTZ R0, R168, R0, !PT ;  /* 0x00000000a8007209 */ /* 0x000fe40007810000 */
[----:B------:R-:W-:Y:S01]  /*11910*/  PLOP3.LUT P0, PT, PT, PT, UP1, 0x40, 0x0 ;  /* 0x000000000000781c */ /* 0x000fe20003f0e818 */
[----:B------:R1:W-:Y:S01]  /*11920*/  MUFU.EX2 R223, R8 ;  /* 0x0000000800df7308 */ /* 0x0003e20000000800 */
[----:B------:R-:W-:-:S02]  /*11930*/  FMNMX.FTZ R0, R169, R0, !PT ;  /* 0x00000000a9007209 */ /* 0x000fc40007810000 */
[----:B------:R-:W-:Y:S02]  /*11940*/  ISETP.GT.AND P1, PT, R3, 0x58, P0 ;  /* 0x000000580300780c */ /* 0x000fe40000724270 */
[----:B------:R-:W-:Y:S02]  /*11950*/  FMNMX.FTZ R0, R199, R0, !PT ;  /* 0x00000000c7007209 */ /* 0x000fe40007810000 */
[----:B------:R-:W-:Y:S02]  /*11960*/  ISETP.GT.AND P0, PT, R3, 0x59, P3 ;  /* 0x000000590300780c */ /* 0x000fe40001f04270 */
[----:B------:R-:W-:Y:S02]  /*11970*/  FMNMX.FTZ R0, R198, R0, !PT ;  /* 0x00000000c6007209 */ /* 0x000fe40007810000 */
[----:B------:R-:W-:Y:S02]  /*11980*/  ISETP.LT.OR P3, PT, R5, 0x51, P4 ;  /* 0x000000510500780c */ /* 0x000fe40002761670 */
[----:B------:R-:W-:-:S02]  /*11990*/  FMNMX.FTZ R0, R195, R0, !PT ;  /* 0x00000000c3007209 */ /* 0x000fc40007810000 */
[----:B------:R-:W-:Y:S01]  /*119a0*/  FSEL R184, R126, -INF , !P3 ;  /* 0xff8000007eb87808 */ /* 0x000fe20005800000 */
[--C-:B-1----:R-:W-:Y:S01]  /*119b0*/  FFMA.FTZ R8, R18, c[0x0][0x2d0], -R6.reuse ;  /* 0x0000b40012087a23 */ /* 0x102fe20000010806 */
[C---:B------:R-:W-:Y:S01]  /*119c0*/  ISETP.LT.OR P1, PT, R5.reuse, 0x59, P1 ;  /* 0x000000590500780c */ /* 0x040fe20000f21670 */
[----:B------:R-:W-:Y:S01]  /*119d0*/  LDSM.16.MT88.4 R124, [R217+0x1100] ;  /* 0x00110000d97c783b */ /* 0x000fe20000004200 */
[----:B------:R-:W-:Y:S01]  /*119e0*/  ISETP.LT.OR P0, PT, R5, 0x5a, P0 ;  /* 0x0000005a0500780c */ /* 0x000fe20000701670 */
[----:B------:R1:W2:Y:S01]  /*119f0*/  MUFU.EX2 R224, R8 ;  /* 0x0000000800e07308 */ /* 0x0002a20000000800 */
[----:B------:R-:W-:Y:S02]  /*11a00*/  FSEL R186, R186, -INF , !P1 ;  /* 0xff800000baba7808 */ /* 0x000fe40004800000 */
[----:B------:R-:W-:Y:S02]  /*11a10*/  FSEL R187, R187, -INF , !P0 ;  /* 0xff800000bbbb7808 */ /* 0x000fe40004000000 */
[----:B---3--:R-:W-:Y:S01]  /*11a20*/  F2FP.BF16.PACK_AB R10, R240, R216 ;  /* 0x000000d8f00a723e */ /* 0x008fe200000010ff */
[----:B-1----:R-:W-:Y:S01]  /*11a30*/  FFMA.FTZ R8, R20, c[0x0][0x2d0], -R6 ;  /* 0x0000b40014087a23 */ /* 0x002fe20000010806 */
[----:B--2---:R-:W-:-:S03]  /*11a40*/  F2FP.BF16.PACK_AB R9, R224, R223 ;  /* 0x000000dfe009723e */ /* 0x004fc600000010ff */
[----:B------:R1:W-:Y:S02]  /*11a50*/  MUFU.EX2 R239, R8 ;  /* 0x0000000800ef7308 */ /* 0x0003e40000000800 */
[----:B-1----:R-:W-:Y:S01]  /*11a60*/  FMNMX.FTZ R8, R98, R4, !PT ;  /* 0x0000000462087209 */ /* 0x002fe20007810000 */
[----:B------:R-:W-:-:S03]  /*11a70*/  FFMA.FTZ R4, R21, c[0x0][0x2d0], -R6 ;  /* 0x0000b40015047a23 */ /* 0x000fc60000010806 */
[----:B------:R-:W-:Y:S02]  /*11a80*/  FMNMX.FTZ R2, R99, R8, !PT ;  /* 0x0000000863027209 */ /* 0x000fe40007810000 */
[----:B------:R1:W2:Y:S01]  /*11a90*/  MUFU.EX2 R215, R4 ;  /* 0x0000000400d77308 */ /* 0x0002a20000000800 */
[----:B------:R-:W-:Y:S02]  /*11aa0*/  F2FP.BF16.PACK_AB R8, R214, R238 ;  /* 0x000000eed608723e */ /* 0x000fe400000010ff */
[----:B------:R-:W-:-:S04]  /*11ab0*/  FMNMX.FTZ R2, R151, R2, !PT ;  /* 0x0000000297027209 */ /* 0x000fc80007810000 */
[----:B------:R-:W-:-:S04]  /*11ac0*/  FMNMX.FTZ R2, R153, R2, !PT ;  /* 0x0000000299027209 */ /* 0x000fc80007810000 */
[----:B------:R-:W-:Y:S02]  /*11ad0*/  FMNMX.FTZ R3, R155, R2, !PT ;  /* 0x000000029b037209 */ /* 0x000fe40007810000 */
[----:B------:R-:W-:Y:S01]  /*11ae0*/  FMNMX.FTZ R2, R200, R0, !PT ;  /* 0x00000000c8027209 */ /* 0x000fe20007810000 */
[--C-:B------:R-:W-:Y:S01]  /*11af0*/  FFMA.FTZ R0, R23, c[0x0][0x2d0], -R7.reuse ;  /* 0x0000b40017007a23 */ /* 0x100fe20000010807 */
[----:B------:R-:W-:Y:S01]  /*11b00*/  FMNMX.FTZ R3, R162, R3, !PT ;  /* 0x00000003a2037209 */ /* 0x000fe20007810000 */
[----:B-1----:R-:W-:Y:S01]  /*11b10*/  FFMA.FTZ R4, R22, c[0x0][0x2d0], -R7 ;  /* 0x0000b40016047a23 */ /* 0x002fe20000010807 */
[----:B------:R-:W-:Y:S01]  /*11b20*/  FMNMX.FTZ R2, R212, R2, !PT ;  /* 0x00000002d4027209 */ /* 0x000fe20007810000 */
[----:B------:R1:W-:Y:S01]  /*11b30*/  MUFU.EX2 R178, R0 ;  /* 0x0000000000b27308 */ /* 0x0003e20000000800 */
[----:B------:R-:W-:Y:S02]  /*11b40*/  FMNMX.FTZ R3, R170, R3, !PT ;  /* 0x00000003aa037209 */ /* 0x000fe40007810000 */
[----:B------:R-:W-:-:S02]  /*11b50*/  FMNMX.FTZ R2, R208, R2, !PT ;  /* 0x00000002d0027209 */ /* 0x000fc40007810000 */
[----:B------:R-:W-:Y:S02]  /*11b60*/  FMNMX.FTZ R3, R171, R3, !PT ;  /* 0x00000003ab037209 */ /* 0x000fe40007810000 */
[----:B--2---:R-:W-:Y:S01]  /*11b70*/  F2FP.BF16.PACK_AB R11, R215, R239 ;  /* 0x000000efd70b723e */ /* 0x004fe200000010ff */
[----:B------:R-:W2:Y:S01]  /*11b80*/  MUFU.EX2 R156, R4 ;  /* 0x00000004009c7308 */ /* 0x000ea20000000800 */
[----:B------:R-:W-:-:S04]  /*11b90*/  FMNMX.FTZ R3, R188, R3, !PT ;  /* 0x00000003bc037209 */ /* 0x000fc80007810000 */
[----:B------:R-:W-:Y:S01]  /*11ba0*/  FMNMX.FTZ R3, R183, R3, !PT ;  /* 0x00000003b7037209 */ /* 0x000fe20007810000 */
[C---:B------:R-:W-:Y:S01]  /*11bb0*/  HMMA.16816.F32.BF16 R32, R8.reuse, R68, RZ ;  /* 0x000000440820723c */ /* 0x040fe200000418ff */
[----:B-1----:R-:W-:Y:S02]  /*11bc0*/  FFMA.FTZ R0, R24, c[0x0][0x2d0], -R7 ;  /* 0x0000b40018007a23 */ /* 0x002fe40000010807 */
[----:B------:R-:W-:Y:S02]  /*11bd0*/  FMNMX.FTZ R3, R196, R3, !PT ;  /* 0x00000003c4037209 */ /* 0x000fe40007810000 */
[----:B------:R1:W-:Y:S02]  /*11be0*/  MUFU.EX2 R245, R0 ;  /* 0x0000000000f57308 */ /* 0x0003e40000000800 */
[----:B------:R-:W-:Y:S01]  /*11bf0*/  FMNMX.FTZ R3, R197, R3, !PT ;  /* 0x00000003c5037209 */ /* 0x000fe20007810000 */
[----:B------:R-:W-:Y:S01]  /*11c00*/  HMMA.16816.F32.BF16 R28, R8, R72, RZ ;  /* 0x00000048081c723c */ /* 0x000fe200000418ff */
[----:B--2---:R-:W-:-:S02]  /*11c10*/  F2FP.BF16.PACK_AB R12, R178, R156 ;  /* 0x0000009cb20c723e */ /* 0x004fc400000010ff */
[----:B------:R-:W-:-:S04]  /*11c20*/  FMNMX.FTZ R3, R193, R3, !PT ;  /* 0x00000003c1037209 */ /* 0x000fc80007810000 */
[----:B------:R-:W-:Y:S01]  /*11c30*/  FMNMX.FTZ R3, R194, R3, !PT ;  /* 0x00000003c2037209 */ /* 0x000fe20007810000 */
[C---:B------:R-:W-:Y:S03]  /*11c40*/  HMMA.16816.F32.BF16 R16, R8.reuse, R80, RZ ;  /* 0x000000500810723c */ /* 0x040fe600000418ff */
[----:B------:R-:W-:Y:S02]  /*11c50*/  FMNMX.FTZ R3, R184, R3, !PT ;  /* 0x00000003b8037209 */ /* 0x000fe40007810000 */
[----:B-1----:R-:W-:Y:S01]  /*11c60*/  FMNMX.FTZ R0, R211, R2, !PT ;  /* 0x00000002d3007209 */ /* 0x002fe20007810000 */
[----:B------:R-:W-:Y:S01]  /*11c70*/  FFMA.FTZ R2, R26, c[0x0][0x2d0], -R7 ;  /* 0x0000b4001a027a23 */ /* 0x000fe20000010807 */
[----:B------:R-:W-:Y:S01]  /*11c80*/  FMNMX.FTZ R3, R185, R3, !PT ;  /* 0x00000003b9037209 */ /* 0x000fe20007810000 */
[----:B------:R-:W-:Y:S01]  /*11c90*/  HMMA.16816.F32.BF16 R20, R8, R70, RZ ;  /* 0x000000460814723c */ /* 0x000fe200000418ff */
[----:B------:R-:W-:Y:S01]  /*11ca0*/  FMNMX.FTZ R0, R205, R0, !PT ;  /* 0x00000000cd007209 */ /* 0x000fe20007810000 */
[----:B------:R1:W2:Y:S01]  /*11cb0*/  MUFU.EX2 R247, R2 ;  /* 0x0000000200f77308 */ /* 0x0002a20000000800 */
[----:B------:R-:W-:-:S02]  /*11cc0*/  FMNMX.FTZ R3, R186, R3, !PT ;  /* 0x00000003ba037209 */ /* 0x000fc40007810000 */
[----:B------:R-:W-:Y:S02]  /*11cd0*/  FMNMX.FTZ R0, R207, R0, !PT ;  /* 0x00000000cf007209 */ /* 0x000fe40007810000 */
[----:B------:R-:W-:Y:S02]  /*11ce0*/  FMNMX.FTZ R3, R187, R3, !PT ;  /* 0x00000003bb037209 */ /* 0x000fe40007810000 */
[----:B------:R-:W-:-:S03]  /*11cf0*/  FMNMX.FTZ R0, R210, R0, !PT ;  /* 0x00000000d2007209 */ /* 0x000fc60007810000 */
[----:B------:R-:W3:Y:S01]  /*11d00*/  SHFL.BFLY PT, R5, R3, 0x2, 0x1f ;  /* 0x0c401f0003057f89 */ /* 0x000ee200000e0000 */
[----:B------:R-:W-:-:S04]  /*11d10*/  FMNMX.FTZ R0, R206, R0, !PT ;  /* 0x00000000ce007209 */ /* 0x000fc80007810000 */
[----:B------:R-:W-:Y:S01]  /*11d20*/  FMNMX.FTZ R0, R209, R0, !PT ;  /* 0x00000000d1007209 */ /* 0x000fe20007810000 */
[----:B-1----:R-:W-:Y:S01]  /*11d30*/  FFMA.FTZ R2, R25, c[0x0][0x2d0], -R6 ;  /* 0x0000b40019027a23 */ /* 0x002fe20000010806 */
[----:B--2---:R-:W-:-:S03]  /*11d40*/  F2FP.BF16.PACK_AB R14, R247, R245 ;  /* 0x000000f5f70e723e */ /* 0x004fc600000010ff */
[----:B------:R-:W1:Y:S01]  /*11d50*/  SHFL.BFLY PT, R4, R0, 0x2, 0x1f ;  /* 0x0c401f0000047f89 */ /* 0x000e6200000e0000 */
[----:B------:R2:W-:Y:S01]  /*11d60*/  MUFU.EX2 R173, R2 ;  /* 0x0000000200ad7308 */ /* 0x0005e20000000800 */
[----:B---3--:R-:W-:Y:S01]  /*11d70*/  FMNMX.FTZ R3, R3, R5, !PT ;  /* 0x0000000503037209 */ /* 0x008fe20007810000 */
[----:B--2---:R-:W-:-:S04]  /*11d80*/  FFMA.FTZ R2, R27, c[0x0][0x2d0], -R6 ;  /* 0x0000b4001b027a23 */ /* 0x004fc80000010806 */
[----:B------:R-:W2:Y:S01]  /*11d90*/  SHFL.BFLY PT, R5, R3, 0x1, 0x1f ;  /* 0x0c201f0003057f89 */ /* 0x000ea200000e0000 */
[----:B------:R-:W-:Y:S01]  /*11da0*/  HMMA.16816.F32.BF16 R24, R8, R76, RZ ;  /* 0x0000004c0818723c */ /* 0x000fe200000418ff */
[----:B------:R3:W4:Y:S01]  /*11db0*/  MUFU.EX2 R244, R2 ;  /* 0x0000000200f47308 */ /* 0x0007220000000800 */
[----:B-1----:R-:W-:-:S05]  /*11dc0*/  FMNMX.FTZ R0, R0, R4, !PT ;  /* 0x0000000400007209 */ /* 0x002fca0007810000 */
[----:B------:R-:W1:Y:S01]  /*11dd0*/  SHFL.BFLY PT, R4, R0, 0x1, 0x1f ;  /* 0x0c201f0000047f89 */ /* 0x000e6200000e0000 */
[----:B---3--:R-:W-:Y:S01]  /*11de0*/  FFMA.FTZ R2, R36, c[0x0][0x2d0], -R6 ;  /* 0x0000b40024027a23 */ /* 0x008fe20000010806 */
[----:B----4-:R-:W-:-:S03]  /*11df0*/  F2FP.BF16.PACK_AB R13, R244, R173 ;  /* 0x000000adf40d723e */ /* 0x010fc600000010ff */
[----:B------:R3:W-:Y:S01]  /*11e00*/  MUFU.EX2 R143, R2 ;  /* 0x00000002008f7308 */ /* 0x0007e20000000800 */
[----:B--2---:R-:W-:Y:S01]  /*11e10*/  FMNMX.FTZ R3, R5, R3, !PT ;  /* 0x0000000305037209 */ /* 0x004fe20007810000 */
[----:B------:R-:W-:Y:S01]  /*11e20*/  IMAD.MOV.U32 R5, RZ, RZ, R178 ;  /* 0x000000ffff057224 */ /* 0x000fe200078e00b2 */
[----:B-1----:R-:W-:Y:S01]  /*11e30*/  FMNMX.FTZ R128, R0, R4, !PT ;  /* 0x0000000400807209 */ /* 0x002fe20007810000 */
[--C-:B------:R-:W-:Y:S02]  /*11e40*/  FFMA.FTZ R0, R90, c[0x0][0x2d0], -R6.reuse ;  /* 0x0000b4005a007a23 */ /* 0x100fe40000010806 */
[--C-:B---3--:R-:W-:Y:S01]  /*11e50*/  FFMA.FTZ R2, R37, c[0x0][0x2d0], -R6.reuse ;  /* 0x0000b40025027a23 */ /* 0x108fe20000010806 */
[----:B------:R-:W-:Y:S01]  /*11e60*/  FSETP.NEU.FTZ.AND P0, PT, R128, -INF , PT ;  /* 0xff8000008000780b */ /* 0x000fe20003f1d000 */
[----:B------:R1:W-:Y:S08]  /*11e70*/  MUFU.EX2 R246, R0 ;  /* 0x0000000000f67308 */ /* 0x0003f00000000800 */
[----:B------:R2:W3:Y:S01]  /*11e80*/  MUFU.EX2 R157, R2 ;  /* 0x00000002009d7308 */ /* 0x0004e20000000800 */
[----:B-1----:R-:W-:-:S07]  /*11e90*/  FFMA.FTZ R0, R92, c[0x0][0x2d0], -R6 ;  /* 0x0000b4005c007a23 */ /* 0x002fce0000010806 */
[----:B------:R-:W-:Y:S01]  /*11ea0*/  MUFU.EX2 R213, R0 ;  /* 0x0000000000d57308 */ /* 0x000fe20000000800 */
[--C-:B--2---:R-:W-:Y:S01]  /*11eb0*/  FFMA.FTZ R2, R38, c[0x0][0x2d0], -R7.reuse ;  /* 0x0000b40026027a23 */ /* 0x104fe20000010807 */
[----:B---3--:R-:W-:Y:S01]  /*11ec0*/  F2FP.BF16.PACK_AB R15, R157, R143 ;  /* 0x0000008f9d0f723e */ /* 0x008fe200000010ff */
[----:B------:R-:W-:Y:S05]  /*11ed0*/  HMMA.16816.F32.BF16 R36, R8, R74, RZ ;  /* 0x0000004a0824723c */ /* 0x000fea00000418ff */
[----:B------:R1:W-:Y:S03]  /*11ee0*/  MUFU.EX2 R142, R2 ;  /* 0x00000002008e7308 */ /* 0x0003e60000000800 */
[C---:B------:R-:W-:Y:S08]  /*11ef0*/  HMMA.16816.F32.BF16 R48, R12.reuse, R64, R32 ;  /* 0x000000400c30723c */ /* 0x040ff00000041820 */
[----:B------:R-:W-:Y:S01]  /*11f00*/  HMMA.16816.F32.BF16 R32, R12, R56, R24 ;  /* 0x000000380c20723c */ /* 0x000fe20000041818 */
[----:B-1----:R-:W-:-:S04]  /*11f10*/  FFMA.FTZ R2, R40, c[0x0][0x2d0], -R7 ;  /* 0x0000b40028027a23 */ /* 0x002fc80000010807 */
[----:B------:R1:W2:Y:S03]  /*11f20*/  MUFU.EX2 R147, R2 ;  /* 0x0000000200937308 */ /* 0x0002a60000000800 */
[C---:B------:R-:W-:Y:S08]  /*11f30*/  HMMA.16816.F32.BF16 R40, R8.reuse, R78, RZ ;  /* 0x0000004e0828723c */ /* 0x040ff000000418ff */
[----:B------:R-:W-:Y:S01]  /*11f40*/  HMMA.16816.F32.BF16 R8, R8, R82, RZ ;  /* 0x000000520808723c */ /* 0x000fe200000418ff */
[----:B-1----:R-:W-:-:S07]  /*11f50*/  FFMA.FTZ R2, R44, c[0x0][0x2d0], -R7 ;  /* 0x0000b4002c027a23 */ /* 0x002fce0000010807 */
[C---:B------:R-:W-:Y:S01]  /*11f60*/  HMMA.16816.F32.BF16 R24, R12.reuse, R66, R20 ;  /* 0x000000420c18723c */ /* 0x040fe20000041814 */
[----:B------:R1:W-:Y:S07]  /*11f70*/  MUFU.EX2 R248, R2 ;  /* 0x0000000200f87308 */ /* 0x0003ee0000000800 */
[----:B------:R-:W-:Y:S01]  /*11f80*/  HMMA.16816.F32.BF16 R20, R12, R62, R36 ;  /* 0x0000003e0c14723c */ /* 0x000fe20000041824 */
[----:B-1----:R-:W-:-:S07]  /*11f90*/  FFMA.FTZ R2, R45, c[0x0][0x2d0], -R7 ;  /* 0x0000b4002d027a23 */ /* 0x002fce0000010807 */
[C---:B------:R-:W-:Y:S01]  /*11fa0*/  HMMA.16816.F32.BF16 R44, R12.reuse, R60, R28 ;  /* 0x0000003c0c2c723c */ /* 0x040fe2000004181c */
[----:B------:R1:W3:Y:S07]  /*11fb0*/  MUFU.EX2 R249, R2 ;  /* 0x0000000200f97308 */ /* 0x0002ee0000000800 */
[C---:B------:R-:W-:Y:S08]  /*11fc0*/  HMMA.16816.F32.BF16 R28, R12.reuse, R52, R16 ;  /* 0x000000340c1c723c */ /* 0x040ff00000041810 */
[----:B------:R-:W-:Y:S01]  /*11fd0*/  HMMA.16816.F32.BF16 R16, R12, R58, R40 ;  /* 0x0000003a0c10723c */ /* 0x000fe20000041828 */
[----:B-1----:R-:W-:-:S04]  /*11fe0*/  FFMA.FTZ R2, R88, c[0x0][0x2d0], -R6 ;  /* 0x0000b40058027a23 */ /* 0x002fc80000010806 */
[----:B------:R1:W-:Y:S03]  /*11ff0*/  MUFU.EX2 R175, R2 ;  /* 0x0000000200af7308 */ /* 0x0003e60000000800 */
[----:B------:R-:W-:Y:S07]  /*12000*/  HMMA.16816.F32.BF16 R12, R12, R54, R8 ;  /* 0x000000360c0c723c */ /* 0x000fee0000041808 */
[----:B--2---:R-:W-:-:S02]  /*12010*/  F2FP.BF16.PACK_AB R8, R147, R142 ;  /* 0x0000008e9308723e */ /* 0x004fc400000010ff */
[----:B---3--:R-:W-:Y:S02]  /*12020*/  F2FP.BF16.PACK_AB R10, R249, R248 ;  /* 0x000000f8f90a723e */ /* 0x008fe400000010ff */
[----:B------:R-:W-:Y:S01]  /*12030*/  F2FP.BF16.PACK_AB R11, R213, R246 ;  /* 0x000000f6d50b723e */ /* 0x000fe200000010ff */
[----:B-1----:R-:W-:-:S04]  /*12040*/  FFMA.FTZ R2, R89, c[0x0][0x2d0], -R6 ;  /* 0x0000b40059027a23 */ /* 0x002fc80000010806 */
[----:B------:R1:W2:Y:S02]  /*12050*/  MUFU.EX2 R174, R2 ;  /* 0x0000000200ae7308 */ /* 0x0002a40000000800 */
[----:B-1----:R-:W-:Y:S01]  /*12060*/  FMUL.FTZ R2, R128, c[0x0][0x2d0] ;  /* 0x0000b40080027a20 */ /* 0x002fe20000410000 */
[----:B--2---:R-:W-:-:S04]  /*12070*/  F2FP.BF16.PACK_AB R9, R174, R175 ;  /* 0x000000afae09723e */ /* 0x004fc800000010ff */
[----:B------:R-:W-:Y:S02]  /*12080*/  FSEL R2, R2, RZ, P0 ;  /* 0x000000ff02027208 */ /* 0x000fe40000000000 */
[----:B------:R-:W-:Y:S01]  /*12090*/  FSETP.NEU.FTZ.AND P0, PT, R3, -INF , PT ;  /* 0xff8000000300780b */ /* 0x000fe20003f1d000 */
[C---:B------:R-:W-:Y:S02]  /*120a0*/  HMMA.16816.F32.BF16 R100, R8.reuse, R124, R48 ;  /* 0x0000007c0864723c */ /* 0x040fe40000041830 */
[--C-:B------:R-:W-:Y:S02]  /*120b0*/  FFMA.FTZ R0, R91, c[0x0][0x2d0], -R2.reuse ;  /* 0x0000b4005b007a23 */ /* 0x100fe40000010802 */
[----:B------:R-:W-:Y:S02]  /*120c0*/  FFMA.FTZ R4, R95, c[0x0][0x2d0], -R2 ;  /* 0x0000b4005f047a23 */ /* 0x000fe40000010802 */
[----:B------:R1:W-:Y:S01]  /*120d0*/  MUFU.EX2 R221, R0 ;  /* 0x0000000000dd7308 */ /* 0x0003e20000000800 */
[----:B------:R-:W-:Y:S01]  /*120e0*/  IMAD.MOV.U32 R51, RZ, RZ, R142 ;  /* 0x000000ffff337224 */ /* 0x000fe200078e008e */
[C---:B------:R-:W-:Y:S06]  /*120f0*/  HMMA.16816.F32.BF16 R104, R8.reuse, R120, R44 ;  /* 0x000000780868723c */ /* 0x040fec000004182c */
[----:B------:R-:W-:Y:S02]  /*12100*/  MUFU.EX2 R172, R4 ;  /* 0x0000000400ac7308 */ /* 0x000fe40000000800 */
[----:B------:R-:W-:Y:S01]  /*12110*/  HMMA.16816.F32.BF16 R108, R8, R132, R32 ;  /* 0x00000084086c723c */ /* 0x000fe20000041820 */
[----:B-1----:R-:W-:-:S07]  /*12120*/  FFMA.FTZ R0, R93, c[0x0][0x2d0], -R2 ;  /* 0x0000b4005d007a23 */ /* 0x002fce0000010802 */
[C---:B------:R-:W-:Y:S01]  /*12130*/  HMMA.16816.F32.BF16 R116, R8.reuse, R136, R28 ;  /* 0x000000880874723c */ /* 0x040fe2000004181c */
[----:B------:R1:W2:Y:S07]  /*12140*/  MUFU.EX2 R222, R0 ;  /* 0x0000000000de7308 */ /* 0x0002ae0000000800 */
[C---:B------:R-:W-:Y:S08]  /*12150*/  HMMA.16816.F32.BF16 R44, R8.reuse, R126, R24 ;  /* 0x0000007e082c723c */ /* 0x040ff00000041818 */
[----:B------:R-:W-:Y:S01]  /*12160*/  HMMA.16816.F32.BF16 R88, R8, R134, R16 ;  /* 0x000000860858723c */ /* 0x000fe20000041810 */
[----:B-1----:R-:W-:-:S04]  /*12170*/  FFMA.FTZ R0, R94, c[0x0][0x2d0], -R2 ;  /* 0x0000b4005e007a23 */ /* 0x002fc80000010802 */
[----:B------:R1:W3:Y:S03]  /*12180*/  MUFU.EX2 R241, R0 ;  /* 0x0000000000f17308 */ /* 0x0002e60000000800 */
[----:B------:R-:W-:Y:S01]  /*12190*/  HMMA.16816.F32.BF16 R92, R8, R138, R12 ;  /* 0x0000008a085c723c */ /* 0x000fe2000004180c */
[----:B-1----:R-:W-:-:S05]  /*121a0*/  FMUL.FTZ R0, R3, c[0x0][0x2d0] ;  /* 0x0000b40003007a20 */ /* 0x002fca0000410000 */
[----:B------:R-:W-:-:S05]  /*121b0*/  FSEL R0, R0, RZ, P0 ;  /* 0x000000ff00007208 */ /* 0x000fca0000000000 */
[----:B------:R-:W-:-:S04]  /*121c0*/  FFMA.FTZ R4, R84, c[0x0][0x2d0], -R0 ;  /* 0x0000b40054047a23 */ /* 0x000fc80000010800 */
[----:B------:R1:W-:Y:S02]  /*121d0*/  MUFU.EX2 R182, R4 ;  /* 0x0000000400b67308 */ /* 0x0003e40000000800 */
[----:B-1----:R-:W-:-:S06]  /*121e0*/  FFMA.FTZ R4, R85, c[0x0][0x2d0], -R0 ;  /* 0x0000b40055047a23 */ /* 0x002fcc0000010800 */
[----:B------:R1:W4:Y:S02]  /*121f0*/  MUFU.EX2 R181, R4 ;  /* 0x0000000400b57308 */ /* 0x0003240000000800 */
[----:B-1----:R-:W-:-:S06]  /*12200*/  FFMA.FTZ R4, R86, c[0x0][0x2d0], -R0 ;  /* 0x0000b40056047a23 */ /* 0x002fcc0000010800 */
[----:B------:R1:W-:Y:S02]  /*12210*/  MUFU.EX2 R242, R4 ;  /* 0x0000000400f27308 */ /* 0x0003e40000000800 */
[----:B-1----:R-:W-:Y:S02]  /*12220*/  FFMA.FTZ R4, R87, c[0x0][0x2d0], -R0 ;  /* 0x0000b40057047a23 */ /* 0x002fe40000010800 */
[----:B------:R-:W-:Y:S04]  /*12230*/  HMMA.16816.F32.BF16 R84, R8, R122, R20 ;  /* 0x0000007a0854723c */ /* 0x000fe80000041814 */
[----:B------:R1:W1:Y:S03]  /*12240*/  MUFU.EX2 R180, R4 ;  /* 0x0000000400b47308 */ /* 0x0002660000000800 */
[----:B--2---:R-:W-:-:S02]  /*12250*/  F2FP.BF16.PACK_AB R8, R222, R221 ;  /* 0x000000ddde08723e */ /* 0x004fc400000010ff */
[----:B---3--:R-:W-:Y:S02]  /*12260*/  F2FP.BF16.PACK_AB R10, R172, R241 ;  /* 0x000000f1ac0a723e */ /* 0x008fe400000010ff */
[----:B----4-:R-:W-:Y:S01]  /*12270*/  F2FP.BF16.PACK_AB R9, R181, R182 ;  /* 0x000000b6b509723e */ /* 0x010fe200000010ff */
[----:B-1----:R-:W-:Y:S01]  /*12280*/  FFMA.FTZ R4, R112, c[0x0][0x2d0], -R2 ;  /* 0x0000b40070047a23 */ /* 0x002fe20000010802 */
[----:B------:R-:W-:-:S03]  /*12290*/  F2FP.BF16.PACK_AB R11, R180, R242 ;  /* 0x000000f2b40b723e */ /* 0x000fc600000010ff */
[----:B------:R1:W-:Y:S04]  /*122a0*/  MUFU.EX2 R176, R4 ;  /* 0x0000000400b07308 */ /* 0x0003e80000000800 */
[C---:B------:R-:W-:Y:S08]  /*122b0*/  HMMA.16816.F32.BF16 R16, R8.reuse, R76, RZ ;  /* 0x0000004c0810723c */ /* 0x040ff000000418ff */
[----:B------:R-:W-:Y:S01]  /*122c0*/  HMMA.16816.F32.BF16 R32, R8, R78, RZ ;  /* 0x0000004e0820723c */ /* 0x000fe200000418ff */
[----:B-1----:R-:W-:-:S06]  /*122d0*/  FFMA.FTZ R4, R113, c[0x0][0x2d0], -R2 ;  /* 0x0000b40071047a23 */ /* 0x002fcc0000010802 */
[----:B------:R-:W-:Y:S01]  /*122e0*/  MOV R79, R143 ;  /* 0x0000008f004f7202 */ /* 0x000fe20000000f00 */
[----:B------:R1:W2:Y:S01]  /*122f0*/  MUFU.EX2 R179, R4 ;  /* 0x0000000400b37308 */ /* 0x0002a20000000800 */
[C---:B------:R-:W-:Y:S08]  /*12300*/  HMMA.16816.F32.BF16 R24, R8.reuse, R72, RZ ;  /* 0x000000480818723c */ /* 0x040ff000000418ff */
[----:B------:R-:W-:Y:S01]  /*12310*/  HMMA.16816.F32.BF16 R12, R8, R80, RZ ;  /* 0x00000050080c723c */ /* 0x000fe200000418ff */
[----:B-1----:R-:W-:-:S07]  /*12320*/  FFMA.FTZ R4, R114, c[0x0][0x2d0], -R2 ;  /* 0x0000b40072047a23 */ /* 0x002fce0000010802 */
[C---:B------:R-:W-:Y:S01]  /*12330*/  HMMA.16816.F32.BF16 R28, R8.reuse, R68, RZ ;  /* 0x00000044081c723c */ /* 0x040fe200000418ff */
[----:B--2---:R-:W-:Y:S01]  /*12340*/  IMAD.MOV.U32 R76, RZ, RZ, R179 ;  /* 0x000000ffff4c7224 */ /* 0x004fe200078e00b3 */
[----:B------:R1:W-:Y:S06]  /*12350*/  MUFU.EX2 R225, R4 ;  /* 0x0000000400e17308 */ /* 0x0003ec0000000800 */
[C---:B------:R-:W-:Y:S08]  /*12360*/  HMMA.16816.F32.BF16 R40, R8.reuse, R70, RZ ;  /* 0x000000460828723c */ /* 0x040ff000000418ff */
[----:B------:R-:W-:Y:S01]  /*12370*/  HMMA.16816.F32.BF16 R36, R8, R74, RZ ;  /* 0x0000004a0824723c */ /* 0x000fe200000418ff */
[----:B-1----:R-:W-:-:S04]  /*12380*/  FFMA.FTZ R4, R115, c[0x0][0x2d0], -R2 ;  /* 0x0000b40073047a23 */ /* 0x002fc80000010802 */
[----:B------:R1:W2:Y:S03]  /*12390*/  MUFU.EX2 R50, R4 ;  /* 0x0000000400327308 */ /* 0x0002a60000000800 */
[----:B------:R-:W-:Y:S01]  /*123a0*/  HMMA.16816.F32.BF16 R20, R8, R82, RZ ;  /* 0x000000520814723c */ /* 0x000fe200000418ff */
[----:B-1----:R-:W-:-:S06]  /*123b0*/  FFMA.FTZ R4, R96, c[0x0][0x2d0], -R0 ;  /* 0x0000b40060047a23 */ /* 0x002fcc0000010800 */
[----:B--2---:R-:W-:Y:S01]  /*123c0*/  F2FP.BF16.PACK_AB R10, R50, R225 ;  /* 0x000000e1320a723e */ /* 0x004fe200000010ff */
[----:B------:R-:W-:Y:S01]  /*123d0*/  IMAD.MOV.U32 R96, RZ, RZ, R176 ;  /* 0x000000ffff607224 */ /* 0x000fe200078e00b0 */
[----:B------:R1:W-:Y:S04]  /*123e0*/  MUFU.EX2 R177, R4 ;  /* 0x0000000400b17308 */ /* 0x0003e80000000800 */
[----:B------:R-:W-:Y:S01]  /*123f0*/  F2FP.BF16.PACK_AB R8, R76, R96 ;  /* 0x000000604c08723e */ /* 0x000fe200000010ff */
        /* <DEDUP_REMOVED lines=11> */
[----:B--2---:R-:W-:-:S05]  /*124b0*/  F2FP.BF16.PACK_AB R11, R178, R179 ;  /* 0x000000b3b20b723e */ /* 0x004fca00000010ff */
[----:B------:R1:W2:Y:S02]  /*124c0*/  MUFU.EX2 R49, R4 ;  /* 0x0000000400317308 */ /* 0x0002a40000000800 */
[C---:B------:R-:W-:Y:S07]  /*124d0*/  HMMA.16816.F32.BF16 R156, R8.reuse, R60, R24 ;  /* 0x0000003c089c723c */ /* 0x040fee0000041818 */
[----:B------:R-:W-:Y:S01]  /*124e0*/  IMAD.MOV.U32 R24, RZ, RZ, R50 ;  /* 0x000000ffff187224 */ /* 0x000fe200078e0032 */
[----:B------:R-:W-:Y:S01]  /*124f0*/  MOV R60, R247 ;  /* 0x000000f7003c7202 */ /* 0x000fe20000000f00 */
[----:B------:R-:W-:Y:S01]  /*12500*/  IMAD.MOV.U32 R61, RZ, RZ, R51 ;  /* 0x000000ffff3d7224 */ /* 0x000fe200078e0033 */
[----:B------:R-:W-:Y:S01]  /*12510*/  HMMA.16816.F32.BF16 R68, R8, R66, R40 ;  /* 0x000000420844723c */ /* 0x000fe20000041828 */
[----:B------:R-:W-:Y:S01]  /*12520*/  IMAD.MOV.U32 R25, RZ, RZ, R97 ;  /* 0x000000ffff197224 */ /* 0x000fe200078e0061 */
[----:B------:R-:W-:Y:S01]  /*12530*/  MOV R26, R96 ;  /* 0x00000060001a7202 */ /* 0x000fe20000000f00 */
[----:B-1----:R-:W-:-:S02]  /*12540*/  FFMA.FTZ R4, R141, c[0x0][0x2d0], -R7 ;  /* 0x0000b4008d047a23 */ /* 0x002fc40000010807 */
[----:B------:R-:W-:Y:S02]  /*12550*/  IMAD.MOV.U32 R27, RZ, RZ, R5 ;  /* 0x000000ffff1b7224 */ /* 0x000fe400078e0005 */
[----:B------:R1:W-:Y:S01]  /*12560*/  MUFU.EX2 R78, R4 ;  /* 0x00000004004e7308 */ /* 0x0003e20000000800 */
[----:B------:R-:W-:Y:S01]  /*12570*/  HMMA.16816.F32.BF16 R140, R8, R64, R28 ;  /* 0x00000040088c723c */ /* 0x000fe2000004181c */
[----:B------:R-:W-:Y:S01]  /*12580*/  LDSM.16.MT88.4 R64, [R217+0x1900] ;  /* 0x00190000d940783b */ /* 0x000fe20000004200 */
[----:B------:R-:W-:-:S05]  /*12590*/  IMAD.MOV.U32 R5, RZ, RZ, R245 ;  /* 0x000000ffff057224 */ /* 0x000fca00078e00f5 */
[----:B------:R-:W-:Y:S01]  /*125a0*/  MOV R28, R248 ;  /* 0x000000f8001c7202 */ /* 0x000fe20000000f00 */
[----:B------:R-:W-:Y:S01]  /*125b0*/  IMAD.MOV.U32 R30, RZ, RZ, R98 ;  /* 0x000000ffff1e7224 */ /* 0x000fe200078e0062 */
[----:B------:R-:W-:Y:S01]  /*125c0*/  MOV R31, R99 ;  /* 0x00000063001f7202 */ /* 0x000fe20000000f00 */
[----:B------:R-:W-:Y:S01]  /*125d0*/  IMAD.MOV.U32 R29, RZ, RZ, R246 ;  /* 0x000000ffff1d7224 */ /* 0x000fe200078e00f6 */
[----:B------:R-:W-:Y:S01]  /*125e0*/  HMMA.16816.F32.BF16 R96, R8, R54, R20 ;  /* 0x000000360860723c */ /* 0x000fe20000041814 */
[----:B-1----:R-:W-:-:S04]  /*125f0*/  FFMA.FTZ R4, R144, c[0x0][0x2d0], -R7 ;  /* 0x0000b40090047a23 */ /* 0x002fc80000010807 */
[----:B------:R1:W-:Y:S03]  /*12600*/  MUFU.EX2 R77, R4 ;  /* 0x00000004004d7308 */ /* 0x0003e60000000800 */
[C---:B------:R-:W-:Y:S08]  /*12610*/  HMMA.16816.F32.BF16 R112, R8.reuse, R56, R16 ;  /* 0x000000380870723c */ /* 0x040ff00000041810 */
[----:B------:R-:W-:Y:S01]  /*12620*/  HMMA.16816.F32.BF16 R72, R8, R62, R36 ;  /* 0x0000003e0848723c */ /* 0x000fe20000041824 */
[----:B-1----:R-:W-:-:S07]  /*12630*/  FFMA.FTZ R4, R145, c[0x0][0x2d0], -R7 ;  /* 0x0000b40091047a23 */ /* 0x002fce0000010807 */
[C---:B------:R-:W-:Y:S01]  /*12640*/  HMMA.16816.F32.BF16 R80, R8.reuse, R58, R32 ;  /* 0x0000003a0850723c */ /* 0x040fe20000041820 */
[----:B------:R-:W-:Y:S01]  /*12650*/  IMAD.MOV.U32 R63, RZ, RZ, R61 ;  /* 0x000000ffff3f7224 */ /* 0x000fe200078e003d */
[----:B------:R-:W-:Y:S01]  /*12660*/  LDSM.16.MT88.4 R56, [R218+0x1900] ;  /* 0x00190000da38783b */ /* 0x000fe20000004200 */
[----:B------:R1:W3:Y:S01]  /*12670*/  MUFU.EX2 R48, R4 ;  /* 0x0000000400307308 */ /* 0x0002e20000000800 */
[----:B------:R-:W-:Y:S02]  /*12680*/  IMAD.MOV.U32 R62, RZ, RZ, R24 ;  /* 0x000000ffff3e7224 */ /* 0x000fe400078e0018 */
[----:B-1----:R-:W-:Y:S02]  /*12690*/  FFMA.FTZ R4, R146, c[0x0][0x2d0], -R7 ;  /* 0x0000b40092047a23 */ /* 0x002fe40000010807 */
[----:B------:R-:W-:Y:S01]  /*126a0*/  HMMA.16816.F32.BF16 R144, R8, R52, R12 ;  /* 0x000000340890723c */ /* 0x000fe2000004180c */
[----:B------:R-:W-:Y:S02]  /*126b0*/  LDSM.16.MT88.4 R52, [R219+0x1900] ;  /* 0x00190000db34783b */ /* 0x000fe40000004200 */
[----:B------:R1:W-:Y:S04]  /*126c0*/  MUFU.EX2 R252, R4 ;  /* 0x0000000400fc7308 */ /* 0x0003e80000000800 */
[----:B--2---:R-:W-:Y:S01]  /*126d0*/  IMAD.MOV.U32 R12, RZ, RZ, R49 ;  /* 0x000000ffff0c7224 */ /* 0x004fe200078e0031 */
[----:B------:R-:W-:Y:S01]  /*126e0*/  MOV R15, R30 ;  /* 0x0000001e000f7202 */ /* 0x000fe20000000f00 */
[----:B------:R-:W-:-:S02]  /*126f0*/  IMAD.MOV.U32 R13, RZ, RZ, R28 ;  /* 0x000000ffff0d7224 */ /* 0x000fc400078e001c */
[----:B------:R-:W-:Y:S02]  /*12700*/  IMAD.MOV.U32 R14, RZ, RZ, R29 ;  /* 0x000000ffff0e7224 */ /* 0x000fe400078e001d */
[----:B-1----:R-:W-:Y:S01]  /*12710*/  FFMA.FTZ R4, R131, c[0x0][0x2d0], -R6 ;  /* 0x0000b40083047a23 */ /* 0x002fe20000010806 */
[----:B------:R-:W-:-:S03]  /*12720*/  MOV R131, R27 ;  /* 0x0000001b00837202 */ /* 0x000fc60000000f00 */
[----:B------:R1:W-:Y:S02]  /*12730*/  MUFU.EX2 R251, R4 ;  /* 0x0000000400fb7308 */ /* 0x0003e40000000800 */
[----:B-1----:R-:W-:Y:S02]  /*12740*/  FFMA.FTZ R4, R149, c[0x0][0x2d0], -R6 ;  /* 0x0000b40095047a23 */ /* 0x002fe40000010806 */
[----:B------:R-:W-:-:S04]  /*12750*/  IMAD.MOV.U32 R149, RZ, RZ, R26 ;  /* 0x000000ffff957224 */ /* 0x000fc800078e001a */
[----:B------:R1:W2:Y:S02]  /*12760*/  MUFU.EX2 R250, R4 ;  /* 0x0000000400fa7308 */ /* 0x0002a40000000800 */
[--C-:B-1----:R-:W-:Y:S01]  /*12770*/  FFMA.FTZ R4, R148, c[0x0][0x2d0], -R6.reuse ;  /* 0x0000b40094047a23 */ /* 0x102fe20000010806 */
[----:B---3--:R-:W-:Y:S02]  /*12780*/  MOV R148, R48 ;  /* 0x0000003000947202 */ /* 0x008fe40000000f00 */
[----:B------:R-:W1:Y:S03]  /*12790*/  LDSM.16.MT88.4 R48, [R220+0x1900] ;  /* 0x00190000dc30783b */ /* 0x000e660000004200 */
[----:B------:R3:W-:Y:S01]  /*127a0*/  MUFU.EX2 R247, R4 ;  /* 0x0000000400f77308 */ /* 0x0007e20000000800 */
[----:B--2---:R-:W-:Y:S02]  /*127b0*/  F2FP.BF16.PACK_AB R9, R250, R251 ;  /* 0x000000fbfa09723e */ /* 0x004fe400000010ff */
[----:B------:R-:W-:Y:S01]  /*127c0*/  F2FP.BF16.PACK_AB R10, R148, R77 ;  /* 0x0000004d940a723e */ /* 0x000fe200000010ff */
[----:B---3--:R-:W-:-:S02]  /*127d0*/  FFMA.FTZ R4, R150, c[0x0][0x2d0], -R6 ;  /* 0x0000b40096047a23 */ /* 0x008fc40000010806 */
[----:B------:R-:W-:Y:S02]  /*127e0*/  IMAD.MOV.U32 R150, RZ, RZ, R78 ;  /* 0x000000ffff967224 */ /* 0x000fe400078e004e */
[----:B------:R-:W-:Y:S02]  /*127f0*/  IMAD.MOV.U32 R78, RZ, RZ, R79 ;  /* 0x000000ffff4e7224 */ /* 0x000fe400078e004f */
[----:B------:R-:W-:Y:S01]  /*12800*/  IMAD.MOV.U32 R79, RZ, RZ, R249 ;  /* 0x000000ffff4f7224 */ /* 0x000fe200078e00f9 */
[----:B------:R-:W-:Y:S01]  /*12810*/  F2FP.BF16.PACK_AB R8, R150, R12 ;  /* 0x0000000c9608723e */ /* 0x000fe200000010ff */
[----:B------:R2:W3:Y:S01]  /*12820*/  MUFU.EX2 R249, R4 ;  /* 0x0000000400f97308 */ /* 0x0004e20000000800 */
[----:B------:R-:W-:Y:S01]  /*12830*/  IMAD.MOV.U32 R61, RZ, RZ, R78 ;  /* 0x000000ffff3d7224 */ /* 0x000fe200078e004e */
[----:B------:R-:W-:Y:S01]  /*12840*/  MOV R78, R242 ;  /* 0x000000f2004e7202 */ /* 0x000fe20000000f00 */
[----:B--2---:R-:W-:Y:S01]  /*12850*/  FFMA.FTZ R4, R164, c[0x0][0x2d0], -R7 ;  /* 0x0000b400a4047a23 */ /* 0x004fe20000010807 */
[----:B------:R-:W-:-:S02]  /*12860*/  MOV R164, R244 ;  /* 0x000000f400a47202 */ /* 0x000fc40000000f00 */
[----:B---3--:R-:W-:Y:S02]  /*12870*/  F2FP.BF16.PACK_AB R11, R249, R247 ;  /* 0x000000f7f90b723e */ /* 0x008fe400000010ff */
[----:B------:R2:W3:Y:S05]  /*12880*/  MUFU.EX2 R248, R4 ;  /* 0x0000000400f87308 */ /* 0x0004ea0000000800 */
[C---:B-1----:R-:W-:Y:S07]  /*12890*/  HMMA.16816.F32.BF16 R32, R8.reuse, R48, R104 ;  /* 0x000000300820723c */ /* 0x042fee0000041868 */
[----:B------:R-:W-:Y:S01]  /*128a0*/  IMAD.MOV.U32 R106, RZ, RZ, R77 ;  /* 0x000000ffff6a7224 */ /* 0x000fe200078e004d */
[----:B------:R-:W-:Y:S01]  /*128b0*/  MOV R105, R240 ;  /* 0x000000f000697202 */ /* 0x000fe20000000f00 */
[----:B------:R-:W-:Y:S01]  /*128c0*/  IMAD.MOV.U32 R77, RZ, RZ, R241 ;  /* 0x000000ffff4d7224 */ /* 0x000fe200078e00f1 */
[----:B------:R-:W-:Y:S01]  /*128d0*/  HMMA.16816.F32.BF16 R36, R8, R66, R44 ;  /* 0x000000420824723c */ /* 0x000fe2000004182c */
[----:B--2---:R-:W-:Y:S01]  /*128e0*/  FFMA.FTZ R4, R163, c[0x0][0x2d0], -R7 ;  /* 0x0000b400a3047a23 */ /* 0x004fe20000010807 */
[----:B------:R-:W-:Y:S01]  /*128f0*/  MOV R163, R149 ;  /* 0x0000009500a37202 */ /* 0x000fe20000000f00 */
[----:B------:R-:W-:-:S02]  /*12900*/  IMAD.MOV.U32 R104, RZ, RZ, R215 ;  /* 0x000000ffff687224 */ /* 0x000fc400078e00d7 */
[----:B------:R1:W-:Y:S01]  /*12910*/  MUFU.EX2 R246, R4 ;  /* 0x0000000400f67308 */ /* 0x0003e20000000800 */
[----:B------:R-:W-:Y:S01]  /*12920*/  IMAD.MOV.U32 R107, RZ, RZ, R15 ;  /* 0x000000ffff6b7224 */ /* 0x000fe200078e000f */
[----:B------:R-:W-:Y:S01]  /*12930*/  MOV R46, R239 ;  /* 0x000000ef002e7202 */ /* 0x000fe20000000f00 */
[----:B------:R-:W-:Y:S01]  /*12940*/  IMAD.MOV.U32 R47, RZ, RZ, R238 ;  /* 0x000000ffff2f7224 */ /* 0x000fe200078e00ee */
[C---:B------:R-:W-:Y:S01]  /*12950*/  HMMA.16816.F32.BF16 R40, R8.reuse, R64, R100 ;  /* 0x000000400828723c */ /* 0x040fe20000041864 */
[----:B------:R-:W-:Y:S02]  /*12960*/  IMAD.MOV.U32 R149, RZ, RZ, R61 ;  /* 0x000000ffff957224 */ /* 0x000fe400078e003d */
[----:B------:R-:W-:Y:S02]  /*12970*/  IMAD.MOV.U32 R44, RZ, RZ, R76 ;  /* 0x000000ffff2c7224 */ /* 0x000fe400078e004c */
[----:B------:R-:W-:Y:S02]  /*12980*/  IMAD.MOV.U32 R45, RZ, RZ, R77 ;  /* 0x000000ffff2d7224 */ /* 0x000fe400078e004d */
[----:B------:R-:W-:Y:S01]  /*12990*/  IMAD.MOV.U32 R100, RZ, RZ, R214 ;  /* 0x000000ffff647224 */ /* 0x000fe200078e00d6 */
[----:B------:R-:W-:Y:S01]  /*129a0*/  HMMA.16816.F32.BF16 R16, R8, R52, R116 ;  /* 0x000000340810723c */ /* 0x000fe20000041874 */
[----:B------:R-:W-:Y:S01]  /*129b0*/  IMAD.MOV.U32 R103, RZ, RZ, R12 ;  /* 0x000000ffff677224 */ /* 0x000fe200078e000c */
[----:B------:R-:W-:Y:S01]  /*129c0*/  MOV R102, R13 ;  /* 0x0000000d00667202 */ /* 0x000fe20000000f00 */
[----:B------:R-:W-:-:S02]  /*129d0*/  IMAD.MOV.U32 R101, RZ, RZ, R14 ;  /* 0x000000ffff657224 */ /* 0x000fc400078e000e */
[----:B-1----:R-:W-:Y:S02]  /*129e0*/  FFMA.FTZ R4, R167, c[0x0][0x2d0], -R7 ;  /* 0x0000b400a7047a23 */ /* 0x002fe40000010807 */
[----:B------:R-:W-:Y:S01]  /*129f0*/  IMAD.MOV.U32 R119, RZ, RZ, R164 ;  /* 0x000000ffff777224 */ /* 0x000fe200078e00a4 */
[----:B------:R-:W-:Y:S01]  /*12a00*/  MOV R118, R62 ;  /* 0x0000003e00767202 */ /* 0x000fe20000000f00 */
[----:B------:R1:W2:Y:S01]  /*12a10*/  MUFU.EX2 R245, R4 ;  /* 0x0000000400f57308 */ /* 0x0002a20000000800 */
[----:B------:R-:W-:Y:S01]  /*12a20*/  IMAD.MOV.U32 R116, RZ, RZ, R148 ;  /* 0x000000ffff747224 */ /* 0x000fe200078e0094 */
[----:B------:R-:W-:Y:S01]  /*12a30*/  MOV R164, R79 ;  /* 0x0000004f00a47202 */ /* 0x000fe20000000f00 */
[----:B------:R-:W-:Y:S01]  /*12a40*/  IMAD.MOV.U32 R167, RZ, RZ, R131 ;  /* 0x000000ffffa77224 */ /* 0x000fe200078e0083 */
[----:B------:R-:W-:Y:S01]  /*12a50*/  HMMA.16816.F32.BF16 R12, R8, R54, R92 ;  /* 0x00000036080c723c */ /* 0x000fe2000004185c */
[----:B------:R-:W-:Y:S01]  /*12a60*/  IMAD.MOV.U32 R117, RZ, RZ, R63 ;  /* 0x000000ffff757224 */ /* 0x000fe200078e003f */
[----:B------:R-:W-:Y:S01]  /*12a70*/  LDSM.16.MT88.4 R92, [R219+0x2100] ;  /* 0x00210000db5c783b */ /* 0x000fe20000004200 */
[----:B------:R-:W-:-:S03]  /*12a80*/  IMAD.MOV.U32 R148, RZ, RZ, R78 ;  /* 0x000000ffff947224 */ /* 0x000fc600078e004e */
[----:B------:R-:W-:Y:S02]  /*12a90*/  LDSM.16.MT88.4 R76, [R220+0x2100] ;  /* 0x00210000dc4c783b */ /* 0x000fe40000004200 */
[C---:B------:R-:W-:Y:S02]  /*12aa0*/  HMMA.16816.F32.BF16 R20, R8.reuse, R58, R88 ;  /* 0x0000003a0814723c */ /* 0x040fe40000041858 */
[----:B------:R-:W-:Y:S01]  /*12ab0*/  LDSM.16.MT88.4 R88, [R219+0x2900] ;  /* 0x00290000db58783b */ /* 0x000fe20000004200 */
[----:B-1----:R-:W-:Y:S01]  /*12ac0*/  FFMA.FTZ R4, R152, c[0x0][0x2d0], -R6 ;  /* 0x0000b40098047a23 */ /* 0x002fe20000010806 */
[----:B------:R-:W-:Y:S01]  /*12ad0*/  MOV R152, R60 ;  /* 0x0000003c00987202 */ /* 0x000fe20000000f00 */
[----:B------:R-:W-:Y:S02]  /*12ae0*/  IMAD.MOV.U32 R60, RZ, RZ, R31 ;  /* 0x000000ffff3c7224 */ /* 0x000fe400078e001f */
[----:B------:R1:W-:Y:S01]  /*12af0*/  MUFU.EX2 R244, R4 ;  /* 0x0000000400f47308 */ /* 0x0003e20000000800 */
[----:B------:R-:W-:Y:S01]  /*12b00*/  HMMA.16816.F32.BF16 R28, R8, R50, R84 ;  /* 0x00000032081c723c */ /* 0x000fe20000041854 */
[----:B------:R-:W-:Y:S01]  /*12b10*/  LDSM.16.MT88.4 R84, [R218+0x2100] ;  /* 0x00210000da54783b */ /* 0x000fe20000004200 */
[----:B------:R-:W-:-:S03]  /*12b20*/  MOV R131, R60 ;  /* 0x0000003c00837202 */ /* 0x000fc60000000f00 */
[----:B------:R-:W4:Y:S01]  /*12b30*/  LDSM.16.MT88.4 R60, [R217+0x2100] ;  /* 0x00210000d93c783b */ /* 0x000f220000004200 */
[----:B-1----:R-:W-:Y:S02]  /*12b40*/  FFMA.FTZ R4, R154, c[0x0][0x2d0], -R6 ;  /* 0x0000b4009a047a23 */ /* 0x002fe40000010806 */
[----:B------:R-:W-:Y:S02]  /*12b50*/  IMAD.MOV.U32 R154, RZ, RZ, R25 ;  /* 0x000000ffff9a7224 */ /* 0x000fe400078e0019 */
[----:B------:R1:W1:Y:S01]  /*12b60*/  MUFU.EX2 R242, R4 ;  /* 0x0000000400f27308 */ /* 0x0002620000000800 */
[----:B------:R-:W-:Y:S07]  /*12b70*/  HMMA.16816.F32.BF16 R24, R8, R56, R108 ;  /* 0x000000380818723c */ /* 0x000fee000004186c */
[----:B---3--:R-:W-:Y:S01]  /*12b80*/  F2FP.BF16.PACK_AB R8, R248, R252 ;  /* 0x000000fcf808723e */ /* 0x008fe200000010ff */
[----:B------:R-:W-:Y:S01]  /*12b90*/  IMAD.MOV.U32 R110, RZ, RZ, R45 ;  /* 0x000000ffff6e7224 */ /* 0x000fe200078e002d */
[----:B--2---:R-:W-:Y:S01]  /*12ba0*/  F2FP.BF16.PACK_AB R10, R245, R246 ;  /* 0x000000f6f50a723e */ /* 0x004fe200000010ff */
[----:B------:R-:W-:Y:S01]  /*12bb0*/  IMAD.MOV.U32 R111, RZ, RZ, R46 ;  /* 0x000000ffff6f7224 */ /* 0x000fe200078e002e */
[----:B------:R-:W-:Y:S01]  /*12bc0*/  MOV R109, R44 ;  /* 0x0000002c006d7202 */ /* 0x000fe20000000f00 */
[----:B-1----:R-:W-:Y:S01]  /*12bd0*/  FFMA.FTZ R4, R160, c[0x0][0x2d0], -R6 ;  /* 0x0000b400a0047a23 */ /* 0x002fe20000010806 */
[----:B------:R-:W-:Y:S01]  /*12be0*/  F2FP.BF16.PACK_AB R9, R242, R244 ;  /* 0x000000f4f209723e */ /* 0x000fe200000010ff */
[----:B------:R-:W-:Y:S01]  /*12bf0*/  IMAD.MOV.U32 R160, RZ, RZ, R100 ;  /* 0x000000ffffa07224 */ /* 0x000fe200078e0064 */
[----:B------:R-:W-:Y:S01]  /*12c00*/  MOV R100, R102 ;  /* 0x0000006600647202 */ /* 0x000fe20000000f00 */
[----:B------:R1:W-:Y:S01]  /*12c10*/  MUFU.EX2 R241, R4 ;  /* 0x0000000400f17308 */ /* 0x0003e20000000800 */
[----:B------:R-:W-:Y:S01]  /*12c20*/  MOV R102, R163 ;  /* 0x000000a300667202 */ /* 0x000fe20000000f00 */
[----:B------:R-:W-:-:S02]  /*12c30*/  IMAD.MOV.U32 R163, RZ, RZ, R173 ;  /* 0x000000ffffa37224 */ /* 0x000fc400078e00ad */
[----:B-1----:R-:W-:Y:S01]  /*12c40*/  FFMA.FTZ R4, R161, c[0x0][0x2d0], -R6 ;  /* 0x0000b400a1047a23 */ /* 0x002fe20000010806 */
[----:B------:R-:W-:-:S03]  /*12c50*/  MOV R161, R47 ;  /* 0x0000002f00a17202 */ /* 0x000fc60000000f00 */
[----:B------:R1:W2:Y:S02]  /*12c60*/  MUFU.EX2 R240, R4 ;  /* 0x0000000400f07308 */ /* 0x0002a40000000800 */
[----:B-1----:R-:W-:Y:S01]  /*12c70*/  FFMA.FTZ R4, R165, c[0x0][0x2d0], -R2 ;  /* 0x0000b400a5047a23 */ /* 0x002fe20000010802 */
[----:B--2---:R-:W-:-:S05]  /*12c80*/  F2FP.BF16.PACK_AB R11, R240, R241 ;  /* 0x000000f1f00b723e */ /* 0x004fca00000010ff */
[----:B------:R1:W-:Y:S02]  /*12c90*/  MUFU.EX2 R215, R4 ;  /* 0x0000000400d77308 */ /* 0x0003e40000000800 */
[C---:B----4-:R-:W-:Y:S08]  /*12ca0*/  HMMA.16816.F32.BF16 R40, R8.reuse, R60, R40 ;  /* 0x0000003c0828723c */ /* 0x050ff00000041828 */
        /* <DEDUP_REMOVED lines=11> */
[----:B------:R1:W3:Y:S03]  /*12d60*/  MUFU.EX2 R239, R4 ;  /* 0x0000000400ef7308 */ /* 0x0002e60000000800 */
[----:B------:R-:W-:Y:S07]  /*12d70*/  HMMA.16816.F32.BF16 R12, R8, R94, R12 ;  /* 0x0000005e080c723c */ /* 0x000fee000004180c */
[----:B--2---:R-:W-:Y:S01]  /*12d80*/  F2FP.BF16.PACK_AB R8, R238, R215 ;  /* 0x000000d7ee08723e */ /* 0x004fe200000010ff */
[----:B-1----:R-:W-:Y:S01]  /*12d90*/  FFMA.FTZ R4, R151, c[0x0][0x2d0], -R0 ;  /* 0x0000b40097047a23 */ /* 0x002fe20000010800 */
[----:B------:R-:W-:-:S02]  /*12da0*/  MOV R151, R172 ;  /* 0x000000ac00977202 */ /* 0x000fc40000000f00 */
[----:B---3--:R-:W-:Y:S01]  /*12db0*/  F2FP.BF16.PACK_AB R10, R239, R214 ;  /* 0x000000d6ef0a723e */ /* 0x008fe200000010ff */
[----:B------:R1:W-:Y:S02]  /*12dc0*/  MUFU.EX2 R172, R4 ;  /* 0x0000000400ac7308 */ /* 0x0003e40000000800 */
[----:B-1----:R-:W-:Y:S02]  /*12dd0*/  FFMA.FTZ R4, R153, c[0x0][0x2d0], -R0 ;  /* 0x0000b40099047a23 */ /* 0x002fe40000010800 */
[----:B------:R-:W-:-:S04]  /*12de0*/  IMAD.MOV.U32 R153, RZ, RZ, R175 ;  /* 0x000000ffff997224 */ /* 0x000fc800078e00af */
[----:B------:R1:W2:Y:S02]  /*12df0*/  MUFU.EX2 R175, R4 ;  /* 0x0000000400af7308 */ /* 0x0002a40000000800 */
[----:B-1----:R-:W-:Y:S01]  /*12e00*/  FFMA.FTZ R4, R155, c[0x0][0x2d0], -R0 ;  /* 0x0000b4009b047a23 */ /* 0x002fe20000010800 */
[----:B--2---:R-:W-:Y:S01]  /*12e10*/  F2FP.BF16.PACK_AB R9, R175, R172 ;  /* 0x000000acaf09723e */ /* 0x004fe200000010ff */
[----:B------:R-:W-:Y:S02]  /*12e20*/  IMAD.MOV.U32 R155, RZ, RZ, R107 ;  /* 0x000000ffff9b7224 */ /* 0x000fe400078e006b */
[----:B------:R-:W-:Y:S02]  /*12e30*/  IMAD.MOV.U32 R107, RZ, RZ, R101 ;  /* 0x000000ffff6b7224 */ /* 0x000fe400078e0065 */
[----:B------:R-:W-:Y:S02]  /*12e40*/  IMAD.MOV.U32 R101, RZ, RZ, R103 ;  /* 0x000000ffff657224 */ /* 0x000fe400078e0067 */
[----:B------:R-:W-:-:S02]  /*12e50*/  IMAD.MOV.U32 R103, RZ, RZ, R167 ;  /* 0x000000ffff677224 */ /* 0x000fc400078e00a7 */
[----:B------:R-:W-:Y:S02]  /*12e60*/  IMAD.MOV.U32 R167, RZ, RZ, R174 ;  /* 0x000000ffffa77224 */ /* 0x000fe400078e00ae */
        /* <DEDUP_REMOVED lines=9> */
[----:B------:R-:W-:-:S02]  /*12f00*/  IMAD.MOV.U32 R127, RZ, RZ, R111 ;  /* 0x000000ffff7f7224 */ /* 0x000fc400078e006f */
[----:B-1----:R-:W-:-:S04]  /*12f10*/  FFMA.FTZ R4, R203, c[0x0][0x2d0], -R7 ;  /* 0x0000b400cb047a23 */ /* 0x002fc80000010807 */
[----:B------:R-:W-:Y:S01]  /*12f20*/  MOV R120, R109 ;  /* 0x0000006d00787202 */ /* 0x000fe20000000f00 */
[----:B------:R1:W2:Y:S01]  /*12f30*/  MUFU.EX2 R203, R4 ;  /* 0x0000000400cb7308 */ /* 0x0002a20000000800 */
[----:B------:R-:W-:Y:S01]  /*12f40*/  HMMA.16816.F32.BF16 R108, R8, R132, R112 ;  /* 0x00000084086c723c */ /* 0x000fe20000041870 */
[----:B------:R-:W-:-:S06]  /*12f50*/  IMAD.MOV.U32 R121, RZ, RZ, R131 ;  /* 0x000000ffff797224 */ /* 0x000fcc00078e0083 */
[----:B------:R-:W-:Y:S01]  /*12f60*/  MOV R114, R213 ;  /* 0x000000d500727202 */ /* 0x000fe20000000f00 */
[----:B------:R-:W-:Y:S01]  /*12f70*/  HMMA.16816.F32.BF16 R80, R8, R134, R80 ;  /* 0x000000860850723c */ /* 0x000fe20000041850 */
[----:B------:R-:W-:Y:S02]  /*12f80*/  IMAD.MOV.U32 R115, RZ, RZ, R164 ;  /* 0x000000ffff737224 */ /* 0x000fe400078e00a4 */
[----:B-1----:R-:W-:-:S05]  /*12f90*/  FFMA.FTZ R4, R202, c[0x0][0x2d0], -R7 ;  /* 0x0000b400ca047a23 */ /* 0x002fca0000010807 */
[C---:B------:R-:W-:Y:S01]  /*12fa0*/  HMMA.16816.F32.BF16 R68, R8.reuse, R122, R72 ;  /* 0x0000007a0844723c */ /* 0x040fe20000041848 */
[----:B------:R-:W-:Y:S01]  /*12fb0*/  FFMA.FTZ R7, R201, c[0x0][0x2d0], -R7 ;  /* 0x0000b400c9077a23 */ /* 0x000fe20000010807 */
[----:B--2---:R-:W-:Y:S01]  /*12fc0*/  F2FP.BF16.PACK_AB R168, R203, R204 ;  /* 0x000000cccba8723e */ /* 0x004fe200000010ff */
[----:B------:R1:W-:Y:S04]  /*12fd0*/  MUFU.EX2 R213, R4 ;  /* 0x0000000400d57308 */ /* 0x0003e80000000800 */
[----:B------:R-:W-:Y:S01]  /*12fe0*/  MOV R122, R100 ;  /* 0x00000064007a7202 */ /* 0x000fe20000000f00 */
[----:B------:R-:W-:Y:S01]  /*12ff0*/  HMMA.16816.F32.BF16 R72, R8, R136, R144 ;  /* 0x000000880848723c */ /* 0x000fe20000041890 */
[----:B------:R-:W2:Y:S01]  /*13000*/  LDSM.16.MT88.4 R144, [R217+0x2900] ;  /* 0x00290000d990783b */ /* 0x000ea20000004200 */
[----:B------:R-:W-:Y:S01]  /*13010*/  IMAD.MOV.U32 R123, RZ, RZ, R107 ;  /* 0x000000ffff7b7224 */ /* 0x000fe200078e006b */
[----:B------:R-:W-:Y:S01]  /*13020*/  MUFU.EX2 R202, R7 ;  /* 0x0000000700ca7308 */ /* 0x000fe20000000800 */
[----:B------:R-:W-:Y:S01]  /*13030*/  MOV R100, R163 ;  /* 0x000000a300647202 */ /* 0x000fe20000000f00 */
[----:B------:R-:W-:-:S02]  /*13040*/  IMAD.MOV.U32 R107, RZ, RZ, R101 ;  /* 0x000000ffff6b7224 */ /* 0x000fc400078e0065 */
[----:B------:R-:W-:Y:S01]  /*13050*/  IMAD.MOV.U32 R101, RZ, RZ, R167 ;  /* 0x000000ffff657224 */ /* 0x000fe200078e00a7 */
[----:B------:R-:W-:Y:S01]  /*13060*/  HMMA.16816.F32.BF16 R140, R8, R124, R140 ;  /* 0x0000007c088c723c */ /* 0x000fe2000004188c */
[----:B------:R-:W-:Y:S01]  /*13070*/  LDSM.16.MT88.4 R164, [R218+0x2900] ;  /* 0x00290000daa4783b */ /* 0x000fe20000004200 */
[----:B-1----:R-:W-:-:S04]  /*13080*/  FFMA.FTZ R4, R192, c[0x0][0x2d0], -R6 ;  /* 0x0000b400c0047a23 */ /* 0x002fc80000010806 */
[----:B------:R1:W-:Y:S01]  /*13090*/  MUFU.EX2 R192, R4 ;  /* 0x0000000400c07308 */ /* 0x0003e20000000800 */
[----:B------:R-:W-:Y:S01]  /*130a0*/  MOV R124, R161 ;  /* 0x000000a1007c7202 */ /* 0x000fe20000000f00 */
[----:B------:R-:W-:Y:S01]  /*130b0*/  IMAD.MOV.U32 R125, RZ, RZ, R160 ;  /* 0x000000ffff7d7224 */ /* 0x000fe200078e00a0 */
[----:B------:R-:W-:Y:S01]  /*130c0*/  HMMA.16816.F32.BF16 R96, R8, R138, R96 ;  /* 0x0000008a0860723c */ /* 0x000fe20000041860 */
[----:B------:R-:W3:Y:S01]  /*130d0*/  LDSM.16.MT88.4 R160, [R220+0x2900] ;  /* 0x00290000dca0783b */ /* 0x000ee20000004200 */
[----:B-1----:R-:W-:-:S04]  /*130e0*/  FFMA.FTZ R4, R191, c[0x0][0x2d0], -R6 ;  /* 0x0000b400bf047a23 */ /* 0x002fc80000010806 */
[----:B------:R1:W4:Y:S02]  /*130f0*/  MUFU.EX2 R191, R4 ;  /* 0x0000000400bf7308 */ /* 0x0003240000000800 */
[--C-:B-1----:R-:W-:Y:S01]  /*13100*/  FFMA.FTZ R4, R190, c[0x0][0x2d0], -R6.reuse ;  /* 0x0000b400be047a23 */ /* 0x102fe20000010806 */
[----:B----4-:R-:W-:Y:S01]  /*13110*/  F2FP.BF16.PACK_AB R169, R191, R192 ;  /* 0x000000c0bfa9723e */ /* 0x010fe200000010ff */
[----:B------:R-:W-:-:S04]  /*13120*/  FFMA.FTZ R6, R189, c[0x0][0x2d0], -R6 ;  /* 0x0000b400bd067a23 */ /* 0x000fc80000010806 */
[----:B------:R1:W-:Y:S08]  /*13130*/  MUFU.EX2 R201, R4 ;  /* 0x0000000400c97308 */ /* 0x0003f00000000800 */
[----:B------:R-:W4:Y:S01]  /*13140*/  MUFU.EX2 R190, R6 ;  /* 0x0000000600be7308 */ /* 0x000f220000000800 */
[----:B-1----:R-:W-:-:S07]  /*13150*/  FFMA.FTZ R4, R199, c[0x0][0x2d0], -R2 ;  /* 0x0000b400c7047a23 */ /* 0x002fce0000010802 */
[----:B------:R1:W-:Y:S02]  /*13160*/  MUFU.EX2 R135, R4 ;  /* 0x0000000400877308 */ /* 0x0003e40000000800 */
[----:B-1----:R-:W-:-:S06]  /*13170*/  FFMA.FTZ R4, R198, c[0x0][0x2d0], -R2 ;  /* 0x0000b400c6047a23 */ /* 0x002fcc0000010802 */
[----:B------:R1:W-:Y:S02]  /*13180*/  MUFU.EX2 R189, R4 ;  /* 0x0000000400bd7308 */ /* 0x0003e40000000800 */
[----:B-1----:R-:W-:-:S06]  /*13190*/  FFMA.FTZ R4, R195, c[0x0][0x2d0], -R2 ;  /* 0x0000b400c3047a23 */ /* 0x002fcc0000010802 */
[----:B------:R1:W-:Y:S02]  /*131a0*/  MUFU.EX2 R133, R4 ;  /* 0x0000000400857308 */ /* 0x0003e40000000800 */
[----:B-1----:R-:W-:-:S06]  /*131b0*/  FFMA.FTZ R4, R200, c[0x0][0x2d0], -R2 ;  /* 0x0000b400c8047a23 */ /* 0x002fcc0000010802 */
[----:B------:R1:W-:Y:S02]  /*131c0*/  MUFU.EX2 R134, R4 ;  /* 0x0000000400867308 */ /* 0x0003e40000000800 */
[----:B-1----:R-:W-:Y:S01]  /*131d0*/  FFMA.FTZ R4, R170, c[0x0][0x2d0], -R0 ;  /* 0x0000b400aa047a23 */ /* 0x002fe20000010800 */
[----:B------:R-:W-:-:S05]  /*131e0*/  F2FP.BF16.PACK_AB R170, R202, R213 ;  /* 0x000000d5caaa723e */ /* 0x000fca00000010ff */
[----:B------:R1:W-:Y:S02]  /*131f0*/  MUFU.EX2 R131, R4 ;  /* 0x0000000400837308 */ /* 0x0003e40000000800 */
[----:B-1----:R-:W-:Y:S01]  /*13200*/  FFMA.FTZ R4, R171, c[0x0][0x2d0], -R0 ;  /* 0x0000b400ab047a23 */ /* 0x002fe20000010800 */
[----:B----4-:R-:W-:-:S05]  /*13210*/  F2FP.BF16.PACK_AB R171, R190, R201 ;  /* 0x000000c9beab723e */ /* 0x010fca00000010ff */
[----:B------:R1:W4:Y:S02]  /*13220*/  MUFU.EX2 R132, R4 ;  /* 0x0000000400847308 */ /* 0x0003240000000800 */
[----:B-1----:R-:W-:Y:S02]  /*13230*/  FFMA.FTZ R4, R188, c[0x0][0x2d0], -R0 ;  /* 0x0000b400bc047a23 */ /* 0x002fe40000010800 */
[----:B------:R-:W-:Y:S02]  /*13240*/  IMAD.MOV.U32 R188, RZ, RZ, R114 ;  /* 0x000000ffffbc7224 */ /* 0x000fe400078e0072 */
[----:B------:R-:W-:Y:S01]  /*13250*/  IMAD.MOV.U32 R114, RZ, RZ, R115 ;  /* 0x000000ffff727224 */ /* 0x000fe200078e0073 */
[----:B------:R-:W-:Y:S01]  /*13260*/  MOV R115, R122 ;  /* 0x0000007a00737202 */ /* 0x000fe20000000f00 */
[----:B------:R-:W-:Y:S02]  /*13270*/  IMAD.MOV.U32 R122, RZ, RZ, R123 ;  /* 0x000000ffff7a7224 */ /* 0x000fe400078e007b */
[----:B------:R-:W-:Y:S01]  /*13280*/  IMAD.MOV.U32 R123, RZ, RZ, R120 ;  /* 0x000000ffff7b7224 */ /* 0x000fe200078e0078 */
[----:B------:R-:W-:Y:S01]  /*13290*/  MOV R120, R155 ;  /* 0x0000009b00787202 */ /* 0x000fe20000000f00 */
[----:B------:R-:W-:-:S02]  /*132a0*/  IMAD.MOV.U32 R155, RZ, RZ, R153 ;  /* 0x000000ffff9b7224 */ /* 0x000fc400078e0099 */
[----:B------:R-:W-:Y:S01]  /*132b0*/  IMAD.MOV.U32 R153, RZ, RZ, R151 ;  /* 0x000000ffff997224 */ /* 0x000fe200078e0097 */
[----:B------:R-:W-:Y:S01]  /*132c0*/  MOV R151, R116 ;  /* 0x0000007400977202 */ /* 0x000fe20000000f00 */
        /* <DEDUP_REMOVED lines=9> */
[----:B------:R-:W-:Y:S01]  /*13360*/  IMAD.MOV.U32 R150, RZ, RZ, R225 ;  /* 0x000000ffff967224 */ /* 0x000fe200078e00e1 */
[----:B--2---:R-:W-:Y:S01]  /*13370*/  HMMA.16816.F32.BF16 R136, R168, R144, R40 ;  /* 0x00000090a888723c */ /* 0x004fe20000041828 */
[----:B------:R1:W-:Y:S01]  /*13380*/  MUFU.EX2 R40, R4 ;  /* 0x0000000400287308 */ /* 0x0003e20000000800 */
[----:B------:R-:W-:Y:S01]  /*13390*/  IMAD.MOV.U32 R198, RZ, RZ, R122 ;  /* 0x000000ffffc67224 */ /* 0x000fe200078e007a */
[----:B------:R-:W-:Y:S01]  /*133a0*/  MOV R195, R115 ;  /* 0x0000007300c37202 */ /* 0x000fe20000000f00 */
[----:B------:R-:W-:Y:S01]  /*133b0*/  IMAD.MOV.U32 R122, RZ, RZ, R116 ;  /* 0x000000ffff7a7224 */ /* 0x000fe200078e0074 */
[----:B------:R-:W-:Y:S01]  /*133c0*/  MOV R116, R105 ;  /* 0x0000006900747202 */ /* 0x000fe20000000f00 */
[----:B------:R-:W-:Y:S02]  /*133d0*/  IMAD.MOV.U32 R112, RZ, RZ, R117 ;  /* 0x000000ffff707224 */ /* 0x000fe400078e0075 */
[----:B------:R-:W-:Y:S01]  /*133e0*/  IMAD.MOV.U32 R199, RZ, RZ, R123 ;  /* 0x000000ffffc77224 */ /* 0x000fe200078e007b */
[----:B------:R-:W-:Y:S01]  /*133f0*/  MOV R123, R151 ;  /* 0x00000097007b7202 */ /* 0x000fe20000000f00 */
[----:B------:R-:W-:Y:S01]  /*13400*/  IMAD.MOV.U32 R115, RZ, RZ, R104 ;  /* 0x000000ffff737224 */ /* 0x000fe200078e0068 */
[----:B------:R-:W-:Y:S01]  /*13410*/  MOV R6, R120 ;  /* 0x0000007800067202 */ /* 0x000fe20000000f00 */
[----:B------:R-:W-:Y:S01]  /*13420*/  IMAD.MOV.U32 R117, RZ, RZ, R106 ;  /* 0x000000ffff757224 */ /* 0x000fe200078e006a */
[----:B------:R-:W-:Y:S01]  /*13430*/  MOV R106, R149 ;  /* 0x00000095006a7202 */ /* 0x000fe20000000f00 */
[----:B------:R-:W-:-:S02]  /*13440*/  IMAD.MOV.U32 R104, RZ, RZ, R150 ;  /* 0x000000ffff687224 */ /* 0x000fc400078e0096 */
[----:B------:R-:W-:Y:S02]  /*13450*/  IMAD.MOV.U32 R7, RZ, RZ, R153 ;  /* 0x000000ffff077224 */ /* 0x000fe400078e0099 */
[----:B------:R-:W-:Y:S01]  /*13460*/  IMAD.MOV.U32 R11, RZ, RZ, R5 ;  /* 0x000000ffff0b7224 */ /* 0x000fe200078e0005 */
[----:B------:R-:W-:Y:S01]  /*13470*/  MOV R113, R118 ;  /* 0x0000007600717202 */ /* 0x000fe20000000f00 */
[----:B-1----:R-:W-:Y:S01]  /*13480*/  FFMA.FTZ R4, R183, c[0x0][0x2d0], -R0 ;  /* 0x0000b400b7047a23 */ /* 0x002fe20000010800 */
[----:B------:R-:W-:Y:S01]  /*13490*/  MOV R10, R107 ;  /* 0x0000006b000a7202 */ /* 0x000fe20000000f00 */
[----:B------:R-:W-:Y:S01]  /*134a0*/  IMAD.MOV.U32 R105, RZ, RZ, R148 ;  /* 0x000000ffff697224 */ /* 0x000fe200078e0094 */
[----:B------:R1:W5:Y:S01]  /*134b0*/  LDL.LU R225, [R1+0x3c] ;  /* 0x00003c0001e17983 */ /* 0x0003620000300800 */
[C---:B------:R-:W-:Y:S01]  /*134c0*/  HMMA.16816.F32.BF16 R148, R168.reuse, R146, R36 ;  /* 0x00000092a894723c */ /* 0x040fe20000041824 */
[----:B------:R2:W2:Y:S01]  /*134d0*/  MUFU.EX2 R36, R4 ;  /* 0x0000000400247308 */ /* 0x0004a20000000800 */
[----:B----4-:R-:W-:Y:S01]  /*134e0*/  F2FP.BF16.PACK_AB R5, R132, R131 ;  /* 0x000000838405723e */ /* 0x010fe200000010ff */
[----:B------:R-:W-:Y:S01]  /*134f0*/  IMAD.MOV.U32 R8, RZ, RZ, R105 ;  /* 0x000000ffff087224 */ /* 0x000fe200078e0069 */
[----:B------:R-:W-:Y:S01]  /*13500*/  MOV R42, R117 ;  /* 0x00000075002a7202 */ /* 0x000fe20000000f00 */
[----:B------:R-:W-:Y:S01]  /*13510*/  IMAD.MOV.U32 R183, RZ, RZ, R114 ;  /* 0x000000ffffb77224 */ /* 0x000fe200078e0072 */
[----:B------:R-:W-:Y:S01]  /*13520*/  MOV R200, R104 ;  /* 0x0000006800c87202 */ /* 0x000fe20000000f00 */
[----:B------:R-:W-:Y:S01]  /*13530*/  IMAD.MOV.U32 R37, RZ, RZ, R6 ;  /* 0x000000ffff257224 */ /* 0x000fe200078e0006 */
[----:B------:R-:W-:Y:S01]  /*13540*/  MOV R38, R7 ;  /* 0x0000000700267202 */ /* 0x000fe20000000f00 */
[----:B------:R-:W-:Y:S01]  /*13550*/  IMAD.MOV.U32 R114, RZ, RZ, R119 ;  /* 0x000000ffff727224 */ /* 0x000fe200078e0077 */
[----:B------:R-:W-:Y:S01]  /*13560*/  F2FP.BF16.PACK_AB R6, R134, R133 ;  /* 0x000000858606723e */ /* 0x000fe200000010ff */
[----:B------:R-:W-:Y:S01]  /*13570*/  IMAD.MOV.U32 R120, RZ, RZ, R155 ;  /* 0x000000ffff787224 */ /* 0x000fe200078e009b */
[----:B------:R-:W-:Y:S01]  /*13580*/  MOV R119, R152 ;  /* 0x0000009800777202 */ /* 0x000fe20000000f00 */
[----:B------:R-:W-:Y:S01]  /*13590*/  IMAD.MOV.U32 R118, RZ, RZ, R154 ;  /* 0x000000ffff767224 */ /* 0x000fe200078e009a */
[----:B------:R-:W-:Y:S01]  /*135a0*/  MOV R39, R114 ;  /* 0x0000007200277202 */ /* 0x000fe20000000f00 */
[----:B---3--:R-:W-:Y:S01]  /*135b0*/  HMMA.16816.F32.BF16 R152, R168, R160, R32 ;  /* 0x000000a0a898723c */ /* 0x008fe20000041820 */
[----:B------:R-:W-:Y:S01]  /*135c0*/  IMAD.MOV.U32 R41, RZ, RZ, R115 ;  /* 0x000000ffff297224 */ /* 0x000fe200078e0073 */
[----:B--2---:R-:W-:Y:S01]  /*135d0*/  F2FP.BF16.PACK_AB R4, R189, R135 ;  /* 0x00000087bd04723e */ /* 0x004fe200000010ff */
[----:B------:R-:W-:Y:S01]  /*135e0*/  IMAD.MOV.U32 R43, RZ, RZ, R118 ;  /* 0x000000ffff2b7224 */ /* 0x000fe200078e0076 */
[----:B------:R-:W-:Y:S01]  /*135f0*/  F2FP.BF16.PACK_AB R7, R36, R40 ;  /* 0x000000282407723e */ /* 0x000fe200000010ff */
[----:B------:R-:W-:-:S02]  /*13600*/  IMAD.MOV.U32 R9, RZ, RZ, R106 ;  /* 0x000000ffff097224 */ /* 0x000fc400078e006a */
[----:B------:R-:W-:Y:S01]  /*13610*/  IMAD.MOV.U32 R35, RZ, RZ, R100 ;  /* 0x000000ffff237224 */ /* 0x000fe200078e0064 */
[----:B------:R-:W-:Y:S01]  /*13620*/  MOV R33, R102 ;  /* 0x0000006600217202 */ /* 0x000fe20000000f00 */
[----:B------:R-:W-:Y:S01]  /*13630*/  IMAD.MOV.U32 R34, RZ, RZ, R101 ;  /* 0x000000ffff227224 */ /* 0x000fe200078e0065 */
[----:B------:R-:W-:Y:S01]  /*13640*/  HMMA.16816.F32.BF16 R104, R168, R164, R24 ;  /* 0x000000a4a868723c */ /* 0x000fe20000041818 */
[----:B------:R-:W-:-:S07]  /*13650*/  IMAD.MOV.U32 R32, RZ, RZ, R103 ;  /* 0x000000ffff207224 */ /* 0x000fce00078e0067 */
[C---:B------:R-:W-:Y:S07]  /*13660*/  HMMA.16816.F32.BF16 R156, R4.reuse, R48, R156 ;  /* 0x00000030049c723c */ /* 0x040fee000004189c */
[----:B------:R-:W-:Y:S01]  /*13670*/  IMAD.MOV.U32 R49, RZ, RZ, R8 ;  /* 0x000000ffff317224 */ /* 0x000fe200078e0008 */
[----:B------:R-:W-:Y:S01]  /*13680*/  HMMA.16816.F32.BF16 R108, R4, R56, R108 ;  /* 0x00000038046c723c */ /* 0x000fe2000004186c */
[----:B------:R-:W-:Y:S01]  /*13690*/  FFMA.FTZ R8, R212, c[0x0][0x2d0], -R2 ;  /* 0x0000b400d4087a23 */ /* 0x000fe20000010802 */
[----:B------:R-:W-:-:S05]  /*136a0*/  MOV R48, R9 ;  /* 0x0000000900307202 */ /* 0x000fca0000000f00 */
[----:B------:R-:W-:Y:S01]  /*136b0*/  IMAD.MOV.U32 R57, RZ, RZ, R37 ;  /* 0x000000ffff397224 */ /* 0x000fe200078e0025 */
[----:B------:R-:W-:Y:S01]  /*136c0*/  HMMA.16816.F32.BF16 R100, R168, R162, R28 ;  /* 0x000000a2a864723c */ /* 0x000fe2000004181c */
[----:B------:R2:W-:Y:S01]  /*136d0*/  MUFU.EX2 R37, R8 ;  /* 0x0000000800257308 */ /* 0x0005e20000000800 */
[----:B------:R-:W-:-:S05]  /*136e0*/  IMAD.MOV.U32 R56, RZ, RZ, R38 ;  /* 0x000000ffff387224 */ /* 0x000fca00078e0026 */
[----:B------:R-:W-:Y:S01]  /*136f0*/  IMAD.MOV.U32 R28, RZ, RZ, R199 ;  /* 0x000000ffff1c7224 */ /* 0x000fe200078e00c7 */
[----:B------:R-:W-:Y:S01]  /*13700*/  MOV R30, R198 ;  /* 0x000000c6001e7202 */ /* 0x000fe20000000f00 */
[----:B------:R-:W-:Y:S01]  /*13710*/  IMAD.MOV.U32 R199, RZ, RZ, R112 ;  /* 0x000000ffffc77224 */ /* 0x000fe200078e0070 */
[----:B------:R-:W-:Y:S01]  /*13720*/  HMMA.16816.F32.BF16 R140, R4, R64, R140 ;  /* 0x00000040048c723c */ /* 0x000fe2000004188c */
[----:B------:R-:W-:Y:S02]  /*13730*/  IMAD.MOV.U32 R29, RZ, RZ, R113 ;  /* 0x000000ffff1d7224 */ /* 0x000fe400078e0071 */
[----:B------:R-:W-:Y:S02]  /*13740*/  IMAD.MOV.U32 R31, RZ, RZ, R195 ;  /* 0x000000ffff1f7224 */ /* 0x000fe400078e00c3 */
[----:B------:R-:W-:Y:S02]  /*13750*/  IMAD.MOV.U32 R198, RZ, RZ, R116 ;  /* 0x000000ffffc67224 */ /* 0x000fe400078e0074 */
[----:B--2---:R-:W-:Y:S01]  /*13760*/  FFMA.FTZ R8, R208, c[0x0][0x2d0], -R2 ;  /* 0x0000b400d0087a23 */ /* 0x004fe20000010802 */
[----:B------:R-:W-:Y:S01]  /*13770*/  HMMA.16816.F32.BF16 R112, R168, R166, R20 ;  /* 0x000000a6a870723c */ /* 0x000fe20000041814 */
[----:B------:R-:W-:-:S02]  /*13780*/  IMAD.MOV.U32 R195, RZ, RZ, R119 ;  /* 0x000000ffffc37224 */ /* 0x000fc400078e0077 */
[----:B------:R2:W-:Y:S01]  /*13790*/  MUFU.EX2 R38, R8 ;  /* 0x0000000800267308 */ /* 0x0005e20000000800 */
[----:B------:R-:W-:Y:S02]  /*137a0*/  IMAD.MOV.U32 R64, RZ, RZ, R31 ;  /* 0x000000ffff407224 */ /* 0x000fe400078e001f */
[----:B------:R-:W-:Y:S02]  /*137b0*/  IMAD.MOV.U32 R65, RZ, RZ, R30 ;  /* 0x000000ffff417224 */ /* 0x000fe400078e001e */
[----:B------:R-:W-:Y:S07]  /*137c0*/  HMMA.16816.F32.BF16 R20, R4, R58, R80 ;  /* 0x0000003a0414723c */ /* 0x000fee0000041850 */
[----:B------:R-:W-:Y:S01]  /*137d0*/  IMAD.MOV.U32 R82, RZ, RZ, R41 ;  /* 0x000000ffff527224 */ /* 0x000fe200078e0029 */
[----:B------:R-:W-:Y:S01]  /*137e0*/  HMMA.16816.F32.BF16 R116, R168, R88, R16 ;  /* 0x00000058a874723c */ /* 0x000fe20000041810 */
[----:B------:R-:W-:Y:S01]  /*137f0*/  MOV R83, R39 ;  /* 0x0000002700537202 */ /* 0x000fe20000000f00 */
[----:B------:R-:W-:Y:S01]  /*13800*/  IMAD.MOV.U32 R59, RZ, RZ, R124 ;  /* 0x000000ffff3b7224 */ /* 0x000fe200078e007c */
[----:B------:R-:W-:Y:S01]  /*13810*/  MOV R58, R125 ;  /* 0x0000007d003a7202 */ /* 0x000fe20000000f00 */
[----:B--2---:R-:W-:Y:S01]  /*13820*/  FFMA.FTZ R8, R211, c[0x0][0x2d0], -R2 ;  /* 0x0000b400d3087a23 */ /* 0x004fe20000010802 */
[----:B------:R-:W-:Y:S01]  /*13830*/  MOV R81, R126 ;  /* 0x0000007e00517202 */ /* 0x000fe20000000f00 */
[----:B------:R-:W-:-:S02]  /*13840*/  IMAD.MOV.U32 R80, RZ, RZ, R127 ;  /* 0x000000ffff507224 */ /* 0x000fc400078e007f */
[----:B------:R2:W-:Y:S01]  /*13850*/  MUFU.EX2 R41, R8 ;  /* 0x0000000800297308 */ /* 0x0005e20000000800 */
[----:B------:R-:W-:Y:S08]  /*13860*/  HMMA.16816.F32.BF16 R168, R168, R90, R12 ;  /* 0x0000005aa8a8723c */ /* 0x000ff0000004180c */
[----:B------:R-:W-:Y:S01]  /*13870*/  HMMA.16816.F32.BF16 R12, R4, R66, R44 ;  /* 0x00000042040c723c */ /* 0x000fe2000004182c */
[----:B--2---:R-:W-:-:S07]  /*13880*/  FFMA.FTZ R8, R205, c[0x0][0x2d0], -R2 ;  /* 0x0000b400cd087a23 */ /* 0x004fce0000010802 */
[C---:B------:R-:W-:Y:S01]  /*13890*/  HMMA.16816.F32.BF16 R16, R4.reuse, R50, R68 ;  /* 0x000000320410723c */ /* 0x040fe20000041844 */
[----:B------:R-:W-:Y:S01]  /*138a0*/  IMAD.MOV.U32 R46, RZ, RZ, R42 ;  /* 0x000000ffff2e7224 */ /* 0x000fe200078e002a */
[----:B------:R-:W-:Y:S01]  /*138b0*/  MOV R67, R43 ;  /* 0x0000002b00437202 */ /* 0x000fe20000000f00 */
[----:B------:R2:W-:Y:S01]  /*138c0*/  MUFU.EX2 R42, R8 ;  /* 0x00000008002a7308 */ /* 0x0005e20000000800 */
[----:B------:R-:W-:Y:S02]  /*138d0*/  IMAD.MOV.U32 R47, RZ, RZ, R34 ;  /* 0x000000ffff2f7224 */ /* 0x000fe400078e0022 */
[----:B------:R-:W-:Y:S01]  /*138e0*/  IMAD.MOV.U32 R66, RZ, RZ, R200 ;  /* 0x000000ffff427224 */ /* 0x000fe200078e00c8 */
[----:B------:R-:W-:Y:S01]  /*138f0*/  MOV R68, R32 ;  /* 0x0000002000447202 */ /* 0x000fe20000000f00 */
[----:B------:R-:W-:Y:S01]  /*13900*/  IMAD.MOV.U32 R51, RZ, RZ, R33 ;  /* 0x000000ffff337224 */ /* 0x000fe200078e0021 */
[----:B------:R-:W-:Y:S01]  /*13910*/  MOV R50, R35 ;  /* 0x0000002300327202 */ /* 0x000fe20000000f00 */
[----:B------:R-:W-:Y:S01]  /*13920*/  IMAD.MOV.U32 R200, RZ, RZ, R10 ;  /* 0x000000ffffc87224 */ /* 0x000fe200078e000a */
[----:B------:R-:W-:Y:S01]  /*13930*/  HMMA.16816.F32.BF16 R24, R4, R52, R72 ;  /* 0x000000340418723c */ /* 0x000fe20000041848 */
[----:B------:R-:W-:Y:S01]  /*13940*/  IMAD.MOV.U32 R71, RZ, RZ, R11 ;  /* 0x000000ffff477224 */ /* 0x000fe200078e000b */
[----:B------:R-:W-:Y:S01]  /*13950*/  MOV R69, R29 ;  /* 0x0000001d00457202 */ /* 0x000fe20000000f00 */
[----:B------:R-:W-:-:S02]  /*13960*/  IMAD.MOV.U32 R70, RZ, RZ, R28 ;  /* 0x000000ffff467224 */ /* 0x000fc400078e001c */
[----:B--2---:R-:W-:-:S04]  /*13970*/  FFMA.FTZ R8, R207, c[0x0][0x2d0], -R2 ;  /* 0x0000b400cf087a23 */ /* 0x004fc80000010802 */
[----:B------:R2:W-:Y:S02]  /*13980*/  MUFU.EX2 R44, R8 ;  /* 0x00000008002c7308 */ /* 0x0005e40000000800 */
[----:B--2---:R-:W-:-:S06]  /*13990*/  FFMA.FTZ R8, R210, c[0x0][0x2d0], -R2 ;  /* 0x0000b400d2087a23 */ /* 0x004fcc0000010802 */
[----:B------:R2:W3:Y:S02]  /*139a0*/  MUFU.EX2 R45, R8 ;  /* 0x00000008002d7308 */ /* 0x0004e40000000800 */
[----:B--2---:R-:W-:Y:S01]  /*139b0*/  FFMA.FTZ R8, R196, c[0x0][0x2d0], -R0 ;  /* 0x0000b400c4087a23 */ /* 0x004fe20000010800 */
[----:B------:R-:W-:Y:S01]  /*139c0*/  UIMAD.WIDE.U32 UR22, UR17, UR20, URZ ;  /* 0x00000014111672a5 */ /* 0x000fe2000f8e003f */
[----:B------:R-:W-:-:S04]  /*139d0*/  PLOP3.LUT P0, PT, PT, PT, UP6, 0x40, 0x0 ;  /* 0x000000000000781c */ /* 0x000fc80003f0e868 */
[----:B------:R2:W-:Y:S01]  /*139e0*/  MUFU.EX2 R32, R8 ;  /* 0x0000000800207308 */ /* 0x0005e20000000800 */
[----:B---3--:R-:W-:Y:S01]  /*139f0*/  F2FP.BF16.PACK_AB R124, R45, R44 ;  /* 0x0000002c2d7c723e */ /* 0x008fe200000010ff */
[----:B--2---:R-:W-:-:S06]  /*13a00*/  FFMA.FTZ R8, R197, c[0x0][0x2d0], -R0 ;  /* 0x0000b400c5087a23 */ /* 0x004fcc0000010800 */
[----:B------:R2:W3:Y:S02]  /*13a10*/  MUFU.EX2 R33, R8 ;  /* 0x0000000800217308 */ /* 0x0004e40000000800 */
[----:B--2---:R-:W-:-:S06]  /*13a20*/  FFMA.FTZ R8, R193, c[0x0][0x2d0], -R0 ;  /* 0x0000b400c1087a23 */ /* 0x004fcc0000010800 */
[----:B------:R2:W-:Y:S02]  /*13a30*/  MUFU.EX2 R34, R8 ;  /* 0x0000000800227308 */ /* 0x0005e40000000800 */
[----:B--2---:R-:W-:-:S06]  /*13a40*/  FFMA.FTZ R8, R194, c[0x0][0x2d0], -R0 ;  /* 0x0000b400c2087a23 */ /* 0x004fcc0000010800 */
[----:B------:R2:W4:Y:S02]  /*13a50*/  MUFU.EX2 R35, R8 ;  /* 0x0000000800237308 */ /* 0x0005240000000800 */
[--C-:B--2---:R-:W-:Y:S02]  /*13a60*/  FFMA.FTZ R8, R206, c[0x0][0x2d0], -R2.reuse ;  /* 0x0000b400ce087a23 */ /* 0x104fe40000010802 */
[----:B------:R-:W-:-:S04]  /*13a70*/  FFMA.FTZ R2, R209, c[0x0][0x2d0], -R2 ;  /* 0x0000b400d1027a23 */ /* 0x000fc80000010802 */
[----:B------:R2:W-:Y:S08]  /*13a80*/  MUFU.EX2 R43, R8 ;  /* 0x00000008002b7308 */ /* 0x0005f00000000800 */
[----:B------:R1:W1:Y:S01]  /*13a90*/  MUFU.EX2 R39, R2 ;  /* 0x0000000200277308 */ /* 0x0002620000000800 */
[----:B--2---:R-:W-:Y:S07]  /*13aa0*/  HMMA.16816.F32.BF16 R8, R4, R54, R96 ;  /* 0x000000360408723c */ /* 0x004fee0000041860 */
[----:B------:R-:W-:Y:S01]  /*13ab0*/  F2FP.BF16.PACK_AB R4, R38, R37 ;  /* 0x000000252604723e */ /* 0x000fe200000010ff */
[----:B-1----:R-:W-:Y:S01]  /*13ac0*/  FFMA.FTZ R2, R184, c[0x0][0x2d0], -R0 ;  /* 0x0000b400b8027a23 */ /* 0x002fe20000010800 */
[----:B------:R-:W-:-:S02]  /*13ad0*/  F2FP.BF16.PACK_AB R6, R42, R41 ;  /* 0x000000292a06723e */ /* 0x000fc400000010ff */
[----:B---3--:R-:W-:Y:S01]  /*13ae0*/  F2FP.BF16.PACK_AB R5, R33, R32 ;  /* 0x000000202105723e */ /* 0x008fe200000010ff */
[----:B------:R1:W-:Y:S01]  /*13af0*/  MUFU.EX2 R31, R2 ;  /* 0x00000002001f7308 */ /* 0x0003e20000000800 */
[----:B----4-:R-:W-:Y:S01]  /*13b00*/  F2FP.BF16.PACK_AB R7, R35, R34 ;  /* 0x000000222307723e */ /* 0x010fe200000010ff */
[----:B------:R-:W-:Y:S01]  /*13b10*/  @UP5 USHF.R.U32.HI UR17, URZ, UR21, UR23 ;  /* 0x000000153f115299 */ /* 0x000fe20008011617 */
[----:B------:R-:W-:-:S05]  /*13b20*/  F2FP.BF16.PACK_AB R126, R39, R43 ;  /* 0x0000002b277e723e */ /* 0x000fca00000010ff */
        /* <DEDUP_REMOVED lines=9> */
[----:B------:R1:W-:Y:S03]  /*13bc0*/  MUFU.EX2 R29, R2 ;  /* 0x00000002001d7308 */ /* 0x0003e60000000800 */
[C---:B------:R-:W-:Y:S05]  /*13bd0*/  HMMA.16816.F32.BF16 R108, R4.reuse, R84, R108 ;  /* 0x00000054046c723c */ /* 0x040fea000004186c */
[----:B------:R2:W3:Y:S03]  /*13be0*/  MUFU.EX2 R28, R0 ;  /* 0x00000000001c7308 */ /* 0x0004e60000000800 */
[----:B------:R-:W-:Y:S01]  /*13bf0*/  HMMA.16816.F32.BF16 R20, R4, R86, R20 ;  /* 0x000000560414723c */ /* 0x000fe20000041814 */
[----:B-1----:R-:W-:-:S07]  /*13c00*/  FADD.FTZ R2, R223, R224 ;  /* 0x000000e0df027221 */ /* 0x002fce0000010000 */
[----:B------:R-:W-:Y:S01]  /*13c10*/  HMMA.16816.F32.BF16 R24, R4, R92, R24 ;  /* 0x0000005c0418723c */ /* 0x000fe20000041818 */
[----:B------:R1:W5:Y:S01]  /*13c20*/  LDL.LU R224, [R1+0x38] ;  /* 0x0000380001e07983 */ /* 0x0003620000300800 */
[----:B------:R-:W-:-:S03]  /*13c30*/  FADD.FTZ R2, R80, R2 ;  /* 0x0000000250027221 */ /* 0x000fc60000010000 */
[----:B------:R1:W5:Y:S01]  /*13c40*/  LDL.LU R223, [R1+0x34] ;  /* 0x0000340001df7983 */ /* 0x0003620000300800 */
[----:B--2---:R-:W-:Y:S02]  /*13c50*/  FADD.FTZ R0, R59, R58 ;  /* 0x0000003a3b007221 */ /* 0x004fe40000010000 */
[----:B------:R-:W-:Y:S01]  /*13c60*/  HMMA.16816.F32.BF16 R8, R4, R94, R8 ;  /* 0x0000005e0408723c */ /* 0x000fe20000041808 */
[----:B------:R-:W-:Y:S01]  /*13c70*/  FADD.FTZ R2, R83, R2 ;  /* 0x0000000253027221 */ /* 0x000fe20000010000 */
[----:B---3--:R-:W-:Y:S01]  /*13c80*/  F2FP.BF16.PACK_AB R127, R28, R29 ;  /* 0x0000001d1c7f723e */ /* 0x008fe200000010ff */
[----:B------:R-:W-:-:S04]  /*13c90*/  FADD.FTZ R0, R216, R0 ;  /* 0x00000000d8007221 */ /* 0x000fc80000010000 */
[----:B------:R-:W-:Y:S02]  /*13ca0*/  FADD.FTZ R5, R221, R222 ;  /* 0x000000dedd057221 */ /* 0x000fe40000010000 */
[----:B------:R-:W-:Y:S01]  /*13cb0*/  FADD.FTZ R0, R82, R0 ;  /* 0x0000000052007221 */ /* 0x000fe20000010000 */
[----:B------:R1:W5:Y:S01]  /*13cc0*/  LDL.LU R222, [R1+0x30] ;  /* 0x0000300001de7983 */ /* 0x0003620000300800 */
[----:B------:R-:W-:Y:S01]  /*13cd0*/  FADD.FTZ R5, R81, R5 ;  /* 0x0000000551057221 */ /* 0x000fe20000010000 */
[----:B------:R-:W-:Y:S01]  /*13ce0*/  UIADD3 UR16, UR16, UR17, URZ ;  /* 0x0000001110107290 */ /* 0x000fe2000fffe03f */
[----:B------:R-:W-:Y:S01]  /*13cf0*/  FADD.FTZ R2, R50, R2 ;  /* 0x0000000232027221 */ /* 0x000fe20000010000 */
[----:B------:R1:W5:Y:S01]  /*13d00*/  LDL.LU R221, [R1+0x2c] ;  /* 0x00002c0001dd7983 */ /* 0x0003620000300800 */
[----:B------:R-:W-:Y:S01]  /*13d10*/  FADD.FTZ R5, R56, R5 ;  /* 0x0000000538057221 */ /* 0x000fe20000010000 */
[----:B------:R-:W-:Y:S01]  /*13d20*/  HMMA.16816.F32.BF16 R140, R124, R144, R140 ;  /* 0x000000907c8c723c */ /* 0x000fe2000004188c */
[----:B------:R-:W-:Y:S01]  /*13d30*/  FADD.FTZ R4, R57, R0 ;  /* 0x0000000039047221 */ /* 0x000fe20000010000 */
[----:B------:R1:W5:Y:S01]  /*13d40*/  LDL.LU R216, [R1+0x28] ;  /* 0x0000280001d87983 */ /* 0x0003620000300800 */
        /* <DEDUP_REMOVED lines=13> */
[----:B------:R-:W-:Y:S01]  /*13e20*/  ULDC UR4, c[0x0][0x328] ;  /* 0x0000ca0000047ab9 */ /* 0x000fe20000000800 */
[----:B------:R-:W-:Y:S01]  /*13e30*/  FADD.FTZ R5, R67, R4 ;  /* 0x0000000443057221 */ /* 0x000fe20000010000 */
[----:B------:R-:W-:Y:S01]  /*13e40*/  HMMA.16816.F32.BF16 R144, R124, R146, R12 ;  /* 0x000000927c90723c */ /* 0x000fe2000004180c */
        /* <DEDUP_REMOVED lines=26> */
[----:B------:R-:W-:Y:S02]  /*13ff0*/  IMAD.MOV.U32 R199, RZ, RZ, R123 ;  /* 0x000000ffffc77224 */ /* 0x000fe400078e007b */
        /* <DEDUP_REMOVED lines=29> */
[----:B------:R-:W-:-:S04]  /*141d0*/  FADD.FTZ R0, R34, R2 ;  /* 0x0000000222007221 */ /* 0x000fc80000010000 */
[----:B------:R-:W-:-:S04]  /*141e0*/  FADD.FTZ R0, R35, R0 ;  /* 0x0000000023007221 */ /* 0x000fc80000010000 */
        /* <DEDUP_REMOVED lines=11> */
[----:B------:R-:W-:Y:S01]  /*142a0*/  FADD.FTZ R2, R39, R2 ;  /* 0x0000000227027221 */ /* 0x000fe20000010000 */
[----:B------:R1:W-:Y:S04]  /*142b0*/  STL [R1+0x4], R5 ;  /* 0x0000040501007387 */ /* 0x0003e80000100800 */
[----:B------:R1:W-:Y:S04]  /*142c0*/  STL [R1+0x8], R4 ;  /* 0x0000080401007387 */ /* 0x0003e80000100800 */
[----:B------:R1:W-:Y:S04]  /*142d0*/  STL [R1+0x10], R0 ;  /* 0x0000100001007387 */ /* 0x0003e80000100800 */
[----:B------:R1:W-:Y:S01]  /*142e0*/  STL [R1+0xc], R2 ;  /* 0x00000c0201007387 */ /* 0x0003e20000100800 */
[----:B------:R-:W-:Y:S01]  /*142f0*/  HMMA.16816.F32.BF16 R160, R124, R162, R16 ;  /* 0x000000a27ca0723c */ /* 0x000fe20000041810 */
[----:B------:R-:W-:-:S02]  /*14300*/  UIADD3 UR19, UR19, -0x2, URZ ;  /* 0xfffffffe13137890 */ /* 0x000fc4000fffe03f */
[----:B------:R-:W-:-:S05]  /*14310*/  UIADD3 UR4, UR16, UR4, URZ ;  /* 0x0000000410047290 */ /* 0x000fca000fffe03f */
[C---:B------:R-:W-:Y:S08]  /*14320*/  HMMA.16816.F32.BF16 R164, R124.reuse, R166, R20 ;  /* 0x000000a67ca4723c */ /* 0x040ff00000041814 */
[C---:B------:R-:W-:Y:S08]  /*14330*/  HMMA.16816.F32.BF16 R120, R124.reuse, R88, R24 ;  /* 0x000000587c78723c */ /* 0x040ff00000041818 */
[----:B------:R-:W-:Y:S01]  /*14340*/  HMMA.16816.F32.BF16 R124, R124, R90, R8 ;  /* 0x0000005a7c7c723c */ /* 0x000fe20000041808 */
[----:B------:R-:W-:Y:S07]  /*14350*/  @P0 BRA `(.L_x_451) ;  /* 0x0000018000000947 */ /* 0x000fee0003800000 */
[----:B-1----:R-:W-:Y:S01]  /*14360*/  ISETP.LT.AND P0, PT, RZ, UR16, PT ;  /* 0x00000010ff007c0c */ /* 0x002fe2000bf01270 */
        /* <DEDUP_REMOVED lines=12> */
.L_x_452:
[----:B------:R-:W-:Y:S02]  /*14430*/  UMOV UR17, 0x1 ;  /* 0x0000000100117882 */ /* 0x000fe40000000000 */
[----:B------:R-:W-:Y:S02]  /*14440*/  ULDC UR16, c[0x0][0x32c] ;  /* 0x0000cb0000107ab9 */ /* 0x000fe40000000800 */
[----:B------:R-:W-:-:S03]  /*14450*/  UISETP.NE.AND UP0, UPT, UR17, UR16, UPT ;  /* 0x000000101100728c */ /* 0x000fc6000bf05270 */
[----:B------:R-:W-:Y:S02]  /*14460*/  ULDC.64 UR16, c[0x0][0x330] ;  /* 0x0000cc0000107ab9 */ /* 0x000fe40000000a00 */
[----:B------:R-:W-:-:S07]  /*14470*/  UIMAD.WIDE.U32 UR22, UR20, UR16, URZ ;  /* 0x00000010141672a5 */ /* 0x000fce000f8e003f */
[----:B------:R-:W-:Y:S02]  /*14480*/  @UP0 UMOV UR21, UR23 ;  /* 0x0000001700150c82 */ /* 0x000fe40008000000 */
[----:B------:R-:W-:Y:S02]  /*14490*/  @UP0 USHF.R.U32.HI UR20, URZ, UR17, UR21 ;  /* 0x000000113f140299 */ /* 0x000fe40008011615 */
.L_x_453:
[----:B------:R-:W-:Y:S02]  /*144a0*/  ULDC UR16, c[0x0][0x32c] ;  /* 0x0000cb0000107ab9 */ /* 0x000fe40000000800 */
[----:B------:R-:W-:-:S04]  /*144b0*/  UIMAD UR16, UR20, UR16, UR16 ;  /* 0x00000010141072a4 */ /* 0x000fc8000f8e0210 */
[----:B------:R-:W-:-:S04]  /*144c0*/  UISETP.LT.AND UP0, UPT, UR4, UR16, UPT ;  /* 0x000000100400728c */ /* 0x000fc8000bf01270 */
[----:B------:R-:W-:-:S04]  /*144d0*/  USEL UR4, UR4, UR16, UP0 ;  /* 0x0000001004047287 */ /* 0x000fc80008000000 */
.L_x_451:
[----:B-1----:R-:W-:-:S04]  /*144e0*/  UIMAD.WIDE UR16, UR4, 0x2aaaaaab, URZ ;  /* 0x2aaaaaab041078a5 */ /* 0x002fc8000f8e023f */
        /* <DEDUP_REMOVED lines=11> */
[----:B------:R-:W-:Y:S02]  /*145a0*/  ULDC UR4, c[0x0][0x324] ;  /* 0x0000c90000047ab9 */ /* 0x000fe40000000800 */
[----:B------:R-:W-:Y:S02]  /*145b0*/  ULOP3.LUT UR4, URZ, UR4, URZ, 0x33, !UPT ;  /* 0x000000043f047292 */ /* 0x000fe4000f8e333f */
.L_x_473:
[----:B------:R-:W-:Y:S04]  /*145c0*/  DEPBAR.LE SB0, 0x0 ;  /* 0x000080000000791a */ /* 0x000fe80000000000 */
[----:B------:R-:W-:Y:S01]  /*145d0*/  BAR.SYNC.DEFER_BLOCKING 0x0 ;  /* 0x0000000000007b1d */ /* 0x000fe20000010000 */
[----:B------:R-:W-:Y:S06]  /*145e0*/  UISETP.GT.AND UP0, UPT, UR18, UR19, UPT ;  /* 0x000000131200728c */ /* 0x000fec000bf04270 */
[----:B------:R-:W-:Y:S01]  /*145f0*/  PLOP3.LUT P0, PT, PT, PT, UP0, 0x80, 0x0 ;  /* 0x000000000000781c */ /* 0x000fe20003f0f008 */
[----:B-1---5:R1:W2:Y:S04]  /*14600*/  LDSM.16.M88.4 R96, [R223+0x6100] ;  /* 0x00610000df60783b */ /* 0x0222a80000000200 */
        /* <DEDUP_REMOVED lines=17> */
[----:B------:R-:W-:Y:S01]  /*14720*/  IMAD.WIDE.U32 R2, R236, c[0x0][0x208], RZ ;  /* 0x00008200ec027a25 */ /* 0x000fe200078e00ff */
[----:B------:R-:W-:Y:S03]  /*14730*/  SHF.R.S32.HI R4, RZ, 0x1f, R235 ;  /* 0x0000001fff047819 */ /* 0x000fe600000114eb */
[----:B------:R-:W-:Y:S02]  /*14740*/  IMAD R0, R0, c[0x0][0x208], RZ ;  /* 0x0000820000007a24 */ /* 0x000fe400078e02ff */
[----:B------:R-:W-:Y:S02]  /*14750*/  IMAD R4, R4, c[0x0][0x218], RZ ;  /* 0x0000860004047a24 */ /* 0x000fe400078e02ff */
[----:B------:R-:W-:Y:S02]  /*14760*/  IMAD R0, R236, c[0x0][0x20c], R0 ;  /* 0x00008300ec007a24 */ /* 0x000fe400078e0200 */
[----:B------:R-:W-:Y:S02]  /*14770*/  IMAD R4, R235, c[0x0][0x21c], R4 ;  /* 0x00008700eb047a24 */ /* 0x000fe400078e0204 */
[----:B------:R-:W-:Y:S04]  /*14780*/  IMAD.IADD R3, R3, 0x1, R0 ;  /* 0x0000000103037824 */ /* 0x000fe800078e0200 */
[----:B------:R-:W-:Y:S05]  /*14790*/  IMAD.WIDE.U32 R2, R235, c[0x0][0x218], R2 ;  /* 0x00008600eb027a25 */ /* 0x000fea00078e0002 */
[----:B------:R-:W-:Y:S04]  /*147a0*/  IADD3 R0, P0, R2, UR46, RZ ;  /* 0x0000002e02007c10 */ /* 0x000fe8000ff1e0ff */
[----:B------:R-:W-:Y:S02]  /*147b0*/  IADD3.X R3, R3, UR5, R4, P0, !PT ;  /* 0x0000000503037c10 */ /* 0x000fe400087fe404 */
[C---:B------:R-:W-:Y:S04]  /*147c0*/  LEA R2, P0, R0.reuse, c[0x0][0x1f8], 0x1 ;  /* 0x00007e0000027a11 */ /* 0x040fe800078008ff */
[----:B------:R-:W-:Y:S01]  /*147d0*/  LEA.HI.X R0, R0, c[0x0][0x1fc], R3, 0x1, P0 ;  /* 0x00007f0000007a11 */ /* 0x000fe200000f0c03 */
[----:B------:R-:W2:Y:S04]  /*147e0*/  SHFL.IDX PT, R4, R2, RZ, 0x181f ;  /* 0x00181fff02047589 */ /* 0x000ea800000e0000 */
[----:B------:R-:W-:Y:S04]  /*147f0*/  SHFL.IDX PT, R3, R0, RZ, 0x181f ;  /* 0x00181fff00037589 */ /* 0x000fe800000e0000 */
[----:B------:R-:W-:Y:S04]  /*14800*/  SHFL.IDX PT, R10, R2, 0x1, 0x181f ;  /* 0x00381f00020a7f89 */ /* 0x000fe800000e0000 */
[----:B------:R-:W3:Y:S04]  /*14810*/  SHFL.IDX PT, R8, R2, 0x2, 0x181f ;  /* 0x00581f0002087f89 */ /* 0x000ee800000e0000 */
[----:B------:R-:W-:Y:S04]  /*14820*/  SHFL.IDX PT, R7, R0, 0x1, 0x181f ;  /* 0x00381f0000077f89 */ /* 0x000fe800000e0000 */
[----:B------:R-:W4:Y:S04]  /*14830*/  SHFL.IDX PT, R6, R2, 0x3, 0x181f ;  /* 0x00781f0002067f89 */ /* 0x000f2800000e0000 */
[----:B------:R-:W-:Y:S04]  /*14840*/  SHFL.IDX PT, R9, R2, 0x4, 0x181f ;  /* 0x00981f0002097f89 */ /* 0x000fe800000e0000 */
[----:B------:R-:W-:Y:S04]  /*14850*/  SHFL.IDX PT, R14, R0, 0x2, 0x181f ;  /* 0x00581f00000e7f89 */ /* 0x000fe800000e0000 */
[----:B------:R-:W5:Y:S04]  /*14860*/  SHFL.IDX PT, R13, R0, 0x3, 0x181f ;  /* 0x00781f00000d7f89 */ /* 0x000f6800000e0000 */
[----:B------:R-:W1:Y:S04]  /*14870*/  SHFL.IDX PT, R2, R2, 0x5, 0x181f ;  /* 0x00b81f0002027f89 */ /* 0x000e6800000e0000 */
[----:B------:R-:W-:Y:S04]  /*14880*/  SHFL.IDX PT, R12, R0, 0x4, 0x181f ;  /* 0x00981f00000c7f89 */ /* 0x000fe800000e0000 */
[----:B------:R-:W1:Y:S01]  /*14890*/  SHFL.IDX PT, R0, R0, 0x5, 0x181f ;  /* 0x00b81f0000007f89 */ /* 0x000e6200000e0000 */
[-C--:B--2---:R-:W-:Y:S02]  /*148a0*/  IADD3 R4, P0, R4, R234.reuse, RZ ;  /* 0x000000ea04047210 */ /* 0x084fe40007f1e0ff */
[-C--:B---3--:R-:W-:Y:S02]  /*148b0*/  IADD3 R8, P3, R8, R234.reuse, RZ ;  /* 0x000000ea08087210 */ /* 0x088fe40007f7e0ff */
[-C--:B----4-:R-:W-:Y:S01]  /*148c0*/  IADD3 R6, P2, R6, R234.reuse, RZ ;  /* 0x000000ea06067210 */ /* 0x090fe20007f5e0ff */
[--C-:B------:R-:W-:Y:S01]  /*148d0*/  IMAD.X R5, R3, 0x1, R233.reuse, P0 ;  /* 0x0000000103057824 */ /* 0x100fe200000e06e9 */
[-C--:B------:R-:W-:Y:S04]  /*148e0*/  IADD3 R10, P0, R10, R234.reuse, RZ ;  /* 0x000000ea0a0a7210 */ /* 0x080fe80007f1e0ff */
[----:B------:R2:W-:Y:S01]  /*148f0*/  LDGSTS.E.BYPASS.LTC128B.128 [R243], [R4.64], !P6 ;  /* 0x0000000004f37fae */ /* 0x0005e2000f101d4e */
[--C-:B------:R-:W-:Y:S02]  /*14900*/  IMAD.X R11, R7, 0x1, R233.reuse, P0 ;  /* 0x00000001070b7824 */ /* 0x100fe400000e06e9 */
[--C-:B-----5:R-:W-:Y:S01]  /*14910*/  IMAD.X R7, R13, 0x1, R233.reuse, P2 ;  /* 0x000000010d077824 */ /* 0x120fe200010e06e9 */
[-C--:B-1----:R-:W-:Y:S02]  /*14920*/  IADD3 R2, P0, R2, R234.reuse, RZ ;  /* 0x000000ea02027210 */ /* 0x082fe40007f1e0ff */
[----:B------:R1:W-:Y:S02]  /*14930*/  LDGSTS.E.BYPASS.LTC128B.128 [R243+0x800], [R10.64], !P6 ;  /* 0x008000000af37fae */ /* 0x0003e4000f101d4e */
[-C--:B------:R-:W-:Y:S02]  /*14940*/  IADD3.X R3, R0, R233.reuse, RZ, P0, !PT ;  /* 0x000000e900037210 */ /* 0x080fe400007fe4ff */
[----:B--2---:R-:W-:Y:S02]  /*14950*/  IADD3 R4, P1, R9, R234, RZ ;  /* 0x000000ea09047210 */ /* 0x004fe40007f3e0ff */
[----:B------:R-:W-:Y:S03]  /*14960*/  IADD3.X R9, R14, R233, RZ, P3, !PT ;  /* 0x000000e90e097210 */ /* 0x000fe60001ffe4ff */
[----:B------:R-:W-:Y:S02]  /*14970*/  IMAD.X R5, R12, 0x1, R233, P1 ;  /* 0x000000010c057824 */ /* 0x000fe400008e06e9 */
[----:B------:R1:W-:Y:S04]  /*14980*/  LDGSTS.E.BYPASS.LTC128B.128 [R243+0x1000], [R8.64], !P6 ;  /* 0x0100000008f37fae */ /* 0x0003e8000f101d4e */
[----:B------:R1:W-:Y:S04]  /*14990*/  LDGSTS.E.BYPASS.LTC128B.128 [R243+0x1800], [R6.64], !P6 ;  /* 0x0180000006f37fae */ /* 0x0003e8000f101d4e */
[----:B------:R1:W-:Y:S04]  /*149a0*/  LDGSTS.E.BYPASS.LTC128B.128 [R243+0x2000], [R4.64], !P6 ;  /* 0x0200000004f37fae */ /* 0x0003e8000f101d4e */
[----:B------:R1:W-:Y:S02]  /*149b0*/  LDGSTS.E.BYPASS.LTC128B.128 [R243+0x2800], [R2.64], !P6 ;  /* 0x0280000002f37fae */ /* 0x0003e4000f101d4e */
.L_x_455:
[-C--:B-1234-:R-:W-:Y:S01]  /*149c0*/  HMMA.16816.F32.BF16 R4, R96, R16.reuse, RZ ;  /* 0x000000106004723c */ /* 0x09efe200000418ff */
[----:B------:R-:W-:Y:S01]  /*149d0*/  LDSM.16.M88.4 R208, [R222+0x4100] ;  /* 0x00410000ded0783b */ /* 0x000fe20000000200 */
[----:B------:R-:W-:Y:S06]  /*149e0*/  UISETP.GT.AND UP0, UPT, UR19, UR18, UPT ;  /* 0x000000121300728c */ /* 0x000fec000bf04270 */
[C---:B------:R-:W-:Y:S01]  /*149f0*/  HMMA.16816.F32.BF16 R8, R92.reuse, R16, RZ ;  /* 0x000000105c08723c */ /* 0x040fe200000418ff */
        /* <DEDUP_REMOVED lines=114> */
[----:B------:R-:W2:Y:S01]  /*15120*/  LDL R0, [R1+0x14] ;  /* 0x0000140001007983 */ /* 0x000ea20000100800 */
[----:B------:R-:W-:Y:S01]  /*15130*/  IMAD.MOV.U32 R235, RZ, RZ, RZ ;  /* 0x000000ffffeb7224 */ /* 0x000fe200078e00ff */
[----:B------:R-:W-:Y:S01]  /*15140*/  UIMAD UR16, UR19, 0x60, UR9 ;  /* 0x00000060131078a4 */ /* 0x000fe2000f8e0209 */
[----:B------:R-:W-:Y:S01]  /*15150*/  IMAD.MOV.U32 R2, RZ, RZ, c[0x0][0x2b8] ;  /* 0x0000ae00ff027624 */ /* 0x000fe200078e00ff */
[----:B------:R-:W3:Y:S04]  /*15160*/  LDL.64 R238, [R1+0x20] ;  /* 0x0000200001ee7983 */ /* 0x000ee80000100a00 */
[----:B------:R-:W4:Y:S01]  /*15170*/  LDL R128, [R1+0x1c] ;  /* 0x00001c0001807983 */ /* 0x000f220000100800 */
[----:B------:R-:W-:Y:S01]  /*15180*/  ISETP.NE.AND P2, PT, R2, 0x1, PT ;  /* 0x000000010200780c */ /* 0x000fe20003f45270 */
[----:B------:R-:W-:Y:S05]  /*15190*/  IMAD.U32 R2, RZ, RZ, UR16 ;  /* 0x00000010ff027e24 */ /* 0x000fea000f8e00ff */
[----:B--2---:R-:W-:Y:S02]  /*151a0*/  IADD3 R2, R2, -0x60, R0 ;  /* 0xffffffa002027810 */ /* 0x004fe40007ffe000 */
[----:B------:R-:W-:Y:S05]  /*151b0*/  ISETP.GT.AND P1, PT, R0, 0x5f, PT ;  /* 0x0000005f0000780c */ /* 0x000fea0003f24270 */
[----:B------:R-:W-:Y:S04]  /*151c0*/  @P2 IMAD.HI.U32 R3, R2, c[0x0][0x2bc], RZ ;  /* 0x0000af0002032a27 */ /* 0x000fe800078e00ff */
[----:B------:R-:W-:Y:S01]  /*151d0*/  IMAD.MOV.U32 R0, RZ, RZ, R2 ;  /* 0x000000ffff007224 */ /* 0x000fe200078e0002 */
[----:B------:R-:W-:Y:S04]  /*151e0*/  @P2 SHF.R.U32.HI R0, RZ, c[0x0][0x2c0], R3 ;  /* 0x0000b000ff002a19 */ /* 0x000fe80000011603 */
[C---:B---3--:R-:W-:Y:S04]  /*151f0*/  @!P1 IADD3 R3, P0, R0.reuse, R238, RZ ;  /* 0x000000ee00039210 */ /* 0x048fe80007f1e0ff */
[----:B----4-:R-:W-:Y:S01]  /*15200*/  @!P1 LEA.HI.X.SX32 R129, R0, R128, 0x1, P0 ;  /* 0x0000008000819211 */ /* 0x010fe200000f0eff */
[----:B------:R-:W-:Y:S01]  /*15210*/  IMAD.MOV R0, RZ, RZ, -R0 ;  /* 0x000000ffff007224 */ /* 0x000fe200078e0a00 */
[C---:B------:R-:W-:Y:S03]  /*15220*/  @!P1 LEA R128, P0, R3.reuse, c[0x0][0x2a0], 0x2 ;  /* 0x0000a80003809a11 */ /* 0x040fe600078010ff */
[----:B------:R-:W-:Y:S01]  /*15230*/  IMAD R236, R0, c[0x0][0x2b8], R2 ;  /* 0x0000ae0000ec7a24 */ /* 0x000fe200078e0202 */
[----:B------:R-:W-:Y:S03]  /*15240*/  @!P1 LEA.HI.X R129, R3, c[0x0][0x2a4], R129, 0x2, P0 ;  /* 0x0000a90003819a11 */ /* 0x000fe600000f1481 */
[----:B------:R-:W-:Y:S01]  /*15250*/  IMAD.WIDE.U32 R2, R236, c[0x0][0x1e0], RZ ;  /* 0x00007800ec027a25 */ /* 0x000fe200078e00ff */
[----:B------:R-:W-:Y:S01]  /*15260*/  SHF.R.S32.HI R0, RZ, 0x1f, R236 ;  /* 0x0000001fff007819 */ /* 0x000fe200000114ec */
[----:B------:R-:W2:Y:S04]  /*15270*/  @!P1 LDG.E R235, [R128.64] ;  /* 0x0000000e80eb9981 */ /* 0x000ea8000c1e1900 */
        /* <DEDUP_REMOVED lines=14> */
[----:B------:R-:W4:Y:S04]  /*15360*/  SHFL.IDX PT, R174, R2, 0x2, 0x181f ;  /* 0x00581f0002ae7f89 */ /* 0x000f2800000e0000 */
[----:B------:R-:W5:Y:S04]  /*15370*/  SHFL.IDX PT, R130, R0, 0x1, 0x181f ;  /* 0x00381f0000827f89 */ /* 0x000f6800000e0000 */
[----:B------:R-:W5:Y:S04]  /*15380*/  SHFL.IDX PT, R172, R2, 0x3, 0x181f ;  /* 0x00781f0002ac7f89 */ /* 0x000f6800000e0000 */
[----:B------:R-:W5:Y:S01]  /*15390*/  SHFL.IDX PT, R175, R0, 0x2, 0x181f ;  /* 0x00581f0000af7f89 */ /* 0x000f6200000e0000 */
[-C--:B-1----:R-:W-:Y:S03]  /*153a0*/  IADD3 R128, P0, R128, R234.reuse, RZ ;  /* 0x000000ea80807210 */ /* 0x082fe60007f1e0ff */
[----:B------:R-:W-:Y:S02]  /*153b0*/  SHFL.IDX PT, R135, R2, 0x4, 0x181f ;  /* 0x00981f0002877f89 */ /* 0x000fe400000e0000 */
[--C-:B--2---:R-:W-:Y:S02]  /*153c0*/  IMAD.X R129, R3, 0x1, R233.reuse, P0 ;  /* 0x0000000103817824 */ /* 0x104fe400000e06e9 */
[----:B------:R-:W1:Y:S01]  /*153d0*/  SHFL.IDX PT, R173, R0, 0x3, 0x181f ;  /* 0x00781f0000ad7f89 */ /* 0x000e6200000e0000 */
[-C--:B---3--:R-:W-:Y:S03]  /*153e0*/  IADD3 R176, P0, R176, R234.reuse, RZ ;  /* 0x000000eab0b07210 */ /* 0x088fe60007f1e0ff */
[----:B------:R2:W-:Y:S01]  /*153f0*/  LDGSTS.E.BYPASS.LTC128B.128 [R237+0x3100], [R128.64], !P6 ;  /* 0x0310000080ed7fae */ /* 0x0005e2000f101d4e */
[-C--:B----4-:R-:W-:Y:S03]  /*15400*/  IADD3 R174, P3, R174, R234.reuse, RZ ;  /* 0x000000eaaeae7210 */ /* 0x090fe60007f7e0ff */
[----:B------:R-:W3:Y:S01]  /*15410*/  SHFL.IDX PT, R2, R2, 0x5, 0x181f ;  /* 0x00b81f0002027f89 */ /* 0x000ee200000e0000 */
[--C-:B-----5:R-:W-:Y:S03]  /*15420*/  IMAD.X R177, R130, 0x1, R233.reuse, P0 ;  /* 0x0000000182b17824 */ /* 0x120fe600000e06e9 */
[----:B------:R-:W4:Y:S01]  /*15430*/  SHFL.IDX PT, R178, R0, 0x4, 0x181f ;  /* 0x00981f0000b27f89 */ /* 0x000f2200000e0000 */
[-C--:B------:R-:W-:Y:S03]  /*15440*/  IADD3 R172, P2, R172, R234.reuse, RZ ;  /* 0x000000eaacac7210 */ /* 0x080fe60007f5e0ff */
[----:B------:R-:W5:Y:S01]  /*15450*/  SHFL.IDX PT, R0, R0, 0x5, 0x181f ;  /* 0x00b81f0000007f89 */ /* 0x000f6200000e0000 */
[--C-:B------:R-:W-:Y:S03]  /*15460*/  IMAD.X R175, R175, 0x1, R233.reuse, P3 ;  /* 0x00000001afaf7824 */ /* 0x100fe600018e06e9 */
[----:B------:R5:W-:Y:S04]  /*15470*/  LDGSTS.E.BYPASS.LTC128B.128 [R237+0x3900], [R176.64], !P6 ;  /* 0x03900000b0ed7fae */ /* 0x000be8000f101d4e */
[----:B------:R5:W-:Y:S01]  /*15480*/  LDGSTS.E.BYPASS.LTC128B.128 [R237+0x4100], [R174.64], !P6 ;  /* 0x04100000aeed7fae */ /* 0x000be2000f101d4e */
[--C-:B-1----:R-:W-:Y:S05]  /*15490*/  IMAD.X R173, R173, 0x1, R233.reuse, P2 ;  /* 0x00000001adad7824 */ /* 0x102fea00010e06e9 */
[----:B------:R1:W-:Y:S01]  /*154a0*/  LDGSTS.E.BYPASS.LTC128B.128 [R237+0x4900], [R172.64], !P6 ;  /* 0x04900000aced7fae */ /* 0x0003e2000f101d4e */
[-C--:B--2---:R-:W-:Y:S02]  /*154b0*/  IADD3 R128, P1, R135, R234.reuse, RZ ;  /* 0x000000ea87807210 */ /* 0x084fe40007f3e0ff */
[----:B---3--:R-:W-:Y:S03]  /*154c0*/  IADD3 R2, P0, R2, R234, RZ ;  /* 0x000000ea02027210 */ /* 0x008fe60007f1e0ff */
[--C-:B----4-:R-:W-:Y:S02]  /*154d0*/  IMAD.X R129, R178, 0x1, R233.reuse, P1 ;  /* 0x00000001b2817824 */ /* 0x110fe400008e06e9 */
[----:B-----5:R-:W-:Y:S03]  /*154e0*/  IMAD.X R3, R0, 0x1, R233, P0 ;  /* 0x0000000100037824 */ /* 0x020fe600000e06e9 */
[----:B------:R1:W-:Y:S04]  /*154f0*/  LDGSTS.E.BYPASS.LTC128B.128 [R237+0x5100], [R128.64], !P6 ;  /* 0x0510000080ed7fae */ /* 0x0003e8000f101d4e */
[----:B------:R1:W-:Y:S02]  /*15500*/  LDGSTS.E.BYPASS.LTC128B.128 [R237+0x5900], [R2.64], !P6 ;  /* 0x0590000002ed7fae */ /* 0x0003e4000f101d4e */
.L_x_456:
[----:B-1----:R-:W2:Y:S01]  /*15510*/  LDL R2, [R1+0x18] ;  /* 0x0000180001027983 */ /* 0x002ea20000100800 */
[----:B------:R-:W-:Y:S01]  /*15520*/  UISETP.NE.AND UP1, UPT, UR13, URZ, UPT ;  /* 0x0000003f0d00728c */ /* 0x000fe2000bf25270 */
[----:B------:R-:W-:Y:S01]  /*15530*/  IMAD.U32 R174, RZ, RZ, UR10 ;  /* 0x0000000affae7e24 */ /* 0x000fe2000f8e00ff */
[----:B------:R-:W-:Y:S01]  /*15540*/  UIMAD UR16, UR19, -0x60, URZ ;  /* 0xffffffa0131078a4 */ /* 0x000fe2000f8e023f */
[----:B------:R-:W3:Y:S01]  /*15550*/  LDL R194, [R1] ;  /* 0x0000000001c27983 */ /* 0x000ee20000100800 */
[----:B------:R-:W-:Y:S02]  /*15560*/  UISETP.NE.AND UP0, UPT, UR12, URZ, UPT ;  /* 0x0000003f0c00728c */ /* 0x000fe4000bf05270 */
[----:B------:R-:W-:Y:S01]  /*15570*/  PLOP3.LUT P1, PT, PT, PT, UP1, 0x80, 0x0 ;  /* 0x000000000000781c */ /* 0x000fe20003f2f018 */
[----:B------:R-:W0:Y:S01]  /*15580*/  LDGDEPBAR ;  /* 0x00000000000079af */ /* 0x000e220000000000 */
[----:B------:R-:W-:Y:S11]  /*15590*/  PLOP3.LUT P0, PT, PT, PT, UP1, 0x80, 0x0 ;  /* 0x000000000000781c */ /* 0x000ff60003f0f018 */
[----:B--2---:R-:W-:Y:S04]  /*155a0*/  @P1 IMAD.HI.U32 R0, R2, c[0x0][0x2c8], RZ ;  /* 0x0000b20002001a27 */ /* 0x004fe800078e00ff */
[----:B------:R-:W-:Y:S01]  /*155b0*/  IMAD.MOV.U32 R172, RZ, RZ, R2 ;  /* 0x000000ffffac7224 */ /* 0x000fe200078e0002 */
[----:B------:R-:W-:Y:S01]  /*155c0*/  @P0 SHF.R.U32.HI R172, RZ, c[0x0][0x2cc], R0 ;  /* 0x0000b300ffac0a19 */ /* 0x000fe20000011600 */
[----:B------:R-:W-:Y:S01]  /*155d0*/  IMAD.U32 R2, RZ, RZ, UR16 ;  /* 0x00000010ff027e24 */ /* 0x000fe2000f8e00ff */
[----:B------:R-:W-:Y:S03]  /*155e0*/  PLOP3.LUT P0, PT, PT, PT, UP0, 0x40, 0x0 ;  /* 0x000000000000781c */ /* 0x000fe60003f0e808 */
[----:B------:R-:W1:Y:S01]  /*155f0*/  SHFL.IDX PT, R0, R172, RZ, 0x1c1f ;  /* 0x001c1fffac007589 */ /* 0x000e6200000e0000 */
[----:B---3--:R-:W-:Y:S04]  /*15600*/  IADD3 R2, -R194, 0x1, R2 ;  /* 0x00000001c2027810 */ /* 0x008fe80007ffe102 */
[----:B------:R-:W-:Y:S04]  /*15610*/  IADD3 R174, -R174, UR7, R2 ;  /* 0x00000007aeae7c10 */ /* 0x000fe8000fffe102 */
[C---:B------:R-:W-:Y:S02]  /*15620*/  IADD3 R173, R174.reuse, c[0x0][0x328], RZ ;  /* 0x0000ca00aead7a10 */ /* 0x040fe40007ffe0ff */
[----:B------:R-:W-:Y:S03]  /*15630*/  IADD3 R174, R174, UR4, RZ ;  /* 0x00000004aeae7c10 */ /* 0x000fe6000fffe0ff */
[--C-:B-1----:R-:W-:Y:S02]  /*15640*/  IMAD.IADD R130, R173, 0x1, R0.reuse ;  /* 0x00000001ad827824 */ /* 0x102fe400078e0200 */
[----:B------:R-:W-:Y:S01]  /*15650*/  IMAD.IADD R129, R174, 0x1, R0 ;  /* 0x00000001ae817824 */ /* 0x000fe200078e0200 */
        /* <DEDUP_REMOVED lines=15> */
.L_x_459:
[----:B------:R-:W-:Y:S04]  /*15750*/  MOV R2, c[0x0][0x32c] ;  /* 0x0000cb0000027a02 */ /* 0x000fe80000000f00 */
[----:B------:R-:W-:Y:S11]  /*15760*/  ISETP.NE.AND P0, PT, R2, 0x1, PT ;  /* 0x000000010200780c */ /* 0x000ff60003f05270 */
[----:B------:R-:W-:Y:S02]  /*15770*/  @!UPT UIADD3 URZ, URZ, URZ, URZ ;  /* 0x0000003f3f3ff290 */ /* 0x000fe4000fffe03f */
[----:B------:R-:W-:Y:S05]  /*15780*/  @P0 IMAD.HI.U32 R2, R0, c[0x0][0x330], RZ ;  /* 0x0000cc0000020a27 */ /* 0x000fea00078e00ff */
[----:B------:R-:W-:Y:S02]  /*15790*/  @P0 SHF.R.U32.HI R0, RZ, c[0x0][0x334], R2 ;  /* 0x0000cd00ff000a19 */ /* 0x000fe40000011602 */
.L_x_460:
[----:B------:R-:W-:Y:S05]  /*157a0*/  BSYNC B0 ;  /* 0x0000000000007941 */ /* 0x000fea0003800000 */
.L_x_458:
[----:B------:R-:W-:Y:S05]  /*157b0*/  IADD3 R2, -R194, UR16, RZ ;  /* 0x00000010c2027c10 */ /* 0x000fea000fffe1ff */
[----:B------:R-:W-:Y:S05]  /*157c0*/  IMAD R0, R0, c[0x0][0x32c], R2 ;  /* 0x0000cb0000007a24 */ /* 0x000fea00078e0202 */
[----:B------:R-:W-:Y:S02]  /*157d0*/  IADD3 R2, R0, c[0x0][0x32c], RZ ;  /* 0x0000cb0000027a10 */ /* 0x000fe40007ffe0ff */
[----:B------:R-:W-:Y:S02]  /*157e0*/  IMNMX R129, R129, R0, !PT ;  /* 0x0000000081817217 */ /* 0x000fe40007800200 */
[----:B------:R-:W-:Y:S02]  /*157f0*/  IMNMX R130, R130, R2, PT ;  /* 0x0000000282827217 */ /* 0x000fe40003800200 */
.L_x_457:
        /* <DEDUP_REMOVED lines=20> */
.L_x_463:
[----:B------:R-:W-:Y:S04]  /*15940*/  MOV R2, c[0x0][0x32c] ;  /* 0x0000cb0000027a02 */ /* 0x000fe80000000f00 */
[----:B------:R-:W-:Y:S11]  /*15950*/  ISETP.NE.AND P0, PT, R2, 0x1, PT ;  /* 0x000000010200780c */ /* 0x000ff60003f05270 */
[----:B------:R-:W-:Y:S02]  /*15960*/  @!UPT UIADD3 URZ, URZ, URZ, URZ ;  /* 0x0000003f3f3ff290 */ /* 0x000fe4000fffe03f */
[----:B------:R-:W-:Y:S05]  /*15970*/  @P0 IMAD.HI.U32 R2, R0, c[0x0][0x330], RZ ;  /* 0x0000cc0000020a27 */ /* 0x000fea00078e00ff */
[----:B------:R-:W-:Y:S02]  /*15980*/  @P0 SHF.R.U32.HI R0, RZ, c[0x0][0x334], R2 ;  /* 0x0000cd00ff000a19 */ /* 0x000fe40000011602 */
.L_x_464:
[----:B------:R-:W-:Y:S05]  /*15990*/  BSYNC B0 ;  /* 0x0000000000007941 */ /* 0x000fea0003800000 */
.L_x_462:
[----:B------:R-:W-:Y:S05]  /*159a0*/  IADD3 R2, -R194, UR16, RZ ;  /* 0x00000010c2027c10 */ /* 0x000fea000fffe1ff */
[----:B------:R-:W-:Y:S05]  /*159b0*/  IMAD R0, R0, c[0x0][0x32c], R2 ;  /* 0x0000cb0000007a24 */ /* 0x000fea00078e0202 */
[----:B------:R-:W-:Y:S02]  /*159c0*/  IADD3 R2, R0, c[0x0][0x32c], RZ ;  /* 0x0000cb0000027a10 */ /* 0x000fe40007ffe0ff */
[----:B------:R-:W-:Y:S02]  /*159d0*/  IMNMX R3, R3, R0, !PT ;  /* 0x0000000003037217 */ /* 0x000fe40007800200 */
[----:B------:R-:W-:Y:S02]  /*159e0*/  IMNMX R128, R128, R2, PT ;  /* 0x0000000280807217 */ /* 0x000fe40003800200 */
.L_x_461:
        /* <DEDUP_REMOVED lines=20> */
.L_x_467:
[----:B------:R-:W-:Y:S04]  /*15b30*/  MOV R175, c[0x0][0x32c] ;  /* 0x0000cb0000af7a02 */ /* 0x000fe80000000f00 */
[----:B------:R-:W-:Y:S11]  /*15b40*/  ISETP.NE.AND P0, PT, R175, 0x1, PT ;  /* 0x00000001af00780c */ /* 0x000ff60003f05270 */
[----:B------:R-:W-:Y:S02]  /*15b50*/  @!UPT UIADD3 URZ, URZ, URZ, URZ ;  /* 0x0000003f3f3ff290 */ /* 0x000fe4000fffe03f */
[----:B------:R-:W-:Y:S05]  /*15b60*/  @P0 IMAD.HI.U32 R175, R135, c[0x0][0x330], RZ ;  /* 0x0000cc0087af0a27 */ /* 0x000fea00078e00ff */
[----:B------:R-:W-:Y:S02]  /*15b70*/  @P0 SHF.R.U32.HI R135, RZ, c[0x0][0x334], R175 ;  /* 0x0000cd00ff870a19 */ /* 0x000fe400000116af */
.L_x_468:
[----:B------:R-:W-:Y:S05]  /*15b80*/  BSYNC B0 ;  /* 0x0000000000007941 */ /* 0x000fea0003800000 */
.L_x_466:
[----:B------:R-:W-:Y:S05]  /*15b90*/  IADD3 R175, -R194, UR16, RZ ;  /* 0x00000010c2af7c10 */ /* 0x000fea000fffe1ff */
[----:B------:R-:W-:Y:S05]  /*15ba0*/  IMAD R135, R135, c[0x0][0x32c], R175 ;  /* 0x0000cb0087877a24 */ /* 0x000fea00078e02af */
[----:B------:R-:W-:Y:S02]  /*15bb0*/  IADD3 R175, R135, c[0x0][0x32c], RZ ;  /* 0x0000cb0087af7a10 */ /* 0x000fe40007ffe0ff */
[----:B------:R-:W-:Y:S02]  /*15bc0*/  IMNMX R0, R0, R135, !PT ;  /* 0x0000008700007217 */ /* 0x000fe40007800200 */
[----:B------:R-:W-:Y:S02]  /*15bd0*/  IMNMX R2, R2, R175, PT ;  /* 0x000000af02027217 */ /* 0x000fe40003800200 */
.L_x_465:
        /* <DEDUP_REMOVED lines=15> */
[C---:B------:R-:W-:Y:S01]  /*15cd0*/  ISETP.GT.AND P5, PT, R129.reuse, RZ, P3 ;  /* 0x000000ff8100720c */ /* 0x040fe20001fa4270 */
[----:B------:R-:W-:Y:S01]  /*15ce0*/  UISETP.GE.AND UP5, UPT, UR16, 0x49, UPT ;  /* 0x000000491000788c */ /* 0x000fe2000bfa6270 */
[----:B------:R-:W-:Y:S01]  /*15cf0*/  ISETP.GT.AND P4, PT, R129, 0x1, P2 ;  /* 0x000000018100780c */ /* 0x000fe20001784270 */
[----:B------:R-:W-:Y:S01]  /*15d00*/  UISETP.GE.AND UP4, UPT, UR16, 0x4a, UPT ;  /* 0x0000004a1000788c */ /* 0x000fe2000bf86270 */
[C---:B------:R-:W-:Y:S01]  /*15d10*/  ISETP.LT.OR P3, PT, R128.reuse, 0x1, P1 ;  /* 0x000000018000780c */ /* 0x040fe20000f61670 */
[----:B------:R-:W-:Y:S01]  /*15d20*/  UP2UR UR36, UPR, URZ, 0x8 ;  /* 0x000000083f247883 */ /* 0x000fe20008000000 */
[----:B------:R-:W-:Y:S01]  /*15d30*/  ISETP.LT.OR P0, PT, R128, 0x2, P0 ;  /* 0x000000028000780c */ /* 0x000fe20000701670 */
[----:B------:R-:W-:Y:S01]  /*15d40*/  UP2UR UR34, UPR, URZ, 0x4 ;  /* 0x000000043f227883 */ /* 0x000fe20008000000 */
[C---:B------:R-:W-:Y:S01]  /*15d50*/  ISETP.LT.OR P2, PT, R130.reuse, 0x1, P5 ;  /* 0x000000018200780c */ /* 0x040fe20002f41670 */
[----:B------:R-:W-:Y:S01]  /*15d60*/  UISETP.GE.AND UP3, UPT, UR16, 0x51, UPT ;  /* 0x000000511000788c */ /* 0x000fe2000bf66270 */
[----:B------:R-:W-:Y:S01]  /*15d70*/  ISETP.LT.OR P1, PT, R130, 0x2, P4 ;  /* 0x000000028200780c */ /* 0x000fe20002721670 */
[----:B------:R-:W-:Y:S01]  /*15d80*/  UP2UR UR38, UPR, URZ, 0x20 ;  /* 0x000000203f267883 */ /* 0x000fe20008000000 */
[----:B------:R-:W-:Y:S01]  /*15d90*/  FSEL R175, R6, -INF , !P3 ;  /* 0xff80000006af7808 */ /* 0x000fe20005800000 */
[----:B------:R-:W-:Y:S01]  /*15da0*/  UP2UR UR37, UPR, URZ, 0x40 ;  /* 0x000000403f257883 */ /* 0x000fe20008000000 */
[----:B------:R-:W-:Y:S01]  /*15db0*/  FSEL R176, R7, -INF , !P0 ;  /* 0xff80000007b07808 */ /* 0x000fe20004000000 */
[----:B------:R-:W-:Y:S01]  /*15dc0*/  UP2UR UR40, UPR, URZ, 0x8 ;  /* 0x000000083f287883 */ /* 0x000fe20008000000 */
[----:B------:R-:W-:Y:S01]  /*15dd0*/  FSEL R7, R4, -INF , !P2 ;  /* 0xff80000004077808 */ /* 0x000fe20005000000 */
[----:B------:R-:W-:Y:S01]  /*15de0*/  UP2UR UR39, UPR, URZ, 0x10 ;  /* 0x000000103f277883 */ /* 0x000fe20008000000 */
[----:B------:R-:W-:Y:S02]  /*15df0*/  FSEL R135, R5, -INF , !P1 ;  /* 0xff80000005877808 */ /* 0x000fe40004800000 */
[----:B------:R-:W-:Y:S02]  /*15e00*/  PLOP3.LUT P1, PT, PT, PT, UP2, 0x40, 0x0 ;  /* 0x000000000000781c */ /* 0x000fe40003f2e828 */
[----:B------:R-:W-:Y:S02]  /*15e10*/  PLOP3.LUT P0, PT, PT, PT, UP0, 0x40, 0x0 ;  /* 0x000000000000781c */ /* 0x000fe40003f0e808 */
[----:B------:R-:W-:Y:S01]  /*15e20*/  PLOP3.LUT P3, PT, PT, PT, UP2, 0x40, 0x0 ;  /* 0x000000000000781c */ /* 0x000fe20003f6e828 */
[----:B------:R-:W-:Y:S01]  /*15e30*/  UISETP.GE.AND UP2, UPT, UR16, 0x52, UPT ;  /* 0x000000521000788c */ /* 0x000fe2000bf46270 */
[----:B------:R-:W-:Y:S01]  /*15e40*/  PLOP3.LUT P2, PT, PT, PT, UP0, 0x40, 0x0 ;  /* 0x000000000000781c */ /* 0x000fe20003f4e808 */
[----:B------:R-:W-:Y:S01]  /*15e50*/  UISETP.GE.AND UP0, UPT, UR16, 0x12, UPT ;  /* 0x000000121000788c */ /* 0x000fe2000bf06270 */
[C---:B------:R-:W-:Y:S01]  /*15e60*/  ISETP.GT.AND P1, PT, R3.reuse, 0x8, P1 ;  /* 0x000000080300780c */ /* 0x040fe20000f24270 */
[----:B------:R-:W-:Y:S01]  /*15e70*/  UP2UR UR41, UPR, URZ, 0x4 ;  /* 0x000000043f297883 */ /* 0x000fe20008000000 */
        /* <DEDUP_REMOVED lines=9> */
[----:B------:R-:W-:Y:S02]  /*15f10*/  FSEL R19, R19, -INF , !P0 ;  /* 0xff80000013137808 */ /* 0x000fe40004000000 */
[----:B------:R-:W-:Y:S02]  /*15f20*/  FSEL R16, R16, -INF , !P2 ;  /* 0xff80000010107808 */ /* 0x000fe40005000000 */
        /* <DEDUP_REMOVED lines=126> */
[----:B------:R-:W-:Y:S01]  /*16710*/  UISETP.NE.AND UP6, UPT, UR34, URZ, UPT ;  /* 0x0000003f2200728c */ /* 0x000fe2000bfc5270 */
[C---:B------:R-:W-:Y:S01]  /*16720*/  ISETP.GT.AND P1, PT, R3.reuse, 0x40, P1 ;  /* 0x000000400300780c */ /* 0x040fe20000f24270 */
[----:B------:R-:W-:Y:S01]  /*16730*/  UP2UR UR43, UPR, URZ, 0x1 ;  /* 0x000000013f2b7883 */ /* 0x000fe20008000000 */
        /* <DEDUP_REMOVED lines=14> */
[----:B------:R-:W-:Y:S01]  /*16820*/  UISETP.NE.AND UP5, UPT, UR36, URZ, UPT ;  /* 0x0000003f2400728c */ /* 0x000fe2000bfa5270 */
        /* <DEDUP_REMOVED lines=31> */
[----:B------:R-:W-:Y:S02]  /*16a20*/  PLOP3.LUT P1, PT, PT, PT, UP1, 0x40, 0x0 ;  /* 0x000000000000781c */ /* 0x000fe40003f2e818 */
[----:B------:R-:W-:Y:S02]  /*16a30*/  PLOP3.LUT P0, PT, PT, PT, UP0, 0x40, 0x0 ;  /* 0x000000000000781c */ /* 0x000fe40003f0e808 */
[----:B------:R-:W-:Y:S01]  /*16a40*/  PLOP3.LUT P2, PT, PT, PT, UP0, 0x40, 0x0 ;  /* 0x000000000000781c */ /* 0x000fe20003f4e808 */
[----:B------:R-:W-:Y:S01]  /*16a50*/  UISETP.NE.AND UP0, UPT, UR35, URZ, UPT ;  /* 0x0000003f2300728c */ /* 0x000fe2000bf05270 */
[----:B------:R-:W-:Y:S02]  /*16a60*/  FSEL R248, R86, -INF , !P3 ;  /* 0xff80000056f87808 */ /* 0x000fe40005800000 */
[----:B------:R-:W-:Y:S01]  /*16a70*/  PLOP3.LUT P3, PT, PT, PT, UP1, 0x40, 0x0 ;  /* 0x000000000000781c */ /* 0x000fe20003f6e818 */
[----:B------:R-:W-:Y:S01]  /*16a80*/  UISETP.NE.AND UP1, UPT, UR33, URZ, UPT ;  /* 0x0000003f2100728c */ /* 0x000fe2000bf25270 */
[C---:B------:R-:W-:Y:S02]  /*16a90*/  ISETP.GT.AND P4, PT, R3.reuse, 0x58, P1 ;  /* 0x000000580300780c */ /* 0x040fe40000f84270 */
[----:B------:R-:W-:Y:S02]  /*16aa0*/  ISETP.GT.AND P0, PT, R3, 0x59, P0 ;  /* 0x000000590300780c */ /* 0x000fe40000704270 */
[C---:B------:R-:W-:Y:S01]  /*16ab0*/  ISETP.GT.AND P1, PT, R129.reuse, 0x59, P2 ;  /* 0x000000598100780c */ /* 0x040fe20001724270 */
[----:B------:R-:W1:Y:S01]  /*16ac0*/  SHFL.IDX PT, R3, R172, 0x3, 0x1c1f ;  /* 0x007c1f00ac037f89 */ /* 0x000e6200000e0000 */
[----:B------:R-:W-:Y:S02]  /*16ad0*/  ISETP.GT.AND P5, PT, R129, 0x58, P3 ;  /* 0x000000588100780c */ /* 0x000fe40001fa4270 */
[----:B------:R-:W-:Y:S02]  /*16ae0*/  ISETP.LT.OR P2, PT, R128, 0x5a, P0 ;  /* 0x0000005a8000780c */ /* 0x000fe40000741670 */
[----:B------:R-:W-:Y:S02]  /*16af0*/  ISETP.LT.OR P0, PT, R130, 0x5a, P1 ;  /* 0x0000005a8200780c */ /* 0x000fe40000f01670 */
[----:B------:R-:W-:Y:S02]  /*16b00*/  ISETP.LT.OR P3, PT, R128, 0x59, P4 ;  /* 0x000000598000780c */ /* 0x000fe40002761670 */
[----:B------:R-:W-:Y:S02]  /*16b10*/  ISETP.LT.OR P4, PT, R130, 0x59, P5 ;  /* 0x000000598200780c */ /* 0x000fe40002f81670 */
[----:B------:R-:W-:Y:S02]  /*16b20*/  FSEL R251, R97, -INF , !P0 ;  /* 0xff80000061fb7808 */ /* 0x000fe40004000000 */
[----:B------:R-:W-:Y:S01]  /*16b30*/  PLOP3.LUT P0, PT, PT, PT, UP0, 0x40, 0x0 ;  /* 0x000000000000781c */ /* 0x000fe20003f0e808 */
[----:B------:R-:W-:Y:S01]  /*16b40*/  UISETP.NE.AND UP0, UPT, UR26, URZ, UPT ;  /* 0x0000003f1a00728c */ /* 0x000fe2000bf05270 */
[----:B------:R-:W-:Y:S01]  /*16b50*/  PLOP3.LUT P1, PT, PT, PT, UP5, 0x40, 0x0 ;  /* 0x000000000000781c */ /* 0x000fe20003f2e858 */
[----:B------:R-:W-:Y:S01]  /*16b60*/  UISETP.NE.AND UP5, UPT, UR29, URZ, UPT ;  /* 0x0000003f1d00728c */ /* 0x000fe2000bfa5270 */
[----:B------:R-:W-:Y:S01]  /*16b70*/  FSEL R250, R96, -INF , !P4 ;  /* 0xff80000060fa7808 */ /* 0x000fe20006000000 */
[----:B------:R-:W-:Y:S01]  /*16b80*/  UP2UR UR44, UPR, URZ, 0x1 ;  /* 0x000000013f2c7883 */ /* 0x000fe20008000000 */
[----:B------:R-:W-:Y:S01]  /*16b90*/  ISETP.GT.AND P4, PT, R0, 0x1, P0 ;  /* 0x000000010000780c */ /* 0x000fe20000784270 */
[----:B------:R-:W-:Y:S01]  /*16ba0*/  UISETP.NE.AND UP0, UPT, UR27, URZ, UPT ;  /* 0x0000003f1b00728c */ /* 0x000fe2000bf05270 */
[----:B------:R-:W-:Y:S01]  /*16bb0*/  PLOP3.LUT P0, PT, PT, PT, UP1, 0x40, 0x0 ;  /* 0x000000000000781c */ /* 0x000fe20003f0e818 */
[----:B------:R-:W-:Y:S01]  /*16bc0*/  UISETP.NE.AND UP1, UPT, UR25, URZ, UPT ;  /* 0x0000003f1900728c */ /* 0x000fe2000bf25270 */
[----:B------:R-:W-:Y:S02]  /*16bd0*/  FSEL R203, R98, -INF , !P3 ;  /* 0xff80000062cb7808 */ /* 0x000fe40005800000 */
[----:B------:R-:W-:Y:S02]  /*16be0*/  ISETP.GT.AND P1, PT, R0, RZ, P1 ;  /* 0x000000ff0000720c */ /* 0x000fe40000f24270 */
[----:B------:R-:W-:Y:S01]  /*16bf0*/  PLOP3.LUT P3, PT, PT, PT, UP6, 0x40, 0x0 ;  /* 0x000000000000781c */ /* 0x000fe20003f6e868 */
[----:B------:R-:W-:Y:S01]  /*16c00*/  UISETP.NE.AND UP6, UPT, UR28, URZ, UPT ;  /* 0x0000003f1c00728c */ /* 0x000fe2000bfc5270 */
[----:B------:R-:W-:Y:S02]  /*16c10*/  ISETP.LT.OR P5, PT, R2, 0x2, P4 ;  /* 0x000000020200780c */ /* 0x000fe400027a1670 */
[----:B------:R-:W-:Y:S02]  /*16c20*/  ISETP.GT.AND P4, PT, R0, 0x9, P0 ;  /* 0x000000090000780c */ /* 0x000fe40000784270 */
[----:B------:R-:W-:Y:S01]  /*16c30*/  PLOP3.LUT P0, PT, PT, PT, UP3, 0x40, 0x0 ;  /* 0x000000000000781c */ /* 0x000fe20003f0e838 */
[----:B------:R-:W-:Y:S01]  /*16c40*/  UISETP.NE.AND UP3, UPT, UR23, URZ, UPT ;  /* 0x0000003f1700728c */ /* 0x000fe2000bf65270 */
[----:B------:R-:W-:Y:S02]  /*16c50*/  FSEL R198, R99, -INF , !P2 ;  /* 0xff80000063c67808 */ /* 0x000fe40005000000 */
        /* <DEDUP_REMOVED lines=31> */
[----:B------:R-:W-:Y:S02]  /*16e50*/  FSEL R49, R28, -INF , !P2 ;  /* 0xff8000001c317808 */ /* 0x000fe40005000000 */
[----:B------:R-:W-:Y:S02]  /*16e60*/  ISETP.GT.AND P4, PT, R0, 0x21, P0 ;  /* 0x000000210000780c */ /* 0x000fe40000784270 */
[----:B------:R-:W-:Y:S02]  /*16e70*/  ISETP.LT.OR P2, PT, R2, 0x21, P1 ;  /* 0x000000210200780c */ /* 0x000fe40000f41670 */
[----:B------:R-:W-:Y:S01]  /*16e80*/  PLOP3.LUT P0, PT, PT, PT, UP1, 0x40, 0x0 ;  /* 0x000000000000781c */ /* 0x000fe20003f0e818 */
[----:B------:R-:W-:Y:S01]  /*16e90*/  UISETP.NE.AND UP1, UPT, UR42, URZ, UPT ;  /* 0x0000003f2a00728c */ /* 0x000fe2000bf25270 */
[----:B------:R-:W-:Y:S02]  /*16ea0*/  ISETP.GT.AND P1, PT, R0, 0x28, P3 ;  /* 0x000000280000780c */ /* 0x000fe40001f24270 */
[----:B------:R-:W-:Y:S02]  /*16eb0*/  FSEL R50, R29, -INF , !P5 ;  /* 0xff8000001d327808 */ /* 0x000fe40006800000 */
[----:B------:R-:W-:Y:S02]  /*16ec0*/  ISETP.LT.OR P5, PT, R2, 0x22, P4 ;  /* 0x000000220200780c */ /* 0x000fe400027a1670 */
[----:B------:R-:W-:Y:S02]  /*16ed0*/  FSEL R99, R40, -INF , !P2 ;  /* 0xff80000028637808 */ /* 0x000fe40005000000 */
[----:B------:R-:W-:Y:S02]  /*16ee0*/  ISETP.GT.AND P4, PT, R0, 0x29, P0 ;  /* 0x000000290000780c */ /* 0x000fe40000784270 */
[----:B------:R-:W-:Y:S02]  /*16ef0*/  ISETP.LT.OR P0, PT, R2, 0x29, P1 ;  /* 0x000000290200780c */ /* 0x000fe40000f01670 */
[----:B------:R-:W-:Y:S01]  /*16f00*/  PLOP3.LUT P2, PT, PT, PT, UP3, 0x40, 0x0 ;  /* 0x000000000000781c */ /* 0x000fe20003f4e838 */
[----:B------:R-:W-:Y:S01]  /*16f10*/  UISETP.NE.AND UP3, UPT, UR40, URZ, UPT ;  /* 0x0000003f2800728c */ /* 0x000fe2000bf65270 */
[----:B------:R-:W-:Y:S01]  /*16f20*/  PLOP3.LUT P3, PT, PT, PT, UP2, 0x40, 0x0 ;  /* 0x000000000000781c */ /* 0x000fe20003f6e828 */
[----:B------:R-:W-:Y:S01]  /*16f30*/  UISETP.NE.AND UP2, UPT, UR41, URZ, UPT ;  /* 0x0000003f2900728c */ /* 0x000fe2000bf45270 */
[----:B------:R-:W-:Y:S02]  /*16f40*/  FSEL R185, R44, -INF , !P0 ;  /* 0xff8000002cb97808 */ /* 0x000fe40004000000 */
[----:B------:R-:W-:Y:S01]  /*16f50*/  PLOP3.LUT P1, PT, PT, PT, UP4, 0x40, 0x0 ;  /* 0x000000000000781c */ /* 0x000fe20003f2e848 */
[----:B------:R-:W-:Y:S01]  /*16f60*/  UISETP.NE.AND UP4, UPT, UR39, URZ, UPT ;  /* 0x0000003f2700728c */ /* 0x000fe2000bf85270 */
[----:B------:R-:W-:Y:S02]  /*16f70*/  ISETP.GT.AND P2, PT, R0, 0x31, P2 ;  /* 0x000000310000780c */ /* 0x000fe40001744270 */
[----:B------:R-:W-:Y:S01]  /*16f80*/  PLOP3.LUT P0, PT, PT, PT, UP5, 0x40, 0x0 ;  /* 0x000000000000781c */ /* 0x000fe20003f0e858 */
[----:B------:R-:W-:Y:S01]  /*16f90*/  UISETP.NE.AND UP5, UPT, UR38, URZ, UPT ;  /* 0x0000003f2600728c */ /* 0x000fe2000bfa5270 */
[----:B------:R-:W-:Y:S02]  /*16fa0*/  ISETP.LT.OR P4, PT, R2, 0x2a, P4 ;  /* 0x0000002a0200780c */ /* 0x000fe40002781670 */
[C---:B------:R-:W-:Y:S02]  /*16fb0*/  ISETP.GT.AND P3, PT, R0.reuse, 0x30, P3 ;  /* 0x000000300000780c */ /* 0x040fe40001f64270 */
[----:B------:R-:W-:Y:S02]  /*16fc0*/  ISETP.GT.AND P1, PT, R0, 0x38, P1 ;  /* 0x000000380000780c */ /* 0x000fe40000f24270 */
[----:B------:R-:W-:Y:S02]  /*16fd0*/  ISETP.LT.OR P2, PT, R2, 0x32, P2 ;  /* 0x000000320200780c */ /* 0x000fe40001741670 */
[----:B------:R-:W-:Y:S02]  /*16fe0*/  ISETP.GT.AND P0, PT, R0, 0x39, P0 ;  /* 0x000000390000780c */ /* 0x000fe40000704270 */
[----:B------:R-:W-:Y:S02]  /*16ff0*/  FSEL R188, R45, -INF , !P4 ;  /* 0xff8000002dbc7808 */ /* 0x000fe40006000000 */
[----:B------:R-:W-:Y:S01]  /*17000*/  PLOP3.LUT P4, PT, PT, PT, UP6, 0x40, 0x0 ;  /* 0x000000000000781c */ /* 0x000fe20003f8e868 */
[----:B------:R-:W-:Y:S01]  /*17010*/  UISETP.NE.AND UP6, UPT, UR37, URZ, UPT ;  /* 0x0000003f2500728c */ /* 0x000fe2000bfc5270 */
[C---:B------:R-:W-:Y:S02]  /*17020*/  ISETP.LT.OR P3, PT, R2.reuse, 0x31, P3 ;  /* 0x000000310200780c */ /* 0x040fe40001f61670 */
[C---:B------:R-:W-:Y:S01]  /*17030*/  ISETP.LT.OR P1, PT, R2.reuse, 0x39, P1 ;  /* 0x000000390200780c */ /* 0x040fe20000f21670 */
[----:B------:R-:W-:Y:S01]  /*17040*/  UP2UR UR37, UPR, URZ, 0x40 ;  /* 0x000000403f257883 */ /* 0x000fe20008000000 */
[----:B------:R-:W-:Y:S02]  /*17050*/  FSEL R199, R57, -INF , !P2 ;  /* 0xff80000039c77808 */ /* 0x000fe40005000000 */
[----:B------:R-:W-:Y:S02]  /*17060*/  ISETP.LT.OR P2, PT, R2, 0x3a, P0 ;  /* 0x0000003a0200780c */ /* 0x000fe40000741670 */
[----:B------:R-:W-:Y:S02]  /*17070*/  FSEL R197, R56, -INF , !P3 ;  /* 0xff80000038c57808 */ /* 0x000fe40005800000 */
[----:B------:R-:W-:Y:S01]  /*17080*/  PLOP3.LUT P3, PT, PT, PT, UP6, 0x40, 0x0 ;  /* 0x000000000000781c */ /* 0x000fe20003f6e868 */
[----:B------:R-:W-:Y:S01]  /*17090*/  UISETP.NE.AND UP6, UPT, UR12, URZ, UPT ;  /* 0x0000003f0c00728c */ /* 0x000fe2000bfc5270 */
[----:B------:R-:W-:Y:S02]  /*170a0*/  FSEL R202, R60, -INF , !P1 ;  /* 0xff8000003cca7808 */ /* 0x000fe40004800000 */
[----:B------:R-:W-:Y:S02]  /*170b0*/  PLOP3.LUT P0, PT, PT, PT, UP5, 0x40, 0x0 ;  /* 0x000000000000781c */ /* 0x000fe40003f0e858 */
[C---:B------:R-:W-:Y:S02]  /*170c0*/  ISETP.GT.AND P1, PT, R0.reuse, 0x40, P4 ;  /* 0x000000400000780c */ /* 0x040fe40002724270 */
[----:B------:R-:W-:Y:S02]  /*170d0*/  FSEL R204, R61, -INF , !P2 ;  /* 0xff8000003dcc7808 */ /* 0x000fe40005000000 */
[----:B------:R-:W-:Y:S02]  /*170e0*/  PLOP3.LUT P2, PT, PT, PT, UP4, 0x40, 0x0 ;  /* 0x000000000000781c */ /* 0x000fe40003f4e848 */
[----:B------:R-:W-:Y:S02]  /*170f0*/  ISETP.GT.AND P3, PT, R0, 0x41, P3 ;  /* 0x000000410000780c */ /* 0x000fe40001f64270 */
[----:B------:R-:W-:Y:S02]  /*17100*/  ISETP.LT.OR P4, PT, R2, 0x41, P1 ;  /* 0x000000410200780c */ /* 0x000fe40000f81670 */
[C---:B------:R-:W-:Y:S02]  /*17110*/  ISETP.GT.AND P1, PT, R0.reuse, 0x48, P0 ;  /* 0x000000480000780c */ /* 0x040fe40000724270 */
[----:B------:R-:W-:Y:S02]  /*17120*/  ISETP.GT.AND P0, PT, R0, 0x49, P2 ;  /* 0x000000490000780c */ /* 0x000fe40001704270 */
[C---:B------:R-:W-:Y:S02]  /*17130*/  ISETP.LT.OR P2, PT, R2.reuse, 0x42, P3 ;  /* 0x000000420200780c */ /* 0x040fe40001f41670 */
        /* <DEDUP_REMOVED lines=14> */
[----:B------:R-:W-:Y:S01]  /*17220*/  PLOP3.LUT P0, PT, PT, PT, UP6, 0x40, 0x0 ;  /* 0x000000000000781c */ /* 0x000fe20003f0e868 */
[----:B------:R-:W-:Y:S01]  /*17230*/  UISETP.NE.AND UP6, UPT, UR37, URZ, UPT ;  /* 0x0000003f2500728c */ /* 0x000fe2000bfc5270 */
[----:B------:R-:W-:Y:S02]  /*17240*/  FSEL R214, R72, -INF , !P4 ;  /* 0xff80000048d67808 */ /* 0x000fe40006000000 */
[----:B------:R-:W-:Y:S02]  /*17250*/  PLOP3.LUT P4, PT, PT, PT, UP3, 0x40, 0x0 ;  /* 0x000000000000781c */ /* 0x000fe40003f8e838 */
[----:B------:R-:W-:Y:S02]  /*17260*/  FSEL R184, R41, -INF , !P5 ;  /* 0xff80000029b87808 */ /* 0x000fe40006800000 */
[----:B------:R-:W-:Y:S01]  /*17270*/  ISETP.GT.AND P4, PT, R0, 0x50, P4 ;  /* 0x000000500000780c */ /* 0x000fe20002784270 */
[--C-:B-1----:R-:W-:Y:S01]  /*17280*/  IMAD.IADD R0, R174, 0x1, R3.reuse ;  /* 0x00000001ae007824 */ /* 0x102fe200078e0203 */
[----:B------:R-:W-:Y:S02]  /*17290*/  FSEL R89, R89, -INF , !P3 ;  /* 0xff80000059597808 */ /* 0x000fe40005800000 */
[----:B------:R-:W-:Y:S01]  /*172a0*/  ISETP.LT.OR P4, PT, R2, 0x51, P4 ;  /* 0x000000510200780c */ /* 0x000fe20002781670 */
[----:B------:R-:W-:Y:S01]  /*172b0*/  IMAD.IADD R2, R173, 0x1, R3 ;  /* 0x00000001ad027824 */ /* 0x000fe200078e0203 */
        /* <DEDUP_REMOVED lines=18> */
.L_x_471:
[----:B------:R-:W-:Y:S04]  /*173e0*/  MOV R2, c[0x0][0x32c] ;  /* 0x0000cb0000027a02 */ /* 0x000fe80000000f00 */
[----:B------:R-:W-:Y:S11]  /*173f0*/  ISETP.NE.AND P0, PT, R2, 0x1, PT ;  /* 0x000000010200780c */ /* 0x000ff60003f05270 */
[----:B------:R-:W-:Y:S02]  /*17400*/  @!UPT UIADD3 URZ, URZ, URZ, URZ ;  /* 0x0000003f3f3ff290 */ /* 0x000fe4000fffe03f */
[----:B------:R-:W-:Y:S05]  /*17410*/  @P0 IMAD.HI.U32 R2, R0, c[0x0][0x330], RZ ;  /* 0x0000cc0000020a27 */ /* 0x000fea00078e00ff */
[----:B------:R-:W-:Y:S02]  /*17420*/  @P0 SHF.R.U32.HI R0, RZ, c[0x0][0x334], R2 ;  /* 0x0000cd00ff000a19 */ /* 0x000fe40000011602 */
.L_x_472:
[----:B------:R-:W-:Y:S05]  /*17430*/  BSYNC B0 ;  /* 0x0000000000007941 */ /* 0x000fea0003800000 */
.L_x_470:
        /* <DEDUP_REMOVED lines=11> */
.L_x_469:
        /* <DEDUP_REMOVED lines=24> */
[----:B------:R-:W-:Y:S01]  /*17670*/  FMNMX.FTZ R130, R34, R130, !PT ;  /* 0x0000008222827209 */ /* 0x000fe20007810000 */
[----:B------:R-:W-:Y:S01]  /*17680*/  IMAD.MOV.U32 R40, RZ, RZ, R203 ;  /* 0x000000ffff287224 */ /* 0x000fe200078e00cb */
[----:B------:R-:W-:Y:S01]  /*17690*/  PLOP3.LUT P1, PT, PT, PT, UP1, 0x40, 0x0 ;  /* 0x000000000000781c */ /* 0x000fe20003f2e818 */
[----:B------:R-:W-:Y:S01]  /*176a0*/  UISETP.NE.AND UP1, UPT, UR30, URZ, UPT ;  /* 0x0000003f1e00728c */ /* 0x000fe2000bf25270 */
[----:B------:R-:W-:Y:S01]  /*176b0*/  FMNMX.FTZ R130, R33, R130, !PT ;  /* 0x0000008221827209 */ /* 0x000fe20007810000 */
[----:B------:R-:W-:Y:S01]  /*176c0*/  UISETP.NE.AND UP5, UPT, UR16, URZ, UPT ;  /* 0x0000003f1000728c */ /* 0x000fe2000bfa5270 */
[----:B------:R-:W-:Y:S01]  /*176d0*/  ISETP.GT.AND P0, PT, R0, 0x1, P1 ;  /* 0x000000010000780c */ /* 0x000fe20000f04270 */
[----:B------:R-:W-:Y:S01]  /*176e0*/  LDSM.16.MT88.4 R36, [R220+0x100] ;  /* 0x00010000dc24783b */ /* 0x000fe20000004200 */
[----:B------:R-:W-:Y:S02]  /*176f0*/  FMNMX.FTZ R130, R181, R130, !PT ;  /* 0x00000082b5827209 */ /* 0x000fe40007810000 */
[----:B------:R-:W-:Y:S02]  /*17700*/  ISETP.LT.OR P0, PT, R2, 0x2, P0 ;  /* 0x000000020200780c */ /* 0x000fe40000701670 */
[----:B------:R-:W-:Y:S02]  /*17710*/  FMNMX.FTZ R130, R182, R130, !PT ;  /* 0x00000082b6827209 */ /* 0x000fe40007810000 */
[----:B------:R-:W-:Y:S01]  /*17720*/  PLOP3.LUT P2, PT, PT, PT, UP0, 0x40, 0x0 ;  /* 0x000000000000781c */ /* 0x000fe20003f4e808 */
[----:B------:R-:W-:Y:S01]  /*17730*/  UISETP.NE.AND UP0, UPT, UR29, URZ, UPT ;  /* 0x0000003f1d00728c */ /* 0x000fe2000bf05270 */
[----:B------:R-:W-:Y:S01]  /*17740*/  FMNMX.FTZ R130, R187, R130, !PT ;  /* 0x00000082bb827209 */ /* 0x000fe20007810000 */
[----:B------:R-:W-:Y:S01]  /*17750*/  LDSM.16.MT88.4 R52, [R218+0x100] ;  /* 0x00010000da34783b */ /* 0x000fe20000004200 */
[----:B------:R-:W-:Y:S02]  /*17760*/  FSEL R11, R11, -INF , !P0 ;  /* 0xff8000000b0b7808 */ /* 0x000fe40004000000 */
[----:B------:R-:W-:Y:S02]  /*17770*/  FMNMX.FTZ R130, R189, R130, !PT ;  /* 0x00000082bd827209 */ /* 0x000fe40007810000 */
[----:B------:R-:W-:Y:S02]  /*17780*/  ISETP.GT.AND P0, PT, R0, 0x8, P2 ;  /* 0x000000080000780c */ /* 0x000fe40001704270 */
[----:B------:R-:W-:Y:S02]  /*17790*/  FMNMX.FTZ R3, R18, R3, !PT ;  /* 0x0000000312037209 */ /* 0x000fe40007810000 */
[----:B------:R-:W-:Y:S02]  /*177a0*/  ISETP.LT.OR P0, PT, R2, 0x9, P0 ;  /* 0x000000090200780c */ /* 0x000fe40000701670 */
[----:B------:R-:W-:Y:S02]  /*177b0*/  FMNMX.FTZ R130, R192, R130, !PT ;  /* 0x00000082c0827209 */ /* 0x000fe40007810000 */
[----:B------:R-:W-:Y:S01]  /*177c0*/  PLOP3.LUT P5, PT, PT, PT, UP2, 0x40, 0x0 ;  /* 0x000000000000781c */ /* 0x000fe20003fae828 */
[----:B------:R-:W-:Y:S01]  /*177d0*/  UISETP.NE.AND UP2, UPT, UR27, URZ, UPT ;  /* 0x0000003f1b00728c */ /* 0x000fe2000bf45270 */
[----:B------:R-:W-:Y:S02]  /*177e0*/  FMNMX.FTZ R3, R19, R3, !PT ;  /* 0x0000000313037209 */ /* 0x000fe40007810000 */
        /* <DEDUP_REMOVED lines=19> */
[----:B------:R-:W-:Y:S02]  /*17920*/  ISETP.GT.AND P0, PT, R0, 0x11, P3 ;  /* 0x000000110000780c */ /* 0x000fe40001f04270 */
[----:B------:R-:W-:Y:S02]  /*17930*/  FMNMX.FTZ R130, R210, R130, !PT ;  /* 0x00000082d2827209 */ /* 0x000fe40007810000 */
[----:B------:R-:W-:Y:S02]  /*17940*/  FMNMX.FTZ R3, R183, R3, !PT ;  /* 0x00000003b7037209 */ /* 0x000fe40007810000 */
[----:B------:R-:W-:Y:S02]  /*17950*/  ISETP.LT.OR P0, PT, R2, 0x12, P0 ;  /* 0x000000120200780c */ /* 0x000fe40000701670 */
[----:B------:R-:W-:Y:S02]  /*17960*/  FMNMX.FTZ R130, R238, R130, !PT ;  /* 0x00000082ee827209 */ /* 0x000fe40007810000 */
[----:B------:R-:W-:Y:S01]  /*17970*/  PLOP3.LUT P1, PT, PT, PT, UP1, 0x40, 0x0 ;  /* 0x000000000000781c */ /* 0x000fe20003f2e818 */
[----:B------:R-:W-:Y:S01]  /*17980*/  UISETP.NE.AND UP1, UPT, UR26, URZ, UPT ;  /* 0x0000003f1a00728c */ /* 0x000fe2000bf25270 */
[----:B------:R-:W-:Y:S02]  /*17990*/  FMNMX.FTZ R4, R8, R133, !PT ;  /* 0x0000008508047209 */ /* 0x000fe40007810000 */
[----:B------:R-:W-:Y:S02]  /*179a0*/  FMNMX.FTZ R3, R186, R3, !PT ;  /* 0x00000003ba037209 */ /* 0x000fe40007810000 */
[----:B------:R-:W-:Y:S02]  /*179b0*/  FMNMX.FTZ R130, R241, R130, !PT ;  /* 0x00000082f1827209 */ /* 0x000fe40007810000 */
[----:B------:R-:W-:Y:S02]  /*179c0*/  FSEL R57, R27, -INF , !P0 ;  /* 0xff8000001b397808 */ /* 0x000fe40004000000 */
[----:B------:R-:W-:Y:S02]  /*179d0*/  ISETP.GT.AND P0, PT, R0, 0x18, P1 ;  /* 0x000000180000780c */ /* 0x000fe40000f04270 */
[----:B------:R-:W-:Y:S02]  /*179e0*/  FMNMX.FTZ R4, R9, R4, !PT ;  /* 0x0000000409047209 */ /* 0x000fe40007810000 */
[----:B------:R-:W-:Y:S02]  /*179f0*/  FMNMX.FTZ R3, R190, R3, !PT ;  /* 0x00000003be037209 */ /* 0x000fe40007810000 */
[----:B------:R-:W-:Y:S02]  /*17a00*/  ISETP.LT.OR P0, PT, R2, 0x19, P0 ;  /* 0x000000190200780c */ /* 0x000fe40000701670 */
        /* <DEDUP_REMOVED lines=20> */
[----:B------:R-:W-:Y:S01]  /*17b50*/  FMNMX.FTZ R4, R48, R4, !PT ;  /* 0x0000000430047209 */ /* 0x000fe20007810000 */
[----:B------:R-:W1:Y:S01]  /*17b60*/  SHFL.BFLY PT, R5, R130, 0x2, 0x1f ;  /* 0x0c401f0082057f89 */ /* 0x000e6200000e0000 */
[----:B------:R-:W-:Y:S02]  /*17b70*/  ISETP.LT.OR P0, PT, R2, 0x21, P0 ;  /* 0x000000210200780c */ /* 0x000fe40000701670 */
[----:B------:R-:W-:Y:S01]  /*17b80*/  PLOP3.LUT P2, PT, PT, PT, UP2, 0x40, 0x0 ;  /* 0x000000000000781c */ /* 0x000fe20003f4e828 */
[----:B------:R-:W-:Y:S01]  /*17b90*/  UISETP.NE.AND UP2, UPT, UR22, URZ, UPT ;  /* 0x0000003f1600728c */ /* 0x000fe2000bf45270 */
        /* <DEDUP_REMOVED lines=29> */
[----:B-1----:R-:W-:Y:S02]  /*17d70*/  FMNMX.FTZ R130, R130, R5, !PT ;  /* 0x0000000582827209 */ /* 0x002fe40007810000 */
[----:B------:R-:W-:Y:S02]  /*17d80*/  FSEL R172, R47, -INF , !P0 ;  /* 0xff8000002fac7808 */ /* 0x000fe40004000000 */
[----:B------:R-:W-:Y:S01]  /*17d90*/  ISETP.GT.AND P0, PT, R0, 0x30, P4 ;  /* 0x000000300000780c */ /* 0x000fe20002704270 */
[----:B------:R-:W1:Y:S01]  /*17da0*/  SHFL.BFLY PT, R5, R130, 0x1, 0x1f ;  /* 0x0c201f0082057f89 */ /* 0x000e6200000e0000 */
[----:B------:R-:W-:Y:S02]  /*17db0*/  MOV R41, R198 ;  /* 0x000000c600297202 */ /* 0x000fe40000000f00 */
[----:B------:R-:W-:Y:S02]  /*17dc0*/  FMNMX.FTZ R3, R40, R3, !PT ;  /* 0x0000000328037209 */ /* 0x000fe40007810000 */
[----:B------:R-:W-:Y:S02]  /*17dd0*/  FMNMX.FTZ R4, R199, R4, !PT ;  /* 0x00000004c7047209 */ /* 0x000fe40007810000 */
[----:B------:R-:W-:Y:S02]  /*17de0*/  ISETP.LT.OR P0, PT, R2, 0x31, P0 ;  /* 0x000000310200780c */ /* 0x000fe40000701670 */
[----:B------:R-:W-:Y:S01]  /*17df0*/  PLOP3.LUT P3, PT, PT, PT, UP3, 0x40, 0x0 ;  /* 0x000000000000781c */ /* 0x000fe20003f6e838 */
[----:B------:R-:W-:Y:S01]  /*17e00*/  UISETP.NE.AND UP3, UPT, UR31, URZ, UPT ;  /* 0x0000003f1f00728c */ /* 0x000fe2000bf65270 */
[----:B------:R-:W-:Y:S02]  /*17e10*/  FMNMX.FTZ R129, R41, R3, !PT ;  /* 0x0000000329817209 */ /* 0x000fe40007810000 */
[----:B------:R-:W-:Y:S02]  /*17e20*/  FMNMX.FTZ R3, R202, R4, !PT ;  /* 0x00000004ca037209 */ /* 0x000fe40007810000 */
[----:B------:R-:W-:Y:S01]  /*17e30*/  FSEL R174, R58, -INF , !P0 ;  /* 0xff8000003aae7808 */ /* 0x000fe20004000000 */
[----:B------:R-:W2:Y:S01]  /*17e40*/  SHFL.BFLY PT, R6, R129, 0x2, 0x1f ;  /* 0x0c401f0081067f89 */ /* 0x000ea200000e0000 */
[----:B------:R-:W-:Y:S02]  /*17e50*/  ISETP.GT.AND P0, PT, R0, 0x31, P3 ;  /* 0x000000310000780c */ /* 0x000fe40001f04270 */
[----:B------:R-:W-:Y:S02]  /*17e60*/  FMNMX.FTZ R3, R204, R3, !PT ;  /* 0x00000003cc037209 */ /* 0x000fe40007810000 */
[----:B------:R-:W-:Y:S02]  /*17e70*/  ISETP.LT.OR P0, PT, R2, 0x32, P0 ;  /* 0x000000320200780c */ /* 0x000fe40000701670 */
[----:B------:R-:W-:Y:S01]  /*17e80*/  PLOP3.LUT P1, PT, PT, PT, UP2, 0x40, 0x0 ;  /* 0x000000000000781c */ /* 0x000fe20003f2e828 */
[----:B------:R-:W-:Y:S01]  /*17e90*/  UISETP.NE.AND UP2, UPT, UR32, URZ, UPT ;  /* 0x0000003f2000728c */ /* 0x000fe2000bf45270 */
[----:B------:R-:W-:Y:S02]  /*17ea0*/  FMNMX.FTZ R4, R10, R134, !PT ;  /* 0x000000860a047209 */ /* 0x000fe40007810000 */
[----:B------:R-:W-:Y:S02]  /*17eb0*/  FMNMX.FTZ R3, R214, R3, !PT ;  /* 0x00000003d6037209 */ /* 0x000fe40007810000 */
[----:B------:R-:W-:Y:S01]  /*17ec0*/  FSEL R194, R59, -INF , !P0 ;  /* 0xff8000003bc27808 */ /* 0x000fe20004000000 */
[----:B------:R-:W-:Y:S01]  /*17ed0*/  IMAD.MOV.U32 R59, RZ, RZ, R92 ;  /* 0x000000ffff3b7224 */ /* 0x000fe200078e005c */
        /* <DEDUP_REMOVED lines=12> */
[----:B-1----:R-:W-:Y:S02]  /*17fa0*/  FMNMX.FTZ R130, R130, R5, !PT ;  /* 0x0000000582827209 */ /* 0x002fe40007810000 */
[----:B------:R-:W-:Y:S02]  /*17fb0*/  ISETP.LT.OR P0, PT, R2, 0x3a, P0 ;  /* 0x0000003a0200780c */ /* 0x000fe40000701670 */
[----:B------:R-:W-:Y:S01]  /*17fc0*/  PLOP3.LUT P2, PT, PT, PT, UP0, 0x40, 0x0 ;  /* 0x000000000000781c */ /* 0x000fe20003f4e808 */
[----:B------:R-:W-:Y:S01]  /*17fd0*/  FMUL.FTZ R71, R130, c[0x0][0x2d0] ;  /* 0x0000b40082477a20 */ /* 0x000fe20000410000 */
[----:B------:R-:W-:Y:S01]  /*17fe0*/  MOV R62, R89 ;  /* 0x00000059003e7202 */ /* 0x000fe20000000f00 */
[----:B------:R-:W-:Y:S01]  /*17ff0*/  UISETP.NE.AND UP0, UPT, UR35, URZ, UPT ;  /* 0x0000003f2300728c */ /* 0x000fe2000bf05270 */
[----:B------:R-:W-:Y:S02]  /*18000*/  FMNMX.FTZ R4, R56, R4, !PT ;  /* 0x0000000438047209 */ /* 0x000fe40007810000 */
[----:B------:R-:W-:Y:S02]  /*18010*/  FMNMX.FTZ R3, R252, R3, !PT ;  /* 0x00000003fc037209 */ /* 0x000fe40007810000 */
[----:B------:R-:W-:Y:S02]  /*18020*/  FSEL R173, R63, -INF , !P0 ;  /* 0xff8000003fad7808 */ /* 0x000fe40004000000 */
[----:B------:R-:W-:Y:S02]  /*18030*/  ISETP.GT.AND P0, PT, R0, 0x40, P2 ;  /* 0x000000400000780c */ /* 0x000fe40001704270 */
[----:B------:R-:W-:Y:S02]  /*18040*/  FSETP.NEU.FTZ.AND P2, PT, R130, -INF , PT ;  /* 0xff8000008200780b */ /* 0x000fe40003f5d000 */
[----:B------:R-:W-:Y:S02]  /*18050*/  FMNMX.FTZ R3, R62, R3, !PT ;  /* 0x000000033e037209 */ /* 0x000fe40007810000 */
[----:B------:R-:W-:Y:S02]  /*18060*/  FMNMX.FTZ R4, R57, R4, !PT ;  /* 0x0000000439047209 */ /* 0x000fe40007810000 */
[----:B------:R-:W-:Y:S02]  /*18070*/  FSEL R71, R71, RZ, P2 ;  /* 0x000000ff47477208 */ /* 0x000fe40001000000 */
[----:B------:R-:W-:Y:S02]  /*18080*/  FMNMX.FTZ R3, R59, R3, !PT ;  /* 0x000000033b037209 */ /* 0x000fe40007810000 */
[----:B------:R-:W-:Y:S02]  /*18090*/  FMNMX.FTZ R4, R60, R4, !PT ;  /* 0x000000043c047209 */ /* 0x000fe40007810000 */
[----:B------:R-:W-:Y:S02]  /*180a0*/  MOV R58, R93 ;  /* 0x0000005d003a7202 */ /* 0x000fe40000000f00 */
[----:B--2---:R-:W-:Y:S02]  /*180b0*/  FMNMX.FTZ R129, R129, R6, !PT ;  /* 0x0000000681817209 */ /* 0x004fe40007810000 */
[----:B------:R-:W-:Y:S02]  /*180c0*/  FMNMX.FTZ R128, R58, R3, !PT ;  /* 0x000000033a807209 */ /* 0x000fe40007810000 */
[----:B------:R-:W-:Y:S01]  /*180d0*/  FMNMX.FTZ R3, R84, R4, !PT ;  /* 0x0000000454037209 */ /* 0x000fe20007810000 */
[--C-:B------:R-:W-:Y:S01]  /*180e0*/  FFMA.FTZ R4, R7, c[0x0][0x2d0], -R71.reuse ;  /* 0x0000b40007047a23 */ /* 0x100fe20000010847 */
[----:B------:R-:W-:Y:S01]  /*180f0*/  ISETP.LT.OR P0, PT, R2, 0x41, P0 ;  /* 0x000000410200780c */ /* 0x000fe20000701670 */
[----:B------:R-:W1:Y:S01]  /*18100*/  SHFL.BFLY PT, R6, R129, 0x1, 0x1f ;  /* 0x0c201f0081067f89 */ /* 0x000e6200000e0000 */
[----:B------:R-:W-:Y:S01]  /*18110*/  FMNMX.FTZ R3, R96, R3, !PT ;  /* 0x0000000360037209 */ /* 0x000fe20007810000 */
[----:B------:R2:W-:Y:S01]  /*18120*/  MUFU.EX2 R87, R4 ;  /* 0x0000000400577308 */ /* 0x0005e20000000800 */
[----:B------:R-:W-:Y:S02]  /*18130*/  FSEL R198, R74, -INF , !P0 ;  /* 0xff8000004ac67808 */ /* 0x000fe40004000000 */
[----:B------:R-:W-:Y:S02]  /*18140*/  FMNMX.FTZ R3, R97, R3, !PT ;  /* 0x0000000361037209 */ /* 0x000fe40007810000 */
[----:B------:R-:W-:Y:S01]  /*18150*/  PLOP3.LUT P0, PT, PT, PT, UP4, 0x40, 0x0 ;  /* 0x000000000000781c */ /* 0x000fe20003f0e848 */
[----:B------:R-:W3:Y:S01]  /*18160*/  SHFL.BFLY PT, R5, R128, 0x2, 0x1f ;  /* 0x0c401f0080057f89 */ /* 0x000ee200000e0000 */
[----:B------:R-:W-:Y:S02]  /*18170*/  FMNMX.FTZ R3, R98, R3, !PT ;  /* 0x0000000362037209 */ /* 0x000fe40007810000 */
[----:B------:R-:W-:Y:S02]  /*18180*/  PLOP3.LUT P3, PT, PT, PT, UP6, 0x40, 0x0 ;  /* 0x000000000000781c */ /* 0x000fe40003f6e868 */
[----:B------:R-:W-:Y:S02]  /*18190*/  FMNMX.FTZ R3, R172, R3, !PT ;  /* 0x00000003ac037209 */ /* 0x000fe40007810000 */
[----:B------:R-:W-:Y:S02]  /*181a0*/  PLOP3.LUT P1, PT, PT, PT, UP5, 0x40, 0x0 ;  /* 0x000000000000781c */ /* 0x000fe40003f2e858 */
[----:B------:R-:W-:Y:S02]  /*181b0*/  FMNMX.FTZ R3, R174, R3, !PT ;  /* 0x00000003ae037209 */ /* 0x000fe40007810000 */
[----:B------:R-:W-:Y:S02]  /*181c0*/  ISETP.GT.AND P0, PT, R0, 0x49, P0 ;  /* 0x000000490000780c */ /* 0x000fe40000704270 */
[----:B------:R-:W-:Y:S02]  /*181d0*/  FMNMX.FTZ R3, R194, R3, !PT ;  /* 0x00000003c2037209 */ /* 0x000fe40007810000 */
[C---:B------:R-:W-:Y:S02]  /*181e0*/  ISETP.GT.AND P3, PT, R0.reuse, 0x41, P3 ;  /* 0x000000410000780c */ /* 0x040fe40001f64270 */
[----:B------:R-:W-:Y:S01]  /*181f0*/  ISETP.GT.AND P1, PT, R0, 0x48, P1 ;  /* 0x000000480000780c */ /* 0x000fe20000f24270 */
[--C-:B--2---:R-:W-:Y:S01]  /*18200*/  FFMA.FTZ R4, R135, c[0x0][0x2d0], -R71.reuse ;  /* 0x0000b40087047a23 */ /* 0x104fe20000010847 */
[C---:B------:R-:W-:Y:S02]  /*18210*/  ISETP.LT.OR P0, PT, R2.reuse, 0x4a, P0 ;  /* 0x0000004a0200780c */ /* 0x040fe40000701670 */
[C---:B------:R-:W-:Y:S01]  /*18220*/  ISETP.LT.OR P1, PT, R2.reuse, 0x49, P1 ;  /* 0x000000490200780c */ /* 0x040fe20000f21670 */
[----:B------:R2:W4:Y:S01]  /*18230*/  MUFU.EX2 R88, R4 ;  /* 0x0000000400587308 */ /* 0x0005220000000800 */
[----:B------:R-:W-:Y:S02]  /*18240*/  ISETP.LT.OR P3, PT, R2, 0x42, P3 ;  /* 0x000000420200780c */ /* 0x000fe40001f61670 */
[----:B-1----:R-:W-:Y:S02]  /*18250*/  FMNMX.FTZ R129, R129, R6, !PT ;  /* 0x0000000681817209 */ /* 0x002fe40007810000 */
[----:B------:R-:W-:Y:S02]  /*18260*/  FSEL R205, R79, -INF , !P0 ;  /* 0xff8000004fcd7808 */ /* 0x000fe40004000000 */
[----:B------:R-:W-:Y:S01]  /*18270*/  FSEL R135, R75, -INF , !P3 ;  /* 0xff8000004b877808 */ /* 0x000fe20005800000 */
[C---:B------:R-:W-:Y:S01]  /*18280*/  FMUL.FTZ R92, R129.reuse, c[0x0][0x2d0] ;  /* 0x0000b400815c7a20 */ /* 0x040fe20000410000 */
[----:B------:R-:W-:Y:S02]  /*18290*/  PLOP3.LUT P3, PT, PT, PT, UP2, 0x40, 0x0 ;  /* 0x000000000000781c */ /* 0x000fe40003f6e828 */
[----:B------:R-:W-:Y:S02]  /*182a0*/  PLOP3.LUT P0, PT, PT, PT, UP3, 0x40, 0x0 ;  /* 0x000000000000781c */ /* 0x000fe40003f0e838 */
[----:B---3--:R-:W-:Y:S02]  /*182b0*/  FMNMX.FTZ R128, R128, R5, !PT ;  /* 0x0000000580807209 */ /* 0x008fe40007810000 */
[----:B------:R-:W-:Y:S02]  /*182c0*/  FSEL R203, R78, -INF , !P1 ;  /* 0xff8000004ecb7808 */ /* 0x000fe40004800000 */
[----:B------:R-:W-:Y:S01]  /*182d0*/  FSETP.NEU.FTZ.AND P1, PT, R129, -INF , PT ;  /* 0xff8000008100780b */ /* 0x000fe20003f3d000 */
[----:B------:R-:W1:Y:S01]  /*182e0*/  SHFL.BFLY PT, R5, R128, 0x1, 0x1f ;  /* 0x0c201f0080057f89 */ /* 0x000e6200000e0000 */
[C---:B------:R-:W-:Y:S02]  /*182f0*/  ISETP.GT.AND P4, PT, R0.reuse, 0x50, P0 ;  /* 0x000000500000780c */ /* 0x040fe40000784270 */
[----:B------:R-:W-:Y:S02]  /*18300*/  ISETP.GT.AND P0, PT, R0, 0x51, P3 ;  /* 0x000000510000780c */ /* 0x000fe40001f04270 */
[----:B------:R-:W-:Y:S01]  /*18310*/  FSEL R92, R92, RZ, P1 ;  /* 0x000000ff5c5c7208 */ /* 0x000fe20000800000 */
[--C-:B--2---:R-:W-:Y:S01]  /*18320*/  FFMA.FTZ R4, R16, c[0x0][0x2d0], -R71.reuse ;  /* 0x0000b40010047a23 */ /* 0x104fe20000010847 */
[----:B----4-:R-:W-:Y:S01]  /*18330*/  F2FP.BF16.PACK_AB R72, R88, R87 ;  /* 0x000000575848723e */ /* 0x010fe200000010ff */
[----:B------:R-:W-:Y:S01]  /*18340*/  LDSM.16.MT88.4 R76, [R219+0x100] ;  /* 0x00010000db4c783b */ /* 0x000fe20000004200 */
[C---:B------:R-:W-:Y:S01]  /*18350*/  ISETP.LT.OR P3, PT, R2.reuse, 0x51, P4 ;  /* 0x000000510200780c */ /* 0x040fe20002761670 */
[----:B------:R2:W-:Y:S01]  /*18360*/  MUFU.EX2 R83, R4 ;  /* 0x0000000400537308 */ /* 0x0005e20000000800 */
[----:B------:R-:W-:Y:S01]  /*18370*/  ISETP.LT.OR P0, PT, R2, 0x52, P0 ;  /* 0x000000520200780c */ /* 0x000fe20000701670 */
[--C-:B------:R-:W-:Y:S01]  /*18380*/  FFMA.FTZ R16, R34, c[0x0][0x2d0], -R71.reuse ;  /* 0x0000b40022107a23 */ /* 0x100fe20000010847 */
[----:B------:R-:W-:Y:S01]  /*18390*/  MOV R63, R41 ;  /* 0x00000029003f7202 */ /* 0x000fe20000000f00 */
[--C-:B------:R-:W-:Y:S01]  /*183a0*/  FFMA.FTZ R28, R35, c[0x0][0x2d0], -R92.reuse ;  /* 0x0000b400231c7a23 */ /* 0x100fe2000001085c */
[----:B------:R-:W-:Y:S02]  /*183b0*/  FSEL R211, R91, -INF , !P0 ;  /* 0xff8000005bd37808 */ /* 0x000fe40004000000 */
[----:B------:R-:W-:Y:S01]  /*183c0*/  PLOP3.LUT P0, PT, PT, PT, UP0, 0x40, 0x0 ;  /* 0x000000000000781c */ /* 0x000fe20003f0e808 */
[----:B------:R-:W-:Y:S02]  /*183d0*/  UISETP.GT.AND UP0, UPT, UR19, UR17, UPT ;  /* 0x000000111300728c */ /* 0x000fe4000bf04270 */
[----:B------:R-:W-:Y:S01]  /*183e0*/  MUFU.EX2 R42, R16 ;  /* 0x00000010002a7308 */ /* 0x000fe20000000800 */
[----:B------:R-:W-:Y:S01]  /*183f0*/  ISETP.GT.AND P0, PT, R0, 0x59, P0 ;  /* 0x000000590000780c */ /* 0x000fe20000704270 */
[----:B------:R-:W-:Y:S01]  /*18400*/  UIADD3 UR19, UR19, -0x1, URZ ;  /* 0xffffffff13137890 */ /* 0x000fe2000fffe03f */
[----:B-1----:R-:W-:Y:S02]  /*18410*/  FMNMX.FTZ R128, R128, R5, !PT ;  /* 0x0000000580807209 */ /* 0x002fe40007810000 */
[----:B------:R-:W-:Y:S03]  /*18420*/  ISETP.LT.OR P0, PT, R2, 0x5a, P0 ;  /* 0x0000005a0200780c */ /* 0x000fe60000701670 */
[C---:B------:R-:W-:Y:S01]  /*18430*/  FMUL.FTZ R93, R128.reuse, c[0x0][0x2d0] ;  /* 0x0000b400805d7a20 */ /* 0x040fe20000410000 */
[----:B------:R-:W-:Y:S02]  /*18440*/  FSEL R70, R95, -INF , !P0 ;  /* 0xff8000005f467808 */ /* 0x000fe40004000000 */
[----:B------:R-:W-:Y:S02]  /*18450*/  FSETP.NEU.FTZ.AND P0, PT, R128, -INF , PT ;  /* 0xff8000008000780b */ /* 0x000fe40003f1d000 */
[----:B--2---:R-:W-:Y:S01]  /*18460*/  FMNMX.FTZ R4, R196, R3, !PT ;  /* 0x00000003c4047209 */ /* 0x004fe20007810000 */
[----:B------:R-:W-:Y:S01]  /*18470*/  FFMA.FTZ R3, R17, c[0x0][0x2d0], -R71 ;  /* 0x0000b40011037a23 */ /* 0x000fe20000010847 */
[----:B------:R-:W-:Y:S02]  /*18480*/  FSEL R93, R93, RZ, P0 ;  /* 0x000000ff5d5d7208 */ /* 0x000fe40000000000 */
[----:B------:R-:W-:Y:S01]  /*18490*/  FMNMX.FTZ R4, R173, R4, !PT ;  /* 0x00000004ad047209 */ /* 0x000fe20007810000 */
[----:B------:R1:W2:Y:S02]  /*184a0*/  MUFU.EX2 R51, R3 ;  /* 0x0000000300337308 */ /* 0x0002a40000000800 */
[--C-:B------:R-:W-:Y:S02]  /*184b0*/  FFMA.FTZ R32, R32, c[0x0][0x2d0], -R93.reuse ;  /* 0x0000b40020207a23 */ /* 0x100fe4000001085d */
[--C-:B------:R-:W-:Y:S01]  /*184c0*/  FFMA.FTZ R44, R50, c[0x0][0x2d0], -R93.reuse ;  /* 0x0000b400322c7a23 */ /* 0x100fe2000001085d */
[----:B-1----:R-:W-:Y:S01]  /*184d0*/  FMNMX.FTZ R3, R198, R4, !PT ;  /* 0x00000004c6037209 */ /* 0x002fe20007810000 */
[----:B------:R-:W-:Y:S01]  /*184e0*/  FFMA.FTZ R4, R175, c[0x0][0x2d0], -R92 ;  /* 0x0000b400af047a23 */ /* 0x000fe2000001085c */
[----:B------:R-:W-:Y:S01]  /*184f0*/  FSEL R175, R90, -INF , !P3 ;  /* 0xff8000005aaf7808 */ /* 0x000fe20005800000 */
[----:B------:R-:W-:Y:S01]  /*18500*/  IMAD.MOV.U32 R90, RZ, RZ, R40 ;  /* 0x000000ffff5a7224 */ /* 0x000fe200078e0028 */
[----:B------:R-:W-:Y:S01]  /*18510*/  FMNMX.FTZ R3, R135, R3, !PT ;  /* 0x0000000387037209 */ /* 0x000fe20007810000 */
[----:B------:R1:W-:Y:S01]  /*18520*/  MUFU.EX2 R61, R4 ;  /* 0x00000004003d7308 */ /* 0x0003e20000000800 */
[----:B------:R-:W-:Y:S01]  /*18530*/  PLOP3.LUT P3, PT, PT, PT, UP1, 0x40, 0x0 ;  /* 0x000000000000781c */ /* 0x000fe20003f6e818 */
[--C-:B------:R-:W-:Y:S01]  /*18540*/  FFMA.FTZ R40, R49, c[0x0][0x2d0], -R93.reuse ;  /* 0x0000b40031287a23 */ /* 0x100fe2000001085d */
[----:B------:R-:W-:Y:S02]  /*18550*/  FMNMX.FTZ R3, R203, R3, !PT ;  /* 0x00000003cb037209 */ /* 0x000fe40007810000 */
[----:B------:R-:W-:Y:S02]  /*18560*/  ISETP.GT.AND P3, PT, R0, 0x58, P3 ;  /* 0x000000580000780c */ /* 0x000fe40001f64270 */
[----:B------:R-:W-:Y:S02]  /*18570*/  FMNMX.FTZ R3, R205, R3, !PT ;  /* 0x00000003cd037209 */ /* 0x000fe40007810000 */
[----:B------:R-:W-:Y:S01]  /*18580*/  ISETP.LT.OR P3, PT, R2, 0x59, P3 ;  /* 0x000000590200780c */ /* 0x000fe20001f61670 */
[--C-:B------:R-:W-:Y:S01]  /*18590*/  FFMA.FTZ R2, R18, c[0x0][0x2d0], -R92.reuse ;  /* 0x0000b40012027a23 */ /* 0x100fe2000001085c */
[----:B------:R-:W-:Y:S01]  /*185a0*/  FMNMX.FTZ R0, R175, R3, !PT ;  /* 0x00000003af007209 */ /* 0x000fe20007810000 */
[--C-:B------:R-:W-:Y:S01]  /*185b0*/  FFMA.FTZ R3, R19, c[0x0][0x2d0], -R92.reuse ;  /* 0x0000b40013037a23 */ /* 0x100fe2000001085c */
[----:B--2---:R-:W-:Y:S01]  /*185c0*/  F2FP.BF16.PACK_AB R74, R51, R83 ;  /* 0x00000053334a723e */ /* 0x004fe200000010ff */
[----:B------:R2:W-:Y:S01]  /*185d0*/  MUFU.EX2 R82, R2 ;  /* 0x0000000200527308 */ /* 0x0005e20000000800 */
[----:B------:R-:W-:Y:S09]  /*185e0*/  FMNMX.FTZ R0, R211, R0, !PT ;  /* 0x00000000d3007209 */ /* 0x000ff20007810000 */
[----:B------:R3:W4:Y:S01]  /*185f0*/  MUFU.EX2 R80, R3 ;  /* 0x0000000300507308 */ /* 0x0007220000000800 */
[--C-:B-1----:R-:W-:Y:S01]  /*18600*/  FFMA.FTZ R4, R176, c[0x0][0x2d0], -R92.reuse ;  /* 0x0000b400b0047a23 */ /* 0x102fe2000001085c */
[----:B------:R-:W-:Y:S04]  /*18610*/  FSEL R176, R94, -INF , !P3 ;  /* 0xff8000005eb07808 */ /* 0x000fe80005800000 */
[----:B------:R-:W-:Y:S04]  /*18620*/  FMNMX.FTZ R0, R176, R0, !PT ;  /* 0x00000000b0007209 */ /* 0x000fe80007810000 */
[----:B------:R1:W5:Y:S01]  /*18630*/  MUFU.EX2 R89, R4 ;  /* 0x0000000400597308 */ /* 0x0003620000000800 */
[----:B------:R-:W-:Y:S05]  /*18640*/  FMNMX.FTZ R0, R70, R0, !PT ;  /* 0x0000000046007209 */ /* 0x000fea0007810000 */
[----:B--2---:R-:W2:Y:S01]  /*18650*/  SHFL.BFLY PT, R2, R0, 0x2, 0x1f ;  /* 0x0c401f0000027f89 */ /* 0x004ea200000e0000 */
[----:B---3--:R-:W-:Y:S01]  /*18660*/  FFMA.FTZ R3, R8, c[0x0][0x2d0], -R93 ;  /* 0x0000b40008037a23 */ /* 0x008fe2000001085d */
[----:B----4-:R-:W-:Y:S01]  /*18670*/  F2FP.BF16.PACK_AB R75, R80, R82 ;  /* 0x00000052504b723e */ /* 0x010fe200000010ff */
[--C-:B------:R-:W-:Y:S02]  /*18680*/  FFMA.FTZ R8, R178, c[0x0][0x2d0], -R92.reuse ;  /* 0x0000b400b2087a23 */ /* 0x100fe4000001085c */
[----:B------:R3:W-:Y:S01]  /*18690*/  MUFU.EX2 R86, R3 ;  /* 0x0000000300567308 */ /* 0x0007e20000000800 */
[----:B------:R-:W-:Y:S02]  /*186a0*/  IMAD.MOV.U32 R178, RZ, RZ, R59 ;  /* 0x000000ffffb27224 */ /* 0x000fe400078e003b */
[--C-:B-1----:R-:W-:Y:S01]  /*186b0*/  FFMA.FTZ R4, R13, c[0x0][0x2d0], -R93.reuse ;  /* 0x0000b4000d047a23 */ /* 0x102fe2000001085d */
[----:B-----5:R-:W-:Y:S06]  /*186c0*/  F2FP.BF16.PACK_AB R73, R89, R61 ;  /* 0x0000003d5949723e */ /* 0x020fec00000010ff */
[----:B------:R-:W-:Y:S10]  /*186d0*/  MUFU.EX2 R24, R4 ;  /* 0x0000000400187308 */ /* 0x000ff40000000800 */
[----:B------:R-:W-:Y:S01]  /*186e0*/  MUFU.EX2 R91, R8 ;  /* 0x00000008005b7308 */ /* 0x000fe20000000800 */
[--C-:B---3--:R-:W-:Y:S09]  /*186f0*/  FFMA.FTZ R3, R9, c[0x0][0x2d0], -R93.reuse ;  /* 0x0000b40009037a23 */ /* 0x108ff2000001085d */
[----:B------:R1:W3:Y:S02]  /*18700*/  MUFU.EX2 R85, R3 ;  /* 0x0000000300557308 */ /* 0x0002e40000000800 */
[----:B-1----:R-:W-:Y:S01]  /*18710*/  FFMA.FTZ R3, R12, c[0x0][0x2d0], -R93 ;  /* 0x0000b4000c037a23 */ /* 0x002fe2000001085d */
[----:B---3--:R-:W-:Y:S01]  /*18720*/  F2FP.BF16.PACK_AB R64, R85, R86 ;  /* 0x000000565540723e */ /* 0x008fe200000010ff */
[----:B------:R-:W-:Y:S01]  /*18730*/  FFMA.FTZ R12, R179, c[0x0][0x2d0], -R92 ;  /* 0x0000b400b30c7a23 */ /* 0x000fe2000001085c */
[----:B------:R-:W-:Y:S05]  /*18740*/  MOV R179, R58 ;  /* 0x0000003a00b37202 */ /* 0x000fea0000000f00 */
[----:B------:R2:W-:Y:S02]  /*18750*/  MUFU.EX2 R81, R3 ;  /* 0x0000000300517308 */ /* 0x0005e40000000800 */
[----:B--2---:R-:W-:Y:S01]  /*18760*/  FMNMX.FTZ R3, R0, R2, !PT ;  /* 0x0000000200037209 */ /* 0x004fe20007810000 */
[----:B------:R-:W-:Y:S01]  /*18770*/  FFMA.FTZ R2, R20, c[0x0][0x2d0], -R71 ;  /* 0x0000b40014027a23 */ /* 0x000fe20000010847 */
[----:B------:R-:W-:Y:S01]  /*18780*/  FSEL R0, R130, RZ, P2 ;  /* 0x000000ff82007208 */ /* 0x000fe20001000000 */
[----:B------:R-:W-:Y:S05]  /*18790*/  LDSM.16.MT88.4 R20, [R217+0x100] ;  /* 0x00010000d914783b */ /* 0x000fea0000004200 */
[----:B------:R1:W-:Y:S01]  /*187a0*/  MUFU.EX2 R95, R2 ;  /* 0x00000002005f7308 */ /* 0x0003e20000000800 */
[----:B------:R-:W-:Y:S04]  /*187b0*/  FADD.FTZ R0, -R0, R131 ;  /* 0x0000008300007221 */ /* 0x000fe80000010100 */
[----:B------:R-:W-:Y:S01]  /*187c0*/  FMUL.FTZ R0, R0, c[0x0][0x2d0] ;  /* 0x0000b40000007a20 */ /* 0x000fe20000410000 */
[----:B------:R-:W2:Y:S04]  /*187d0*/  SHFL.BFLY PT, R4, R3, 0x1, 0x1f ;  /* 0x0c201f0003047f89 */ /* 0x000ea800000e0000 */
[----:B------:R3:W4:Y:S01]  /*187e0*/  MUFU.EX2 R69, R0 ;  /* 0x0000000000457308 */ /* 0x0007220000000800 */
[----:B-1----:R-:W-:Y:S05]  /*187f0*/  FSEL R2, R129, RZ, P1 ;  /* 0x000000ff81027208 */ /* 0x002fea0000800000 */
[----:B------:R-:W-:Y:S01]  /*18800*/  FADD.FTZ R2, -R2, R132 ;  /* 0x0000008402027221 */ /* 0x000fe20000010100 */
[----:B--2---:R-:W-:Y:S03]  /*18810*/  FMNMX.FTZ R3, R4, R3, !PT ;  /* 0x0000000304037209 */ /* 0x004fe60007810000 */
[----:B------:R-:W-:Y:S01]  /*18820*/  FMUL.FTZ R2, R2, c[0x0][0x2d0] ;  /* 0x0000b40002027a20 */ /* 0x000fe20000410000 */
[----:B---3--:R-:W-:Y:S01]  /*18830*/  FSEL R0, R128, RZ, P0 ;  /* 0x000000ff80007208 */ /* 0x008fe20000000000 */
[----:B----4-:R-:W-:Y:S01]  /*18840*/  FMUL.FTZ R16, R69, R148 ;  /* 0x0000009445107220 */ /* 0x010fe20000410000 */
[----:B------:R-:W-:Y:S01]  /*18850*/  MOV R148, R81 ;  /* 0x0000005100947202 */ /* 0x000fe20000000f00 */
[----:B------:R-:W1:Y:S01]  /*18860*/  MUFU.EX2 R68, R2 ;  /* 0x0000000200447308 */ /* 0x000e620000000800 */
[C---:B------:R-:W-:Y:S01]  /*18870*/  FMUL.FTZ R94, R3.reuse, c[0x0][0x2d0] ;  /* 0x0000b400035e7a20 */ /* 0x040fe20000410000 */
[----:B------:R-:W-:Y:S01]  /*18880*/  FSETP.NEU.FTZ.AND P0, PT, R3, -INF , PT ;  /* 0xff8000000300780b */ /* 0x000fe20003f1d000 */
[----:B------:R-:W-:Y:S02]  /*18890*/  FADD.FTZ R0, -R0, R133 ;  /* 0x0000008500007221 */ /* 0x000fe40000010100 */
[C---:B------:R-:W-:Y:S01]  /*188a0*/  FMUL.FTZ R5, R69.reuse, R137 ;  /* 0x0000008945057220 */ /* 0x040fe20000410000 */
[----:B------:R-:W-:Y:S01]  /*188b0*/  FSEL R94, R94, RZ, P0 ;  /* 0x000000ff5e5e7208 */ /* 0x000fe20000000000 */
[----:B------:R-:W-:Y:S02]  /*188c0*/  FMUL.FTZ R0, R0, c[0x0][0x2d0] ;  /* 0x0000b40000007a20 */ /* 0x000fe40000410000 */
[----:B------:R-:W-:Y:S02]  /*188d0*/  FMUL.FTZ R17, R69, R149 ;  /* 0x0000009545117220 */ /* 0x000fe40000410000 */
[----:B------:R2:W3:Y:S01]  /*188e0*/  MUFU.EX2 R2, R0 ;  /* 0x0000000000027308 */ /* 0x0004e20000000800 */
[----:B------:R-:W-:Y:S02]  /*188f0*/  FFMA.FTZ R4, R14, c[0x0][0x2d0], -R94 ;  /* 0x0000b4000e047a23 */ /* 0x000fe4000001085e */
[----:B------:R-:W-:Y:S02]  /*18900*/  IMAD.MOV.U32 R149, RZ, RZ, R82 ;  /* 0x000000ffff957224 */ /* 0x000fe400078e0052 */
[----:B------:R-:W-:Y:S02]  /*18910*/  FFMA.FTZ R58, R57, c[0x0][0x2d0], -R94 ;  /* 0x0000b400393a7a23 */ /* 0x000fe4000001085e */
[----:B------:R-:W-:Y:S03]  /*18920*/  FMUL.FTZ R49, R69, R113 ;  /* 0x0000007145317220 */ /* 0x000fe60000410000 */
[----:B------:R4:W-:Y:S01]  /*18930*/  MUFU.EX2 R133, R4 ;  /* 0x0000000400857308 */ /* 0x0009e20000000800 */
[C---:B-1----:R-:W-:Y:S02]  /*18940*/  FMUL.FTZ R7, R68.reuse, R139 ;  /* 0x0000008b44077220 */ /* 0x042fe40000410000 */
[----:B------:R-:W-:Y:S02]  /*18950*/  FMUL.FTZ R6, R68, R138 ;  /* 0x0000008a44067220 */ /* 0x000fe40000410000 */
[----:B------:R-:W-:Y:S02]  /*18960*/  IMAD.MOV.U32 R138, RZ, RZ, R24 ;  /* 0x000000ffff8a7224 */ /* 0x000fe400078e0018 */
[----:B------:R-:W-:Y:S02]  /*18970*/  FFMA.FTZ R24, R180, c[0x0][0x2d0], -R92 ;  /* 0x0000b400b4187a23 */ /* 0x000fe4000001085c */
[----:B------:R-:W-:Y:S01]  /*18980*/  IMAD.MOV.U32 R180, RZ, RZ, R89 ;  /* 0x000000ffffb47224 */ /* 0x000fe200078e0059 */
[----:B------:R-:W-:Y:S01]  /*18990*/  F2FP.BF16.PACK_AB R66, R138, R81 ;  /* 0x000000518a42723e */ /* 0x000fe200000010ff */
[----:B------:R1:W-:Y:S01]  /*189a0*/  MUFU.EX2 R31, R24 ;  /* 0x00000018001f7308 */ /* 0x0003e20000000800 */
[----:B--2---:R-:W-:Y:S02]  /*189b0*/  FFMA.FTZ R0, R10, c[0x0][0x2d0], -R94 ;  /* 0x0000b4000a007a23 */ /* 0x004fe4000001085e */
[C---:B---3--:R-:W-:Y:S02]  /*189c0*/  FMUL.FTZ R8, R2.reuse, R140 ;  /* 0x0000008c02087220 */ /* 0x048fe40000410000 */
[----:B------:R-:W-:Y:S02]  /*189d0*/  IMAD.MOV.U32 R140, RZ, RZ, R80 ;  /* 0x000000ffff8c7224 */ /* 0x000fe400078e0050 */
[C---:B------:R-:W-:Y:S01]  /*189e0*/  FMUL.FTZ R9, R2.reuse, R141 ;  /* 0x0000008d02097220 */ /* 0x040fe20000410000 */
[----:B------:R-:W-:Y:S01]  /*189f0*/  MOV R141, R95 ;  /* 0x0000005f008d7202 */ /* 0x000fe20000000f00 */
[----:B------:R-:W-:Y:S01]  /*18a00*/  FMUL.FTZ R13, R2, R145 ;  /* 0x00000091020d7220 */ /* 0x000fe20000410000 */
[----:B------:R2:W-:Y:S01]  /*18a10*/  MUFU.EX2 R131, R0 ;  /* 0x0000000000837308 */ /* 0x0005e20000000800 */
[--C-:B----4-:R-:W-:Y:S01]  /*18a20*/  FFMA.FTZ R4, R15, c[0x0][0x2d0], -R94.reuse ;  /* 0x0000b4000f047a23 */ /* 0x110fe2000001085e */
[----:B------:R-:W-:Y:S01]  /*18a30*/  MOV R95, R90 ;  /* 0x0000005a005f7202 */ /* 0x000fe20000000f00 */
[C---:B------:R-:W-:Y:S01]  /*18a40*/  FMUL.FTZ R18, R68.reuse, R150 ;  /* 0x0000009644127220 */ /* 0x040fe20000410000 */
[----:B------:R-:W-:Y:S01]  /*18a50*/  MOV R150, R83 ;  /* 0x0000005300967202 */ /* 0x000fe20000000f00 */
[----:B------:R-:W-:Y:S01]  /*18a60*/  FMUL.FTZ R19, R68, R151 ;  /* 0x0000009744137220 */ /* 0x000fe20000410000 */
[----:B------:R-:W3:Y:S01]  /*18a70*/  LDSM.16.MT88.4 R80, [R217+0x900] ;  /* 0x00090000d950783b */ /* 0x000ee20000004200 */
[----:B------:R-:W-:Y:S01]  /*18a80*/  IMAD.MOV.U32 R151, RZ, RZ, R85 ;  /* 0x000000ffff977224 */ /* 0x000fe200078e0055 */
[----:B------:R-:W-:Y:S01]  /*18a90*/  MOV R145, R61 ;  /* 0x0000003d00917202 */ /* 0x000fe20000000f00 */
[C---:B------:R-:W-:Y:S01]  /*18aa0*/  FMUL.FTZ R25, R2.reuse, R157 ;  /* 0x0000009d02197220 */ /* 0x040fe20000410000 */
[----:B------:R4:W5:Y:S01]  /*18ab0*/  MUFU.EX2 R213, R4 ;  /* 0x0000000400d57308 */ /* 0x0009620000000800 */
[----:B------:R-:W-:Y:S02]  /*18ac0*/  FMUL.FTZ R29, R2, R161 ;  /* 0x000000a1021d7220 */ /* 0x000fe40000410000 */
[----:B------:R-:W-:Y:S01]  /*18ad0*/  FMUL.FTZ R35, R68, R103 ;  /* 0x0000006744237220 */ /* 0x000fe20000410000 */
[----:B------:R-:W-:Y:S01]  /*18ae0*/  MOV R103, R179 ;  /* 0x000000b300677202 */ /* 0x000fe20000000f00 */
[C---:B-1----:R-:W-:Y:S02]  /*18af0*/  FMUL.FTZ R24, R2.reuse, R156 ;  /* 0x0000009c02187220 */ /* 0x042fe40000410000 */
[C---:B------:R-:W-:Y:S02]  /*18b00*/  FMUL.FTZ R41, R2.reuse, R109 ;  /* 0x0000006d02297220 */ /* 0x040fe40000410000 */
[----:B------:R-:W-:Y:S01]  /*18b10*/  FMUL.FTZ R45, R2, R165 ;  /* 0x000000a5022d7220 */ /* 0x000fe20000410000 */
[----:B------:R1:W-:Y:S01]  /*18b20*/  MUFU.EX2 R156, R32 ;  /* 0x00000020009c7308 */ /* 0x0003e20000000800 */
[C---:B------:R-:W-:Y:S02]  /*18b30*/  FMUL.FTZ R34, R68.reuse, R102 ;  /* 0x0000006644227220 */ /* 0x040fe40000410000 */
[----:B------:R-:W-:Y:S02]  /*18b40*/  FMUL.FTZ R50, R68, R114 ;  /* 0x0000007244327220 */ /* 0x000fe40000410000 */
[----:B--2---:R-:W-:Y:S02]  /*18b50*/  FFMA.FTZ R0, R11, c[0x0][0x2d0], -R94 ;  /* 0x0000b4000b007a23 */ /* 0x004fe4000001085e */
[C---:B------:R-:W-:Y:S02]  /*18b60*/  FMUL.FTZ R57, R2.reuse, R121 ;  /* 0x0000007902397220 */ /* 0x040fe40000410000 */
[----:B------:R-:W-:Y:S01]  /*18b70*/  FMUL.FTZ R61, R2, R125 ;  /* 0x0000007d023d7220 */ /* 0x000fe20000410000 */
[----:B------:R2:W2:Y:S01]  /*18b80*/  MUFU.EX2 R132, R0 ;  /* 0x0000000000847308 */ /* 0x0004a20000000800 */
[----:B------:R-:W-:Y:S02]  /*18b90*/  IMAD.MOV.U32 R125, RZ, RZ, R150 ;  /* 0x000000ffff7d7224 */ /* 0x000fe400078e0096 */
[----:B----4-:R-:W-:Y:S01]  /*18ba0*/  FFMA.FTZ R4, R177, c[0x0][0x2d0], -R71 ;  /* 0x0000b400b1047a23 */ /* 0x010fe20000010847 */
[----:B-----5:R-:W-:Y:S02]  /*18bb0*/  F2FP.BF16.PACK_AB R67, R213, R133 ;  /* 0x00000085d543723e */ /* 0x020fe400000010ff */
[----:B------:R-:W-:Y:S01]  /*18bc0*/  MOV R177, R62 ;  /* 0x0000003e00b17202 */ /* 0x000fe20000000f00 */
[----:B------:R-:W-:Y:S02]  /*18bd0*/  FFMA.FTZ R62, R60, c[0x0][0x2d0], -R94 ;  /* 0x0000b4003c3e7a23 */ /* 0x000fe4000001085e */
[----:B------:R-:W-:Y:S02]  /*18be0*/  FMUL.FTZ R60, R2, R124 ;  /* 0x0000007c023c7220 */ /* 0x000fe40000410000 */
[----:B------:R-:W-:Y:S02]  /*18bf0*/  IMAD.MOV.U32 R124, RZ, RZ, R95 ;  /* 0x000000ffff7c7224 */ /* 0x000fe400078e005f */
[----:B-1----:R-:W-:Y:S02]  /*18c00*/  FMUL.FTZ R32, R69, R100 ;  /* 0x0000006445207220 */ /* 0x002fe40000410000 */
[----:B------:R-:W-:Y:S01]  /*18c10*/  IMAD.MOV.U32 R100, RZ, RZ, R87 ;  /* 0x000000ffff647224 */ /* 0x000fe200078e0057 */
[----:B--2---:R-:W-:Y:S02]  /*18c20*/  FSEL R0, R3, RZ, P0 ;  /* 0x000000ff03007208 */ /* 0x004fe40000000000 */
[----:B------:R-:W-:Y:S02]  /*18c30*/  F2FP.BF16.PACK_AB R65, R132, R131 ;  /* 0x000000838441723e */ /* 0x000fe400000010ff */
[----:B------:R-:W-:Y:S01]  /*18c40*/  PLOP3.LUT P0, PT, PT, PT, UP0, 0x80, 0x0 ;  /* 0x000000000000781c */ /* 0x000fe20003f0f008 */
[----:B------:R-:W-:Y:S02]  /*18c50*/  FADD.FTZ R0, -R0, R134 ;  /* 0x0000008600007221 */ /* 0x000fe40000010100 */
[----:B------:R1:W2:Y:S02]  /*18c60*/  MUFU.EX2 R134, R4 ;  /* 0x0000000400867308 */ /* 0x0002a40000000800 */
[----:B------:R-:W-:Y:S08]  /*18c70*/  FMUL.FTZ R0, R0, c[0x0][0x2d0] ;  /* 0x0000b40000007a20 */ /* 0x000ff00000410000 */
[----:B------:R-:W4:Y:S01]  /*18c80*/  MUFU.EX2 R0, R0 ;  /* 0x0000000000007308 */ /* 0x000f220000000800 */
[----:B-1----:R-:W-:Y:S09]  /*18c90*/  FMUL.FTZ R4, R69, R136 ;  /* 0x0000008845047220 */ /* 0x002ff20000410000 */
[----:B------:R-:W1:Y:S01]  /*18ca0*/  MUFU.EX2 R136, R12 ;  /* 0x0000000c00887308 */ /* 0x000e620000000800 */
[----:B--2---:R-:W-:Y:S02]  /*18cb0*/  IMAD.MOV.U32 R114, RZ, RZ, R134 ;  /* 0x000000ffff727224 */ /* 0x004fe400078e0086 */
[----:B------:R-:W-:Y:S01]  /*18cc0*/  IMAD.MOV.U32 R134, RZ, RZ, R63 ;  /* 0x000000ffff867224 */ /* 0x000fe200078e003f */
[-C--:B------:R-:W-:Y:S01]  /*18cd0*/  HMMA.16816.F32.BF16 R4, R72, R20.reuse, R4 ;  /* 0x000000144804723c */ /* 0x080fe20000041804 */
[C---:B----4-:R-:W-:Y:S02]  /*18ce0*/  FMUL.FTZ R11, R0.reuse, R143 ;  /* 0x0000008f000b7220 */ /* 0x050fe40000410000 */
[C---:B------:R-:W-:Y:S02]  /*18cf0*/  FMUL.FTZ R10, R0.reuse, R142 ;  /* 0x0000008e000a7220 */ /* 0x040fe40000410000 */
[----:B------:R-:W-:Y:S02]  /*18d00*/  IMAD.MOV.U32 R143, RZ, RZ, R91 ;  /* 0x000000ffff8f7224 */ /* 0x000fe400078e005b */
[C---:B------:R-:W-:Y:S03]  /*18d10*/  FMUL.FTZ R63, R0.reuse, R127 ;  /* 0x0000007f003f7220 */ /* 0x040fe60000410000 */
[C---:B------:R-:W-:Y:S02]  /*18d20*/  HMMA.16816.F32.BF16 R8, R64.reuse, R20, R8 ;  /* 0x000000144008723c */ /* 0x040fe40000041808 */
[C---:B------:R-:W-:Y:S01]  /*18d30*/  FMUL.FTZ R15, R0.reuse, R147 ;  /* 0x00000093000f7220 */ /* 0x040fe20000410000 */
[----:B------:R-:W-:Y:S01]  /*18d40*/  MOV R127, R100 ;  /* 0x00000064007f7202 */ /* 0x000fe20000000f00 */
[C---:B------:R-:W-:Y:S02]  /*18d50*/  FMUL.FTZ R14, R0.reuse, R146 ;  /* 0x00000092000e7220 */ /* 0x040fe40000410000 */
[----:B------:R2:W-:Y:S01]  /*18d60*/  MUFU.EX2 R146, R28 ;  /* 0x0000001c00927308 */ /* 0x0005e20000000800 */
[----:B------:R-:W-:Y:S01]  /*18d70*/  FMUL.FTZ R26, R0, R158 ;  /* 0x0000009e001a7220 */ /* 0x000fe20000410000 */
[----:B-1----:R-:W-:Y:S01]  /*18d80*/  MOV R113, R136 ;  /* 0x0000008800717202 */ /* 0x002fe20000000f00 */
[----:B------:R-:W-:Y:S03]  /*18d90*/  FFMA.FTZ R20, R33, c[0x0][0x2d0], -R71 ;  /* 0x0000b40021147a23 */ /* 0x000fe60000010847 */
[----:B------:R-:W-:Y:S02]  /*18da0*/  FMUL.FTZ R12, R2, R144 ;  /* 0x00000090020c7220 */ /* 0x000fe40000410000 */
[C---:B------:R-:W-:Y:S02]  /*18db0*/  FMUL.FTZ R33, R69.reuse, R101 ;  /* 0x0000006545217220 */ /* 0x040fe40000410000 */
[----:B------:R1:W-:Y:S01]  /*18dc0*/  MUFU.EX2 R147, R20 ;  /* 0x0000001400937308 */ /* 0x0003e20000000800 */
[----:B------:R-:W-:Y:S01]  /*18dd0*/  MOV R101, R88 ;  /* 0x0000005800657202 */ /* 0x000fe20000000f00 */
[----:B------:R-:W-:Y:S01]  /*18de0*/  FFMA.FTZ R88, R186, c[0x0][0x2d0], -R92 ;  /* 0x0000b400ba587a23 */ /* 0x000fe2000001085c */
[-C--:B------:R-:W-:Y:S01]  /*18df0*/  HMMA.16816.F32.BF16 R12, R64, R22.reuse, R12 ;  /* 0x00000016400c723c */ /* 0x080fe2000004180c */
[C---:B------:R-:W-:Y:S02]  /*18e00*/  FMUL.FTZ R21, R69.reuse, R153 ;  /* 0x0000009945157220 */ /* 0x040fe40000410000 */
[C---:B------:R-:W-:Y:S02]  /*18e10*/  FMUL.FTZ R27, R0.reuse, R159 ;  /* 0x0000009f001b7220 */ /* 0x040fe40000410000 */
[C---:B------:R-:W-:Y:S02]  /*18e20*/  FMUL.FTZ R30, R0.reuse, R162 ;  /* 0x000000a2001e7220 */ /* 0x040fe40000410000 */
[----:B------:R4:W-:Y:S01]  /*18e30*/  MUFU.EX2 R136, R88 ;  /* 0x0000005800887308 */ /* 0x0009e20000000800 */
[----:B------:R-:W-:Y:S01]  /*18e40*/  MOV R162, R31 ;  /* 0x0000001f00a27202 */ /* 0x000fe20000000f00 */
[C---:B------:R-:W-:Y:S03]  /*18e50*/  HMMA.16816.F32.BF16 R16, R72.reuse, R22, R16 ;  /* 0x000000164810723c */ /* 0x040fe60000041810 */
[----:B------:R-:W-:Y:S02]  /*18e60*/  FMUL.FTZ R31, R0, R163 ;  /* 0x000000a3001f7220 */ /* 0x000fe40000410000 */
[----:B--2---:R-:W-:Y:S02]  /*18e70*/  FMUL.FTZ R28, R2, R160 ;  /* 0x000000a0021c7220 */ /* 0x004fe40000410000 */
[----:B------:R-:W-:Y:S02]  /*18e80*/  IMAD.MOV.U32 R163, RZ, RZ, R42 ;  /* 0x000000ffffa37224 */ /* 0x000fe400078e002a */
[C---:B------:R-:W-:Y:S01]  /*18e90*/  FMUL.FTZ R22, R68.reuse, R154 ;  /* 0x0000009a44167220 */ /* 0x040fe20000410000 */
[----:B------:R2:W-:Y:S02]  /*18ea0*/  MUFU.EX2 R160, R40 ;  /* 0x0000002800a07308 */ /* 0x0005e40000000800 */
[C---:B-1----:R-:W-:Y:S01]  /*18eb0*/  FMUL.FTZ R20, R69.reuse, R152 ;  /* 0x0000009845147220 */ /* 0x042fe20000410000 */
[----:B------:R-:W-:Y:S01]  /*18ec0*/  MOV R154, R86 ;  /* 0x00000056009a7202 */ /* 0x000fe20000000f00 */
[----:B------:R-:W-:Y:S02]  /*18ed0*/  FMUL.FTZ R23, R68, R155 ;  /* 0x0000009b44177220 */ /* 0x000fe40000410000 */
[C---:B------:R-:W-:Y:S02]  /*18ee0*/  FMUL.FTZ R42, R0.reuse, R110 ;  /* 0x0000006e002a7220 */ /* 0x040fe40000410000 */
[C---:B------:R-:W-:Y:S02]  /*18ef0*/  FMUL.FTZ R43, R0.reuse, R111 ;  /* 0x0000006f002b7220 */ /* 0x040fe40000410000 */
[----:B------:R1:W-:Y:S01]  /*18f00*/  MUFU.EX2 R155, R44 ;  /* 0x0000002c009b7308 */ /* 0x0003e20000000800 */
[C---:B------:R-:W-:Y:S01]  /*18f10*/  FMUL.FTZ R46, R0.reuse, R166 ;  /* 0x000000a6002e7220 */ /* 0x040fe20000410000 */
[-C--:B------:R-:W-:Y:S01]  /*18f20*/  HMMA.16816.F32.BF16 R20, R72, R36.reuse, R20 ;  /* 0x000000244814723c */ /* 0x080fe20000041814 */
[----:B----4-:R-:W-:Y:S01]  /*18f30*/  LDSM.16.MT88.4 R88, [R218+0x900] ;  /* 0x00090000da58783b */ /* 0x010fe20000004200 */
[C---:B------:R-:W-:Y:S02]  /*18f40*/  FMUL.FTZ R47, R0.reuse, R167 ;  /* 0x000000a7002f7220 */ /* 0x040fe40000410000 */
[----:B------:R-:W-:Y:S02]  /*18f50*/  FMUL.FTZ R59, R0, R123 ;  /* 0x0000007b003b7220 */ /* 0x000fe40000410000 */
[----:B------:R-:W-:Y:S02]  /*18f60*/  IMAD.MOV.U32 R144, RZ, RZ, R51 ;  /* 0x000000ffff907224 */ /* 0x000fe400078e0033 */
[C---:B------:R-:W-:Y:S01]  /*18f70*/  HMMA.16816.F32.BF16 R24, R64.reuse, R36, R24 ;  /* 0x000000244018723c */ /* 0x040fe20000041818 */
[----:B------:R-:W-:Y:S03]  /*18f80*/  FMUL.FTZ R51, R68, R115 ;  /* 0x0000007344337220 */ /* 0x000fe60000410000 */
[----:B--2---:R-:W-:Y:S01]  /*18f90*/  FMUL.FTZ R40, R2, R108 ;  /* 0x0000006c02287220 */ /* 0x004fe20000410000 */
[----:B------:R-:W-:Y:S02]  /*18fa0*/  MOV R115, R177 ;  /* 0x000000b100737202 */ /* 0x000fe40000000f00 */
[----:B------:R-:W-:Y:S01]  /*18fb0*/  FFMA.FTZ R36, R48, c[0x0][0x2d0], -R93 ;  /* 0x0000b40030247a23 */ /* 0x000fe2000001085d */
[-C--:B------:R-:W-:Y:S01]  /*18fc0*/  HMMA.16816.F32.BF16 R28, R64, R38.reuse, R28 ;  /* 0x00000026401c723c */ /* 0x080fe2000004181c */
[----:B------:R-:W-:Y:S02]  /*18fd0*/  FMUL.FTZ R37, R69, R105 ;  /* 0x0000006945257220 */ /* 0x000fe40000410000 */
[----:B------:R2:W-:Y:S01]  /*18fe0*/  MUFU.EX2 R161, R36 ;  /* 0x0000002400a17308 */ /* 0x0005e20000000800 */
[--C-:B------:R-:W-:Y:S02]  /*18ff0*/  FFMA.FTZ R48, R181, c[0x0][0x2d0], -R71.reuse ;  /* 0x0000b400b5307a23 */ /* 0x100fe40000010847 */
[----:B-1----:R-:W-:Y:S02]  /*19000*/  FMUL.FTZ R44, R2, R164 ;  /* 0x000000a4022c7220 */ /* 0x002fe40000410000 */
[C---:B------:R-:W-:Y:S05]  /*19010*/  HMMA.16816.F32.BF16 R32, R72.reuse, R38, R32 ;  /* 0x000000264820723c */ /* 0x040fea0000041820 */
[----:B------:R1:W-:Y:S02]  /*19020*/  MUFU.EX2 R153, R48 ;  /* 0x0000003000997308 */ /* 0x0003e40000000800 */
[C---:B------:R-:W-:Y:S02]  /*19030*/  FMUL.FTZ R38, R68.reuse, R106 ;  /* 0x0000006a44267220 */ /* 0x040fe40000410000 */
[----:B------:R-:W-:Y:S06]  /*19040*/  FMUL.FTZ R39, R68, R107 ;  /* 0x0000006b44277220 */ /* 0x000fec0000410000 */
[----:B------:R4:W-:Y:S01]  /*19050*/  MUFU.EX2 R105, R58 ;  /* 0x0000003a00697308 */ /* 0x0009e20000000800 */
[C---:B--2---:R-:W-:Y:S09]  /*19060*/  FMUL.FTZ R36, R69.reuse, R104 ;  /* 0x0000006845247220 */ /* 0x044ff20000410000 */
[----:B------:R2:W-:Y:S01]  /*19070*/  MUFU.EX2 R104, R62 ;  /* 0x0000003e00687308 */ /* 0x0005e20000000800 */
[-C--:B------:R-:W-:Y:S01]  /*19080*/  HMMA.16816.F32.BF16 R36, R72, R52.reuse, R36 ;  /* 0x000000344824723c */ /* 0x080fe20000041824 */
[C---:B-1----:R-:W-:Y:S02]  /*19090*/  FMUL.FTZ R48, R69.reuse, R112 ;  /* 0x0000007045307220 */ /* 0x042fe40000410000 */
[----:B------:R-:W-:Y:S05]  /*190a0*/  IMAD.MOV.U32 R112, RZ, RZ, R178 ;  /* 0x000000ffff707224 */ /* 0x000fea00078e00b2 */
[C---:B------:R-:W-:Y:S01]  /*190b0*/  HMMA.16816.F32.BF16 R40, R64.reuse, R52, R40 ;  /* 0x000000344028723c */ /* 0x040fe20000041828 */
[----:B----4-:R-:W-:Y:S06]  /*190c0*/  FMUL.FTZ R58, R0, R122 ;  /* 0x0000007a003a7220 */ /* 0x010fec0000410000 */
[--C-:B------:R-:W-:Y:S01]  /*190d0*/  FFMA.FTZ R52, R56, c[0x0][0x2d0], -R94.reuse ;  /* 0x0000b40038347a23 */ /* 0x100fe2000001085e */
[-C--:B------:R-:W-:Y:S01]  /*190e0*/  HMMA.16816.F32.BF16 R44, R64, R54.reuse, R44 ;  /* 0x00000036402c723c */ /* 0x080fe2000004182c */
[----:B------:R-:W-:Y:S02]  /*190f0*/  FMUL.FTZ R56, R2, R120 ;  /* 0x0000007802387220 */ /* 0x000fe40000410000 */
[----:B------:R1:W4:Y:S01]  /*19100*/  MUFU.EX2 R106, R52 ;  /* 0x00000034006a7308 */ /* 0x0003220000000800 */
[C---:B------:R-:W-:Y:S02]  /*19110*/  FMUL.FTZ R53, R69.reuse, R117 ;  /* 0x0000007545357220 */ /* 0x040fe40000410000 */
[----:B--2---:R-:W-:Y:S02]  /*19120*/  FMUL.FTZ R62, R0, R126 ;  /* 0x0000007e003e7220 */ /* 0x004fe40000410000 */
[C---:B------:R-:W-:Y:S01]  /*19130*/  HMMA.16816.F32.BF16 R48, R72.reuse, R54, R48 ;  /* 0x000000364830723c */ /* 0x040fe20000041830 */
[----:B------:R-:W-:Y:S06]  /*19140*/  MOV R126, R151 ;  /* 0x00000097007e7202 */ /* 0x000fec0000000f00 */
[C---:B------:R-:W-:Y:S02]  /*19150*/  FMUL.FTZ R54, R68.reuse, R118 ;  /* 0x0000007644367220 */ /* 0x040fe40000410000 */
[----:B------:R-:W-:Y:S03]  /*19160*/  FMUL.FTZ R55, R68, R119 ;  /* 0x0000007744377220 */ /* 0x000fe60000410000 */
[----:B-1----:R-:W-:Y:S07]  /*19170*/  FMUL.FTZ R52, R69, R116 ;  /* 0x0000007445347220 */ /* 0x002fee0000410000 */
[-C--:B------:R-:W-:Y:S08]  /*19180*/  HMMA.16816.F32.BF16 R52, R72, R76.reuse, R52 ;  /* 0x0000004c4834723c */ /* 0x080ff00000041834 */
[C---:B------:R-:W-:Y:S07]  /*19190*/  HMMA.16816.F32.BF16 R56, R64.reuse, R76, R56 ;  /* 0x0000004c4038723c */ /* 0x040fee0000041838 */
[----:B------:R-:W-:Y:S01]  /*191a0*/  FFMA.FTZ R76, R84, c[0x0][0x2d0], -R94 ;  /* 0x0000b400544c7a23 */ /* 0x000fe2000001085e */
[-C--:B------:R-:W-:Y:S01]  /*191b0*/  HMMA.16816.F32.BF16 R60, R64, R78.reuse, R60 ;  /* 0x0000004e403c723c */ /* 0x080fe2000004183c */
[----:B----4-:R-:W-:Y:S01]  /*191c0*/  F2FP.BF16.PACK_AB R77, R105, R106 ;  /* 0x0000006a694d723e */ /* 0x010fe200000010ff */
[----:B------:R-:W1:Y:S01]  /*191d0*/  LDSM.16.MT88.4 R84, [R220+0x900] ;  /* 0x00090000dc54783b */ /* 0x000e620000004200 */
[----:B------:R2:W4:Y:S04]  /*191e0*/  MUFU.EX2 R109, R76 ;  /* 0x0000004c006d7308 */ /* 0x0005280000000800 */
[C---:B------:R-:W-:Y:S02]  /*191f0*/  FMUL.FTZ R64, R69.reuse, R168 ;  /* 0x000000a845407220 */ /* 0x040fe40000410000 */
[----:B------:R-:W-:Y:S03]  /*19200*/  FMUL.FTZ R65, R69, R169 ;  /* 0x000000a945417220 */ /* 0x000fe60000410000 */
[C---:B------:R-:W-:Y:S02]  /*19210*/  FMUL.FTZ R66, R68.reuse, R170 ;  /* 0x000000aa44427220 */ /* 0x040fe40000410000 */
[----:B------:R-:W-:Y:S07]  /*19220*/  FMUL.FTZ R67, R68, R171 ;  /* 0x000000ab44437220 */ /* 0x000fee0000410000 */
[----:B------:R-:W-:Y:S01]  /*19230*/  HMMA.16816.F32.BF16 R64, R72, R78, R64 ;  /* 0x0000004e4840723c */ /* 0x000fe20000041840 */
[--C-:B--2---:R-:W-:Y:S06]  /*19240*/  FFMA.FTZ R76, R182, c[0x0][0x2d0], -R71.reuse ;  /* 0x0000b400b64c7a23 */ /* 0x104fec0000010847 */
[----:B------:R-:W-:Y:S02]  /*19250*/  F2FP.BF16.PACK_AB R72, R114, R141 ;  /* 0x0000008d7248723e */ /* 0x000fe400000010ff */
[----:B------:R-:W-:Y:S01]  /*19260*/  F2FP.BF16.PACK_AB R73, R113, R143 ;  /* 0x0000008f7149723e */ /* 0x000fe200000010ff */
[----:B------:R2:W-:Y:S02]  /*19270*/  MUFU.EX2 R137, R76 ;  /* 0x0000004c00897308 */ /* 0x0005e40000000800 */
[----:B------:R-:W-:Y:S02]  /*19280*/  F2FP.BF16.PACK_AB R74, R147, R163 ;  /* 0x000000a3934a723e */ /* 0x000fe400000010ff */
[----:B------:R-:W-:Y:S02]  /*19290*/  F2FP.BF16.PACK_AB R75, R146, R162 ;  /* 0x000000a2924b723e */ /* 0x000fe400000010ff */
[----:B------:R-:W-:Y:S02]  /*192a0*/  F2FP.BF16.PACK_AB R78, R155, R160 ;  /* 0x000000a09b4e723e */ /* 0x000fe400000010ff */
[----:B----4-:R-:W-:Y:S03]  /*192b0*/  F2FP.BF16.PACK_AB R79, R109, R104 ;  /* 0x000000686d4f723e */ /* 0x010fe600000010ff */
[-C--:B---3--:R-:W-:Y:S01]  /*192c0*/  HMMA.16816.F32.BF16 R4, R72, R80.reuse, R4 ;  /* 0x000000504804723c */ /* 0x088fe20000041804 */
[--C-:B--2---:R-:W-:Y:S04]  /*192d0*/  FFMA.FTZ R76, R183, c[0x0][0x2d0], -R92.reuse ;  /* 0x0000b400b74c7a23 */ /* 0x104fe8000001085c */
[----:B------:R2:W-:Y:S02]  /*192e0*/  MUFU.EX2 R152, R76 ;  /* 0x0000004c00987308 */ /* 0x0005e40000000800 */
[----:B--2---:R-:W-:Y:S07]  /*192f0*/  F2FP.BF16.PACK_AB R76, R161, R156 ;  /* 0x0000009ca14c723e */ /* 0x004fee00000010ff */
[C---:B------:R-:W-:Y:S07]  /*19300*/  HMMA.16816.F32.BF16 R8, R76.reuse, R80, R8 ;  /* 0x000000504c08723c */ /* 0x040fee0000041808 */
[--C-:B------:R-:W-:Y:S01]  /*19310*/  FFMA.FTZ R80, R187, c[0x0][0x2d0], -R71.reuse ;  /* 0x0000b400bb507a23 */ /* 0x100fe20000010847 */
[-C--:B------:R-:W-:Y:S03]  /*19320*/  HMMA.16816.F32.BF16 R12, R76, R82.reuse, R12 ;  /* 0x000000524c0c723c */ /* 0x080fe6000004180c */
[----:B------:R2:W-:Y:S05]  /*19330*/  MUFU.EX2 R142, R80 ;  /* 0x00000050008e7308 */ /* 0x0005ea0000000800 */
[C---:B------:R-:W-:Y:S08]  /*19340*/  HMMA.16816.F32.BF16 R16, R72.reuse, R82, R16 ;  /* 0x000000524810723c */ /* 0x040ff00000041810 */
[-C--:B-1----:R-:W-:Y:S08]  /*19350*/  HMMA.16816.F32.BF16 R20, R72, R84.reuse, R20 ;  /* 0x000000544814723c */ /* 0x082ff00000041814 */
[C---:B------:R-:W-:Y:S01]  /*19360*/  HMMA.16816.F32.BF16 R24, R76.reuse, R84, R24 ;  /* 0x000000544c18723c */ /* 0x040fe20000041818 */
[----:B--2---:R-:W-:Y:S06]  /*19370*/  FFMA.FTZ R80, R189, c[0x0][0x2d0], -R71 ;  /* 0x0000b400bd507a23 */ /* 0x004fec0000010847 */
[--C-:B------:R-:W-:Y:S01]  /*19380*/  FFMA.FTZ R84, R184, c[0x0][0x2d0], -R93.reuse ;  /* 0x0000b400b8547a23 */ /* 0x100fe2000001085d */
[-C--:B------:R-:W-:Y:S01]  /*19390*/  HMMA.16816.F32.BF16 R28, R76, R86.reuse, R28 ;  /* 0x000000564c1c723c */ /* 0x080fe2000004181c */
[----:B------:R1:W-:Y:S07]  /*193a0*/  MUFU.EX2 R157, R80 ;  /* 0x00000050009d7308 */ /* 0x0003ee0000000800 */
[C---:B------:R-:W-:Y:S03]  /*193b0*/  HMMA.16816.F32.BF16 R32, R72.reuse, R86, R32 ;  /* 0x000000564820723c */ /* 0x040fe60000041820 */
[----:B------:R2:W-:Y:S05]  /*193c0*/  MUFU.EX2 R107, R84 ;  /* 0x00000054006b7308 */ /* 0x0005ea0000000800 */
[-C--:B------:R-:W-:Y:S08]  /*193d0*/  HMMA.16816.F32.BF16 R36, R72, R88.reuse, R36 ;  /* 0x000000584824723c */ /* 0x080ff00000041824 */
[C---:B------:R-:W-:Y:S01]  /*193e0*/  HMMA.16816.F32.BF16 R40, R76.reuse, R88, R40 ;  /* 0x000000584c28723c */ /* 0x040fe20000041828 */
[----:B-1----:R-:W-:Y:S04]  /*193f0*/  FFMA.FTZ R80, R190, c[0x0][0x2d0], -R92 ;  /* 0x0000b400be507a23 */ /* 0x002fe8000001085c */
[----:B------:R1:W-:Y:S02]  /*19400*/  MUFU.EX2 R159, R80 ;  /* 0x00000050009f7308 */ /* 0x0003e40000000800 */
[----:B------:R-:W-:Y:S01]  /*19410*/  FFMA.FTZ R88, R97, c[0x0][0x2d0], -R94 ;  /* 0x0000b40061587a23 */ /* 0x000fe2000001085e */
[-C--:B------:R-:W-:Y:S01]  /*19420*/  HMMA.16816.F32.BF16 R44, R76, R90.reuse, R44 ;  /* 0x0000005a4c2c723c */ /* 0x080fe2000004182c */
[--C-:B--2---:R-:W-:Y:S06]  /*19430*/  FFMA.FTZ R84, R185, c[0x0][0x2d0], -R93.reuse ;  /* 0x0000b400b9547a23 */ /* 0x104fec000001085d */
[----:B------:R2:W-:Y:S01]  /*19440*/  MUFU.EX2 R121, R88 ;  /* 0x0000005800797308 */ /* 0x0005e20000000800 */
[C---:B------:R-:W-:Y:S09]  /*19450*/  HMMA.16816.F32.BF16 R48, R72.reuse, R90, R48 ;  /* 0x0000005a4830723c */ /* 0x040ff20000041830 */
[----:B------:R3:W-:Y:S03]  /*19460*/  MUFU.EX2 R111, R84 ;  /* 0x00000054006f7308 */ /* 0x0007e60000000800 */
[----:B-1----:R-:W-:Y:S07]  /*19470*/  FFMA.FTZ R80, R191, c[0x0][0x2d0], -R92 ;  /* 0x0000b400bf507a23 */ /* 0x002fee000001085c */
[----:B------:R1:W-:Y:S01]  /*19480*/  MUFU.EX2 R158, R80 ;  /* 0x00000050009e7308 */ /* 0x0003e20000000800 */
[----:B--2---:R-:W-:Y:S09]  /*19490*/  FFMA.FTZ R88, R98, c[0x0][0x2d0], -R94 ;  /* 0x0000b40062587a23 */ /* 0x004ff2000001085e */
[----:B------:R2:W-:Y:S01]  /*194a0*/  MUFU.EX2 R120, R88 ;  /* 0x0000005800787308 */ /* 0x0005e20000000800 */
[--C-:B---3--:R-:W-:Y:S09]  /*194b0*/  FFMA.FTZ R84, R188, c[0x0][0x2d0], -R93.reuse ;  /* 0x0000b400bc547a23 */ /* 0x108ff2000001085d */
[----:B------:R3:W4:Y:S01]  /*194c0*/  MUFU.EX2 R110, R84 ;  /* 0x00000054006e7308 */ /* 0x0007220000000800 */
[----:B-1----:R-:W-:Y:S09]  /*194d0*/  FFMA.FTZ R80, R99, c[0x0][0x2d0], -R93 ;  /* 0x0000b40063507a23 */ /* 0x002ff2000001085d */
[----:B------:R1:W-:Y:S01]  /*194e0*/  MUFU.EX2 R139, R80 ;  /* 0x00000050008b7308 */ /* 0x0003e20000000800 */
[----:B--2---:R-:W-:Y:S09]  /*194f0*/  FFMA.FTZ R88, R200, c[0x0][0x2d0], -R92 ;  /* 0x0000b400c8587a23 */ /* 0x004ff2000001085c */
[----:B------:R2:W-:Y:S01]  /*19500*/  MUFU.EX2 R165, R88 ;  /* 0x0000005800a57308 */ /* 0x0005e20000000800 */
[--C-:B---3--:R-:W-:Y:S09]  /*19510*/  FFMA.FTZ R84, R192, c[0x0][0x2d0], -R71.reuse ;  /* 0x0000b400c0547a23 */ /* 0x108ff20000010847 */
[----:B------:R3:W-:Y:S01]  /*19520*/  MUFU.EX2 R102, R84 ;  /* 0x0000005400667308 */ /* 0x0007e20000000800 */
[----:B-1----:R-:W1:Y:S08]  /*19530*/  LDSM.16.MT88.4 R80, [R219+0x900] ;  /* 0x00090000db50783b */ /* 0x002e700000004200 */
[----:B--2---:R-:W-:Y:S01]  /*19540*/  LDSM.16.MT88.4 R88, [R218+0x1100] ;  /* 0x00110000da58783b */ /* 0x004fe20000004200 */
[--C-:B---3--:R-:W-:Y:S04]  /*19550*/  FFMA.FTZ R84, R96, c[0x0][0x2d0], -R94.reuse ;  /* 0x0000b40060547a23 */ /* 0x108fe8000001085e */
[----:B------:R2:W3:Y:S01]  /*19560*/  MUFU.EX2 R108, R84 ;  /* 0x00000054006c7308 */ /* 0x0004e20000000800 */
[-C--:B-1----:R-:W-:Y:S08]  /*19570*/  HMMA.16816.F32.BF16 R52, R72, R80.reuse, R52 ;  /* 0x000000504834723c */ /* 0x082ff00000041834 */
[C---:B------:R-:W-:Y:S01]  /*19580*/  HMMA.16816.F32.BF16 R56, R76.reuse, R80, R56 ;  /* 0x000000504c38723c */ /* 0x040fe20000041838 */
[----:B--2---:R-:W1:Y:S06]  /*19590*/  LDSM.16.MT88.4 R84, [R217+0x1100] ;  /* 0x00110000d954783b */ /* 0x004e6c0000004200 */
[----:B------:R-:W-:Y:S01]  /*195a0*/  FFMA.FTZ R80, R172, c[0x0][0x2d0], -R94 ;  /* 0x0000b400ac507a23 */ /* 0x000fe2000001085e */
[-C--:B------:R-:W-:Y:S03]  /*195b0*/  HMMA.16816.F32.BF16 R60, R76, R82.reuse, R60 ;  /* 0x000000524c3c723c */ /* 0x080fe6000004183c */
[----:B------:R2:W5:Y:S04]  /*195c0*/  MUFU.EX2 R119, R80 ;  /* 0x0000005000777308 */ /* 0x0005680000000800 */
[--C-:B------:R-:W-:Y:S01]  /*195d0*/  FFMA.FTZ R76, R193, c[0x0][0x2d0], -R71.reuse ;  /* 0x0000b400c14c7a23 */ /* 0x100fe20000010847 */
[----:B------:R-:W-:Y:S01]  /*195e0*/  HMMA.16816.F32.BF16 R64, R72, R82, R64 ;  /* 0x000000524840723c */ /* 0x000fe20000041840 */
[----:B----4-:R-:W-:Y:S03]  /*195f0*/  F2FP.BF16.PACK_AB R78, R110, R111 ;  /* 0x0000006f6e4e723e */ /* 0x010fe600000010ff */
[----:B---3--:R-:W-:Y:S01]  /*19600*/  F2FP.BF16.PACK_AB R77, R121, R108 ;  /* 0x0000006c794d723e */ /* 0x008fe200000010ff */
[----:B------:R3:W-:Y:S02]  /*19610*/  MUFU.EX2 R167, R76 ;  /* 0x0000004c00a77308 */ /* 0x0007e40000000800 */
[----:B------:R-:W-:Y:S02]  /*19620*/  F2FP.BF16.PACK_AB R72, R137, R153 ;  /* 0x000000998948723e */ /* 0x000fe400000010ff */
[----:B------:R-:W-:Y:S03]  /*19630*/  F2FP.BF16.PACK_AB R73, R136, R152 ;  /* 0x000000988849723e */ /* 0x000fe600000010ff */
[----:B------:R-:W-:Y:S02]  /*19640*/  F2FP.BF16.PACK_AB R74, R157, R142 ;  /* 0x0000008e9d4a723e */ /* 0x000fe400000010ff */
[----:B------:R-:W-:Y:S01]  /*19650*/  F2FP.BF16.PACK_AB R75, R158, R159 ;  /* 0x0000009f9e4b723e */ /* 0x000fe200000010ff */
[----:B--2---:R-:W2:Y:S01]  /*19660*/  LDSM.16.MT88.4 R80, [R220+0x1100] ;  /* 0x00110000dc50783b */ /* 0x004ea20000004200 */
[----:B-----5:R-:W-:Y:S05]  /*19670*/  F2FP.BF16.PACK_AB R79, R119, R120 ;  /* 0x00000078774f723e */ /* 0x020fea00000010ff */
[-C--:B-1----:R-:W-:Y:S01]  /*19680*/  HMMA.16816.F32.BF16 R4, R72, R84.reuse, R4 ;  /* 0x000000544804723c */ /* 0x082fe20000041804 */
[----:B---3--:R-:W-:Y:S04]  /*19690*/  FFMA.FTZ R76, R195, c[0x0][0x2d0], -R92 ;  /* 0x0000b400c34c7a23 */ /* 0x008fe8000001085c */
[----:B------:R1:W-:Y:S02]  /*196a0*/  MUFU.EX2 R166, R76 ;  /* 0x0000004c00a67308 */ /* 0x0003e40000000800 */
[----:B-1----:R-:W-:Y:S07]  /*196b0*/  F2FP.BF16.PACK_AB R76, R107, R139 ;  /* 0x0000008b6b4c723e */ /* 0x002fee00000010ff */
[C---:B------:R-:W-:Y:S07]  /*196c0*/  HMMA.16816.F32.BF16 R8, R76.reuse, R84, R8 ;  /* 0x000000544c08723c */ /* 0x040fee0000041808 */
[--C-:B------:R-:W-:Y:S01]  /*196d0*/  FFMA.FTZ R84, R201, c[0x0][0x2d0], -R71.reuse ;  /* 0x0000b400c9547a23 */ /* 0x100fe20000010847 */
[-C--:B------:R-:W-:Y:S03]  /*196e0*/  HMMA.16816.F32.BF16 R12, R76, R86.reuse, R12 ;  /* 0x000000564c0c723c */ /* 0x080fe6000004180c */
[----:B------:R1:W-:Y:S05]  /*196f0*/  MUFU.EX2 R201, R84 ;  /* 0x0000005400c97308 */ /* 0x0003ea0000000800 */
[C---:B------:R-:W-:Y:S08]  /*19700*/  HMMA.16816.F32.BF16 R16, R72.reuse, R86, R16 ;  /* 0x000000564810723c */ /* 0x040ff00000041810 */
[-C--:B--2---:R-:W-:Y:S08]  /*19710*/  HMMA.16816.F32.BF16 R20, R72, R80.reuse, R20 ;  /* 0x000000504814723c */ /* 0x084ff00000041814 */
[C---:B------:R-:W-:Y:S01]  /*19720*/  HMMA.16816.F32.BF16 R24, R76.reuse, R80, R24 ;  /* 0x000000504c18723c */ /* 0x040fe20000041818 */
[----:B-1----:R-:W-:Y:S03]  /*19730*/  FFMA.FTZ R84, R206, c[0x0][0x2d0], -R71 ;  /* 0x0000b400ce547a23 */ /* 0x002fe60000010847 */
[----:B------:R-:W-:Y:S01]  /*19740*/  MOV R206, R102 ;  /* 0x0000006600ce7202 */ /* 0x000fe20000000f00 */
[----:B------:R-:W-:Y:S03]  /*19750*/  IMAD.MOV.U32 R102, RZ, RZ, R180 ;  /* 0x000000ffff667224 */ /* 0x000fe600078e00b4 */
[-C--:B------:R-:W-:Y:S01]  /*19760*/  HMMA.16816.F32.BF16 R28, R76, R82.reuse, R28 ;  /* 0x000000524c1c723c */ /* 0x080fe2000004181c */
[----:B------:R-:W-:Y:S01]  /*19770*/  FFMA.FTZ R80, R197, c[0x0][0x2d0], -R93 ;  /* 0x0000b400c5507a23 */ /* 0x000fe2000001085d */
[----:B------:R1:W-:Y:S02]  /*19780*/  MUFU.EX2 R200, R84 ;  /* 0x0000005400c87308 */ /* 0x0003e40000000800 */
[----:B------:R-:W-:Y:S04]  /*19790*/  IMAD.MOV.U32 R197, RZ, RZ, R141 ;  /* 0x000000ffffc57224 */ /* 0x000fe800078e008d */
[C---:B------:R-:W-:Y:S04]  /*197a0*/  HMMA.16816.F32.BF16 R32, R72.reuse, R82, R32 ;  /* 0x000000524820723c */ /* 0x040fe80000041820 */
[----:B------:R2:W-:Y:S04]  /*197b0*/  MUFU.EX2 R164, R80 ;  /* 0x0000005000a47308 */ /* 0x0005e80000000800 */
[-C--:B------:R-:W-:Y:S08]  /*197c0*/  HMMA.16816.F32.BF16 R36, R72, R88.reuse, R36 ;  /* 0x000000584824723c */ /* 0x080ff00000041824 */
[C---:B------:R-:W-:Y:S01]  /*197d0*/  HMMA.16816.F32.BF16 R40, R76.reuse, R88, R40 ;  /* 0x000000584c28723c */ /* 0x040fe20000041828 */
[----:B-1----:R-:W-:Y:S03]  /*197e0*/  FFMA.FTZ R84, R207, c[0x0][0x2d0], -R92 ;  /* 0x0000b400cf547a23 */ /* 0x002fe6000001085c */
[----:B------:R-:W-:Y:S04]  /*197f0*/  IMAD.MOV.U32 R207, RZ, RZ, R143 ;  /* 0x000000ffffcf7224 */ /* 0x000fe800078e008f */
[-C--:B------:R-:W-:Y:S01]  /*19800*/  HMMA.16816.F32.BF16 R44, R76, R90.reuse, R44 ;  /* 0x0000005a4c2c723c */ /* 0x080fe2000004182c */
[----:B------:R1:W-:Y:S03]  /*19810*/  MUFU.EX2 R193, R84 ;  /* 0x0000005400c17308 */ /* 0x0003e60000000800 */
[--C-:B--2---:R-:W-:Y:S02]  /*19820*/  FFMA.FTZ R80, R199, c[0x0][0x2d0], -R93.reuse ;  /* 0x0000b400c7507a23 */ /* 0x104fe4000001085d */
[----:B------:R-:W-:Y:S02]  /*19830*/  FFMA.FTZ R88, R194, c[0x0][0x2d0], -R94 ;  /* 0x0000b400c2587a23 */ /* 0x000fe4000001085e */
[C---:B------:R-:W-:Y:S01]  /*19840*/  HMMA.16816.F32.BF16 R48, R72.reuse, R90, R48 ;  /* 0x0000005a4830723c */ /* 0x040fe20000041830 */
[----:B------:R-:W-:Y:S02]  /*19850*/  IMAD.MOV.U32 R199, RZ, RZ, R136 ;  /* 0x000000ffffc77224 */ /* 0x000fe400078e0088 */
[----:B------:R2:W-:Y:S01]  /*19860*/  MUFU.EX2 R192, R80 ;  /* 0x0000005000c07308 */ /* 0x0005e20000000800 */
[----:B------:R-:W-:Y:S09]  /*19870*/  IMAD.MOV.U32 R194, RZ, RZ, R146 ;  /* 0x000000ffffc27224 */ /* 0x000ff200078e0092 */
[----:B------:R3:W-:Y:S01]  /*19880*/  MUFU.EX2 R117, R88 ;  /* 0x0000005800757308 */ /* 0x0007e20000000800 */
[----:B-1----:R-:W-:Y:S01]  /*19890*/  FFMA.FTZ R84, R208, c[0x0][0x2d0], -R92 ;  /* 0x0000b400d0547a23 */ /* 0x002fe2000001085c */
[----:B------:R-:W-:Y:S08]  /*198a0*/  MOV R208, R142 ;  /* 0x0000008e00d07202 */ /* 0x000ff00000000f00 */
[----:B------:R1:W-:Y:S01]  /*198b0*/  MUFU.EX2 R195, R84 ;  /* 0x0000005400c37308 */ /* 0x0003e20000000800 */
[--C-:B--2---:R-:W-:Y:S01]  /*198c0*/  FFMA.FTZ R80, R202, c[0x0][0x2d0], -R93.reuse ;  /* 0x0000b400ca507a23 */ /* 0x104fe2000001085d */
[----:B------:R-:W-:Y:S08]  /*198d0*/  MOV R202, R137 ;  /* 0x0000008900ca7202 */ /* 0x000ff00000000f00 */
[----:B------:R2:W-:Y:S01]  /*198e0*/  MUFU.EX2 R190, R80 ;  /* 0x0000005000be7308 */ /* 0x0005e20000000800 */
[----:B---3--:R-:W-:Y:S01]  /*198f0*/  FFMA.FTZ R88, R196, c[0x0][0x2d0], -R94 ;  /* 0x0000b400c4587a23 */ /* 0x008fe2000001085e */
[----:B------:R-:W-:Y:S08]  /*19900*/  MOV R196, R147 ;  /* 0x0000009300c47202 */ /* 0x000ff00000000f00 */
[----:B------:R3:W-:Y:S01]  /*19910*/  MUFU.EX2 R116, R88 ;  /* 0x0000005800747308 */ /* 0x0007e20000000800 */
[----:B-1----:R-:W1:Y:S01]  /*19920*/  LDSM.16.MT88.4 R84, [R219+0x1100] ;  /* 0x00110000db54783b */ /* 0x002e620000004200 */
[----:B--2---:R-:W-:Y:S01]  /*19930*/  FFMA.FTZ R80, R204, c[0x0][0x2d0], -R93 ;  /* 0x0000b400cc507a23 */ /* 0x004fe2000001085d */
[----:B------:R-:W-:Y:S07]  /*19940*/  MOV R204, R138 ;  /* 0x0000008a00cc7202 */ /* 0x000fee0000000f00 */
[----:B------:R2:W4:Y:S01]  /*19950*/  MUFU.EX2 R191, R80 ;  /* 0x0000005000bf7308 */ /* 0x0005220000000800 */
[----:B---3--:R-:W-:Y:S02]  /*19960*/  FFMA.FTZ R88, R215, c[0x0][0x2d0], -R92 ;  /* 0x0000b400d7587a23 */ /* 0x008fe4000001085c */
[----:B------:R-:W-:Y:S07]  /*19970*/  IMAD.MOV.U32 R215, RZ, RZ, R125 ;  /* 0x000000ffffd77224 */ /* 0x000fee00078e007d */
[----:B------:R3:W-:Y:S01]  /*19980*/  MUFU.EX2 R187, R88 ;  /* 0x0000005800bb7308 */ /* 0x0007e20000000800 */
[----:B--2---:R-:W-:Y:S01]  /*19990*/  FFMA.FTZ R80, R209, c[0x0][0x2d0], -R71 ;  /* 0x0000b400d1507a23 */ /* 0x004fe20000010847 */
[-C--:B-1----:R-:W-:Y:S01]  /*199a0*/  HMMA.16816.F32.BF16 R52, R72, R84.reuse, R52 ;  /* 0x000000544834723c */ /* 0x082fe20000041834 */
[----:B------:R-:W-:Y:S07]  /*199b0*/  IMAD.MOV.U32 R209, RZ, RZ, R139 ;  /* 0x000000ffffd17224 */ /* 0x000fee00078e008b */
[----:B------:R1:W-:Y:S01]  /*199c0*/  MUFU.EX2 R189, R80 ;  /* 0x0000005000bd7308 */ /* 0x0003e20000000800 */
[C---:B------:R-:W-:Y:S01]  /*199d0*/  HMMA.16816.F32.BF16 R56, R76.reuse, R84, R56 ;  /* 0x000000544c38723c */ /* 0x040fe20000041838 */
[----:B---3--:R-:W-:Y:S06]  /*199e0*/  LDSM.16.MT88.4 R88, [R218+0x1900] ;  /* 0x00190000da58783b */ /* 0x008fec0000004200 */
[--C-:B------:R-:W-:Y:S01]  /*199f0*/  FFMA.FTZ R84, R173, c[0x0][0x2d0], -R94.reuse ;  /* 0x0000b400ad547a23 */ /* 0x100fe2000001085e */
[-C--:B------:R-:W-:Y:S03]  /*19a00*/  HMMA.16816.F32.BF16 R60, R76, R86.reuse, R60 ;  /* 0x000000564c3c723c */ /* 0x080fe6000004183c */
[----:B------:R-:W2:Y:S04]  /*19a10*/  MUFU.EX2 R99, R84 ;  /* 0x0000005400637308 */ /* 0x000ea80000000800 */
[--C-:B------:R-:W-:Y:S01]  /*19a20*/  FFMA.FTZ R76, R210, c[0x0][0x2d0], -R71.reuse ;  /* 0x0000b400d24c7a23 */ /* 0x100fe20000010847 */
[----:B------:R-:W-:Y:S01]  /*19a30*/  HMMA.16816.F32.BF16 R64, R72, R86, R64 ;  /* 0x000000564840723c */ /* 0x000fe20000041840 */
[----:B----4-:R-:W-:Y:S03]  /*19a40*/  F2FP.BF16.PACK_AB R78, R191, R190 ;  /* 0x000000bebf4e723e */ /* 0x010fe600000010ff */
[----:B-1----:R-:W-:Y:S01]  /*19a50*/  FFMA.FTZ R80, R174, c[0x0][0x2d0], -R94 ;  /* 0x0000b400ae507a23 */ /* 0x002fe2000001085e */
[----:B------:R1:W-:Y:S02]  /*19a60*/  MUFU.EX2 R188, R76 ;  /* 0x0000004c00bc7308 */ /* 0x0003e40000000800 */
[----:B------:R-:W-:Y:S02]  /*19a70*/  F2FP.BF16.PACK_AB R72, R167, R206 ;  /* 0x000000cea748723e */ /* 0x000fe400000010ff */
[----:B------:R-:W-:Y:S03]  /*19a80*/  F2FP.BF16.PACK_AB R73, R165, R166 ;  /* 0x000000a6a549723e */ /* 0x000fe600000010ff */
[----:B------:R-:W-:Y:S02]  /*19a90*/  F2FP.BF16.PACK_AB R74, R200, R201 ;  /* 0x000000c9c84a723e */ /* 0x000fe400000010ff */
[----:B------:R-:W-:Y:S01]  /*19aa0*/  F2FP.BF16.PACK_AB R75, R195, R193 ;  /* 0x000000c1c34b723e */ /* 0x000fe200000010ff */
[----:B------:R3:W4:Y:S01]  /*19ab0*/  MUFU.EX2 R118, R80 ;  /* 0x0000005000767308 */ /* 0x0007220000000800 */
[----:B--2---:R-:W-:Y:S01]  /*19ac0*/  F2FP.BF16.PACK_AB R79, R99, R116 ;  /* 0x00000074634f723e */ /* 0x004fe200000010ff */
[----:B------:R-:W-:Y:S01]  /*19ad0*/  LDSM.16.MT88.4 R84, [R220+0x1900] ;  /* 0x00190000dc54783b */ /* 0x000fe20000004200 */
[----:B-1----:R-:W-:Y:S07]  /*19ae0*/  FFMA.FTZ R76, R212, c[0x0][0x2d0], -R92 ;  /* 0x0000b400d44c7a23 */ /* 0x002fee000001085c */
[----:B------:R1:W-:Y:S01]  /*19af0*/  MUFU.EX2 R185, R76 ;  /* 0x0000004c00b97308 */ /* 0x0003e20000000800 */
[----:B---3--:R-:W2:Y:S01]  /*19b00*/  LDSM.16.MT88.4 R80, [R217+0x1900] ;  /* 0x00190000d950783b */ /* 0x008ea20000004200 */
[----:B----4-:R-:W-:Y:S02]  /*19b10*/  F2FP.BF16.PACK_AB R77, R117, R118 ;  /* 0x00000076754d723e */ /* 0x010fe400000010ff */
[----:B-1----:R-:W-:Y:S01]  /*19b20*/  F2FP.BF16.PACK_AB R76, R192, R164 ;  /* 0x000000a4c04c723e */ /* 0x002fe200000010ff */
[-C--:B--2---:R-:W-:Y:S08]  /*19b30*/  HMMA.16816.F32.BF16 R4, R72, R80.reuse, R4 ;  /* 0x000000504804723c */ /* 0x084ff00000041804 */
[C---:B------:R-:W-:Y:S07]  /*19b40*/  HMMA.16816.F32.BF16 R8, R76.reuse, R80, R8 ;  /* 0x000000504c08723c */ /* 0x040fee0000041808 */
[--C-:B------:R-:W-:Y:S01]  /*19b50*/  FFMA.FTZ R80, R238, c[0x0][0x2d0], -R71.reuse ;  /* 0x0000b400ee507a23 */ /* 0x100fe20000010847 */
[-C--:B------:R-:W-:Y:S01]  /*19b60*/  HMMA.16816.F32.BF16 R12, R76, R82.reuse, R12 ;  /* 0x000000524c0c723c */ /* 0x080fe2000004180c */
[----:B------:R-:W-:Y:S02]  /*19b70*/  IMAD.MOV.U32 R238, RZ, RZ, R154 ;  /* 0x000000ffffee7224 */ /* 0x000fe400078e009a */
[----:B------:R1:W-:Y:S01]  /*19b80*/  MUFU.EX2 R184, R80 ;  /* 0x0000005000b87308 */ /* 0x0003e20000000800 */
[----:B------:R-:W-:Y:S04]  /*19b90*/  IMAD.MOV.U32 R154, RZ, RZ, R148 ;  /* 0x000000ffff9a7224 */ /* 0x000fe800078e0094 */
[C---:B------:R-:W-:Y:S01]  /*19ba0*/  HMMA.16816.F32.BF16 R16, R72.reuse, R82, R16 ;  /* 0x000000524810723c */ /* 0x040fe20000041810 */
[----:B------:R-:W-:Y:S03]  /*19bb0*/  IMAD.MOV.U32 R210, RZ, RZ, R154 ;  /* 0x000000ffffd27224 */ /* 0x000fe600078e009a */
[----:B------:R-:W-:Y:S04]  /*19bc0*/  MOV R154, R144 ;  /* 0x00000090009a7202 */ /* 0x000fe80000000f00 */
[-C--:B------:R-:W-:Y:S08]  /*19bd0*/  HMMA.16816.F32.BF16 R20, R72, R84.reuse, R20 ;  /* 0x000000544814723c */ /* 0x080ff00000041814 */
[C---:B------:R-:W-:Y:S01]  /*19be0*/  HMMA.16816.F32.BF16 R24, R76.reuse, R84, R24 ;  /* 0x000000544c18723c */ /* 0x040fe20000041818 */
[----:B-1----:R-:W-:Y:S03]  /*19bf0*/  FFMA.FTZ R80, R241, c[0x0][0x2d0], -R71 ;  /* 0x0000b400f1507a23 */ /* 0x002fe60000010847 */
[----:B------:R-:W-:Y:S03]  /*19c00*/  MOV R241, R114 ;  /* 0x0000007200f17202 */ /* 0x000fe60000000f00 */
[--C-:B------:R-:W-:Y:S01]  /*19c10*/  FFMA.FTZ R84, R239, c[0x0][0x2d0], -R93.reuse ;  /* 0x0000b400ef547a23 */ /* 0x100fe2000001085d */
[-C--:B------:R-:W-:Y:S01]  /*19c20*/  HMMA.16816.F32.BF16 R28, R76, R86.reuse, R28 ;  /* 0x000000564c1c723c */ /* 0x080fe2000004181c */
[----:B------:R1:W-:Y:S07]  /*19c30*/  MUFU.EX2 R186, R80 ;  /* 0x0000005000ba7308 */ /* 0x0003ee0000000800 */
[C---:B------:R-:W-:Y:S03]  /*19c40*/  HMMA.16816.F32.BF16 R32, R72.reuse, R86, R32 ;  /* 0x000000564820723c */ /* 0x040fe60000041820 */
[----:B------:R2:W-:Y:S05]  /*19c50*/  MUFU.EX2 R123, R84 ;  /* 0x00000054007b7308 */ /* 0x0005ea0000000800 */
[-C--:B------:R-:W-:Y:S08]  /*19c60*/  HMMA.16816.F32.BF16 R36, R72, R88.reuse, R36 ;  /* 0x000000584824723c */ /* 0x080ff00000041824 */
[C---:B------:R-:W-:Y:S01]  /*19c70*/  HMMA.16816.F32.BF16 R40, R76.reuse, R88, R40 ;  /* 0x000000584c28723c */ /* 0x040fe20000041828 */
[----:B-1----:R-:W-:Y:S03]  /*19c80*/  FFMA.FTZ R80, R244, c[0x0][0x2d0], -R92 ;  /* 0x0000b400f4507a23 */ /* 0x002fe6000001085c */
[----:B------:R-:W-:Y:S01]  /*19c90*/  MOV R244, R140 ;  /* 0x0000008c00f47202 */ /* 0x000fe20000000f00 */
[----:B------:R1:W-:Y:S02]  /*19ca0*/  MUFU.EX2 R182, R80 ;  /* 0x0000005000b67308 */ /* 0x0003e40000000800 */
[----:B------:R-:W-:Y:S01]  /*19cb0*/  FFMA.FTZ R88, R135, c[0x0][0x2d0], -R94 ;  /* 0x0000b40087587a23 */ /* 0x000fe2000001085e */
[-C--:B------:R-:W-:Y:S01]  /*19cc0*/  HMMA.16816.F32.BF16 R44, R76, R90.reuse, R44 ;  /* 0x0000005a4c2c723c */ /* 0x080fe2000004182c */
[--C-:B--2---:R-:W-:Y:S06]  /*19cd0*/  FFMA.FTZ R84, R240, c[0x0][0x2d0], -R93.reuse ;  /* 0x0000b400f0547a23 */ /* 0x104fec000001085d */
[----:B------:R2:W-:Y:S01]  /*19ce0*/  MUFU.EX2 R97, R88 ;  /* 0x0000005800617308 */ /* 0x0005e20000000800 */
[C---:B------:R-:W-:Y:S09]  /*19cf0*/  HMMA.16816.F32.BF16 R48, R72.reuse, R90, R48 ;  /* 0x0000005a4830723c */ /* 0x040ff20000041830 */
[----:B------:R3:W-:Y:S03]  /*19d00*/  MUFU.EX2 R181, R84 ;  /* 0x0000005400b57308 */ /* 0x0007e60000000800 */
[----:B-1----:R-:W-:Y:S01]  /*19d10*/  FFMA.FTZ R80, R245, c[0x0][0x2d0], -R92 ;  /* 0x0000b400f5507a23 */ /* 0x002fe2000001085c */
[----:B------:R-:W-:Y:S06]  /*19d20*/  MOV R245, R126 ;  /* 0x0000007e00f57202 */ /* 0x000fec0000000f00 */
        /* <DEDUP_REMOVED lines=25> */
[----:B------:R3:W4:Y:S02]  /*19ec0*/  MUFU.EX2 R178, R76 ;  /* 0x0000004c00b27308 */ /* 0x0007240000000800 */
[----:B------:R-:W-:Y:S02]  /*19ed0*/  F2FP.BF16.PACK_AB R72, R188, R189 ;  /* 0x000000bdbc48723e */ /* 0x000fe400000010ff */
[----:B------:R-:W-:Y:S03]  /*19ee0*/  F2FP.BF16.PACK_AB R73, R187, R185 ;  /* 0x000000b9bb49723e */ /* 0x000fe600000010ff */
[----:B------:R-:W-:Y:S02]  /*19ef0*/  F2FP.BF16.PACK_AB R74, R186, R184 ;  /* 0x000000b8ba4a723e */ /* 0x000fe400000010ff */
[----:B------:R-:W-:Y:S01]  /*19f00*/  F2FP.BF16.PACK_AB R75, R183, R182 ;  /* 0x000000b6b74b723e */ /* 0x000fe200000010ff */
[----:B--2---:R-:W2:Y:S01]  /*19f10*/  LDSM.16.MT88.4 R80, [R220+0x2100] ;  /* 0x00210000dc50783b */ /* 0x004ea20000004200 */
[----:B-----5:R-:W-:Y:S05]  /*19f20*/  F2FP.BF16.PACK_AB R79, R95, R96 ;  /* 0x000000605f4f723e */ /* 0x020fea00000010ff */
[-C--:B-1----:R-:W-:Y:S01]  /*19f30*/  HMMA.16816.F32.BF16 R4, R72, R84.reuse, R4 ;  /* 0x000000544804723c */ /* 0x082fe20000041804 */
[--C-:B---3--:R-:W-:Y:S01]  /*19f40*/  FFMA.FTZ R76, R248, c[0x0][0x2d0], -R92.reuse ;  /* 0x0000b400f84c7a23 */ /* 0x108fe2000001085c */
[----:B----4-:R-:W-:Y:S03]  /*19f50*/  F2FP.BF16.PACK_AB R168, R178, R179 ;  /* 0x000000b3b2a8723e */ /* 0x010fe600000010ff */
[----:B------:R1:W3:Y:S02]  /*19f60*/  MUFU.EX2 R177, R76 ;  /* 0x0000004c00b17308 */ /* 0x0002e40000000800 */
[----:B-1----:R-:W-:Y:S02]  /*19f70*/  F2FP.BF16.PACK_AB R76, R123, R122 ;  /* 0x0000007a7b4c723e */ /* 0x002fe400000010ff */
[----:B---3--:R-:W-:Y:S05]  /*19f80*/  F2FP.BF16.PACK_AB R169, R174, R177 ;  /* 0x000000b1aea9723e */ /* 0x008fea00000010ff */
[C---:B------:R-:W-:Y:S07]  /*19f90*/  HMMA.16816.F32.BF16 R8, R76.reuse, R84, R8 ;  /* 0x000000544c08723c */ /* 0x040fee0000041808 */
[--C-:B------:R-:W-:Y:S01]  /*19fa0*/  FFMA.FTZ R84, R250, c[0x0][0x2d0], -R71.reuse ;  /* 0x0000b400fa547a23 */ /* 0x100fe20000010847 */
[-C--:B------:R-:W-:Y:S01]  /*19fb0*/  HMMA.16816.F32.BF16 R12, R76, R86.reuse, R12 ;  /* 0x000000564c0c723c */ /* 0x080fe2000004180c */
[----:B------:R-:W-:Y:S02]  /*19fc0*/  FFMA.FTZ R71, R251, c[0x0][0x2d0], -R71 ;  /* 0x0000b400fb477a23 */ /* 0x000fe40000010847 */
[----:B------:R1:W-:Y:S05]  /*19fd0*/  MUFU.EX2 R173, R84 ;  /* 0x0000005400ad7308 */ /* 0x0003ea0000000800 */
[C---:B------:R-:W-:Y:S05]  /*19fe0*/  HMMA.16816.F32.BF16 R16, R72.reuse, R86, R16 ;  /* 0x000000564810723c */ /* 0x040fea0000041810 */
[----:B------:R3:W4:Y:S03]  /*19ff0*/  MUFU.EX2 R172, R71 ;  /* 0x0000004700ac7308 */ /* 0x0007260000000800 */
[-C--:B--2---:R-:W-:Y:S08]  /*1a000*/  HMMA.16816.F32.BF16 R20, R72, R80.reuse, R20 ;  /* 0x000000504814723c */ /* 0x084ff00000041814 */
[C---:B------:R-:W-:Y:S01]  /*1a010*/  HMMA.16816.F32.BF16 R24, R76.reuse, R80, R24 ;  /* 0x000000504c18723c */ /* 0x040fe20000041818 */
[----:B-1----:R-:W1:Y:S07]  /*1a020*/  LDSM.16.MT88.4 R84, [R219+0x2100] ;  /* 0x00210000db54783b */ /* 0x002e6e0000004200 */
[-C--:B------:R-:W-:Y:S01]  /*1a030*/  HMMA.16816.F32.BF16 R28, R76, R82.reuse, R28 ;  /* 0x000000524c1c723c */ /* 0x080fe2000004181c */
[--C-:B---3--:R-:W-:Y:S03]  /*1a040*/  FFMA.FTZ R71, R124, c[0x0][0x2d0], -R92.reuse ;  /* 0x0000b4007c477a23 */ /* 0x108fe6000001085c */
[----:B------:R-:W-:Y:S01]  /*1a050*/  MOV R124, R149 ;  /* 0x00000095007c7202 */ /* 0x000fe20000000f00 */
[----:B------:R-:W-:Y:S03]  /*1a060*/  FFMA.FTZ R92, R134, c[0x0][0x2d0], -R92 ;  /* 0x0000b400865c7a23 */ /* 0x000fe6000001085c */
[C---:B------:R-:W-:Y:S01]  /*1a070*/  HMMA.16816.F32.BF16 R32, R72.reuse, R82, R32 ;  /* 0x000000524820723c */ /* 0x040fe20000041820 */
[----:B------:R2:W-:Y:S01]  /*1a080*/  MUFU.EX2 R135, R71 ;  /* 0x0000004700877308 */ /* 0x0005e20000000800 */
[----:B------:R-:W3:Y:S02]  /*1a090*/  LDSM.16.MT88.4 R148, [R217+0x2900] ;  /* 0x00290000d994783b */ /* 0x000ee40000004200 */
[----:B----4-:R-:W-:Y:S02]  /*1a0a0*/  F2FP.BF16.PACK_AB R170, R172, R173 ;  /* 0x000000adacaa723e */ /* 0x010fe400000010ff */
[----:B------:R-:W-:Y:S02]  /*1a0b0*/  MOV R212, R124 ;  /* 0x0000007c00d47202 */ /* 0x000fe40000000f00 */
[-C--:B------:R-:W-:Y:S03]  /*1a0c0*/  HMMA.16816.F32.BF16 R36, R72, R88.reuse, R36 ;  /* 0x000000584824723c */ /* 0x080fe60000041824 */
[----:B------:R-:W4:Y:S05]  /*1a0d0*/  MUFU.EX2 R134, R92 ;  /* 0x0000005c00867308 */ /* 0x000f2a0000000800 */
[C---:B------:R-:W-:Y:S01]  /*1a0e0*/  HMMA.16816.F32.BF16 R40, R76.reuse, R88, R40 ;  /* 0x000000584c28723c */ /* 0x040fe20000041828 */
[----:B------:R-:W5:Y:S04]  /*1a0f0*/  LDL.LU R89, [R1+0x4] ;  /* 0x0000040001597983 */ /* 0x000f680000300800 */
[----:B------:R-:W5:Y:S03]  /*1a100*/  LDL.LU R88, [R1+0x8] ;  /* 0x0000080001587983 */ /* 0x000f660000300800 */
[-C--:B------:R-:W-:Y:S01]  /*1a110*/  HMMA.16816.F32.BF16 R44, R76, R90.reuse, R44 ;  /* 0x0000005a4c2c723c */ /* 0x080fe2000004182c */
[--C-:B--2---:R-:W-:Y:S04]  /*1a120*/  FFMA.FTZ R71, R252, c[0x0][0x2d0], -R93.reuse ;  /* 0x0000b400fc477a23 */ /* 0x104fe8000001085d */
[----:B------:R2:W-:Y:S03]  /*1a130*/  MUFU.EX2 R92, R71 ;  /* 0x00000047005c7308 */ /* 0x0005e60000000800 */
[C---:B------:R-:W-:Y:S01]  /*1a140*/  HMMA.16816.F32.BF16 R48, R72.reuse, R90, R48 ;  /* 0x0000005a4830723c */ /* 0x040fe20000041830 */
[----:B----4-:R-:W-:Y:S07]  /*1a150*/  F2FP.BF16.PACK_AB R171, R134, R135 ;  /* 0x0000008786ab723e */ /* 0x010fee00000010ff */
[-C--:B-1----:R-:W-:Y:S08]  /*1a160*/  HMMA.16816.F32.BF16 R52, R72, R84.reuse, R52 ;  /* 0x000000544834723c */ /* 0x082ff00000041834 */
[C---:B------:R-:W-:Y:S01]  /*1a170*/  HMMA.16816.F32.BF16 R56, R76.reuse, R84, R56 ;  /* 0x000000544c38723c */ /* 0x040fe20000041838 */
[----:B--2---:R-:W-:Y:S03]  /*1a180*/  FFMA.FTZ R71, R115, c[0x0][0x2d0], -R93 ;  /* 0x0000b40073477a23 */ /* 0x004fe6000001085d */
[----:B------:R-:W-:Y:S04]  /*1a190*/  IMAD.MOV.U32 R115, RZ, RZ, R101 ;  /* 0x000000ffff737224 */ /* 0x000fe800078e0065 */
[-C--:B------:R-:W-:Y:S01]  /*1a1a0*/  HMMA.16816.F32.BF16 R60, R76, R86.reuse, R60 ;  /* 0x000000564c3c723c */ /* 0x080fe2000004183c */
[----:B------:R1:W2:Y:S07]  /*1a1b0*/  MUFU.EX2 R82, R71 ;  /* 0x0000004700527308 */ /* 0x0002ae0000000800 */
[----:B------:R-:W-:Y:S01]  /*1a1c0*/  HMMA.16816.F32.BF16 R64, R72, R86, R64 ;  /* 0x000000564840723c */ /* 0x000fe20000041840 */
[----:B------:R-:W4:Y:S07]  /*1a1d0*/  LDL.LU R72, [R1+0xc] ;  /* 0x00000c0001487983 */ /* 0x000f2e0000300800 */
[-C--:B---3--:R-:W-:Y:S01]  /*1a1e0*/  HMMA.16816.F32.BF16 R136, R168, R148.reuse, R4 ;  /* 0x00000094a888723c */ /* 0x088fe20000041804 */
[--C-:B-1----:R-:W-:Y:S03]  /*1a1f0*/  FFMA.FTZ R71, R112, c[0x0][0x2d0], -R93.reuse ;  /* 0x0000b40070477a23 */ /* 0x102fe6000001085d */
[----:B------:R-:W-:Y:S01]  /*1a200*/  FFMA.FTZ R93, R103, c[0x0][0x2d0], -R93 ;  /* 0x0000b400675d7a23 */ /* 0x000fe2000001085d */
[----:B------:R1:W-:Y:S01]  /*1a210*/  MUFU.EX2 R83, R71 ;  /* 0x0000004700537308 */ /* 0x0003e20000000800 */
[----:B------:R-:W-:Y:S02]  /*1a220*/  MOV R112, R102 ;  /* 0x0000006600707202 */ /* 0x000fe40000000f00 */
[----:B------:R-:W3:Y:S01]  /*1a230*/  LDSM.16.MT88.4 R100, [R220+0x2900] ;  /* 0x00290000dc64783b */ /* 0x000ee20000004200 */
[----:B--2---:R-:W-:Y:S06]  /*1a240*/  F2FP.BF16.PACK_AB R124, R82, R92 ;  /* 0x0000005c527c723e */ /* 0x004fec00000010ff */
[----:B------:R-:W2:Y:S01]  /*1a250*/  MUFU.EX2 R93, R93 ;  /* 0x0000005d005d7308 */ /* 0x000ea20000000800 */
[--C-:B-1----:R-:W-:Y:S09]  /*1a260*/  FFMA.FTZ R71, R175, c[0x0][0x2d0], -R94.reuse ;  /* 0x0000b400af477a23 */ /* 0x102ff2000001085e */
[----:B------:R1:W-:Y:S01]  /*1a270*/  MUFU.EX2 R81, R71 ;  /* 0x0000004700517308 */ /* 0x0003e20000000800 */
[----:B--2---:R-:W-:Y:S01]  /*1a280*/  F2FP.BF16.PACK_AB R126, R93, R83 ;  /* 0x000000535d7e723e */ /* 0x004fe200000010ff */
[--C-:B-1----:R-:W-:Y:S08]  /*1a290*/  FFMA.FTZ R71, R211, c[0x0][0x2d0], -R94.reuse ;  /* 0x0000b400d3477a23 */ /* 0x102ff0000001085e */
[----:B------:R1:W2:Y:S02]  /*1a2a0*/  MUFU.EX2 R80, R71 ;  /* 0x0000004700507308 */ /* 0x0002a40000000800 */
[--C-:B-1----:R-:W-:Y:S01]  /*1a2b0*/  FFMA.FTZ R71, R176, c[0x0][0x2d0], -R94.reuse ;  /* 0x0000b400b0477a23 */ /* 0x102fe2000001085e */
[----:B--2---:R-:W-:Y:S01]  /*1a2c0*/  F2FP.BF16.PACK_AB R125, R80, R81 ;  /* 0x00000051507d723e */ /* 0x004fe200000010ff */
[----:B------:R-:W-:Y:S02]  /*1a2d0*/  FFMA.FTZ R94, R70, c[0x0][0x2d0], -R94 ;  /* 0x0000b400465e7a23 */ /* 0x000fe4000001085e */
[----:B------:R-:W2:Y:S04]  /*1a2e0*/  LDL.LU R70, [R1+0x10] ;  /* 0x0000100001467983 */ /* 0x000ea80000300800 */
[----:B------:R-:W-:Y:S10]  /*1a2f0*/  MUFU.EX2 R71, R71 ;  /* 0x0000004700477308 */ /* 0x000ff40000000800 */
[----:B------:R-:W1:Y:S01]  /*1a300*/  MUFU.EX2 R94, R94 ;  /* 0x0000005e005e7308 */ /* 0x000e620000000800 */
[----:B-----5:R-:W-:Y:S01]  /*1a310*/  FFMA.FTZ R69, R69, R89, R127 ;  /* 0x0000005945457223 */ /* 0x020fe2000001007f */
[----:B-1----:R-:W-:Y:S01]  /*1a320*/  F2FP.BF16.PACK_AB R127, R94, R71 ;  /* 0x000000475e7f723e */ /* 0x002fe200000010ff */
[----:B------:R-:W-:Y:S04]  /*1a330*/  FFMA.FTZ R68, R68, R88, R145 ;  /* 0x0000005844447223 */ /* 0x000fe80000010091 */
[----:B------:R-:W-:Y:S02]  /*1a340*/  FADD.FTZ R6, R112, R68 ;  /* 0x0000004470067221 */ /* 0x000fe40000010000 */
[C---:B------:R-:W-:Y:S02]  /*1a350*/  HMMA.16816.F32.BF16 R140, R124.reuse, R148, R8 ;  /* 0x000000947c8c723c */ /* 0x040fe40000041808 */
[----:B------:R-:W-:Y:S01]  /*1a360*/  FADD.FTZ R6, R212, R6 ;  /* 0x00000006d4067221 */ /* 0x000fe20000010000 */
[----:B------:R-:W-:Y:S02]  /*1a370*/  MOV R212, R194 ;  /* 0x000000c200d47202 */ /* 0x000fe40000000f00 */
[----:B------:R-:W-:Y:S03]  /*1a380*/  MOV R194, R152 ;  /* 0x0000009800c27202 */ /* 0x000fe60000000f00 */
[-C--:B------:R-:W-:Y:S08]  /*1a390*/  HMMA.16816.F32.BF16 R144, R124, R150.reuse, R12 ;  /* 0x000000967c90723c */ /* 0x080ff0000004180c */
[C---:B------:R-:W-:Y:S01]  /*1a3a0*/  HMMA.16816.F32.BF16 R148, R168.reuse, R150, R16 ;  /* 0x00000096a894723c */ /* 0x040fe20000041810 */
[----:B----4-:R-:W-:Y:S03]  /*1a3b0*/  FFMA.FTZ R4, R2, R72, R238 ;  /* 0x0000004802047223 */ /* 0x010fe600000100ee */
[----:B------:R-:W-:Y:S01]  /*1a3c0*/  MOV R238, R113 ;  /* 0x0000007100ee7202 */ /* 0x000fe20000000f00 */
[----:B------:R-:W-:Y:S02]  /*1a3d0*/  FADD.FTZ R2, R115, R69 ;  /* 0x0000004573027221 */ /* 0x000fe40000010000 */
[----:B------:R-:W-:Y:S01]  /*1a3e0*/  FADD.FTZ R4, R245, R4 ;  /* 0x00000004f5047221 */ /* 0x000fe20000010000 */
[----:B------:R-:W1:Y:S01]  /*1a3f0*/  LDSM.16.MT88.4 R112, [R218+0x2900] ;  /* 0x00290000da70783b */ /* 0x000e620000004200 */
[----:B------:R-:W-:Y:S03]  /*1a400*/  FADD.FTZ R2, R215, R2 ;  /* 0x00000002d7027221 */ /* 0x000fe60000010000 */
[----:B------:R-:W-:Y:S01]  /*1a410*/  FADD.FTZ R5, R210, R4 ;  /* 0x00000004d2057221 */ /* 0x000fe20000010000 */
[----:B------:R-:W-:Y:S01]  /*1a420*/  MOV R210, R155 ;  /* 0x0000009b00d27202 */ /* 0x000fe20000000f00 */
[----:B------:R-:W-:Y:S02]  /*1a430*/  IMAD.MOV.U32 R215, RZ, RZ, R196 ;  /* 0x000000ffffd77224 */ /* 0x000fe400078e00c4 */
[----:B------:R-:W-:Y:S02]  /*1a440*/  FADD.FTZ R7, R154, R2 ;  /* 0x000000029a077221 */ /* 0x000fe40000010000 */
[----:B------:R-:W-:Y:S02]  /*1a450*/  FADD.FTZ R4, R244, R6 ;  /* 0x00000006f4047221 */ /* 0x000fe40000010000 */
[----:B------:R-:W-:Y:S01]  /*1a460*/  FADD.FTZ R2, R204, R5 ;  /* 0x00000005cc027221 */ /* 0x000fe20000010000 */
[----:B------:R-:W-:Y:S01]  /*1a470*/  MOV R204, R202 ;  /* 0x000000ca00cc7202 */ /* 0x000fe20000000f00 */
[----:B------:R-:W-:Y:S01]  /*1a480*/  FADD.FTZ R7, R197, R7 ;  /* 0x00000007c5077221 */ /* 0x000fe20000010000 */
[----:B------:R-:W-:Y:S01]  /*1a490*/  MOV R197, R159 ;  /* 0x0000009f00c57202 */ /* 0x000fe20000000f00 */
[----:B------:R-:W-:Y:S02]  /*1a4a0*/  FADD.FTZ R6, R207, R4 ;  /* 0x00000004cf067221 */ /* 0x000fe40000010000 */
[----:B------:R-:W-:Y:S02]  /*1a4b0*/  FADD.FTZ R5, R156, R2 ;  /* 0x000000029c057221 */ /* 0x000fe40000010000 */
[----:B------:R-:W-:Y:S02]  /*1a4c0*/  FADD.FTZ R4, R241, R7 ;  /* 0x00000007f1047221 */ /* 0x000fe40000010000 */
[----:B------:R-:W-:Y:S02]  /*1a4d0*/  FADD.FTZ R2, R238, R6 ;  /* 0x00000006ee027221 */ /* 0x000fe40000010000 */
[----:B------:R-:W-:Y:S02]  /*1a4e0*/  FADD.FTZ R7, R163, R4 ;  /* 0x00000004a3077221 */ /* 0x000fe40000010000 */
[----:B------:R-:W-:Y:S02]  /*1a4f0*/  FADD.FTZ R6, R162, R2 ;  /* 0x00000002a2067221 */ /* 0x000fe40000010000 */
[----:B------:R-:W-:Y:S02]  /*1a500*/  FADD.FTZ R2, R215, R7 ;  /* 0x00000007d7027221 */ /* 0x000fe40000010000 */
[----:B------:R-:W-:Y:S02]  /*1a510*/  IMAD.MOV.U32 R196, RZ, RZ, R153 ;  /* 0x000000ffffc47224 */ /* 0x000fe400078e0099 */
[----:B------:R-:W-:Y:S01]  /*1a520*/  IMAD.MOV.U32 R202, RZ, RZ, R199 ;  /* 0x000000ffffca7224 */ /* 0x000fe200078e00c7 */
[-C--:B---3--:R-:W-:Y:S01]  /*1a530*/  HMMA.16816.F32.BF16 R152, R168, R100.reuse, R20 ;  /* 0x00000064a898723c */ /* 0x088fe20000041814 */
[----:B------:R-:W-:Y:S01]  /*1a540*/  IMAD.MOV.U32 R207, RZ, RZ, R158 ;  /* 0x000000ffffcf7224 */ /* 0x000fe200078e009e */
[----:B------:R-:W-:Y:S01]  /*1a550*/  MOV R199, R208 ;  /* 0x000000d000c77202 */ /* 0x000fe20000000f00 */
[----:B------:R-:W-:Y:S01]  /*1a560*/  FADD.FTZ R9, R196, R2 ;  /* 0x00000002c4097221 */ /* 0x000fe20000010000 */
[----:B------:R-:W-:Y:S04]  /*1a570*/  MOV R208, R157 ;  /* 0x0000009d00d07202 */ /* 0x000fe80000000f00 */
[C---:B------:R-:W-:Y:S01]  /*1a580*/  HMMA.16816.F32.BF16 R156, R124.reuse, R100, R24 ;  /* 0x000000647c9c723c */ /* 0x040fe20000041818 */
[----:B--2---:R-:W-:Y:S03]  /*1a590*/  FFMA.FTZ R0, R0, R70, R131 ;  /* 0x0000004600007223 */ /* 0x004fe60000010083 */
[----:B------:R-:W-:Y:S02]  /*1a5a0*/  IMAD.MOV.U32 R131, RZ, RZ, R130 ;  /* 0x000000ffff837224 */ /* 0x000fe400078e0082 */
[----:B------:R-:W-:Y:S01]  /*1a5b0*/  FADD.FTZ R8, R132, R0 ;  /* 0x0000000084087221 */ /* 0x000fe20000010000 */
[----:B------:R-:W-:Y:S01]  /*1a5c0*/  MOV R132, R129 ;  /* 0x0000008100847202 */ /* 0x000fe20000000f00 */
[----:B------:R-:W-:Y:S04]  /*1a5d0*/  FADD.FTZ R0, R161, R5 ;  /* 0x00000005a1007221 */ /* 0x000fe80000010000 */
[----:B------:R-:W-:Y:S01]  /*1a5e0*/  FADD.FTZ R8, R133, R8 ;  /* 0x0000000885087221 */ /* 0x000fe20000010000 */
[----:B------:R-:W-:Y:S01]  /*1a5f0*/  MOV R133, R128 ;  /* 0x0000008000857202 */ /* 0x000fe20000000f00 */
[----:B------:R-:W-:Y:S02]  /*1a600*/  FADD.FTZ R5, R160, R0 ;  /* 0x00000000a0057221 */ /* 0x000fe40000010000 */
[----:B------:R-:W-:Y:S01]  /*1a610*/  FADD.FTZ R4, R213, R8 ;  /* 0x00000008d5047221 */ /* 0x000fe20000010000 */
[-C--:B------:R-:W-:Y:S01]  /*1a620*/  HMMA.16816.F32.BF16 R160, R124, R102.reuse, R28 ;  /* 0x000000667ca0723c */ /* 0x080fe2000004181c */
[----:B------:R-:W-:Y:S02]  /*1a630*/  FADD.FTZ R0, R212, R6 ;  /* 0x00000006d4007221 */ /* 0x000fe40000010000 */
[----:B------:R-:W-:Y:S02]  /*1a640*/  FADD.FTZ R8, R210, R5 ;  /* 0x00000005d2087221 */ /* 0x000fe40000010000 */
[----:B------:R-:W-:Y:S02]  /*1a650*/  FADD.FTZ R11, R106, R4 ;  /* 0x000000046a0b7221 */ /* 0x000fe40000010000 */
[----:B------:R-:W-:Y:S01]  /*1a660*/  FADD.FTZ R10, R194, R0 ;  /* 0x00000000c20a7221 */ /* 0x000fe20000010000 */
[----:B------:R-:W2:Y:S01]  /*1a670*/  LDSM.16.MT88.4 R4, [R219+0x2900] ;  /* 0x00290000db04783b */ /* 0x000ea20000004200 */
[----:B------:R-:W-:Y:S01]  /*1a680*/  FADD.FTZ R2, R209, R8 ;  /* 0x00000008d1027221 */ /* 0x000fe20000010000 */
[C---:B------:R-:W-:Y:S02]  /*1a690*/  HMMA.16816.F32.BF16 R100, R168.reuse, R102, R32 ;  /* 0x00000066a864723c */ /* 0x040fe40000041820 */
[----:B------:R-:W-:Y:S02]  /*1a6a0*/  FADD.FTZ R8, R105, R11 ;  /* 0x0000000b69087221 */ /* 0x000fe40000010000 */
[----:B------:R-:W-:Y:S02]  /*1a6b0*/  FADD.FTZ R0, R204, R9 ;  /* 0x00000009cc007221 */ /* 0x000fe40000010000 */
[----:B------:R-:W-:Y:S02]  /*1a6c0*/  FADD.FTZ R10, R202, R10 ;  /* 0x0000000aca0a7221 */ /* 0x000fe40000010000 */
[----:B------:R-:W-:Y:S04]  /*1a6d0*/  FADD.FTZ R11, R107, R2 ;  /* 0x000000026b0b7221 */ /* 0x000fe80000010000 */
[----:B------:R-:W-:Y:S02]  /*1a6e0*/  FADD.FTZ R8, R104, R8 ;  /* 0x0000000868087221 */ /* 0x000fe40000010000 */
[----:B------:R-:W-:Y:S01]  /*1a6f0*/  FADD.FTZ R9, R199, R0 ;  /* 0x00000000c7097221 */ /* 0x000fe20000010000 */
[-C--:B-1----:R-:W-:Y:S01]  /*1a700*/  HMMA.16816.F32.BF16 R104, R168, R112.reuse, R36 ;  /* 0x00000070a868723c */ /* 0x082fe20000041824 */
[----:B------:R-:W-:Y:S02]  /*1a710*/  FADD.FTZ R2, R197, R10 ;  /* 0x0000000ac5027221 */ /* 0x000fe40000010000 */
[----:B------:R-:W-:Y:S02]  /*1a720*/  FADD.FTZ R8, R109, R8 ;  /* 0x000000086d087221 */ /* 0x000fe40000010000 */
[----:B------:R-:W-:Y:S02]  /*1a730*/  FADD.FTZ R0, R111, R11 ;  /* 0x0000000b6f007221 */ /* 0x000fe40000010000 */
[----:B------:R-:W-:Y:S02]  /*1a740*/  FADD.FTZ R9, R208, R9 ;  /* 0x00000009d0097221 */ /* 0x000fe40000010000 */
[----:B------:R-:W-:Y:S03]  /*1a750*/  FADD.FTZ R11, R207, R2 ;  /* 0x00000002cf0b7221 */ /* 0x000fe60000010000 */
[----:B------:R-:W-:Y:S02]  /*1a760*/  FADD.FTZ R8, R108, R8 ;  /* 0x000000086c087221 */ /* 0x000fe40000010000 */
[----:B------:R-:W-:Y:S02]  /*1a770*/  FADD.FTZ R10, R110, R0 ;  /* 0x000000006e0a7221 */ /* 0x000fe40000010000 */
[----:B------:R-:W-:Y:S01]  /*1a780*/  FADD.FTZ R2, R206, R9 ;  /* 0x00000009ce027221 */ /* 0x000fe20000010000 */
[C---:B------:R-:W-:Y:S01]  /*1a790*/  HMMA.16816.F32.BF16 R108, R124.reuse, R112, R40 ;  /* 0x000000707c6c723c */ /* 0x040fe20000041828 */
[----:B------:R-:W-:Y:S02]  /*1a7a0*/  FADD.FTZ R8, R121, R8 ;  /* 0x0000000879087221 */ /* 0x000fe40000010000 */
[----:B------:R-:W-:Y:S02]  /*1a7b0*/  FADD.FTZ R0, R166, R11 ;  /* 0x0000000ba6007221 */ /* 0x000fe40000010000 */
[----:B------:R-:W-:Y:S02]  /*1a7c0*/  FADD.FTZ R10, R164, R10 ;  /* 0x0000000aa40a7221 */ /* 0x000fe40000010000 */
[----:B------:R-:W-:Y:S02]  /*1a7d0*/  FADD.FTZ R11, R167, R2 ;  /* 0x00000002a70b7221 */ /* 0x000fe40000010000 */
[----:B------:R-:W-:Y:S03]  /*1a7e0*/  FADD.FTZ R8, R120, R8 ;  /* 0x0000000878087221 */ /* 0x000fe60000010000 */
[----:B------:R-:W-:Y:S02]  /*1a7f0*/  FADD.FTZ R9, R165, R0 ;  /* 0x00000000a5097221 */ /* 0x000fe40000010000 */
[----:B------:R-:W-:Y:S01]  /*1a800*/  FADD.FTZ R8, R119, R8 ;  /* 0x0000000877087221 */ /* 0x000fe20000010000 */
[-C--:B------:R-:W-:Y:S01]  /*1a810*/  HMMA.16816.F32.BF16 R164, R124, R114.reuse, R44 ;  /* 0x000000727ca4723c */ /* 0x080fe2000004182c */
[----:B------:R-:W-:Y:S02]  /*1a820*/  FADD.FTZ R2, R192, R10 ;  /* 0x0000000ac0027221 */ /* 0x000fe40000010000 */
[----:B------:R-:W-:Y:S02]  /*1a830*/  FADD.FTZ R8, R118, R8 ;  /* 0x0000000876087221 */ /* 0x000fe40000010000 */
[----:B------:R-:W-:Y:S02]  /*1a840*/  FADD.FTZ R0, R201, R11 ;  /* 0x0000000bc9007221 */ /* 0x000fe40000010000 */
[----:B------:R-:W-:Y:S01]  /*1a850*/  FADD.FTZ R11, R190, R2 ;  /* 0x00000002be0b7221 */ /* 0x000fe20000010000 */
[C---:B------:R-:W-:Y:S01]  /*1a860*/  HMMA.16816.F32.BF16 R112, R168.reuse, R114, R48 ;  /* 0x00000072a870723c */ /* 0x040fe20000041830 */
[----:B------:R-:W-:Y:S03]  /*1a870*/  FADD.FTZ R8, R117, R8 ;  /* 0x0000000875087221 */ /* 0x000fe60000010000 */
[----:B------:R-:W-:Y:S02]  /*1a880*/  FADD.FTZ R9, R193, R9 ;  /* 0x00000009c1097221 */ /* 0x000fe40000010000 */
[----:B------:R-:W-:Y:S02]  /*1a890*/  FADD.FTZ R10, R200, R0 ;  /* 0x00000000c80a7221 */ /* 0x000fe40000010000 */
[----:B------:R-:W-:Y:S04]  /*1a8a0*/  FADD.FTZ R0, R191, R11 ;  /* 0x0000000bbf007221 */ /* 0x000fe80000010000 */
[----:B------:R-:W-:Y:S02]  /*1a8b0*/  FADD.FTZ R8, R116, R8 ;  /* 0x0000000874087221 */ /* 0x000fe40000010000 */
[----:B------:R-:W-:Y:S01]  /*1a8c0*/  FADD.FTZ R2, R195, R9 ;  /* 0x00000009c3027221 */ /* 0x000fe20000010000 */
[-C--:B--2---:R-:W-:Y:S01]  /*1a8d0*/  HMMA.16816.F32.BF16 R116, R168, R4.reuse, R52 ;  /* 0x00000004a874723c */ /* 0x084fe20000041834 */
[----:B------:R-:W-:Y:S02]  /*1a8e0*/  FADD.FTZ R10, R189, R10 ;  /* 0x0000000abd0a7221 */ /* 0x000fe40000010000 */
[----:B------:R-:W-:Y:S02]  /*1a8f0*/  FADD.FTZ R9, R122, R0 ;  /* 0x000000007a097221 */ /* 0x000fe40000010000 */
        /* <DEDUP_REMOVED lines=12> */
[----:B------:R-:W-:Y:S01]  /*1a9c0*/  FADD.FTZ R2, R181, R10 ;  /* 0x0000000ab5027221 */ /* 0x000fe20000010000 */
[----:B------:R-:W-:Y:S03]  /*1a9d0*/  HMMA.16816.F32.BF16 R168, R168, R6, R64 ;  /* 0x00000006a8a8723c */ /* 0x000fe60000041840 */
[----:B------:R-:W-:Y:S02]  /*1a9e0*/  FADD.FTZ R8, R183, R9 ;  /* 0x00000009b7087221 */ /* 0x000fe40000010000 */
        /* <DEDUP_REMOVED lines=14> */
[----:B------:R1:W-:Y:S01]  /*1aad0*/  STL [R1+0x4], R5 ;  /* 0x0000040501007387 */ /* 0x0003e20000100800 */
[----:B------:R-:W-:Y:S02]  /*1aae0*/  FADD.FTZ R2, R83, R2 ;  /* 0x0000000253027221 */ /* 0x000fe40000010000 */
[----:B------:R-:W-:Y:S01]  /*1aaf0*/  FADD.FTZ R4, R134, R4 ;  /* 0x0000000486047221 */ /* 0x000fe20000010000 */
[----:B------:R-:W-:Y:S01]  /*1ab00*/  MOV R134, R3 ;  /* 0x0000000300867202 */ /* 0x000fe20000000f00 */
[----:B------:R-:W-:Y:S02]  /*1ab10*/  FADD.FTZ R2, R93, R2 ;  /* 0x000000025d027221 */ /* 0x000fe40000010000 */
[----:B------:R-:W-:Y:S01]  /*1ab20*/  FADD.FTZ R0, R71, R0 ;  /* 0x0000000047007221 */ /* 0x000fe20000010000 */
[----:B------:R1:W-:Y:S03]  /*1ab30*/  STL [R1+0x8], R4 ;  /* 0x0000080401007387 */ /* 0x0003e60000100800 */
[----:B------:R-:W-:Y:S01]  /*1ab40*/  FADD.FTZ R0, R94, R0 ;  /* 0x000000005e007221 */ /* 0x000fe20000010000 */
[----:B------:R1:W-:Y:S04]  /*1ab50*/  STL [R1+0xc], R2 ;  /* 0x00000c0201007387 */ /* 0x0003e80000100800 */
[----:B------:R1:W-:Y:S01]  /*1ab60*/  STL [R1+0x10], R0 ;  /* 0x0000100001007387 */ /* 0x0003e20000100800 */
[----:B------:R-:W-:-:S05]  /*1ab70*/  @P0 BRA `(.L_x_473) ;  /* 0xffff9a4000000947 */ /* 0x000fca000383ffff */
.L_x_454:
[----:B------:R-:W2:Y:S01]  /*1ab80*/  S2UR UR4, SR_CTAID.X ;  /* 0x00000000000479c3 */ /* 0x000ea20000002500 */
[----:B------:R-:W-:-:S02]  /*1ab90*/  UISETP.NE.AND UP1, UPT, UR13, URZ, UPT ;  /* 0x0000003f0d00728c */ /* 0x000fc4000bf25270 */
[----:B------:R-:W-:Y:S02]  /*1aba0*/  UISETP.NE.AND UP0, UPT, UR12, URZ, UPT ;  /* 0x0000003f0c00728c */ /* 0x000fe4000bf05270 */
[----:B------:R-:W-:-:S04]  /*1abb0*/  ULDC.64 UR16, c[0x0][0x2c8] ;  /* 0x0000b20000107ab9 */ /* 0x000fc80000000a00 */
[----:B------:R-:W-:Y:S01]  /*1abc0*/  PLOP3.LUT P0, PT, PT, PT, UP0, 0x40, 0x0 ;  /* 0x000000000000781c */ /* 0x000fe20003f0e808 */
[----:B--2---:R-:W-:-:S04]  /*1abd0*/  ULEA UR4, UR4, 0x7f, 0x7 ;  /* 0x0000007f04047891 */ /* 0x004fc8000f8e383f */
[----:B------:R-:W-:Y:S02]  /*1abe0*/  UIMAD.WIDE.U32 UR20, UR4, UR16, URZ ;  /* 0x00000010041472a5 */ /* 0x000fe4000f8e003f */
[----:B------:R-:W-:Y:S02]  /*1abf0*/  UIADD3 UR16, UR7, 0x1, -UR10 ;  /* 0x0000000107107890 */ /* 0x000fe4000fffe80a */
[----:B------:R-:W-:-:S04]  /*1ac00*/  @UP1 USHF.R.U32.HI UR4, URZ, UR17, UR21 ;  /* 0x000000113f041299 */ /* 0x000fc80008011615 */
[----:B------:R-:W-:-:S03]  /*1ac10*/  UIADD3 UR20, UR4, UR16, URZ ;  /* 0x0000001004147290 */ /* 0x000fc6000fffe03f */
[----:B------:R-:W-:Y:S02]  /*1ac20*/  ULDC UR4, c[0x0][0x324] ;  /* 0x0000c90000047ab9 */ /* 0x000fe40000000800 */
        /* <DEDUP_REMOVED lines=15> */
.L_x_475:
[----:B------:R-:W-:Y:S02]  /*1ad20*/  UMOV UR17, 0x1 ;  /* 0x0000000100117882 */ /* 0x000fe40000000000 */
[----:B------:R-:W-:Y:S02]  /*1ad30*/  ULDC UR16, c[0x0][0x32c] ;  /* 0x0000cb0000107ab9 */ /* 0x000fe40000000800 */
[----:B------:R-:W-:-:S03]  /*1ad40*/  UISETP.NE.AND UP0, UPT, UR17, UR16, UPT ;  /* 0x000000101100728c */ /* 0x000fc6000bf05270 */
[----:B------:R-:W-:Y:S02]  /*1ad50*/  ULDC.64 UR16, c[0x0][0x330] ;  /* 0x0000cc0000107ab9 */ /* 0x000fe40000000a00 */
[----:B------:R-:W-:-:S07]  /*1ad60*/  UIMAD.WIDE.U32 UR22, UR20, UR16, URZ ;  /* 0x00000010141672a5 */ /* 0x000fce000f8e003f */
[----:B------:R-:W-:Y:S02]  /*1ad70*/  @UP0 UMOV UR21, UR23 ;  /* 0x0000001700150c82 */ /* 0x000fe40008000000 */
[----:B------:R-:W-:Y:S02]  /*1ad80*/  @UP0 USHF.R.U32.HI UR20, URZ, UR17, UR21 ;  /* 0x000000113f140299 */ /* 0x000fe40008011615 */
.L_x_476:
[----:B------:R-:W-:Y:S02]  /*1ad90*/  ULDC UR16, c[0x0][0x32c] ;  /* 0x0000cb0000107ab9 */ /* 0x000fe40000000800 */
[----:B------:R-:W-:-:S04]  /*1ada0*/  UIMAD UR16, UR20, UR16, URZ ;  /* 0x00000010141072a4 */ /* 0x000fc8000f8e023f */
[----:B------:R-:W-:-:S04]  /*1adb0*/  UISETP.LT.AND UP0, UPT, UR4, UR16, UPT ;  /* 0x000000100400728c */ /* 0x000fc8000bf01270 */
[----:B------:R-:W-:-:S04]  /*1adc0*/  USEL UR4, UR4, UR16, !UP0 ;  /* 0x0000001004047287 */ /* 0x000fc8000c000000 */
.L_x_474:
        /* <DEDUP_REMOVED lines=11> */
[----:B-1----:R-:W-:Y:S01]  /*1ae80*/  IMAD.MOV.U32 R0, RZ, RZ, R130 ;  /* 0x000000ffff007224 */ /* 0x002fe200078e0082 */
[----:B------:R-:W-:Y:S02]  /*1ae90*/  MOV R134, R128 ;  /* 0x0000008000867202 */ /* 0x000fe40000000f00 */
.L_x_480:
[----:B------:R-:W-:Y:S04]  /*1aea0*/  DEPBAR.LE SB0, 0x0 ;  /* 0x000080000000791a */ /* 0x000fe80000000000 */
[----:B------:R-:W-:Y:S01]  /*1aeb0*/  BAR.SYNC.DEFER_BLOCKING 0x0 ;  /* 0x0000000000007b1d */ /* 0x000fe20000010000 */
[----:B------:R-:W-:Y:S06]  /*1aec0*/  UISETP.GT.AND UP0, UPT, UR18, UR19, UPT ;  /* 0x000000131200728c */ /* 0x000fec000bf04270 */
[----:B------:R-:W-:Y:S01]  /*1aed0*/  PLOP3.LUT P0, PT, PT, PT, UP0, 0x80, 0x0 ;  /* 0x000000000000781c */ /* 0x000fe20003f0f008 */
[----:B-----5:R1:W2:Y:S04]  /*1aee0*/  LDSM.16.M88.4 R96, [R223+0x6100] ;  /* 0x00610000df60783b */ /* 0x0202a80000000200 */
        /* <DEDUP_REMOVED lines=16> */
[----:B--234-:R-:W-:Y:S02]  /*1aff0*/  SHF.R.S32.HI R2, RZ, 0x1f, R236 ;  /* 0x0000001fff027819 */ /* 0x01cfe400000114ec */
[----:B------:R-:W-:Y:S03]  /*1b000*/  SHF.R.S32.HI R5, RZ, 0x1f, R235 ;  /* 0x0000001fff057819 */ /* 0x000fe600000114eb */
[----:B------:R-:W-:Y:S02]  /*1b010*/  IMAD R4, R2, c[0x0][0x208], RZ ;  /* 0x0000820002047a24 */ /* 0x000fe400078e02ff */
[C---:B------:R-:W-:Y:S04]  /*1b020*/  IMAD.WIDE.U32 R2, R236.reuse, c[0x0][0x208], RZ ;  /* 0x00008200ec027a25 */ /* 0x040fe800078e00ff */
[----:B------:R-:W-:Y:S04]  /*1b030*/  IMAD R4, R236, c[0x0][0x20c], R4 ;  /* 0x00008300ec047a24 */ /* 0x000fe800078e0204 */
[----:B------:R-:W-:Y:S02]  /*1b040*/  IMAD.IADD R3, R3, 0x1, R4 ;  /* 0x0000000103037824 */ /* 0x000fe400078e0204 */
[----:B------:R-:W-:Y:S02]  /*1b050*/  IMAD R4, R5, c[0x0][0x218], RZ ;  /* 0x0000860005047a24 */ /* 0x000fe400078e02ff */
[C---:B------:R-:W-:Y:S04]  /*1b060*/  IMAD.WIDE.U32 R2, R235.reuse, c[0x0][0x218], R2 ;  /* 0x00008600eb027a25 */ /* 0x040fe800078e0002 */
[----:B------:R-:W-:Y:S01]  /*1b070*/  IMAD R4, R235, c[0x0][0x21c], R4 ;  /* 0x00008700eb047a24 */ /* 0x000fe200078e0204 */
[----:B------:R-:W-:Y:S04]  /*1b080*/  IADD3 R2, P0, R2, UR46, RZ ;  /* 0x0000002e02027c10 */ /* 0x000fe8000ff1e0ff */
[----:B------:R-:W-:Y:S02]  /*1b090*/  IADD3.X R4, R3, UR5, R4, P0, !PT ;  /* 0x0000000503047c10 */ /* 0x000fe400087fe404 */
[C---:B------:R-:W-:Y:S04]  /*1b0a0*/  LEA R3, P0, R2.reuse, c[0x0][0x1f8], 0x1 ;  /* 0x00007e0002037a11 */ /* 0x040fe800078008ff */
[----:B------:R-:W-:Y:S01]  /*1b0b0*/  LEA.HI.X R2, R2, c[0x0][0x1fc], R4, 0x1, P0 ;  /* 0x00007f0002027a11 */ /* 0x000fe200000f0c04 */
[----:B------:R-:W-:Y:S04]  /*1b0c0*/  SHFL.IDX PT, R10, R3, 0x1, 0x181f ;  /* 0x00381f00030a7f89 */ /* 0x000fe800000e0000 */
[----:B------:R-:W2:Y:S04]  /*1b0d0*/  SHFL.IDX PT, R4, R3, RZ, 0x181f ;  /* 0x00181fff03047589 */ /* 0x000ea800000e0000 */
[----:B------:R-:W-:Y:S04]  /*1b0e0*/  SHFL.IDX PT, R5, R2, RZ, 0x181f ;  /* 0x00181fff02057589 */ /* 0x000fe800000e0000 */
        /* <DEDUP_REMOVED lines=8> */
[----:B------:R1:W1:Y:S01]  /*1b170*/  SHFL.IDX PT, R12, R2, 0x5, 0x181f ;  /* 0x00b81f00020c7f89 */ /* 0x00026200000e0000 */
[-C--:B--2---:R-:W-:Y:S02]  /*1b180*/  IADD3 R4, P0, R4, R234.reuse, RZ ;  /* 0x000000ea04047210 */ /* 0x084fe40007f1e0ff */
[-C--:B---3--:R-:W-:Y:S02]  /*1b190*/  IADD3 R8, P3, R8, R234.reuse, RZ ;  /* 0x000000ea08087210 */ /* 0x088fe40007f7e0ff */
[-C--:B----4-:R-:W-:Y:S01]  /*1b1a0*/  IADD3 R6, P2, R6, R234.reuse, RZ ;  /* 0x000000ea06067210 */ /* 0x090fe20007f5e0ff */
[--C-:B------:R-:W-:Y:S01]  /*1b1b0*/  IMAD.X R5, R5, 0x1, R233.reuse, P0 ;  /* 0x0000000105057824 */ /* 0x100fe200000e06e9 */
[-C--:B------:R-:W-:Y:S04]  /*1b1c0*/  IADD3 R10, P0, R10, R234.reuse, RZ ;  /* 0x000000ea0a0a7210 */ /* 0x080fe80007f1e0ff */
[----:B------:R2:W-:Y:S01]  /*1b1d0*/  LDGSTS.E.BYPASS.LTC128B.128 [R243], [R4.64], !P6 ;  /* 0x0000000004f37fae */ /* 0x0005e2000f101d4e */
[--C-:B------:R-:W-:Y:S02]  /*1b1e0*/  IMAD.X R11, R7, 0x1, R233.reuse, P0 ;  /* 0x00000001070b7824 */ /* 0x100fe400000e06e9 */
[--C-:B-----5:R-:W-:Y:S03]  /*1b1f0*/  IMAD.X R7, R14, 0x1, R233.reuse, P2 ;  /* 0x000000010e077824 */ /* 0x120fe600010e06e9 */
[----:B------:R3:W-:Y:S01]  /*1b200*/  LDGSTS.E.BYPASS.LTC128B.128 [R243+0x800], [R10.64], !P6 ;  /* 0x008000000af37fae */ /* 0x0007e2000f101d4e */
[-C--:B-1----:R-:W-:Y:S04]  /*1b210*/  IADD3 R2, P0, R3, R234.reuse, RZ ;  /* 0x000000ea03027210 */ /* 0x082fe80007f1e0ff */
        /* <DEDUP_REMOVED lines=8> */
.L_x_478:
[-C--:B--234-:R-:W-:Y:S01]  /*1b2a0*/  HMMA.16816.F32.BF16 R4, R96, R16.reuse, RZ ;  /* 0x000000106004723c */ /* 0x09cfe200000418ff */
        /* <DEDUP_REMOVED lines=8> */
[-C--:B-1----:R-:W-:Y:S08]  /*1b330*/  HMMA.16816.F32.BF16 R20, R96, R32.reuse, RZ ;  /* 0x000000206014723c */ /* 0x082ff000000418ff */
        /* <DEDUP_REMOVED lines=119> */
[--C-:B------:R-:W-:Y:S01]  /*1bab0*/  IMAD.MOV.U32 R2, RZ, RZ, R3.reuse ;  /* 0x000000ffff027224 */ /* 0x100fe200078e0003 */
[----:B------:R-:W-:Y:S04]  /*1bac0*/  @P2 SHF.R.U32.HI R2, RZ, c[0x0][0x2c0], R128 ;  /* 0x0000b000ff022a19 */ /* 0x000fe80000011680 */
[C---:B---3--:R-:W-:Y:S04]  /*1bad0*/  @!P1 IADD3 R129, P0, R2.reuse, R132, RZ ;  /* 0x0000008402819210 */ /* 0x048fe80007f1e0ff */
[----:B----4-:R-:W-:Y:S01]  /*1bae0*/  @!P1 LEA.HI.X.SX32 R130, R2, R130, 0x1, P0 ;  /* 0x0000008202829211 */ /* 0x010fe200000f0eff */
[----:B------:R-:W-:Y:S01]  /*1baf0*/  IMAD.MOV R2, RZ, RZ, -R2 ;  /* 0x000000ffff027224 */ /* 0x000fe200078e0a02 */
[C---:B------:R-:W-:Y:S03]  /*1bb00*/  @!P1 LEA R128, P0, R129.reuse, c[0x0][0x2a0], 0x2 ;  /* 0x0000a80081809a11 */ /* 0x040fe600078010ff */
[----:B------:R-:W-:Y:S01]  /*1bb10*/  IMAD R236, R2, c[0x0][0x2b8], R3 ;  /* 0x0000ae0002ec7a24 */ /* 0x000fe200078e0203 */
[----:B------:R-:W-:Y:S04]  /*1bb20*/  @!P1 LEA.HI.X R129, R129, c[0x0][0x2a4], R130, 0x2, P0 ;  /* 0x0000a90081819a11 */ /* 0x000fe800000f1482 */
[----:B------:R-:W-:Y:S01]  /*1bb30*/  SHF.R.S32.HI R2, RZ, 0x1f, R236 ;  /* 0x0000001fff027819 */ /* 0x000fe200000114ec */
[----:B------:R1:W2:Y:S04]  /*1bb40*/  @!P1 LDG.E R235, [R128.64] ;  /* 0x0000000e80eb9981 */ /* 0x0002a8000c1e1900 */
[----:B-1----:R-:W-:Y:S02]  /*1bb50*/  IMAD R128, R2, c[0x0][0x1e0], RZ ;  /* 0x0000780002807a24 */ /* 0x002fe400078e02ff */
[C---:B------:R-:W-:Y:S04]  /*1bb60*/  IMAD.WIDE.U32 R2, R236.reuse, c[0x0][0x1e0], RZ ;  /* 0x00007800ec027a25 */ /* 0x040fe800078e00ff */
        /* <DEDUP_REMOVED lines=19> */
[----:B------:R-:W1:Y:S02]  /*1bca0*/  SHFL.IDX PT, R178, R2, 0x3, 0x181f ;  /* 0x00781f0002b27f89 */ /* 0x000e6400000e0000 */
[--C-:B--2---:R-:W-:Y:S01]  /*1bcb0*/  IMAD.X R129, R129, 0x1, R233.reuse, P0 ;  /* 0x0000000181817824 */ /* 0x104fe200000e06e9 */
[-C--:B------:R-:W-:Y:S01]  /*1bcc0*/  IADD3 R174, P0, R174, R234.reuse, RZ ;  /* 0x000000eaaeae7210 */ /* 0x080fe20007f1e0ff */
[----:B------:R-:W2:Y:S01]  /*1bcd0*/  SHFL.IDX PT, R3, R3, 0x5, 0x181f ;  /* 0x00b81f0003037f89 */ /* 0x000ea200000e0000 */
[-C--:B---3--:R-:W-:Y:S03]  /*1bce0*/  IADD3 R172, P3, R172, R234.reuse, RZ ;  /* 0x000000eaacac7210 */ /* 0x088fe60007f7e0ff */
[----:B------:R3:W-:Y:S01]  /*1bcf0*/  LDGSTS.E.BYPASS.LTC128B.128 [R237+0x3100], [R128.64], !P6 ;  /* 0x0310000080ed7fae */ /* 0x0007e2000f101d4e */
[--C-:B----4-:R-:W-:Y:S03]  /*1bd00*/  IMAD.X R175, R130, 0x1, R233.reuse, P0 ;  /* 0x0000000182af7824 */ /* 0x110fe600000e06e9 */
[----:B------:R-:W4:Y:S01]  /*1bd10*/  SHFL.IDX PT, R177, R2, 0x4, 0x181f ;  /* 0x00981f0002b17f89 */ /* 0x000f2200000e0000 */
[-C--:B-----5:R-:W-:Y:S03]  /*1bd20*/  IADD3 R132, P2, R132, R234.reuse, RZ ;  /* 0x000000ea84847210 */ /* 0x0a0fe60007f5e0ff */
[----:B------:R2:W5:Y:S01]  /*1bd30*/  SHFL.IDX PT, R176, R2, 0x5, 0x181f ;  /* 0x00b81f0002b07f89 */ /* 0x00056200000e0000 */
[--C-:B------:R-:W-:Y:S03]  /*1bd40*/  IMAD.X R173, R173, 0x1, R233.reuse, P3 ;  /* 0x00000001adad7824 */ /* 0x100fe600018e06e9 */
[----:B------:R5:W-:Y:S04]  /*1bd50*/  LDGSTS.E.BYPASS.LTC128B.128 [R237+0x3900], [R174.64], !P6 ;  /* 0x03900000aeed7fae */ /* 0x000be8000f101d4e */
[----:B------:R5:W-:Y:S01]  /*1bd60*/  LDGSTS.E.BYPASS.LTC128B.128 [R237+0x4100], [R172.64], !P6 ;  /* 0x04100000aced7fae */ /* 0x000be2000f101d4e */
[-C--:B---3--:R-:W-:Y:S01]  /*1bd70*/  IADD3 R128, P1, R133, R234.reuse, RZ ;  /* 0x000000ea85807210 */ /* 0x088fe20007f3e0ff */
[--C-:B-1----:R-:W-:Y:S01]  /*1bd80*/  IMAD.X R133, R178, 0x1, R233.reuse, P2 ;  /* 0x00000001b2857824 */ /* 0x102fe200010e06e9 */
[----:B--2---:R-:W-:Y:S03]  /*1bd90*/  IADD3 R2, P0, R3, R234, RZ ;  /* 0x000000ea03027210 */ /* 0x004fe60007f1e0ff */
[--C-:B----4-:R-:W-:Y:S01]  /*1bda0*/  IMAD.X R129, R177, 0x1, R233.reuse, P1 ;  /* 0x00000001b1817824 */ /* 0x110fe200008e06e9 */
[----:B------:R1:W-:Y:S01]  /*1bdb0*/  LDGSTS.E.BYPASS.LTC128B.128 [R237+0x4900], [R132.64], !P6 ;  /* 0x0490000084ed7fae */ /* 0x0003e2000f101d4e */
[----:B-----5:R-:W-:Y:S03]  /*1bdc0*/  IMAD.X R3, R176, 0x1, R233, P0 ;  /* 0x00000001b0037824 */ /* 0x020fe600000e06e9 */
[----:B------:R1:W-:Y:S04]  /*1bdd0*/  LDGSTS.E.BYPASS.LTC128B.128 [R237+0x5100], [R128.64], !P6 ;  /* 0x0510000080ed7fae */ /* 0x0003e8000f101d4e */
[----:B------:R1:W-:Y:S02]  /*1bde0*/  LDGSTS.E.BYPASS.LTC128B.128 [R237+0x5900], [R2.64], !P6 ;  /* 0x0590000002ed7fae */ /* 0x0003e4000f101d4e */
.L_x_479:
[----:B------:R-:W-:Y:S01]  /*1bdf0*/  FMNMX.FTZ R130, R4, R0, !PT ;  /* 0x0000000004827209 */ /* 0x000fe20007810000 */
[----:B------:R-:W-:Y:S01]  /*1be00*/  LDSM.16.MT88.4 R176, [R220+0x100] ;  /* 0x00010000dcb0783b */ /* 0x000fe20000004200 */
[----:B-1----:R-:W-:Y:S01]  /*1be10*/  FMNMX.FTZ R3, R6, R131, !PT ;  /* 0x0000008306037209 */ /* 0x002fe20007810000 */
[----:B------:R-:W-:Y:S01]  /*1be20*/  UISETP.GT.AND UP0, UPT, UR19, UR4, UPT ;  /* 0x000000041300728c */ /* 0x000fe2000bf04270 */
[----:B------:R-:W-:Y:S01]  /*1be30*/  FMNMX.FTZ R130, R5, R130, !PT ;  /* 0x0000008205827209 */ /* 0x000fe20007810000 */
[----:B------:R-:W-:Y:S01]  /*1be40*/  UIADD3 UR19, UR19, -0x1, URZ ;  /* 0xffffffff13137890 */ /* 0x000fe2000fffe03f */
[----:B------:R-:W-:Y:S02]  /*1be50*/  FMNMX.FTZ R3, R7, R3, !PT ;  /* 0x0000000307037209 */ /* 0x000fe40007810000 */
[----:B------:R-:W-:Y:S01]  /*1be60*/  FMNMX.FTZ R130, R16, R130, !PT ;  /* 0x0000008210827209 */ /* 0x000fe20007810000 */
[----:B------:R-:W2:Y:S01]  /*1be70*/  LDL.LU R250, [R1+0x4] ;  /* 0x0000040001fa7983 */ /* 0x000ea20000300800 */
[----:B------:R-:W-:Y:S02]  /*1be80*/  FMNMX.FTZ R3, R18, R3, !PT ;  /* 0x0000000312037209 */ /* 0x000fe40007810000 */
[----:B------:R-:W-:Y:S01]  /*1be90*/  FMNMX.FTZ R130, R17, R130, !PT ;  /* 0x0000008211827209 */ /* 0x000fe20007810000 */
[----:B------:R-:W3:Y:S01]  /*1bea0*/  LDL.LU R249, [R1+0x8] ;  /* 0x0000080001f97983 */ /* 0x000ee20000300800 */
[----:B------:R-:W-:Y:S02]  /*1beb0*/  FMNMX.FTZ R3, R19, R3, !PT ;  /* 0x0000000313037209 */ /* 0x000fe40007810000 */
[----:B------:R-:W-:Y:S01]  /*1bec0*/  FMNMX.FTZ R130, R20, R130, !PT ;  /* 0x0000008214827209 */ /* 0x000fe20007810000 */
[----:B------:R-:W4:Y:S01]  /*1bed0*/  LDL.LU R248, [R1+0xc] ;  /* 0x00000c0001f87983 */ /* 0x000f220000300800 */
[----:B------:R-:W-:Y:S02]  /*1bee0*/  FMNMX.FTZ R2, R8, R134, !PT ;  /* 0x0000008608027209 */ /* 0x000fe40007810000 */
[----:B------:R-:W-:Y:S01]  /*1bef0*/  FMNMX.FTZ R130, R21, R130, !PT ;  /* 0x0000008215827209 */ /* 0x000fe20007810000 */
[----:B------:R-:W5:Y:S01]  /*1bf00*/  LDL.LU R247, [R1+0x10] ;  /* 0x0000100001f77983 */ /* 0x000f620000300800 */
        /* <DEDUP_REMOVED lines=75> */
[----:B------:R-:W-:Y:S01]  /*1c3c0*/  PLOP3.LUT P0, PT, PT, PT, UP0, 0x80, 0x0 ;  /* 0x000000000000781c */ /* 0x000fe20003f0f008 */
[----:B------:R-:W1:Y:S01]  /*1c3d0*/  SHFL.BFLY PT, R132, R2, 0x2, 0x1f ;  /* 0x0c401f0002847f89 */ /* 0x000e6200000e0000 */
[----:B------:R-:W-:Y:S04]  /*1c3e0*/  FMNMX.FTZ R128, R47, R128, !PT ;  /* 0x000000802f807209 */ /* 0x000fe80007810000 */
[----:B------:R-:W-:Y:S04]  /*1c3f0*/  FMNMX.FTZ R128, R58, R128, !PT ;  /* 0x000000803a807209 */ /* 0x000fe80007810000 */
[----:B------:R-:W-:Y:S04]  /*1c400*/  FMNMX.FTZ R128, R59, R128, !PT ;  /* 0x000000803b807209 */ /* 0x000fe80007810000 */
[----:B------:R-:W-:Y:S04]  /*1c410*/  FMNMX.FTZ R128, R62, R128, !PT ;  /* 0x000000803e807209 */ /* 0x000fe80007810000 */
[----:B------:R-:W-:Y:S02]  /*1c420*/  FMNMX.FTZ R128, R63, R128, !PT ;  /* 0x000000803f807209 */ /* 0x000fe40007810000 */
[----:B-1----:R-:W-:Y:S02]  /*1c430*/  FMNMX.FTZ R130, R130, R133, !PT ;  /* 0x0000008582827209 */ /* 0x002fe40007810000 */
[----:B------:R-:W-:Y:S02]  /*1c440*/  FMNMX.FTZ R3, R3, R129, !PT ;  /* 0x0000008103037209 */ /* 0x000fe40007810000 */
[----:B------:R-:W-:Y:S01]  /*1c450*/  FMNMX.FTZ R129, R74, R128, !PT ;  /* 0x000000804a817209 */ /* 0x000fe20007810000 */
[----:B------:R-:W1:Y:S01]  /*1c460*/  SHFL.BFLY PT, R172, R130, 0x1, 0x1f ;  /* 0x0c201f0082ac7f89 */ /* 0x000e6200000e0000 */
[----:B------:R-:W-:Y:S02]  /*1c470*/  FMNMX.FTZ R128, R2, R132, !PT ;  /* 0x0000008402807209 */ /* 0x000fe40007810000 */
[----:B------:R-:W-:Y:S04]  /*1c480*/  FMNMX.FTZ R2, R75, R129, !PT ;  /* 0x000000814b027209 */ /* 0x000fe80007810000 */
[----:B------:R-:W-:Y:S01]  /*1c490*/  FMNMX.FTZ R2, R78, R2, !PT ;  /* 0x000000024e027209 */ /* 0x000fe20007810000 */
[----:B------:R-:W1:Y:S03]  /*1c4a0*/  SHFL.BFLY PT, R133, R3, 0x1, 0x1f ;  /* 0x0c201f0003857f89 */ /* 0x000e6600000e0000 */
[----:B------:R-:W-:Y:S04]  /*1c4b0*/  FMNMX.FTZ R2, R79, R2, !PT ;  /* 0x000000024f027209 */ /* 0x000fe80007810000 */
[----:B------:R-:W-:Y:S01]  /*1c4c0*/  FMNMX.FTZ R132, R90, R2, !PT ;  /* 0x000000025a847209 */ /* 0x000fe20007810000 */
[----:B------:R-:W1:Y:S02]  /*1c4d0*/  SHFL.BFLY PT, R173, R128, 0x1, 0x1f ;  /* 0x0c201f0080ad7f89 */ /* 0x000e6400000e0000 */
[----:B-1----:R-:W-:Y:S05]  /*1c4e0*/  FMNMX.FTZ R130, R130, R172, !PT ;  /* 0x000000ac82827209 */ /* 0x002fea0007810000 */
[C---:B------:R-:W-:Y:S02]  /*1c4f0*/  FMUL.FTZ R181, R130.reuse, c[0x0][0x2d0] ;  /* 0x0000b40082b57a20 */ /* 0x040fe40000410000 */
[----:B------:R-:W-:Y:S01]  /*1c500*/  FADD.FTZ R0, -R130, R0 ;  /* 0x0000000082007221 */ /* 0x000fe20000010100 */
[----:B------:R-:W-:Y:S01]  /*1c510*/  FMNMX.FTZ R129, R3, R133, !PT ;  /* 0x0000008503817209 */ /* 0x000fe20007810000 */
[--C-:B------:R-:W-:Y:S02]  /*1c520*/  FFMA.FTZ R48, R48, c[0x0][0x2d0], -R181.reuse ;  /* 0x0000b40030307a23 */ /* 0x100fe400000108b5 */
[--C-:B------:R-:W-:Y:S02]  /*1c530*/  FFMA.FTZ R49, R49, c[0x0][0x2d0], -R181.reuse ;  /* 0x0000b40031317a23 */ /* 0x100fe400000108b5 */
[----:B------:R-:W-:Y:S01]  /*1c540*/  MUFU.EX2 R189, R48 ;  /* 0x0000003000bd7308 */ /* 0x000fe20000000800 */
[--C-:B------:R-:W-:Y:S01]  /*1c550*/  FFMA.FTZ R52, R52, c[0x0][0x2d0], -R181.reuse ;  /* 0x0000b40034347a23 */ /* 0x100fe200000108b5 */
[----:B------:R-:W-:Y:S01]  /*1c560*/  FMNMX.FTZ R128, R128, R173, !PT ;  /* 0x000000ad80807209 */ /* 0x000fe20007810000 */
[--C-:B------:R-:W-:Y:S01]  /*1c570*/  FFMA.FTZ R53, R53, c[0x0][0x2d0], -R181.reuse ;  /* 0x0000b40035357a23 */ /* 0x100fe200000108b5 */
[----:B------:R-:W-:Y:S01]  /*1c580*/  LDSM.16.MT88.4 R172, [R217+0x100] ;  /* 0x00010000d9ac783b */ /* 0x000fe20000004200 */
[----:B------:R-:W-:Y:S02]  /*1c590*/  FMUL.FTZ R180, R129, c[0x0][0x2d0] ;  /* 0x0000b40081b47a20 */ /* 0x000fe40000410000 */
[--C-:B------:R-:W-:Y:S03]  /*1c5a0*/  FFMA.FTZ R16, R16, c[0x0][0x2d0], -R181.reuse ;  /* 0x0000b40010107a23 */ /* 0x100fe600000108b5 */
[----:B------:R-:W-:Y:S01]  /*1c5b0*/  MUFU.EX2 R187, R49 ;  /* 0x0000003100bb7308 */ /* 0x000fe20000000800 */
[----:B------:R-:W-:Y:S01]  /*1c5c0*/  FMUL.FTZ R2, R0, c[0x0][0x2d0] ;  /* 0x0000b40000027a20 */ /* 0x000fe20000410000 */
[----:B------:R-:W-:Y:S01]  /*1c5d0*/  FMNMX.FTZ R0, R91, R132, !PT ;  /* 0x000000845b007209 */ /* 0x000fe20007810000 */
[--C-:B------:R-:W-:Y:S02]  /*1c5e0*/  FFMA.FTZ R50, R50, c[0x0][0x2d0], -R180.reuse ;  /* 0x0000b40032327a23 */ /* 0x100fe400000108b4 */
[--C-:B------:R-:W-:Y:S01]  /*1c5f0*/  FFMA.FTZ R51, R51, c[0x0][0x2d0], -R180.reuse ;  /* 0x0000b40033337a23 */ /* 0x100fe200000108b4 */
[----:B------:R-:W-:Y:S01]  /*1c600*/  FMNMX.FTZ R0, R94, R0, !PT ;  /* 0x000000005e007209 */ /* 0x000fe20007810000 */
[--C-:B------:R-:W-:Y:S02]  /*1c610*/  FFMA.FTZ R54, R54, c[0x0][0x2d0], -R180.reuse ;  /* 0x0000b40036367a23 */ /* 0x100fe400000108b4 */
[--C-:B------:R-:W-:Y:S01]  /*1c620*/  FFMA.FTZ R55, R55, c[0x0][0x2d0], -R180.reuse ;  /* 0x0000b40037377a23 */ /* 0x100fe200000108b4 */
[----:B------:R1:W1:Y:S01]  /*1c630*/  MUFU.EX2 R133, R2 ;  /* 0x0000000200857308 */ /* 0x0002620000000800 */
[--C-:B------:R-:W-:Y:S01]  /*1c640*/  FFMA.FTZ R17, R17, c[0x0][0x2d0], -R181.reuse ;  /* 0x0000b40011117a23 */ /* 0x100fe200000108b5 */
[----:B------:R-:W-:Y:S01]  /*1c650*/  FMNMX.FTZ R0, R95, R0, !PT ;  /* 0x000000005f007209 */ /* 0x000fe20007810000 */
[--C-:B------:R-:W-:Y:S02]  /*1c660*/  FFMA.FTZ R18, R18, c[0x0][0x2d0], -R180.reuse ;  /* 0x0000b40012127a23 */ /* 0x100fe400000108b4 */
[--C-:B------:R-:W-:Y:S02]  /*1c670*/  FFMA.FTZ R19, R19, c[0x0][0x2d0], -R180.reuse ;  /* 0x0000b40013137a23 */ /* 0x100fe400000108b4 */
[--C-:B------:R-:W-:Y:S01]  /*1c680*/  FFMA.FTZ R64, R64, c[0x0][0x2d0], -R181.reuse ;  /* 0x0000b40040407a23 */ /* 0x100fe200000108b5 */
[----:B------:R-:W1:Y:S01]  /*1c690*/  SHFL.BFLY PT, R3, R0, 0x2, 0x1f ;  /* 0x0c401f0000037f89 */ /* 0x000e6200000e0000 */
        /* <DEDUP_REMOVED lines=11> */
[C---:B------:R-:W-:Y:S02]  /*1c750*/  FMUL.FTZ R104, R133.reuse, R104 ;  /* 0x0000006885687220 */ /* 0x040fe40000410000 */
[----:B------:R-:W-:Y:S01]  /*1c760*/  FMUL.FTZ R2, R2, c[0x0][0x2d0] ;  /* 0x0000b40002027a20 */ /* 0x000fe20000410000 */
[----:B------:R-:W-:Y:S01]  /*1c770*/  MUFU.EX2 R242, R18 ;  /* 0x0000001200f27308 */ /* 0x000fe20000000800 */
[C---:B------:R-:W-:Y:S01]  /*1c780*/  FMUL.FTZ R105, R133.reuse, R105 ;  /* 0x0000006985697220 */ /* 0x040fe20000410000 */
[----:B------:R-:W-:Y:S01]  /*1c790*/  FMNMX.FTZ R0, R0, R3, !PT ;  /* 0x0000000300007209 */ /* 0x000fe20007810000 */
[C---:B------:R-:W-:Y:S02]  /*1c7a0*/  FMUL.FTZ R112, R133.reuse, R112 ;  /* 0x0000007085707220 */ /* 0x040fe40000410000 */
[C---:B------:R-:W-:Y:S02]  /*1c7b0*/  FMUL.FTZ R16, R133.reuse, R148 ;  /* 0x0000009485107220 */ /* 0x040fe40000410000 */
[C---:B------:R-:W-:Y:S02]  /*1c7c0*/  FMUL.FTZ R113, R133.reuse, R113 ;  /* 0x0000007185717220 */ /* 0x040fe40000410000 */
[C---:B------:R-:W-:Y:S01]  /*1c7d0*/  FMUL.FTZ R116, R133.reuse, R116 ;  /* 0x0000007485747220 */ /* 0x040fe20000410000 */
[----:B------:R1:W1:Y:S01]  /*1c7e0*/  MUFU.EX2 R132, R2 ;  /* 0x0000000200847308 */ /* 0x0002620000000800 */
[----:B------:R-:W-:Y:S02]  /*1c7f0*/  FMUL.FTZ R117, R133, R117 ;  /* 0x0000007585757220 */ /* 0x000fe40000410000 */
[--C-:B------:R-:W-:Y:S02]  /*1c800*/  FFMA.FTZ R33, R33, c[0x0][0x2d0], -R181.reuse ;  /* 0x0000b40021217a23 */ /* 0x100fe400000108b5 */
[----:B------:R-:W-:Y:S02]  /*1c810*/  FMUL.FTZ R17, R133, R149 ;  /* 0x0000009585117220 */ /* 0x000fe40000410000 */
[--C-:B------:R-:W-:Y:S02]  /*1c820*/  FFMA.FTZ R34, R34, c[0x0][0x2d0], -R180.reuse ;  /* 0x0000b40022227a23 */ /* 0x100fe400000108b4 */
[--C-:B------:R-:W-:Y:S01]  /*1c830*/  FFMA.FTZ R35, R35, c[0x0][0x2d0], -R180.reuse ;  /* 0x0000b40023237a23 */ /* 0x100fe200000108b4 */
[----:B------:R2:W-:Y:S01]  /*1c840*/  MUFU.EX2 R241, R19 ;  /* 0x0000001300f17308 */ /* 0x0005e20000000800 */
[C---:B------:R-:W-:Y:S02]  /*1c850*/  FMUL.FTZ R100, R133.reuse, R100 ;  /* 0x0000006485647220 */ /* 0x040fe40000410000 */
[----:B------:R-:W-:Y:S02]  /*1c860*/  FMUL.FTZ R101, R133, R101 ;  /* 0x0000006585657220 */ /* 0x000fe40000410000 */
[--C-:B------:R-:W-:Y:S02]  /*1c870*/  FFMA.FTZ R36, R36, c[0x0][0x2d0], -R181.reuse ;  /* 0x0000b40024247a23 */ /* 0x100fe400000108b5 */
[--C-:B------:R-:W-:Y:S02]  /*1c880*/  FFMA.FTZ R37, R37, c[0x0][0x2d0], -R181.reuse ;  /* 0x0000b40025257a23 */ /* 0x100fe400000108b5 */
[--C-:B------:R-:W-:Y:S01]  /*1c890*/  FFMA.FTZ R38, R38, c[0x0][0x2d0], -R180.reuse ;  /* 0x0000b40026267a23 */ /* 0x100fe200000108b4 */
[----:B------:R3:W-:Y:S01]  /*1c8a0*/  MUFU.EX2 R209, R20 ;  /* 0x0000001400d17308 */ /* 0x0007e20000000800 */
[----:B------:R-:W-:Y:S02]  /*1c8b0*/  FFMA.FTZ R39, R39, c[0x0][0x2d0], -R180 ;  /* 0x0000b40027277a23 */ /* 0x000fe400000108b4 */
[--C-:B------:R-:W-:Y:S02]  /*1c8c0*/  FFMA.FTZ R97, R97, c[0x0][0x2d0], -R181.reuse ;  /* 0x0000b40061617a23 */ /* 0x100fe400000108b5 */
[----:B-1----:R-:W-:Y:S02]  /*1c8d0*/  FADD.FTZ R2, -R128, R134 ;  /* 0x0000008680027221 */ /* 0x002fe40000010100 */
[----:B------:R-:W-:Y:S02]  /*1c8e0*/  FMUL.FTZ R18, R132, R150 ;  /* 0x0000009684127220 */ /* 0x000fe40000410000 */
[----:B------:R-:W-:Y:S01]  /*1c8f0*/  FMUL.FTZ R2, R2, c[0x0][0x2d0] ;  /* 0x0000b40002027a20 */ /* 0x000fe20000410000 */
[----:B------:R1:W-:Y:S01]  /*1c900*/  MUFU.EX2 R212, R21 ;  /* 0x0000001500d47308 */ /* 0x0003e20000000800 */
[C---:B------:R-:W-:Y:S02]  /*1c910*/  FMUL.FTZ R106, R132.reuse, R106 ;  /* 0x0000006a846a7220 */ /* 0x040fe40000410000 */
[C---:B------:R-:W-:Y:S02]  /*1c920*/  FMUL.FTZ R107, R132.reuse, R107 ;  /* 0x0000006b846b7220 */ /* 0x040fe40000410000 */
[C---:B--2---:R-:W-:Y:S02]  /*1c930*/  FMUL.FTZ R19, R132.reuse, R151 ;  /* 0x0000009784137220 */ /* 0x044fe40000410000 */
[----:B------:R-:W-:Y:S01]  /*1c940*/  LDSM.16.MT88.4 R148, [R219+0x100] ;  /* 0x00010000db94783b */ /* 0x000fe20000004200 */
[C---:B------:R-:W-:Y:S02]  /*1c950*/  FMUL.FTZ R114, R132.reuse, R114 ;  /* 0x0000007284727220 */ /* 0x040fe40000410000 */
[----:B------:R2:W2:Y:S01]  /*1c960*/  MUFU.EX2 R131, R2 ;  /* 0x0000000200837308 */ /* 0x0004a20000000800 */
[C---:B------:R-:W-:Y:S02]  /*1c970*/  FMUL.FTZ R115, R132.reuse, R115 ;  /* 0x0000007384737220 */ /* 0x040fe40000410000 */
[C---:B------:R-:W-:Y:S02]  /*1c980*/  FMUL.FTZ R118, R132.reuse, R118 ;  /* 0x0000007684767220 */ /* 0x040fe40000410000 */
[C---:B------:R-:W-:Y:S02]  /*1c990*/  FMUL.FTZ R119, R132.reuse, R119 ;  /* 0x0000007784777220 */ /* 0x040fe40000410000 */
[----:B---3--:R-:W-:Y:S02]  /*1c9a0*/  FMUL.FTZ R20, R133, R152 ;  /* 0x0000009885147220 */ /* 0x008fe40000410000 */
[C---:B------:R-:W-:Y:S01]  /*1c9b0*/  FMUL.FTZ R102, R132.reuse, R102 ;  /* 0x0000006684667220 */ /* 0x040fe20000410000 */
[----:B------:R3:W-:Y:S01]  /*1c9c0*/  MUFU.EX2 R204, R22 ;  /* 0x0000001600cc7308 */ /* 0x0007e20000000800 */
[----:B------:R-:W-:Y:S02]  /*1c9d0*/  FMUL.FTZ R103, R132, R103 ;  /* 0x0000006784677220 */ /* 0x000fe40000410000 */
[--C-:B------:R-:W-:Y:S02]  /*1c9e0*/  FFMA.FTZ R99, R99, c[0x0][0x2d0], -R180.reuse ;  /* 0x0000b40063637a23 */ /* 0x100fe400000108b4 */
[----:B-1----:R-:W-:Y:S02]  /*1c9f0*/  FMUL.FTZ R21, R133, R153 ;  /* 0x0000009985157220 */ /* 0x002fe40000410000 */
[--C-:B------:R-:W-:Y:S02]  /*1ca00*/  FFMA.FTZ R4, R4, c[0x0][0x2d0], -R181.reuse ;  /* 0x0000b40004047a23 */ /* 0x100fe400000108b5 */
[--C-:B------:R-:W-:Y:S01]  /*1ca10*/  FFMA.FTZ R5, R5, c[0x0][0x2d0], -R181.reuse ;  /* 0x0000b40005057a23 */ /* 0x100fe200000108b5 */
[----:B------:R1:W-:Y:S01]  /*1ca20*/  MUFU.EX2 R207, R23 ;  /* 0x0000001700cf7308 */ /* 0x0003e20000000800 */
[--C-:B------:R-:W-:Y:S02]  /*1ca30*/  FFMA.FTZ R6, R6, c[0x0][0x2d0], -R180.reuse ;  /* 0x0000b40006067a23 */ /* 0x100fe400000108b4 */
[--C-:B------:R-:W-:Y:S01]  /*1ca40*/  FFMA.FTZ R7, R7, c[0x0][0x2d0], -R180.reuse ;  /* 0x0000b40007077a23 */ /* 0x100fe200000108b4 */
[----:B--2---:R-:W2:Y:S01]  /*1ca50*/  SHFL.BFLY PT, R2, R0, 0x1, 0x1f ;  /* 0x0c201f0000027f89 */ /* 0x004ea200000e0000 */
[C---:B------:R-:W-:Y:S02]  /*1ca60*/  FMUL.FTZ R108, R131.reuse, R108 ;  /* 0x0000006c836c7220 */ /* 0x040fe40000410000 */
[C---:B------:R-:W-:Y:S02]  /*1ca70*/  FMUL.FTZ R109, R131.reuse, R109 ;  /* 0x0000006d836d7220 */ /* 0x040fe40000410000 */
[C---:B------:R-:W-:Y:S01]  /*1ca80*/  FMUL.FTZ R120, R131.reuse, R120 ;  /* 0x0000007883787220 */ /* 0x040fe20000410000 */
[----:B------:R4:W-:Y:S01]  /*1ca90*/  MUFU.EX2 R239, R4 ;  /* 0x0000000400ef7308 */ /* 0x0009e20000000800 */
[C---:B------:R-:W-:Y:S02]  /*1caa0*/  FMUL.FTZ R121, R131.reuse, R121 ;  /* 0x0000007983797220 */ /* 0x040fe40000410000 */
[C---:B------:R-:W-:Y:S02]  /*1cab0*/  FMUL.FTZ R124, R131.reuse, R124 ;  /* 0x0000007c837c7220 */ /* 0x040fe40000410000 */
[----:B------:R-:W-:Y:S02]  /*1cac0*/  FMUL.FTZ R125, R131, R125 ;  /* 0x0000007d837d7220 */ /* 0x000fe40000410000 */
[----:B---3--:R-:W-:Y:S02]  /*1cad0*/  FMUL.FTZ R22, R132, R154 ;  /* 0x0000009a84167220 */ /* 0x008fe40000410000 */
[--C-:B------:R-:W-:Y:S01]  /*1cae0*/  FFMA.FTZ R68, R68, c[0x0][0x2d0], -R181.reuse ;  /* 0x0000b40044447a23 */ /* 0x100fe200000108b5 */
[----:B------:R-:W3:Y:S01]  /*1caf0*/  MUFU.EX2 R245, R5 ;  /* 0x0000000500f57308 */ /* 0x000ee20000000800 */
[--C-:B------:R-:W-:Y:S02]  /*1cb00*/  FFMA.FTZ R69, R69, c[0x0][0x2d0], -R181.reuse ;  /* 0x0000b40045457a23 */ /* 0x100fe400000108b5 */
[--C-:B------:R-:W-:Y:S02]  /*1cb10*/  FFMA.FTZ R70, R70, c[0x0][0x2d0], -R180.reuse ;  /* 0x0000b40046467a23 */ /* 0x100fe400000108b4 */
[----:B-1----:R-:W-:Y:S02]  /*1cb20*/  FMUL.FTZ R23, R132, R155 ;  /* 0x0000009b84177220 */ /* 0x002fe40000410000 */
[----:B------:R-:W-:Y:S01]  /*1cb30*/  FFMA.FTZ R71, R71, c[0x0][0x2d0], -R180 ;  /* 0x0000b40047477a23 */ /* 0x000fe200000108b4 */
[----:B--2---:R-:W-:Y:S01]  /*1cb40*/  FMNMX.FTZ R3, R2, R0, !PT ;  /* 0x0000000002037209 */ /* 0x004fe20007810000 */
[--C-:B------:R-:W-:Y:S01]  /*1cb50*/  FFMA.FTZ R80, R80, c[0x0][0x2d0], -R181.reuse ;  /* 0x0000b40050507a23 */ /* 0x100fe200000108b5 */
[----:B------:R-:W-:Y:S01]  /*1cb60*/  MUFU.EX2 R215, R6 ;  /* 0x0000000600d77308 */ /* 0x000fe20000000800 */
[----:B------:R-:W-:Y:S02]  /*1cb70*/  FFMA.FTZ R81, R81, c[0x0][0x2d0], -R181 ;  /* 0x0000b40051517a23 */ /* 0x000fe400000108b5 */
[C---:B------:R-:W-:Y:S02]  /*1cb80*/  FADD.FTZ R0, -R3.reuse, R135 ;  /* 0x0000008703007221 */ /* 0x040fe40000010100 */
[----:B------:R-:W-:Y:S02]  /*1cb90*/  FMUL.FTZ R135, R128, c[0x0][0x2d0] ;  /* 0x0000b40080877a20 */ /* 0x000fe40000410000 */
[----:B------:R-:W-:Y:S02]  /*1cba0*/  FMUL.FTZ R2, R3, c[0x0][0x2d0] ;  /* 0x0000b40003027a20 */ /* 0x000fe40000410000 */
[--C-:B------:R-:W-:Y:S01]  /*1cbb0*/  FFMA.FTZ R44, R44, c[0x0][0x2d0], -R135.reuse ;  /* 0x0000b4002c2c7a23 */ /* 0x100fe20000010887 */
[----:B------:R-:W-:Y:S01]  /*1cbc0*/  MUFU.EX2 R240, R7 ;  /* 0x0000000700f07308 */ /* 0x000fe20000000800 */
[----:B------:R-:W-:Y:S02]  /*1cbd0*/  FMUL.FTZ R0, R0, c[0x0][0x2d0] ;  /* 0x0000b40000007a20 */ /* 0x000fe40000410000 */
[--C-:B------:R-:W-:Y:S02]  /*1cbe0*/  FFMA.FTZ R12, R12, c[0x0][0x2d0], -R135.reuse ;  /* 0x0000b4000c0c7a23 */ /* 0x100fe40000010887 */
[--C-:B------:R-:W-:Y:S02]  /*1cbf0*/  FFMA.FTZ R13, R13, c[0x0][0x2d0], -R135.reuse ;  /* 0x0000b4000d0d7a23 */ /* 0x100fe40000010887 */
[--C-:B------:R-:W-:Y:S02]  /*1cc00*/  FFMA.FTZ R14, R14, c[0x0][0x2d0], -R2.reuse ;  /* 0x0000b4000e0e7a23 */ /* 0x100fe40000010802 */
[--C-:B------:R-:W-:Y:S01]  /*1cc10*/  FFMA.FTZ R15, R15, c[0x0][0x2d0], -R2.reuse ;  /* 0x0000b4000f0f7a23 */ /* 0x100fe20000010802 */
[----:B------:R-:W1:Y:S01]  /*1cc20*/  MUFU.EX2 R0, R0 ;  /* 0x0000000000007308 */ /* 0x000e620000000800 */
[--C-:B------:R-:W-:Y:S02]  /*1cc30*/  FFMA.FTZ R8, R8, c[0x0][0x2d0], -R135.reuse ;  /* 0x0000b40008087a23 */ /* 0x100fe40000010887 */
        /* <DEDUP_REMOVED lines=12> */
[----:B----4-:R-:W-:Y:S01]  /*1cd00*/  FMUL.FTZ R4, R133, R136 ;  /* 0x0000008885047220 */ /* 0x010fe20000410000 */
[----:B---3--:R-:W-:Y:S01]  /*1cd10*/  F2FP.BF16.PACK_AB R136, R245, R239 ;  /* 0x000000eff588723e */ /* 0x008fe200000010ff */
[C---:B-1----:R-:W-:Y:S02]  /*1cd20*/  FMUL.FTZ R110, R0.reuse, R110 ;  /* 0x0000006e006e7220 */ /* 0x042fe40000410000 */
[C---:B------:R-:W-:Y:S02]  /*1cd30*/  FMUL.FTZ R111, R0.reuse, R111 ;  /* 0x0000006f006f7220 */ /* 0x040fe40000410000 */
[C---:B------:R-:W-:Y:S01]  /*1cd40*/  FMUL.FTZ R122, R0.reuse, R122 ;  /* 0x0000007a007a7220 */ /* 0x040fe20000410000 */
[----:B------:R1:W-:Y:S01]  /*1cd50*/  MUFU.EX2 R214, R12 ;  /* 0x0000000c00d67308 */ /* 0x0003e20000000800 */
[C---:B------:R-:W-:Y:S02]  /*1cd60*/  FMUL.FTZ R123, R0.reuse, R123 ;  /* 0x0000007b007b7220 */ /* 0x040fe40000410000 */
[C---:B------:R-:W-:Y:S02]  /*1cd70*/  FMUL.FTZ R126, R0.reuse, R126 ;  /* 0x0000007e007e7220 */ /* 0x040fe40000410000 */
[----:B------:R-:W-:Y:S02]  /*1cd80*/  FMUL.FTZ R127, R0, R127 ;  /* 0x0000007f007f7220 */ /* 0x000fe40000410000 */
[----:B------:R-:W-:Y:S01]  /*1cd90*/  FMUL.FTZ R5, R133, R137 ;  /* 0x0000008985057220 */ /* 0x000fe20000410000 */
[----:B------:R-:W-:Y:S01]  /*1cda0*/  F2FP.BF16.PACK_AB R137, R240, R215 ;  /* 0x000000d7f089723e */ /* 0x000fe200000010ff */
[----:B------:R-:W-:Y:S01]  /*1cdb0*/  FMUL.FTZ R6, R132, R138 ;  /* 0x0000008a84067220 */ /* 0x000fe20000410000 */
[----:B------:R3:W4:Y:S01]  /*1cdc0*/  MUFU.EX2 R238, R13 ;  /* 0x0000000d00ee7308 */ /* 0x0007220000000800 */
[----:B------:R-:W-:Y:S01]  /*1cdd0*/  F2FP.BF16.PACK_AB R138, R246, R244 ;  /* 0x000000f4f68a723e */ /* 0x000fe200000010ff */
[----:B------:R-:W-:Y:S01]  /*1cde0*/  FMUL.FTZ R7, R132, R139 ;  /* 0x0000008b84077220 */ /* 0x000fe20000410000 */
[----:B------:R-:W-:Y:S01]  /*1cdf0*/  F2FP.BF16.PACK_AB R139, R241, R242 ;  /* 0x000000f2f18b723e */ /* 0x000fe200000010ff */
[----:B--2---:R-:W-:Y:S01]  /*1ce00*/  FMUL.FTZ R8, R131, R140 ;  /* 0x0000008c83087220 */ /* 0x004fe20000410000 */
[----:B------:R-:W-:Y:S01]  /*1ce10*/  F2FP.BF16.PACK_AB R140, R213, R205 ;  /* 0x000000cdd58c723e */ /* 0x000fe200000010ff */
[----:B------:R-:W-:Y:S02]  /*1ce20*/  FMUL.FTZ R9, R131, R141 ;  /* 0x0000008d83097220 */ /* 0x000fe40000410000 */
[--C-:B------:R-:W-:Y:S02]  /*1ce30*/  FFMA.FTZ R25, R25, c[0x0][0x2d0], -R135.reuse ;  /* 0x0000b40019197a23 */ /* 0x100fe40000010887 */
[----:B------:R2:W-:Y:S01]  /*1ce40*/  MUFU.EX2 R201, R10 ;  /* 0x0000000a00c97308 */ /* 0x0005e20000000800 */
[-C--:B------:R-:W-:Y:S05]  /*1ce50*/  HMMA.16816.F32.BF16 R4, R136, R172.reuse, R4 ;  /* 0x000000ac8804723c */ /* 0x080fea0000041804 */
[----:B-1----:R-:W-:Y:S02]  /*1ce60*/  FMUL.FTZ R12, R131, R144 ;  /* 0x00000090830c7220 */ /* 0x002fe40000410000 */
[--C-:B------:R-:W-:Y:S02]  /*1ce70*/  FFMA.FTZ R134, R27, c[0x0][0x2d0], -R2.reuse ;  /* 0x0000b4001b867a23 */ /* 0x100fe40000010802 */
[----:B------:R-:W1:Y:S03]  /*1ce80*/  MUFU.EX2 R203, R11 ;  /* 0x0000000b00cb7308 */ /* 0x000e660000000800 */
[----:B------:R-:W-:Y:S02]  /*1ce90*/  FMUL.FTZ R27, R0, R163 ;  /* 0x000000a3001b7220 */ /* 0x000fe40000410000 */
[----:B---3--:R-:W-:Y:S02]  /*1cea0*/  FMUL.FTZ R13, R131, R145 ;  /* 0x00000091830d7220 */ /* 0x008fe40000410000 */
[--C-:B------:R-:W-:Y:S02]  /*1ceb0*/  FFMA.FTZ R28, R28, c[0x0][0x2d0], -R135.reuse ;  /* 0x0000b4001c1c7a23 */ /* 0x100fe40000010887 */
[--C-:B------:R-:W-:Y:S01]  /*1cec0*/  FFMA.FTZ R29, R29, c[0x0][0x2d0], -R135.reuse ;  /* 0x0000b4001d1d7a23 */ /* 0x100fe20000010887 */
[----:B------:R3:W-:Y:S01]  /*1ced0*/  MUFU.EX2 R206, R14 ;  /* 0x0000000e00ce7308 */ /* 0x0007e20000000800 */
[--C-:B------:R-:W-:Y:S02]  /*1cee0*/  FFMA.FTZ R24, R24, c[0x0][0x2d0], -R135.reuse ;  /* 0x0000b40018187a23 */ /* 0x100fe40000010887 */
[--C-:B------:R-:W-:Y:S02]  /*1cef0*/  FFMA.FTZ R26, R26, c[0x0][0x2d0], -R2.reuse ;  /* 0x0000b4001a1a7a23 */ /* 0x100fe40000010802 */
[----:B--2---:R-:W-:Y:S01]  /*1cf00*/  FMUL.FTZ R10, R0, R142 ;  /* 0x0000008e000a7220 */ /* 0x004fe20000410000 */
[----:B----4-:R-:W-:Y:S01]  /*1cf10*/  F2FP.BF16.PACK_AB R142, R238, R214 ;  /* 0x000000d6ee8e723e */ /* 0x010fe200000010ff */
[--C-:B------:R-:W-:Y:S02]  /*1cf20*/  FFMA.FTZ R30, R30, c[0x0][0x2d0], -R2.reuse ;  /* 0x0000b4001e1e7a23 */ /* 0x100fe40000010802 */
[--C-:B------:R-:W-:Y:S01]  /*1cf30*/  FFMA.FTZ R40, R40, c[0x0][0x2d0], -R135.reuse ;  /* 0x0000b40028287a23 */ /* 0x100fe20000010887 */
[----:B------:R-:W2:Y:S01]  /*1cf40*/  MUFU.EX2 R210, R15 ;  /* 0x0000000f00d27308 */ /* 0x000ea20000000800 */
        /* <DEDUP_REMOVED lines=11> */
[----:B------:R-:W-:Y:S01]  /*1d000*/  FFMA.FTZ R63, R63, c[0x0][0x2d0], -R2 ;  /* 0x0000b4003f3f7a23 */ /* 0x000fe20000010802 */
[----:B------:R3:W-:Y:S01]  /*1d010*/  MUFU.EX2 R211, R33 ;  /* 0x0000002100d37308 */ /* 0x0007e20000000800 */
[--C-:B------:R-:W-:Y:S02]  /*1d020*/  FFMA.FTZ R82, R82, c[0x0][0x2d0], -R180.reuse ;  /* 0x0000b40052527a23 */ /* 0x100fe400000108b4 */
[----:B------:R-:W-:Y:S01]  /*1d030*/  FFMA.FTZ R83, R83, c[0x0][0x2d0], -R180 ;  /* 0x0000b40053537a23 */ /* 0x000fe200000108b4 */
[----:B--2---:R-:W-:Y:S01]  /*1d040*/  F2FP.BF16.PACK_AB R143, R210, R206 ;  /* 0x000000ced28f723e */ /* 0x004fe200000010ff */
[----:B------:R-:W-:Y:S02]  /*1d050*/  FMUL.FTZ R15, R0, R147 ;  /* 0x00000093000f7220 */ /* 0x000fe40000410000 */
[----:B------:R-:W2:Y:S01]  /*1d060*/  LDSM.16.MT88.4 R144, [R218+0x100] ;  /* 0x00010000da90783b */ /* 0x000ea20000004200 */
[--C-:B------:R-:W-:Y:S02]  /*1d070*/  FFMA.FTZ R72, R72, c[0x0][0x2d0], -R135.reuse ;  /* 0x0000b40048487a23 */ /* 0x100fe40000010887 */
[----:B------:R-:W-:Y:S01]  /*1d080*/  MUFU.EX2 R186, R50 ;  /* 0x0000003200ba7308 */ /* 0x000fe20000000800 */
[C---:B------:R-:W-:Y:S04]  /*1d090*/  HMMA.16816.F32.BF16 R8, R140.reuse, R172, R8 ;  /* 0x000000ac8c08723c */ /* 0x040fe80000041808 */
[----:B-1----:R-:W-:Y:S02]  /*1d0a0*/  FMUL.FTZ R32, R131, R156 ;  /* 0x0000009c83207220 */ /* 0x002fe40000410000 */
[--C-:B------:R-:W-:Y:S02]  /*1d0b0*/  FFMA.FTZ R73, R73, c[0x0][0x2d0], -R135.reuse ;  /* 0x0000b40049497a23 */ /* 0x100fe40000010887 */
[-C--:B------:R-:W-:Y:S01]  /*1d0c0*/  HMMA.16816.F32.BF16 R12, R140, R174.reuse, R12 ;  /* 0x000000ae8c0c723c */ /* 0x080fe2000004180c */
[----:B------:R1:W-:Y:S03]  /*1d0d0*/  MUFU.EX2 R202, R34 ;  /* 0x0000002200ca7308 */ /* 0x0003e60000000800 */
[--C-:B------:R-:W-:Y:S02]  /*1d0e0*/  FFMA.FTZ R74, R74, c[0x0][0x2d0], -R2.reuse ;  /* 0x0000b4004a4a7a23 */ /* 0x100fe40000010802 */
[----:B---3--:R-:W-:Y:S02]  /*1d0f0*/  FMUL.FTZ R33, R131, R157 ;  /* 0x0000009d83217220 */ /* 0x008fe40000410000 */
[C---:B------:R-:W-:Y:S03]  /*1d100*/  HMMA.16816.F32.BF16 R16, R136.reuse, R174, R16 ;  /* 0x000000ae8810723c */ /* 0x040fe60000041810 */
[----:B------:R3:W-:Y:S01]  /*1d110*/  MUFU.EX2 R200, R35 ;  /* 0x0000002300c87308 */ /* 0x0007e20000000800 */
[--C-:B------:R-:W-:Y:S02]  /*1d120*/  FFMA.FTZ R75, R75, c[0x0][0x2d0], -R2.reuse ;  /* 0x0000b4004b4b7a23 */ /* 0x100fe40000010802 */
[--C-:B------:R-:W-:Y:S02]  /*1d130*/  FFMA.FTZ R76, R76, c[0x0][0x2d0], -R135.reuse ;  /* 0x0000b4004c4c7a23 */ /* 0x100fe40000010887 */
[-C--:B------:R-:W-:Y:S04]  /*1d140*/  HMMA.16816.F32.BF16 R20, R136, R176.reuse, R20 ;  /* 0x000000b08814723c */ /* 0x080fe80000041814 */
[----:B------:R-:W-:Y:S01]  /*1d150*/  FFMA.FTZ R77, R77, c[0x0][0x2d0], -R135 ;  /* 0x0000b4004d4d7a23 */ /* 0x000fe20000010887 */
[----:B------:R4:W-:Y:S01]  /*1d160*/  MUFU.EX2 R198, R25 ;  /* 0x0000001900c67308 */ /* 0x0009e20000000800 */
[--C-:B------:R-:W-:Y:S02]  /*1d170*/  FFMA.FTZ R78, R78, c[0x0][0x2d0], -R2.reuse ;  /* 0x0000b4004e4e7a23 */ /* 0x100fe40000010802 */
[----:B------:R-:W-:Y:S04]  /*1d180*/  FFMA.FTZ R79, R79, c[0x0][0x2d0], -R2 ;  /* 0x0000b4004f4f7a23 */ /* 0x000fe80000010802 */
[----:B-1----:R-:W-:Y:S02]  /*1d190*/  FMUL.FTZ R34, R0, R158 ;  /* 0x0000009e00227220 */ /* 0x002fe40000410000 */
[--C-:B------:R-:W-:Y:S01]  /*1d1a0*/  FFMA.FTZ R84, R84, c[0x0][0x2d0], -R181.reuse ;  /* 0x0000b40054547a23 */ /* 0x100fe200000108b5 */
[----:B------:R1:W-:Y:S01]  /*1d1b0*/  MUFU.EX2 R199, R24 ;  /* 0x0000001800c77308 */ /* 0x0003e20000000800 */
[--C-:B------:R-:W-:Y:S02]  /*1d1c0*/  FFMA.FTZ R85, R85, c[0x0][0x2d0], -R181.reuse ;  /* 0x0000b40055557a23 */ /* 0x100fe400000108b5 */
[--C-:B------:R-:W-:Y:S02]  /*1d1d0*/  FFMA.FTZ R86, R86, c[0x0][0x2d0], -R180.reuse ;  /* 0x0000b40056567a23 */ /* 0x100fe400000108b4 */
[----:B---3--:R-:W-:Y:S02]  /*1d1e0*/  FMUL.FTZ R35, R0, R159 ;  /* 0x0000009f00237220 */ /* 0x008fe40000410000 */
[--C-:B------:R-:W-:Y:S02]  /*1d1f0*/  FFMA.FTZ R87, R87, c[0x0][0x2d0], -R180.reuse ;  /* 0x0000b40057577a23 */ /* 0x100fe400000108b4 */
[----:B------:R-:W-:Y:S01]  /*1d200*/  FFMA.FTZ R96, R96, c[0x0][0x2d0], -R181 ;  /* 0x0000b40060607a23 */ /* 0x000fe200000108b5 */
[----:B------:R3:W2:Y:S01]  /*1d210*/  MUFU.EX2 R197, R26 ;  /* 0x0000001a00c57308 */ /* 0x0006a20000000800 */
[----:B------:R-:W-:Y:S01]  /*1d220*/  FFMA.FTZ R98, R98, c[0x0][0x2d0], -R180 ;  /* 0x0000b40062627a23 */ /* 0x000fe200000108b4 */
[C---:B------:R-:W-:Y:S04]  /*1d230*/  HMMA.16816.F32.BF16 R32, R140.reuse, R176, R32 ;  /* 0x000000b08c20723c */ /* 0x040fe80000041820 */
[----:B----4-:R-:W-:Y:S02]  /*1d240*/  FMUL.FTZ R25, R131, R161 ;  /* 0x000000a183197220 */ /* 0x010fe40000410000 */
[--C-:B------:R-:W-:Y:S02]  /*1d250*/  FFMA.FTZ R90, R90, c[0x0][0x2d0], -R2.reuse ;  /* 0x0000b4005a5a7a23 */ /* 0x100fe40000010802 */
[----:B------:R4:W-:Y:S01]  /*1d260*/  MUFU.EX2 R196, R28 ;  /* 0x0000001c00c47308 */ /* 0x0009e20000000800 */
[--C-:B------:R-:W-:Y:S03]  /*1d270*/  FFMA.FTZ R91, R91, c[0x0][0x2d0], -R2.reuse ;  /* 0x0000b4005b5b7a23 */ /* 0x100fe60000010802 */
[----:B-1----:R-:W-:Y:S02]  /*1d280*/  FMUL.FTZ R24, R131, R160 ;  /* 0x000000a083187220 */ /* 0x002fe40000410000 */
[--C-:B------:R-:W-:Y:S02]  /*1d290*/  FFMA.FTZ R92, R92, c[0x0][0x2d0], -R135.reuse ;  /* 0x0000b4005c5c7a23 */ /* 0x100fe40000010887 */
[--C-:B------:R-:W-:Y:S02]  /*1d2a0*/  FFMA.FTZ R94, R94, c[0x0][0x2d0], -R2.reuse ;  /* 0x0000b4005e5e7a23 */ /* 0x100fe40000010802 */
[----:B------:R1:W1:Y:S01]  /*1d2b0*/  MUFU.EX2 R160, R134 ;  /* 0x0000008600a07308 */ /* 0x0002620000000800 */
[--C-:B------:R-:W-:Y:S02]  /*1d2c0*/  FFMA.FTZ R88, R88, c[0x0][0x2d0], -R135.reuse ;  /* 0x0000b40058587a23 */ /* 0x100fe40000010887 */
[----:B------:R-:W-:Y:S01]  /*1d2d0*/  FFMA.FTZ R89, R89, c[0x0][0x2d0], -R135 ;  /* 0x0000b40059597a23 */ /* 0x000fe20000010887 */
[----:B------:R-:W-:Y:S01]  /*1d2e0*/  MOV R135, R3 ;  /* 0x0000000300877202 */ /* 0x000fe20000000f00 */
[C---:B---3--:R-:W-:Y:S05]  /*1d2f0*/  FMUL.FTZ R26, R0.reuse, R162 ;  /* 0x000000a2001a7220 */ /* 0x048fea0000410000 */
[----:B------:R3:W-:Y:S02]  /*1d300*/  MUFU.EX2 R185, R51 ;  /* 0x0000003300b97308 */ /* 0x0007e40000000800 */
[-C--:B------:R-:W-:Y:S03]  /*1d310*/  HMMA.16816.F32.BF16 R24, R140, R178.reuse, R24 ;  /* 0x000000b28c18723c */ /* 0x080fe60000041818 */
[----:B----4-:R-:W-:Y:S05]  /*1d320*/  FMUL.FTZ R28, R131, R164 ;  /* 0x000000a4831c7220 */ /* 0x010fea0000410000 */
[C---:B------:R-:W-:Y:S01]  /*1d330*/  HMMA.16816.F32.BF16 R100, R136.reuse, R178, R100 ;  /* 0x000000b28864723c */ /* 0x040fe20000041864 */
[----:B------:R4:W-:Y:S03]  /*1d340*/  MUFU.EX2 R194, R30 ;  /* 0x0000001e00c27308 */ /* 0x0009e60000000800 */
[--C-:B-1----:R-:W-:Y:S02]  /*1d350*/  FFMA.FTZ R134, R31, c[0x0][0x2d0], -R2.reuse ;  /* 0x0000b4001f867a23 */ /* 0x102fe40000010802 */
[C---:B------:R-:W-:Y:S02]  /*1d360*/  FMUL.FTZ R31, R0.reuse, R167 ;  /* 0x000000a7001f7220 */ /* 0x040fe40000410000 */
[-C--:B--2---:R-:W-:Y:S03]  /*1d370*/  HMMA.16816.F32.BF16 R104, R136, R144.reuse, R104 ;  /* 0x000000908868723c */ /* 0x084fe60000041868 */
[----:B------:R1:W2:Y:S01]  /*1d380*/  MUFU.EX2 R195, R29 ;  /* 0x0000001d00c37308 */ /* 0x0002a20000000800 */
[----:B------:R-:W-:Y:S01]  /*1d390*/  FFMA.FTZ R2, R95, c[0x0][0x2d0], -R2 ;  /* 0x0000b4005f027a23 */ /* 0x000fe20000010802 */
[----:B---3--:R-:W-:Y:S03]  /*1d3a0*/  LDSM.16.MT88.4 R48, [R218+0x900] ;  /* 0x00090000da30783b */ /* 0x008fe60000004200 */
[C---:B------:R-:W-:Y:S05]  /*1d3b0*/  HMMA.16816.F32.BF16 R108, R140.reuse, R144, R108 ;  /* 0x000000908c6c723c */ /* 0x040fea000004186c */
[----:B------:R3:W-:Y:S01]  /*1d3c0*/  MUFU.EX2 R192, R36 ;  /* 0x0000002400c07308 */ /* 0x0007e20000000800 */
[C---:B----4-:R-:W-:Y:S02]  /*1d3d0*/  FMUL.FTZ R30, R0.reuse, R166 ;  /* 0x000000a6001e7220 */ /* 0x050fe40000410000 */
[----:B-----5:R-:W-:Y:S07]  /*1d3e0*/  FFMA.FTZ R0, R0, R247, R201 ;  /* 0x000000f700007223 */ /* 0x020fee00000100c9 */
[----:B------:R4:W-:Y:S01]  /*1d3f0*/  MUFU.EX2 R191, R37 ;  /* 0x0000002500bf7308 */ /* 0x0009e20000000800 */
[----:B------:R-:W-:Y:S02]  /*1d400*/  FADD.FTZ R0, R203, R0 ;  /* 0x00000000cb007221 */ /* 0x000fe40000010000 */
[C---:B-1----:R-:W-:Y:S02]  /*1d410*/  FMUL.FTZ R29, R131.reuse, R165 ;  /* 0x000000a5831d7220 */ /* 0x042fe40000410000 */
[----:B------:R-:W-:Y:S02]  /*1d420*/  FADD.FTZ R0, R206, R0 ;  /* 0x00000000ce007221 */ /* 0x000fe40000010000 */
[----:B------:R-:W-:Y:S03]  /*1d430*/  FFMA.FTZ R131, R131, R248, R205 ;  /* 0x000000f883837223 */ /* 0x000fe600000100cd */
[----:B------:R-:W-:Y:S01]  /*1d440*/  MUFU.EX2 R178, R44 ;  /* 0x0000002c00b27308 */ /* 0x000fe20000000800 */
[-C--:B------:R-:W-:Y:S03]  /*1d450*/  HMMA.16816.F32.BF16 R28, R140, R146.reuse, R28 ;  /* 0x000000928c1c723c */ /* 0x080fe6000004181c */
[----:B---3--:R-:W-:Y:S02]  /*1d460*/  FMUL.FTZ R36, R133, R168 ;  /* 0x000000a885247220 */ /* 0x008fe40000410000 */
[----:B------:R-:W-:Y:S03]  /*1d470*/  FADD.FTZ R0, R210, R0 ;  /* 0x00000000d2007221 */ /* 0x000fe60000010000 */
[C---:B------:R-:W-:Y:S01]  /*1d480*/  HMMA.16816.F32.BF16 R112, R136.reuse, R146, R112 ;  /* 0x000000928870723c */ /* 0x040fe20000041870 */
[----:B------:R1:W-:Y:S01]  /*1d490*/  MUFU.EX2 R190, R38 ;  /* 0x0000002600be7308 */ /* 0x0003e20000000800 */
[----:B------:R-:W3:Y:S02]  /*1d4a0*/  LDSM.16.MT88.4 R144, [R217+0x900] ;  /* 0x00090000d990783b */ /* 0x000ee40000004200 */
[----:B------:R-:W-:Y:S02]  /*1d4b0*/  FADD.FTZ R0, R197, R0 ;  /* 0x00000000c5007221 */ /* 0x000fe40000010000 */
[C---:B----4-:R-:W-:Y:S02]  /*1d4c0*/  FMUL.FTZ R37, R133.reuse, R169 ;  /* 0x000000a985257220 */ /* 0x050fe40000410000 */
[-C--:B------:R-:W-:Y:S03]  /*1d4d0*/  HMMA.16816.F32.BF16 R116, R136, R148.reuse, R116 ;  /* 0x000000948874723c */ /* 0x080fe60000041874 */
[----:B------:R4:W-:Y:S01]  /*1d4e0*/  MUFU.EX2 R188, R39 ;  /* 0x0000002700bc7308 */ /* 0x0009e20000000800 */
[----:B------:R-:W-:Y:S04]  /*1d4f0*/  FFMA.FTZ R133, R133, R250, R239 ;  /* 0x000000fa85857223 */ /* 0x000fe800000100ef */
[C---:B------:R-:W-:Y:S05]  /*1d500*/  HMMA.16816.F32.BF16 R120, R140.reuse, R148, R120 ;  /* 0x000000948c78723c */ /* 0x040fea0000041878 */
[----:B------:R-:W5:Y:S03]  /*1d510*/  MUFU.EX2 R193, R134 ;  /* 0x0000008600c17308 */ /* 0x000f660000000800 */
[-C--:B------:R-:W-:Y:S04]  /*1d520*/  HMMA.16816.F32.BF16 R124, R140, R150.reuse, R124 ;  /* 0x000000968c7c723c */ /* 0x080fe8000004187c */
[----:B-1----:R-:W-:Y:S03]  /*1d530*/  FMUL.FTZ R38, R132, R170 ;  /* 0x000000aa84267220 */ /* 0x002fe60000410000 */
[----:B------:R-:W-:Y:S01]  /*1d540*/  F2FP.BF16.PACK_AB R140, R198, R199 ;  /* 0x000000c7c68c723e */ /* 0x000fe200000010ff */
[----:B------:R-:W-:Y:S01]  /*1d550*/  MUFU.EX2 R177, R45 ;  /* 0x0000002d00b17308 */ /* 0x000fe20000000800 */
[----:B------:R-:W-:Y:S03]  /*1d560*/  F2FP.BF16.PACK_AB R141, R160, R197 ;  /* 0x000000c5a08d723e */ /* 0x000fe600000010ff */
[C---:B----4-:R-:W-:Y:S01]  /*1d570*/  FMUL.FTZ R39, R132.reuse, R171 ;  /* 0x000000ab84277220 */ /* 0x050fe20000410000 */
[----:B--2---:R-:W-:Y:S01]  /*1d580*/  F2FP.BF16.PACK_AB R142, R195, R196 ;  /* 0x000000c4c38e723e */ /* 0x004fe200000010ff */
[----:B------:R-:W-:Y:S04]  /*1d590*/  FFMA.FTZ R132, R132, R249, R215 ;  /* 0x000000f984847223 */ /* 0x000fe800000100d7 */
[----:B------:R-:W-:Y:S01]  /*1d5a0*/  MUFU.EX2 R167, R46 ;  /* 0x0000002e00a77308 */ /* 0x000fe20000000800 */
[----:B------:R-:W-:Y:S01]  /*1d5b0*/  HMMA.16816.F32.BF16 R36, R136, R150, R36 ;  /* 0x000000968824723c */ /* 0x000fe20000041824 */
[----:B------:R-:W1:Y:S03]  /*1d5c0*/  LDSM.16.MT88.4 R148, [R220+0x900] ;  /* 0x00090000dc94783b */ /* 0x000e660000004200 */
[----:B-----5:R-:W-:Y:S03]  /*1d5d0*/  F2FP.BF16.PACK_AB R143, R193, R194 ;  /* 0x000000c2c18f723e */ /* 0x020fe600000010ff */
[----:B------:R-:W-:Y:S02]  /*1d5e0*/  F2FP.BF16.PACK_AB R136, R212, R209 ;  /* 0x000000d1d488723e */ /* 0x000fe400000010ff */
[----:B------:R-:W-:Y:S01]  /*1d5f0*/  F2FP.BF16.PACK_AB R137, R207, R204 ;  /* 0x000000cccf89723e */ /* 0x000fe200000010ff */
[----:B------:R2:W-:Y:S02]  /*1d600*/  MUFU.EX2 R166, R47 ;  /* 0x0000002f00a67308 */ /* 0x0005e40000000800 */
[----:B------:R-:W-:Y:S02]  /*1d610*/  F2FP.BF16.PACK_AB R138, R211, R208 ;  /* 0x000000d0d38a723e */ /* 0x000fe400000010ff */
[----:B------:R-:W-:Y:S06]  /*1d620*/  F2FP.BF16.PACK_AB R139, R200, R202 ;  /* 0x000000cac88b723e */ /* 0x000fec00000010ff */
[----:B------:R-:W-:Y:S01]  /*1d630*/  MUFU.EX2 R165, R52 ;  /* 0x0000003400a57308 */ /* 0x000fe20000000800 */
[-C--:B---3--:R-:W-:Y:S08]  /*1d640*/  HMMA.16816.F32.BF16 R4, R136, R144.reuse, R4 ;  /* 0x000000908804723c */ /* 0x088ff00000041804 */
[C---:B------:R-:W-:Y:S01]  /*1d650*/  HMMA.16816.F32.BF16 R8, R140.reuse, R144, R8 ;  /* 0x000000908c08723c */ /* 0x040fe20000041808 */
[----:B------:R-:W-:Y:S01]  /*1d660*/  MUFU.EX2 R176, R53 ;  /* 0x0000003500b07308 */ /* 0x000fe20000000800 */
[----:B--2---:R-:W-:Y:S06]  /*1d670*/  LDSM.16.MT88.4 R44, [R217+0x1100] ;  /* 0x00110000d92c783b */ /* 0x004fec0000004200 */
[-C--:B------:R-:W-:Y:S03]  /*1d680*/  HMMA.16816.F32.BF16 R12, R140, R146.reuse, R12 ;  /* 0x000000928c0c723c */ /* 0x080fe6000004180c */
[----:B------:R-:W-:Y:S05]  /*1d690*/  MUFU.EX2 R164, R54 ;  /* 0x0000003600a47308 */ /* 0x000fea0000000800 */
[C---:B------:R-:W-:Y:S01]  /*1d6a0*/  HMMA.16816.F32.BF16 R16, R136.reuse, R146, R16 ;  /* 0x000000928810723c */ /* 0x040fe20000041810 */
[----:B------:R-:W2:Y:S04]  /*1d6b0*/  LDSM.16.MT88.4 R144, [R219+0x900] ;  /* 0x00090000db90783b */ /* 0x000ea80000004200 */
[----:B------:R3:W-:Y:S03]  /*1d6c0*/  MUFU.EX2 R175, R55 ;  /* 0x0000003700af7308 */ /* 0x0007e60000000800 */
[-C--:B-1----:R-:W-:Y:S07]  /*1d6d0*/  HMMA.16816.F32.BF16 R20, R136, R148.reuse, R20 ;  /* 0x000000948814723c */ /* 0x082fee0000041814 */
[----:B------:R1:W-:Y:S01]  /*1d6e0*/  MUFU.EX2 R184, R40 ;  /* 0x0000002800b87308 */ /* 0x0003e20000000800 */
[C---:B------:R-:W-:Y:S08]  /*1d6f0*/  HMMA.16816.F32.BF16 R32, R140.reuse, R148, R32 ;  /* 0x000000948c20723c */ /* 0x040ff00000041820 */
[-C--:B------:R-:W-:Y:S01]  /*1d700*/  HMMA.16816.F32.BF16 R24, R140, R150.reuse, R24 ;  /* 0x000000968c18723c */ /* 0x080fe20000041818 */
[----:B------:R4:W5:Y:S01]  /*1d710*/  MUFU.EX2 R183, R41 ;  /* 0x0000002900b77308 */ /* 0x0009620000000800 */
[----:B---3--:R-:W3:Y:S06]  /*1d720*/  LDSM.16.MT88.4 R52, [R220+0x1100] ;  /* 0x00110000dc34783b */ /* 0x008eec0000004200 */
[C---:B------:R-:W-:Y:S03]  /*1d730*/  HMMA.16816.F32.BF16 R100, R136.reuse, R150, R100 ;  /* 0x000000968864723c */ /* 0x040fe60000041864 */
[----:B------:R2:W-:Y:S01]  /*1d740*/  MUFU.EX2 R182, R42 ;  /* 0x0000002a00b67308 */ /* 0x0005e20000000800 */
[----:B------:R-:W-:Y:S01]  /*1d750*/  LDSM.16.MT88.4 R148, [R217+0x2900] ;  /* 0x00290000d994783b */ /* 0x000fe20000004200 */
[----:B-1----:R-:W-:Y:S03]  /*1d760*/  F2FP.BF16.PACK_AB R40, R191, R192 ;  /* 0x000000c0bf28723e */ /* 0x002fe600000010ff */
[-C--:B------:R-:W-:Y:S05]  /*1d770*/  HMMA.16816.F32.BF16 R104, R136, R48.reuse, R104 ;  /* 0x000000308868723c */ /* 0x080fea0000041868 */
[----:B------:R-:W1:Y:S03]  /*1d780*/  MUFU.EX2 R179, R43 ;  /* 0x0000002b00b37308 */ /* 0x000e660000000800 */
[C---:B------:R-:W-:Y:S04]  /*1d790*/  HMMA.16816.F32.BF16 R108, R140.reuse, R48, R108 ;  /* 0x000000308c6c723c */ /* 0x040fe8000004186c */
[----:B----4-:R-:W-:Y:S03]  /*1d7a0*/  F2FP.BF16.PACK_AB R41, R188, R190 ;  /* 0x000000bebc29723e */ /* 0x010fe600000010ff */
[----:B-----5:R-:W-:Y:S01]  /*1d7b0*/  F2FP.BF16.PACK_AB R48, R183, R184 ;  /* 0x000000b8b730723e */ /* 0x020fe200000010ff */
[-C--:B------:R-:W-:Y:S01]  /*1d7c0*/  HMMA.16816.F32.BF16 R28, R140, R50.reuse, R28 ;  /* 0x000000328c1c723c */ /* 0x080fe2000004181c */
[----:B------:R-:W-:Y:S03]  /*1d7d0*/  MUFU.EX2 R173, R64 ;  /* 0x0000004000ad7308 */ /* 0x000fe60000000800 */
[----:B--2---:R-:W-:Y:S04]  /*1d7e0*/  F2FP.BF16.PACK_AB R42, R187, R189 ;  /* 0x000000bdbb2a723e */ /* 0x004fe800000010ff */
[C---:B------:R-:W-:Y:S03]  /*1d7f0*/  HMMA.16816.F32.BF16 R112, R136.reuse, R50, R112 ;  /* 0x000000328870723c */ /* 0x040fe60000041870 */
[----:B------:R-:W-:Y:S01]  /*1d800*/  MUFU.EX2 R64, R58 ;  /* 0x0000003a00407308 */ /* 0x000fe20000000800 */
[----:B-1----:R-:W-:Y:S03]  /*1d810*/  F2FP.BF16.PACK_AB R49, R179, R182 ;  /* 0x000000b6b331723e */ /* 0x002fe600000010ff */
[----:B------:R-:W-:Y:S01]  /*1d820*/  F2FP.BF16.PACK_AB R50, R177, R178 ;  /* 0x000000b2b132723e */ /* 0x000fe200000010ff */
[-C--:B------:R-:W-:Y:S04]  /*1d830*/  HMMA.16816.F32.BF16 R116, R136, R144.reuse, R116 ;  /* 0x000000908874723c */ /* 0x080fe80000041874 */
[----:B------:R-:W-:Y:S01]  /*1d840*/  F2FP.BF16.PACK_AB R51, R166, R167 ;  /* 0x000000a7a633723e */ /* 0x000fe200000010ff */
[----:B------:R-:W-:Y:S01]  /*1d850*/  MUFU.EX2 R174, R65 ;  /* 0x0000004100ae7308 */ /* 0x000fe20000000800 */
[----:B------:R-:W-:Y:S02]  /*1d860*/  F2FP.BF16.PACK_AB R43, R185, R186 ;  /* 0x000000bab92b723e */ /* 0x000fe400000010ff */
[C---:B------:R-:W-:Y:S07]  /*1d870*/  HMMA.16816.F32.BF16 R120, R140.reuse, R144, R120 ;  /* 0x000000908c78723c */ /* 0x040fee0000041878 */
[----:B------:R-:W-:Y:S01]  /*1d880*/  MUFU.EX2 R65, R59 ;  /* 0x0000003b00417308 */ /* 0x000fe20000000800 */
[-C--:B------:R-:W-:Y:S08]  /*1d890*/  HMMA.16816.F32.BF16 R124, R140, R146.reuse, R124 ;  /* 0x000000928c7c723c */ /* 0x080ff0000004187c */
[----:B------:R-:W-:Y:S01]  /*1d8a0*/  HMMA.16816.F32.BF16 R36, R136, R146, R36 ;  /* 0x000000928824723c */ /* 0x000fe20000041824 */
[----:B------:R-:W1:Y:S01]  /*1d8b0*/  LDSM.16.MT88.4 R136, [R218+0x1100] ;  /* 0x00110000da88783b */ /* 0x000e620000004200 */
[----:B------:R-:W-:Y:S06]  /*1d8c0*/  MUFU.EX2 R134, R66 ;  /* 0x0000004200867308 */ /* 0x000fec0000000800 */
[-C--:B------:R-:W-:Y:S04]  /*1d8d0*/  HMMA.16816.F32.BF16 R4, R40, R44.reuse, R4 ;  /* 0x0000002c2804723c */ /* 0x080fe80000041804 */
[----:B------:R-:W-:Y:S04]  /*1d8e0*/  MUFU.EX2 R66, R56 ;  /* 0x0000003800427308 */ /* 0x000fe80000000800 */
[C---:B------:R-:W-:Y:S06]  /*1d8f0*/  HMMA.16816.F32.BF16 R8, R48.reuse, R44, R8 ;  /* 0x0000002c3008723c */ /* 0x040fec0000041808 */
[----:B------:R-:W-:Y:S02]  /*1d900*/  MUFU.EX2 R172, R67 ;  /* 0x0000004300ac7308 */ /* 0x000fe40000000800 */
[-C--:B------:R-:W-:Y:S08]  /*1d910*/  HMMA.16816.F32.BF16 R12, R48, R46.reuse, R12 ;  /* 0x0000002e300c723c */ /* 0x080ff0000004180c */
[C---:B------:R-:W-:Y:S01]  /*1d920*/  HMMA.16816.F32.BF16 R16, R40.reuse, R46, R16 ;  /* 0x0000002e2810723c */ /* 0x040fe20000041810 */
[----:B------:R-:W2:Y:S01]  /*1d930*/  LDSM.16.MT88.4 R44, [R219+0x1100] ;  /* 0x00110000db2c783b */ /* 0x000ea20000004200 */
[----:B------:R4:W5:Y:S06]  /*1d940*/  MUFU.EX2 R67, R57 ;  /* 0x0000003900437308 */ /* 0x00096c0000000800 */
[-C--:B---3--:R-:W-:Y:S04]  /*1d950*/  HMMA.16816.F32.BF16 R20, R40, R52.reuse, R20 ;  /* 0x000000342814723c */ /* 0x088fe80000041814 */
[----:B------:R-:W-:Y:S04]  /*1d960*/  MUFU.EX2 R97, R97 ;  /* 0x0000006100617308 */ /* 0x000fe80000000800 */
[C---:B------:R-:W-:Y:S06]  /*1d970*/  HMMA.16816.F32.BF16 R32, R48.reuse, R52, R32 ;  /* 0x000000343020723c */ /* 0x040fec0000041820 */
[----:B------:R-:W-:Y:S02]  /*1d980*/  MUFU.EX2 R99, R99 ;  /* 0x0000006300637308 */ /* 0x000fe40000000800 */
[-C--:B------:R-:W-:Y:S01]  /*1d990*/  HMMA.16816.F32.BF16 R24, R48, R54.reuse, R24 ;  /* 0x000000363018723c */ /* 0x080fe20000041818 */
[----:B----4-:R-:W-:Y:S07]  /*1d9a0*/  LDSM.16.MT88.4 R56, [R218+0x1900] ;  /* 0x00190000da38783b */ /* 0x010fee0000004200 */
[C---:B------:R-:W-:Y:S01]  /*1d9b0*/  HMMA.16816.F32.BF16 R100, R40.reuse, R54, R100 ;  /* 0x000000362864723c */ /* 0x040fe20000041864 */
[----:B------:R-:W-:Y:S01]  /*1d9c0*/  MUFU.EX2 R93, R93 ;  /* 0x0000005d005d7308 */ /* 0x000fe20000000800 */
[----:B------:R-:W3:Y:S06]  /*1d9d0*/  LDSM.16.MT88.4 R52, [R217+0x1900] ;  /* 0x00190000d934783b */ /* 0x000eec0000004200 */
[-C--:B-1----:R-:W-:Y:S03]  /*1d9e0*/  HMMA.16816.F32.BF16 R104, R40, R136.reuse, R104 ;  /* 0x000000882868723c */ /* 0x082fe60000041868 */
[----:B------:R-:W-:Y:S05]  /*1d9f0*/  MUFU.EX2 R60, R60 ;  /* 0x0000003c003c7308 */ /* 0x000fea0000000800 */
[C---:B------:R-:W-:Y:S05]  /*1da00*/  HMMA.16816.F32.BF16 R108, R48.reuse, R136, R108 ;  /* 0x00000088306c723c */ /* 0x040fea000004186c */
[----:B------:R-:W1:Y:S03]  /*1da10*/  MUFU.EX2 R61, R61 ;  /* 0x0000003d003d7308 */ /* 0x000e660000000800 */
[-C--:B------:R-:W-:Y:S07]  /*1da20*/  HMMA.16816.F32.BF16 R28, R48, R138.reuse, R28 ;  /* 0x0000008a301c723c */ /* 0x080fee000004181c */
[----:B------:R-:W-:Y:S01]  /*1da30*/  MUFU.EX2 R62, R62 ;  /* 0x0000003e003e7308 */ /* 0x000fe20000000800 */
[C---:B------:R-:W-:Y:S08]  /*1da40*/  HMMA.16816.F32.BF16 R112, R40.reuse, R138, R112 ;  /* 0x0000008a2870723c */ /* 0x040ff00000041870 */
[-C--:B--2---:R-:W-:Y:S01]  /*1da50*/  HMMA.16816.F32.BF16 R116, R40, R44.reuse, R116 ;  /* 0x0000002c2874723c */ /* 0x084fe20000041874 */
[----:B------:R-:W2:Y:S07]  /*1da60*/  MUFU.EX2 R63, R63 ;  /* 0x0000003f003f7308 */ /* 0x000eae0000000800 */
[C---:B------:R-:W-:Y:S03]  /*1da70*/  HMMA.16816.F32.BF16 R120, R48.reuse, R44, R120 ;  /* 0x0000002c3078723c */ /* 0x040fe60000041878 */
[----:B------:R-:W-:Y:S04]  /*1da80*/  MUFU.EX2 R68, R68 ;  /* 0x0000004400447308 */ /* 0x000fe80000000800 */
[----:B-----5:R-:W-:Y:S01]  /*1da90*/  F2FP.BF16.PACK_AB R44, R67, R66 ;  /* 0x00000042432c723e */ /* 0x020fe200000010ff */
[-C--:B------:R-:W-:Y:S01]  /*1daa0*/  HMMA.16816.F32.BF16 R124, R48, R46.reuse, R124 ;  /* 0x0000002e307c723c */ /* 0x080fe2000004187c */
[----:B------:R-:W4:Y:S03]  /*1dab0*/  LDSM.16.MT88.4 R48, [R220+0x1900] ;  /* 0x00190000dc30783b */ /* 0x000f260000004200 */
[----:B------:R-:W-:Y:S01]  /*1dac0*/  F2FP.BF16.PACK_AB R45, R65, R64 ;  /* 0x00000040412d723e */ /* 0x000fe200000010ff */
[----:B------:R-:W-:Y:S03]  /*1dad0*/  MUFU.EX2 R69, R69 ;  /* 0x0000004500457308 */ /* 0x000fe60000000800 */
[----:B------:R-:W-:Y:S07]  /*1dae0*/  HMMA.16816.F32.BF16 R36, R40, R46, R36 ;  /* 0x0000002e2824723c */ /* 0x000fee0000041824 */
[----:B------:R-:W-:Y:S01]  /*1daf0*/  F2FP.BF16.PACK_AB R40, R176, R165 ;  /* 0x000000a5b028723e */ /* 0x000fe200000010ff */
[----:B------:R-:W-:Y:S01]  /*1db00*/  MUFU.EX2 R70, R70 ;  /* 0x0000004600467308 */ /* 0x000fe20000000800 */
[----:B------:R-:W-:Y:S03]  /*1db10*/  F2FP.BF16.PACK_AB R41, R175, R164 ;  /* 0x000000a4af29723e */ /* 0x000fe600000010ff */
[----:B------:R-:W-:Y:S02]  /*1db20*/  F2FP.BF16.PACK_AB R42, R174, R173 ;  /* 0x000000adae2a723e */ /* 0x000fe400000010ff */
[----:B------:R-:W-:Y:S02]  /*1db30*/  F2FP.BF16.PACK_AB R43, R172, R134 ;  /* 0x00000086ac2b723e */ /* 0x000fe400000010ff */
[----:B-1----:R-:W-:Y:S02]  /*1db40*/  F2FP.BF16.PACK_AB R46, R61, R60 ;  /* 0x0000003c3d2e723e */ /* 0x002fe400000010ff */
[----:B--2---:R-:W-:Y:S01]  /*1db50*/  F2FP.BF16.PACK_AB R47, R63, R62 ;  /* 0x0000003e3f2f723e */ /* 0x004fe200000010ff */
[----:B------:R-:W-:Y:S02]  /*1db60*/  MUFU.EX2 R71, R71 ;  /* 0x0000004700477308 */ /* 0x000fe40000000800 */
[-C--:B---3--:R-:W-:Y:S08]  /*1db70*/  HMMA.16816.F32.BF16 R4, R40, R52.reuse, R4 ;  /* 0x000000342804723c */ /* 0x088ff00000041804 */
[C---:B------:R-:W-:Y:S01]  /*1db80*/  HMMA.16816.F32.BF16 R8, R44.reuse, R52, R8 ;  /* 0x000000342c08723c */ /* 0x040fe20000041808 */
[----:B------:R-:W-:Y:S07]  /*1db90*/  MUFU.EX2 R80, R80 ;  /* 0x0000005000507308 */ /* 0x000fee0000000800 */
[-C--:B------:R-:W-:Y:S03]  /*1dba0*/  HMMA.16816.F32.BF16 R12, R44, R54.reuse, R12 ;  /* 0x000000362c0c723c */ /* 0x080fe6000004180c */
[----:B------:R-:W-:Y:S05]  /*1dbb0*/  MUFU.EX2 R81, R81 ;  /* 0x0000005100517308 */ /* 0x000fea0000000800 */
[C---:B------:R-:W-:Y:S01]  /*1dbc0*/  HMMA.16816.F32.BF16 R16, R40.reuse, R54, R16 ;  /* 0x000000362810723c */ /* 0x040fe20000041810 */
[----:B------:R-:W1:Y:S04]  /*1dbd0*/  LDSM.16.MT88.4 R52, [R219+0x1900] ;  /* 0x00190000db34783b */ /* 0x000e680000004200 */
[----:B------:R-:W-:Y:S03]  /*1dbe0*/  MUFU.EX2 R82, R82 ;  /* 0x0000005200527308 */ /* 0x000fe60000000800 */
[-C--:B----4-:R-:W-:Y:S07]  /*1dbf0*/  HMMA.16816.F32.BF16 R20, R40, R48.reuse, R20 ;  /* 0x000000302814723c */ /* 0x090fee0000041814 */
[----:B------:R-:W-:Y:S01]  /*1dc00*/  MUFU.EX2 R83, R83 ;  /* 0x0000005300537308 */ /* 0x000fe20000000800 */
[C---:B------:R-:W-:Y:S08]  /*1dc10*/  HMMA.16816.F32.BF16 R32, R44.reuse, R48, R32 ;  /* 0x000000302c20723c */ /* 0x040ff00000041820 */
[-C--:B------:R-:W-:Y:S01]  /*1dc20*/  HMMA.16816.F32.BF16 R24, R44, R50.reuse, R24 ;  /* 0x000000322c18723c */ /* 0x080fe20000041818 */
[----:B------:R-:W-:Y:S07]  /*1dc30*/  MUFU.EX2 R72, R72 ;  /* 0x0000004800487308 */ /* 0x000fee0000000800 */
[C---:B------:R-:W-:Y:S01]  /*1dc40*/  HMMA.16816.F32.BF16 R100, R40.reuse, R50, R100 ;  /* 0x000000322864723c */ /* 0x040fe20000041864 */
[----:B------:R-:W2:Y:S02]  /*1dc50*/  LDSM.16.MT88.4 R48, [R217+0x2100] ;  /* 0x00210000d930783b */ /* 0x000ea40000004200 */
[----:B------:R-:W3:Y:S05]  /*1dc60*/  MUFU.EX2 R73, R73 ;  /* 0x0000004900497308 */ /* 0x000eea0000000800 */
[-C--:B------:R-:W-:Y:S05]  /*1dc70*/  HMMA.16816.F32.BF16 R104, R40, R56.reuse, R104 ;  /* 0x000000382868723c */ /* 0x080fea0000041868 */
[----:B------:R-:W-:Y:S03]  /*1dc80*/  MUFU.EX2 R74, R74 ;  /* 0x0000004a004a7308 */ /* 0x000fe60000000800 */
[C---:B------:R-:W-:Y:S07]  /*1dc90*/  HMMA.16816.F32.BF16 R108, R44.reuse, R56, R108 ;  /* 0x000000382c6c723c */ /* 0x040fee000004186c */
[----:B------:R-:W4:Y:S01]  /*1dca0*/  MUFU.EX2 R75, R75 ;  /* 0x0000004b004b7308 */ /* 0x000f220000000800 */
[-C--:B------:R-:W-:Y:S08]  /*1dcb0*/  HMMA.16816.F32.BF16 R28, R44, R58.reuse, R28 ;  /* 0x0000003a2c1c723c */ /* 0x080ff0000004181c */
[C---:B------:R-:W-:Y:S01]  /*1dcc0*/  HMMA.16816.F32.BF16 R112, R40.reuse, R58, R112 ;  /* 0x0000003a2870723c */ /* 0x040fe20000041870 */
[----:B------:R-:W-:Y:S01]  /*1dcd0*/  LDSM.16.MT88.4 R56, [R218+0x2100] ;  /* 0x00210000da38783b */ /* 0x000fe20000004200 */
[----:B------:R-:W-:Y:S06]  /*1dce0*/  MUFU.EX2 R76, R76 ;  /* 0x0000004c004c7308 */ /* 0x000fec0000000800 */
[-C--:B-1----:R-:W-:Y:S04]  /*1dcf0*/  HMMA.16816.F32.BF16 R116, R40, R52.reuse, R116 ;  /* 0x000000342874723c */ /* 0x082fe80000041874 */
[----:B------:R-:W1:Y:S04]  /*1dd00*/  MUFU.EX2 R77, R77 ;  /* 0x0000004d004d7308 */ /* 0x000e680000000800 */
[C---:B------:R-:W-:Y:S06]  /*1dd10*/  HMMA.16816.F32.BF16 R120, R44.reuse, R52, R120 ;  /* 0x000000342c78723c */ /* 0x040fec0000041878 */
[----:B------:R-:W-:Y:S02]  /*1dd20*/  MUFU.EX2 R78, R78 ;  /* 0x0000004e004e7308 */ /* 0x000fe40000000800 */
[-C--:B------:R-:W-:Y:S07]  /*1dd30*/  HMMA.16816.F32.BF16 R124, R44, R54.reuse, R124 ;  /* 0x000000362c7c723c */ /* 0x080fee000004187c */
[----:B---3--:R-:W-:Y:S01]  /*1dd40*/  F2FP.BF16.PACK_AB R44, R73, R72 ;  /* 0x00000048492c723e */ /* 0x008fe200000010ff */
[----:B------:R-:W-:Y:S01]  /*1dd50*/  HMMA.16816.F32.BF16 R36, R40, R54, R36 ;  /* 0x000000362824723c */ /* 0x000fe20000041824 */
[----:B------:R-:W3:Y:S01]  /*1dd60*/  MUFU.EX2 R79, R79 ;  /* 0x0000004f004f7308 */ /* 0x000ee20000000800 */
[----:B------:R-:W5:Y:S02]  /*1dd70*/  LDSM.16.MT88.4 R52, [R220+0x2100] ;  /* 0x00210000dc34783b */ /* 0x000f640000004200 */
[----:B----4-:R-:W-:Y:S02]  /*1dd80*/  F2FP.BF16.PACK_AB R45, R75, R74 ;  /* 0x0000004a4b2d723e */ /* 0x010fe400000010ff */
[----:B-1----:R-:W-:Y:S02]  /*1dd90*/  F2FP.BF16.PACK_AB R46, R77, R76 ;  /* 0x0000004c4d2e723e */ /* 0x002fe400000010ff */
[----:B------:R-:W-:Y:S03]  /*1dda0*/  F2FP.BF16.PACK_AB R40, R69, R68 ;  /* 0x000000444528723e */ /* 0x000fe600000010ff */
[----:B------:R-:W-:Y:S01]  /*1ddb0*/  MUFU.EX2 R84, R84 ;  /* 0x0000005400547308 */ /* 0x000fe20000000800 */
[----:B------:R-:W-:Y:S02]  /*1ddc0*/  F2FP.BF16.PACK_AB R41, R71, R70 ;  /* 0x000000464729723e */ /* 0x000fe400000010ff */
[----:B------:R-:W-:Y:S02]  /*1ddd0*/  F2FP.BF16.PACK_AB R42, R81, R80 ;  /* 0x00000050512a723e */ /* 0x000fe400000010ff */
[----:B------:R-:W-:Y:S05]  /*1dde0*/  F2FP.BF16.PACK_AB R43, R83, R82 ;  /* 0x00000052532b723e */ /* 0x000fea00000010ff */
[----:B------:R-:W1:Y:S02]  /*1ddf0*/  MUFU.EX2 R85, R85 ;  /* 0x0000005500557308 */ /* 0x000e640000000800 */
[-C--:B--2---:R-:W-:Y:S03]  /*1de00*/  HMMA.16816.F32.BF16 R4, R40, R48.reuse, R4 ;  /* 0x000000302804723c */ /* 0x084fe60000041804 */
[----:B---3--:R-:W-:Y:S05]  /*1de10*/  F2FP.BF16.PACK_AB R47, R79, R78 ;  /* 0x0000004e4f2f723e */ /* 0x008fea00000010ff */
[----:B------:R-:W-:Y:S02]  /*1de20*/  MUFU.EX2 R86, R86 ;  /* 0x0000005600567308 */ /* 0x000fe40000000800 */
[C---:B------:R-:W-:Y:S08]  /*1de30*/  HMMA.16816.F32.BF16 R8, R44.reuse, R48, R8 ;  /* 0x000000302c08723c */ /* 0x040ff00000041808 */
[-C--:B------:R-:W-:Y:S01]  /*1de40*/  HMMA.16816.F32.BF16 R12, R44, R50.reuse, R12 ;  /* 0x000000322c0c723c */ /* 0x080fe2000004180c */
[----:B------:R-:W2:Y:S03]  /*1de50*/  MUFU.EX2 R87, R87 ;  /* 0x0000005700577308 */ /* 0x000ea60000000800 */
[----:B-1----:R-:W-:Y:S04]  /*1de60*/  F2FP.BF16.PACK_AB R168, R85, R84 ;  /* 0x0000005455a8723e */ /* 0x002fe800000010ff */
[C---:B------:R-:W-:Y:S01]  /*1de70*/  HMMA.16816.F32.BF16 R16, R40.reuse, R50, R16 ;  /* 0x000000322810723c */ /* 0x040fe20000041810 */
[----:B------:R-:W1:Y:S02]  /*1de80*/  LDSM.16.MT88.4 R48, [R219+0x2100] ;  /* 0x00210000db30783b */ /* 0x000e640000004200 */
[----:B------:R-:W3:Y:S05]  /*1de90*/  MUFU.EX2 R96, R96 ;  /* 0x0000006000607308 */ /* 0x000eea0000000800 */
[-C--:B-----5:R-:W-:Y:S05]  /*1dea0*/  HMMA.16816.F32.BF16 R20, R40, R52.reuse, R20 ;  /* 0x000000342814723c */ /* 0x0a0fea0000041814 */
[----:B------:R-:W4:Y:S03]  /*1deb0*/  MUFU.EX2 R98, R98 ;  /* 0x0000006200627308 */ /* 0x000f260000000800 */
[C---:B------:R-:W-:Y:S04]  /*1dec0*/  HMMA.16816.F32.BF16 R32, R44.reuse, R52, R32 ;  /* 0x000000342c20723c */ /* 0x040fe80000041820 */
[----:B--2---:R-:W-:Y:S03]  /*1ded0*/  F2FP.BF16.PACK_AB R169, R87, R86 ;  /* 0x0000005657a9723e */ /* 0x004fe600000010ff */
[----:B------:R-:W-:Y:S01]  /*1dee0*/  MUFU.EX2 R92, R92 ;  /* 0x0000005c005c7308 */ /* 0x000fe20000000800 */
[-C--:B------:R-:W-:Y:S04]  /*1def0*/  HMMA.16816.F32.BF16 R24, R44, R54.reuse, R24 ;  /* 0x000000362c18723c */ /* 0x080fe80000041818 */
[----:B---3--:R-:W-:Y:S04]  /*1df00*/  F2FP.BF16.PACK_AB R170, R97, R96 ;  /* 0x0000006061aa723e */ /* 0x008fe800000010ff */
[C---:B------:R-:W-:Y:S01]  /*1df10*/  HMMA.16816.F32.BF16 R100, R40.reuse, R54, R100 ;  /* 0x000000362864723c */ /* 0x040fe20000041864 */
[----:B------:R-:W2:Y:S01]  /*1df20*/  LDSM.16.MT88.4 R52, [R220+0x2900] ;  /* 0x00290000dc34783b */ /* 0x000ea20000004200 */
[----:B------:R-:W-:Y:S02]  /*1df30*/  MUFU.EX2 R94, R94 ;  /* 0x0000005e005e7308 */ /* 0x000fe40000000800 */
[----:B----4-:R-:W-:Y:S04]  /*1df40*/  F2FP.BF16.PACK_AB R171, R99, R98 ;  /* 0x0000006263ab723e */ /* 0x010fe800000010ff */
[-C--:B------:R-:W-:Y:S04]  /*1df50*/  HMMA.16816.F32.BF16 R104, R40, R56.reuse, R104 ;  /* 0x000000382868723c */ /* 0x080fe80000041868 */
[----:B------:R-:W-:Y:S04]  /*1df60*/  MUFU.EX2 R88, R88 ;  /* 0x0000005800587308 */ /* 0x000fe80000000800 */
[C---:B------:R-:W-:Y:S06]  /*1df70*/  HMMA.16816.F32.BF16 R108, R44.reuse, R56, R108 ;  /* 0x000000382c6c723c */ /* 0x040fec000004186c */
[----:B------:R3:W-:Y:S02]  /*1df80*/  MUFU.EX2 R56, R2 ;  /* 0x0000000200387308 */ /* 0x0007e40000000800 */
[-C--:B------:R-:W-:Y:S08]  /*1df90*/  HMMA.16816.F32.BF16 R28, R44, R58.reuse, R28 ;  /* 0x0000003a2c1c723c */ /* 0x080ff0000004181c */
[C---:B------:R-:W-:Y:S01]  /*1dfa0*/  HMMA.16816.F32.BF16 R112, R40.reuse, R58, R112 ;  /* 0x0000003a2870723c */ /* 0x040fe20000041870 */
[----:B------:R-:W4:Y:S07]  /*1dfb0*/  MUFU.EX2 R89, R89 ;  /* 0x0000005900597308 */ /* 0x000f2e0000000800 */
[-C--:B-1----:R-:W-:Y:S03]  /*1dfc0*/  HMMA.16816.F32.BF16 R116, R40, R48.reuse, R116 ;  /* 0x000000302874723c */ /* 0x082fe60000041874 */
[----:B------:R-:W-:Y:S01]  /*1dfd0*/  MUFU.EX2 R90, R90 ;  /* 0x0000005a005a7308 */ /* 0x000fe20000000800 */
[----:B---3--:R-:W-:Y:S01]  /*1dfe0*/  FADD.FTZ R2, R213, R131 ;  /* 0x00000083d5027221 */ /* 0x008fe20000010000 */
[----:B------:R-:W-:Y:S03]  /*1dff0*/  MOV R131, R129 ;  /* 0x0000008100837202 */ /* 0x000fe60000000f00 */
[C---:B------:R-:W-:Y:S04]  /*1e000*/  HMMA.16816.F32.BF16 R120, R44.reuse, R48, R120 ;  /* 0x000000302c78723c */ /* 0x040fe80000041878 */
[----:B------:R-:W-:Y:S01]  /*1e010*/  FADD.FTZ R2, R214, R2 ;  /* 0x00000002d6027221 */ /* 0x000fe20000010000 */
[----:B------:R-:W1:Y:S03]  /*1e020*/  MUFU.EX2 R91, R91 ;  /* 0x0000005b005b7308 */ /* 0x000e660000000800 */
[----:B------:R-:W-:Y:S01]  /*1e030*/  FADD.FTZ R2, R238, R2 ;  /* 0x00000002ee027221 */ /* 0x000fe20000010000 */
[-C--:B------:R-:W-:Y:S03]  /*1e040*/  HMMA.16816.F32.BF16 R124, R44, R50.reuse, R124 ;  /* 0x000000322c7c723c */ /* 0x080fe6000004187c */
[----:B------:R-:W-:Y:S05]  /*1e050*/  FADD.FTZ R2, R199, R2 ;  /* 0x00000002c7027221 */ /* 0x000fea0000010000 */
[----:B------:R-:W-:Y:S07]  /*1e060*/  HMMA.16816.F32.BF16 R36, R40, R50, R36 ;  /* 0x000000322824723c */ /* 0x000fee0000041824 */
[----:B----4-:R-:W-:Y:S01]  /*1e070*/  F2FP.BF16.PACK_AB R40, R89, R88 ;  /* 0x000000585928723e */ /* 0x010fe200000010ff */
[-C--:B------:R-:W-:Y:S01]  /*1e080*/  HMMA.16816.F32.BF16 R136, R168, R148.reuse, R4 ;  /* 0x00000094a888723c */ /* 0x080fe20000041804 */
[----:B------:R-:W3:Y:S04]  /*1e090*/  LDSM.16.MT88.4 R4, [R218+0x2900] ;  /* 0x00290000da04783b */ /* 0x000ee80000004200 */
[----:B-1----:R-:W-:Y:S02]  /*1e0a0*/  F2FP.BF16.PACK_AB R41, R91, R90 ;  /* 0x0000005a5b29723e */ /* 0x002fe400000010ff */
[----:B------:R-:W-:Y:S02]  /*1e0b0*/  F2FP.BF16.PACK_AB R42, R93, R92 ;  /* 0x0000005c5d2a723e */ /* 0x000fe400000010ff */
[----:B------:R-:W-:Y:S07]  /*1e0c0*/  F2FP.BF16.PACK_AB R43, R56, R94 ;  /* 0x0000005e382b723e */ /* 0x000fee00000010ff */
        /* <DEDUP_REMOVED lines=25> */
[----:B------:R-:W1:Y:S01]  /*1e260*/  LDSM.16.MT88.4 R8, [R219+0x2900] ;  /* 0x00290000db08783b */ /* 0x000e620000004200 */
[----:B------:R-:W-:Y:S01]  /*1e270*/  FADD.FTZ R13, R195, R0 ;  /* 0x00000000c30d7221 */ /* 0x000fe20000010000 */
[-C--:B---3--:R-:W-:Y:S03]  /*1e280*/  HMMA.16816.F32.BF16 R104, R168, R4.reuse, R104 ;  /* 0x00000004a868723c */ /* 0x088fe60000041868 */
        /* <DEDUP_REMOVED lines=29> */
[-C--:B-1----:R-:W-:Y:S03]  /*1e460*/  HMMA.16816.F32.BF16 R116, R168, R8.reuse, R116 ;  /* 0x00000008a874723c */ /* 0x082fe60000041874 */
[----:B------:R-:W-:Y:S01]  /*1e470*/  FADD.FTZ R12, R134, R2 ;  /* 0x00000002860c7221 */ /* 0x000fe20000010000 */
[----:B------:R-:W-:Y:S01]  /*1e480*/  MOV R134, R128 ;  /* 0x0000008000867202 */ /* 0x000fe20000000f00 */
        /* <DEDUP_REMOVED lines=36> */
[----:B------:R-:W-:Y:S01]  /*1e6d0*/  STL [R1+0x4], R5 ;  /* 0x0000040501007387 */ /* 0x000fe20000100800 */
[----:B------:R-:W-:Y:S02]  /*1e6e0*/  FADD.FTZ R4, R99, R4 ;  /* 0x0000000463047221 */ /* 0x000fe40000010000 */
[----:B------:R-:W-:Y:S02]  /*1e6f0*/  FADD.FTZ R0, R91, R6 ;  /* 0x000000065b007221 */ /* 0x000fe40000010000 */
[----:B------:R-:W-:Y:S01]  /*1e700*/  FADD.FTZ R2, R93, R2 ;  /* 0x000000025d027221 */ /* 0x000fe20000010000 */
[----:B------:R-:W-:Y:S01]  /*1e710*/  STL [R1+0x8], R4 ;  /* 0x0000080401007387 */ /* 0x000fe20000100800 */
[----:B------:R-:W-:Y:S03]  /*1e720*/  FADD.FTZ R0, R94, R0 ;  /* 0x000000005e007221 */ /* 0x000fe60000010000 */
[----:B------:R-:W-:Y:S01]  /*1e730*/  STL [R1+0xc], R2 ;  /* 0x00000c0201007387 */ /* 0x000fe20000100800 */
[----:B------:R-:W-:Y:S05]  /*1e740*/  FADD.FTZ R0, R56, R0 ;  /* 0x0000000038007221 */ /* 0x000fea0000010000 */
[----:B------:R1:W-:Y:S02]  /*1e750*/  STL [R1+0x10], R0 ;  /* 0x0000100001007387 */ /* 0x0003e40000100800 */
[----:B-1----:R-:W-:Y:S01]  /*1e760*/  MOV R0, R130 ;  /* 0x0000008200007202 */ /* 0x002fe20000000f00 */
[----:B------:R-:W-:-:S05]  /*1e770*/  @P0 BRA `(.L_x_480) ;  /* 0xffffc72000000947 */ /* 0x000fca000383ffff */
.L_x_477:
        /* <DEDUP_REMOVED lines=9> */
.L_x_499:
[----:B------:R-:W-:Y:S04]  /*1e810*/  DEPBAR.LE SB0, 0x0 ;  /* 0x000080000000791a */ /* 0x000fe80000000000 */
[----:B------:R-:W-:Y:S01]  /*1e820*/  BAR.SYNC.DEFER_BLOCKING 0x0 ;  /* 0x0000000000007b1d */ /* 0x000fe20000010000 */
[----:B-1----:R-:W-:Y:S01]  /*1e830*/  IMAD.WIDE.U32 R2, R236, c[0x0][0x208], RZ ;  /* 0x00008200ec027a25 */ /* 0x002fe200078e00ff */
[----:B------:R-:W-:Y:S01]  /*1e840*/  SHF.R.S32.HI R0, RZ, 0x1f, R236 ;  /* 0x0000001fff007819 */ /* 0x000fe200000114ec */
[----:B------:R-:W-:Y:S04]  /*1e850*/  UISETP.GT.AND UP0, UPT, UR19, UR18, UPT ;  /* 0x000000121300728c */ /* 0x000fe8000bf04270 */
[----:B------:R-:W-:Y:S04]  /*1e860*/  IMAD R0, R0, c[0x0][0x208], RZ ;  /* 0x0000820000007a24 */ /* 0x000fe800078e02ff */
[----:B------:R-:W-:Y:S04]  /*1e870*/  IMAD R0, R236, c[0x0][0x20c], R0 ;  /* 0x00008300ec007a24 */ /* 0x000fe800078e0200 */
[----:B------:R-:W-:Y:S01]  /*1e880*/  IMAD.IADD R3, R3, 0x1, R0 ;  /* 0x0000000103037824 */ /* 0x000fe200078e0200 */
[----:B------:R-:W-:Y:S03]  /*1e890*/  SHF.R.S32.HI R0, RZ, 0x1f, R235 ;  /* 0x0000001fff007819 */ /* 0x000fe600000114eb */
[C---:B------:R-:W-:Y:S04]  /*1e8a0*/  IMAD.WIDE.U32 R2, R235.reuse, c[0x0][0x218], R2 ;  /* 0x00008600eb027a25 */ /* 0x040fe800078e0002 */
[----:B------:R-:W-:Y:S01]  /*1e8b0*/  IMAD R0, R0, c[0x0][0x218], RZ ;  /* 0x0000860000007a24 */ /* 0x000fe200078e02ff */
[----:B-----5:R-:W-:Y:S01]  /*1e8c0*/  LDSM.16.M88.4 R96, [R223+0x6100] ;  /* 0x00610000df60783b */ /* 0x020fe20000000200 */
        /* <DEDUP_REMOVED lines=8> */
[----:B------:R-:W4:Y:S06]  /*1e950*/  LDSM.16.M88.4 R48, [R216+0x4100] ;  /* 0x00410000d830783b */ /* 0x000f2c0000000200 */
        /* <DEDUP_REMOVED lines=11> */
[----:B------:R-:W-:Y:S05]  /*1ea10*/  LDSM.16.M88.4 R192, [R228] ;  /* 0x00000000e4c0783b */ /* 0x000fea0000000200 */
[-C--:B---3--:R-:W-:Y:S01]  /*1ea20*/  HMMA.16816.F32.BF16 R20, R96, R32.reuse, RZ ;  /* 0x000000206014723c */ /* 0x088fe200000418ff */
[----:B------:R-:W-:Y:S06]  /*1ea30*/  SHFL.IDX PT, R201, R0, 0x5, 0x181f ;  /* 0x00b81f0000c97f89 */ /* 0x000fec00000e0000 */
[----:B------:R-:W-:Y:S01]  /*1ea40*/  SHFL.IDX PT, R202, R2, 0x3, 0x181f ;  /* 0x00781f0002ca7f89 */ /* 0x000fe200000e0000 */
[C---:B------:R-:W-:Y:S05]  /*1ea50*/  HMMA.16816.F32.BF16 R24, R92.reuse, R32, RZ ;  /* 0x000000205c18723c */ /* 0x040fea00000418ff */
[----:B------:R-:W-:Y:S03]  /*1ea60*/  SHFL.IDX PT, R200, R2, 0x4, 0x181f ;  /* 0x00981f0002c87f89 */ /* 0x000fe600000e0000 */
[-C--:B------:R-:W-:Y:S03]  /*1ea70*/  HMMA.16816.F32.BF16 R28, R92, R34.reuse, RZ ;  /* 0x000000225c1c723c */ /* 0x080fe600000418ff */
[----:B------:R-:W1:Y:S05]  /*1ea80*/  SHFL.IDX PT, R128, R0, RZ, 0x181f ;  /* 0x00181fff00807589 */ /* 0x000e6a00000e0000 */
[C---:B------:R-:W-:Y:S01]  /*1ea90*/  HMMA.16816.F32.BF16 R32, R96.reuse, R34, RZ ;  /* 0x000000226020723c */ /* 0x040fe200000418ff */
[----:B------:R-:W2:Y:S06]  /*1eaa0*/  SHFL.IDX PT, R129, R2, RZ, 0x181f ;  /* 0x00181fff02817589 */ /* 0x000eac00000e0000 */
[----:B------:R-:W-:Y:S01]  /*1eab0*/  SHFL.IDX PT, R3, R0, 0x1, 0x181f ;  /* 0x00381f0000037f89 */ /* 0x000fe200000e0000 */
[-C--:B----4-:R-:W-:Y:S05]  /*1eac0*/  HMMA.16816.F32.BF16 R36, R96, R48.reuse, RZ ;  /* 0x000000306024723c */ /* 0x090fea00000418ff */
[----:B------:R-:W-:Y:S03]  /*1ead0*/  SHFL.IDX PT, R130, R2, 0x1, 0x181f ;  /* 0x00381f0002827f89 */ /* 0x000fe600000e0000 */
[C---:B------:R-:W-:Y:S03]  /*1eae0*/  HMMA.16816.F32.BF16 R40, R92.reuse, R48, RZ ;  /* 0x000000305c28723c */ /* 0x040fe600000418ff */
[----:B------:R-:W-:Y:S01]  /*1eaf0*/  SHFL.IDX PT, R196, R0, 0x2, 0x181f ;  /* 0x00581f0000c47f89 */ /* 0x000fe200000e0000 */
[-C--:B-1----:R-:W-:Y:S04]  /*1eb00*/  IADD3 R128, P1, R128, R234.reuse, RZ ;  /* 0x000000ea80807210 */ /* 0x082fe80007f3e0ff */
[-C--:B------:R-:W-:Y:S01]  /*1eb10*/  HMMA.16816.F32.BF16 R44, R92, R50.reuse, RZ ;  /* 0x000000325c2c723c */ /* 0x080fe200000418ff */
[--C-:B--2---:R-:W-:Y:S01]  /*1eb20*/  IMAD.X R129, R129, 0x1, R233.reuse, P1 ;  /* 0x0000000181817824 */ /* 0x104fe200008e06e9 */
[----:B------:R-:W1:Y:S06]  /*1eb30*/  SHFL.IDX PT, R198, R0, 0x3, 0x181f ;  /* 0x00781f0000c67f89 */ /* 0x000e6c00000e0000 */
[C---:B------:R-:W-:Y:S01]  /*1eb40*/  HMMA.16816.F32.BF16 R48, R96.reuse, R50, RZ ;  /* 0x000000326030723c */ /* 0x040fe200000418ff */
[----:B------:R-:W2:Y:S06]  /*1eb50*/  SHFL.IDX PT, R135, R2, 0x2, 0x181f ;  /* 0x00581f0002877f89 */ /* 0x000eac00000e0000 */
[----:B------:R-:W-:Y:S01]  /*1eb60*/  SHFL.IDX PT, R199, R0, 0x4, 0x181f ;  /* 0x00981f0000c77f89 */ /* 0x000fe200000e0000 */
[-C--:B------:R-:W-:Y:S05]  /*1eb70*/  HMMA.16816.F32.BF16 R52, R96, R64.reuse, RZ ;  /* 0x000000406034723c */ /* 0x080fea00000418ff */
[----:B------:R3:W-:Y:S03]  /*1eb80*/  SHFL.IDX PT, R0, R2, 0x5, 0x181f ;  /* 0x00b81f0002007f89 */ /* 0x0007e600000e0000 */
[C---:B------:R-:W-:Y:S04]  /*1eb90*/  HMMA.16816.F32.BF16 R56, R92.reuse, R64, RZ ;  /* 0x000000405c38723c */ /* 0x040fe800000418ff */
[-C--:B-1----:R-:W-:Y:S04]  /*1eba0*/  IADD3 R198, P2, R198, R234.reuse, RZ ;  /* 0x000000eac6c67210 */ /* 0x082fe80007f5e0ff */
[-C--:B------:R-:W-:Y:S08]  /*1ebb0*/  HMMA.16816.F32.BF16 R60, R92, R66.reuse, RZ ;  /* 0x000000425c3c723c */ /* 0x080ff000000418ff */
[C---:B------:R-:W-:Y:S04]  /*1ebc0*/  HMMA.16816.F32.BF16 R64, R96.reuse, R66, RZ ;  /* 0x000000426040723c */ /* 0x040fe800000418ff */
[-C--:B---3--:R-:W-:Y:S04]  /*1ebd0*/  IADD3 R2, P0, R3, R234.reuse, RZ ;  /* 0x000000ea03027210 */ /* 0x088fe80007f1e0ff */
[-C--:B------:R-:W-:Y:S01]  /*1ebe0*/  HMMA.16816.F32.BF16 R68, R96, R80.reuse, RZ ;  /* 0x000000506044723c */ /* 0x080fe200000418ff */
[--C-:B------:R-:W-:Y:S03]  /*1ebf0*/  IMAD.X R3, R130, 0x1, R233.reuse, P0 ;  /* 0x0000000182037824 */ /* 0x100fe600000e06e9 */
[-C--:B------:R-:W-:Y:S04]  /*1ec00*/  IADD3 R196, P0, R196, R234.reuse, RZ ;  /* 0x000000eac4c47210 */ /* 0x080fe80007f1e0ff */
[C---:B------:R-:W-:Y:S04]  /*1ec10*/  HMMA.16816.F32.BF16 R72, R92.reuse, R80, RZ ;  /* 0x000000505c48723c */ /* 0x040fe800000418ff */
[--C-:B--2---:R-:W-:Y:S04]  /*1ec20*/  IMAD.X R197, R135, 0x1, R233.reuse, P0 ;  /* 0x0000000187c57824 */ /* 0x104fe800000e06e9 */
        /* <DEDUP_REMOVED lines=23> */
[C---:B------:R-:W-:Y:S03]  /*1eda0*/  HMMA.16816.F32.BF16 R40, R184.reuse, R172, R40 ;  /* 0x000000acb828723c */ /* 0x040fe60000041828 */
[----:B------:R3:W-:Y:S05]  /*1edb0*/  LDGSTS.E.BYPASS.LTC128B.128 [R243+0x1000], [R196.64], !P6 ;  /* 0x01000000c4f37fae */ /* 0x0007ea000f101d4e */
[-C--:B------:R-:W-:Y:S08]  /*1edc0*/  HMMA.16816.F32.BF16 R44, R184, R174.reuse, R44 ;  /* 0x000000aeb82c723c */ /* 0x080ff0000004182c */
[C---:B------:R-:W-:Y:S04]  /*1edd0*/  HMMA.16816.F32.BF16 R48, R176.reuse, R174, R48 ;  /* 0x000000aeb030723c */ /* 0x040fe80000041830 */
[-C--:B----4-:R-:W-:Y:S01]  /*1ede0*/  IADD3 R128, P1, R199, R234.reuse, RZ ;  /* 0x000000eac7807210 */ /* 0x090fe20007f3e0ff */
[--C-:B------:R-:W-:Y:S03]  /*1edf0*/  IMAD.X R199, R202, 0x1, R233.reuse, P2 ;  /* 0x00000001cac77824 */ /* 0x100fe600010e06e9 */
[-C--:B--2---:R-:W-:Y:S02]  /*1ee00*/  HMMA.16816.F32.BF16 R52, R176, R180.reuse, R52 ;  /* 0x000000b4b034723c */ /* 0x084fe40000041834 */
[----:B------:R2:W-:Y:S02]  /*1ee10*/  LDGSTS.E.BYPASS.LTC128B.128 [R243+0x1800], [R198.64], !P6 ;  /* 0x01800000c6f37fae */ /* 0x0005e4000f101d4e */
[--C-:B------:R-:W-:Y:S01]  /*1ee20*/  IMAD.X R129, R200, 0x1, R233.reuse, P1 ;  /* 0x00000001c8817824 */ /* 0x100fe200008e06e9 */
[----:B-1----:R-:W-:Y:S03]  /*1ee30*/  IADD3 R2, P0, R201, R234, RZ ;  /* 0x000000eac9027210 */ /* 0x002fe60007f1e0ff */
[C---:B------:R-:W-:Y:S01]  /*1ee40*/  HMMA.16816.F32.BF16 R56, R184.reuse, R180, R56 ;  /* 0x000000b4b838723c */ /* 0x040fe20000041838 */
[----:B------:R1:W-:Y:S03]  /*1ee50*/  LDGSTS.E.BYPASS.LTC128B.128 [R243+0x2000], [R128.64], !P6 ;  /* 0x0200000080f37fae */ /* 0x0003e6000f101d4e */
[----:B------:R-:W-:Y:S01]  /*1ee60*/  IMAD.X R3, R0, 0x1, R233, P0 ;  /* 0x0000000100037824 */ /* 0x000fe200000e06e9 */
[----:B------:R-:W-:Y:S03]  /*1ee70*/  PLOP3.LUT P0, PT, PT, PT, UP0, 0x80, 0x0 ;  /* 0x000000000000781c */ /* 0x000fe60003f0f008 */
[-C--:B------:R-:W-:Y:S01]  /*1ee80*/  HMMA.16816.F32.BF16 R60, R184, R182.reuse, R60 ;  /* 0x000000b6b83c723c */ /* 0x080fe2000004183c */
[----:B------:R1:W-:Y:S06]  /*1ee90*/  LDGSTS.E.BYPASS.LTC128B.128 [R243+0x2800], [R2.64], !P6 ;  /* 0x0280000002f37fae */ /* 0x0003ec000f101d4e */
[----:B------:R-:W-:Y:S01]  /*1eea0*/  LDSM.16.M88.4 R172, [R222+0x3100] ;  /* 0x00310000deac783b */ /* 0x000fe20000000200 */
[C---:B------:R-:W-:Y:S05]  /*1eeb0*/  HMMA.16816.F32.BF16 R64, R176.reuse, R182, R64 ;  /* 0x000000b6b040723c */ /* 0x040fea0000041840 */
[----:B------:R-:W0:Y:S03]  /*1eec0*/  LDGDEPBAR ;  /* 0x00000000000079af */ /* 0x000e260000000000 */
[-C--:B---3--:R-:W-:Y:S03]  /*1eed0*/  HMMA.16816.F32.BF16 R68, R176, R188.reuse, R68 ;  /* 0x000000bcb044723c */ /* 0x088fe60000041844 */
[----:B--2---:R-:W2:Y:S05]  /*1eee0*/  LDSM.16.M88.4 R196, [R224+0x6100] ;  /* 0x00610000e0c4783b */ /* 0x004eaa0000000200 */
[C---:B------:R-:W-:Y:S01]  /*1eef0*/  HMMA.16816.F32.BF16 R72, R184.reuse, R188, R72 ;  /* 0x000000bcb848723c */ /* 0x040fe20000041848 */
[----:B------:R-:W3:Y:S06]  /*1ef00*/  LDSM.16.M88.4 R200, [R224+0x8100] ;  /* 0x00810000e0c8783b */ /* 0x000eec0000000200 */
[----:B------:R-:W4:Y:S01]  /*1ef10*/  LDSM.16.M88.4 R204, [R222+0x3900] ;  /* 0x00390000decc783b */ /* 0x000f220000000200 */
[-C--:B------:R-:W-:Y:S05]  /*1ef20*/  HMMA.16816.F32.BF16 R76, R184, R190.reuse, R76 ;  /* 0x000000beb84c723c */ /* 0x080fea000004184c */
[----:B------:R-:W1:Y:S03]  /*1ef30*/  LDSM.16.M88.4 R208, [R222+0x4100] ;  /* 0x00410000ded0783b */ /* 0x000e660000000200 */
[C---:B------:R-:W-:Y:S03]  /*1ef40*/  HMMA.16816.F32.BF16 R80, R176.reuse, R190, R80 ;  /* 0x000000beb050723c */ /* 0x040fe60000041850 */
[----:B------:R-:W1:Y:S05]  /*1ef50*/  LDSM.16.M88.4 R212, [R222+0x4900] ;  /* 0x00490000ded4783b */ /* 0x000e6a0000000200 */
[-C--:B------:R-:W-:Y:S01]  /*1ef60*/  HMMA.16816.F32.BF16 R84, R176, R192.reuse, R84 ;  /* 0x000000c0b054723c */ /* 0x080fe20000041854 */
[----:B------:R-:W-:Y:S06]  /*1ef70*/  LDSM.16.M88.4 R180, [R225+0x6100] ;  /* 0x00610000e1b4783b */ /* 0x000fec0000000200 */
[----:B------:R-:W-:Y:S01]  /*1ef80*/  LDSM.16.M88.4 R188, [R225+0x8100] ;  /* 0x00810000e1bc783b */ /* 0x000fe20000000200 */
[C---:B------:R-:W-:Y:S08]  /*1ef90*/  HMMA.16816.F32.BF16 R88, R184.reuse, R192, R88 ;  /* 0x000000c0b858723c */ /* 0x040ff00000041858 */
[-C--:B------:R-:W-:Y:S01]  /*1efa0*/  HMMA.16816.F32.BF16 R92, R184, R194.reuse, R92 ;  /* 0x000000c2b85c723c */ /* 0x080fe2000004185c */
[----:B------:R-:W-:Y:S07]  /*1efb0*/  LDSM.16.M88.4 R184, [R221] ;  /* 0x00000000ddb8783b */ /* 0x000fee0000000200 */
        /* <DEDUP_REMOVED lines=12> */
[----:B------:R-:W3:Y:S07]  /*1f080*/  LDSM.16.M88.4 R204, [R221+0x1000] ;  /* 0x00100000ddcc783b */ /* 0x000eee0000000200 */
[-C--:B-1----:R-:W-:Y:S08]  /*1f090*/  HMMA.16816.F32.BF16 R36, R196, R208.reuse, R36 ;  /* 0x000000d0c424723c */ /* 0x082ff00000041824 */
        /* <DEDUP_REMOVED lines=13> */
[----:B------:R-:W1:Y:S01]  /*1f170*/  LDSM.16.M88.4 R176, [R221+0x2800] ;  /* 0x00280000ddb0783b */ /* 0x000e620000000200 */
[----:B------:R-:W-:Y:S05]  /*1f180*/  DEPBAR.LE SB0, 0x0 ;  /* 0x000080000000791a */ /* 0x000fea0000000000 */
[----:B------:R-:W-:Y:S01]  /*1f190*/  BAR.SYNC.DEFER_BLOCKING 0x0 ;  /* 0x0000000000007b1d */ /* 0x000fe20000010000 */
[-C--:B--2---:R-:W-:Y:S08]  /*1f1a0*/  HMMA.16816.F32.BF16 R84, R196, R172.reuse, R84 ;  /* 0x000000acc454723c */ /* 0x084ff00000041854 */
        /* <DEDUP_REMOVED lines=15> */
[-C--:B-1----:R-:W-:Y:S08]  /*1f2a0*/  HMMA.16816.F32.BF16 R52, R180, R208.reuse, R52 ;  /* 0x000000d0b434723c */ /* 0x082ff00000041834 */
[C---:B------:R-:W-:Y:S08]  /*1f2b0*/  HMMA.16816.F32.BF16 R56, R188.reuse, R208, R56 ;  /* 0x000000d0bc38723c */ /* 0x040ff00000041838 */
[-C--:B------:R-:W-:Y:S08]  /*1f2c0*/  HMMA.16816.F32.BF16 R60, R188, R210.reuse, R60 ;  /* 0x000000d2bc3c723c */ /* 0x080ff0000004183c */
[C---:B------:R-:W-:Y:S08]  /*1f2d0*/  HMMA.16816.F32.BF16 R64, R180.reuse, R210, R64 ;  /* 0x000000d2b440723c */ /* 0x040ff00000041840 */
[-C--:B----4-:R-:W-:Y:S08]  /*1f2e0*/  HMMA.16816.F32.BF16 R68, R180, R212.reuse, R68 ;  /* 0x000000d4b444723c */ /* 0x090ff00000041844 */
[C---:B------:R-:W-:Y:S08]  /*1f2f0*/  HMMA.16816.F32.BF16 R72, R188.reuse, R212, R72 ;  /* 0x000000d4bc48723c */ /* 0x040ff00000041848 */
[-C--:B------:R-:W-:Y:S08]  /*1f300*/  HMMA.16816.F32.BF16 R76, R188, R214.reuse, R76 ;  /* 0x000000d6bc4c723c */ /* 0x080ff0000004184c */
[C---:B------:R-:W-:Y:S08]  /*1f310*/  HMMA.16816.F32.BF16 R80, R180.reuse, R214, R80 ;  /* 0x000000d6b450723c */ /* 0x040ff00000041850 */
[-C--:B------:R-:W-:Y:S08]  /*1f320*/  HMMA.16816.F32.BF16 R84, R180, R176.reuse, R84 ;  /* 0x000000b0b454723c */ /* 0x080ff00000041854 */
        /* <DEDUP_REMOVED lines=67> */
.L_x_482:
        /* <DEDUP_REMOVED lines=8> */
[----:B------:R-:W-:Y:S02]  /*1f7e0*/  PLOP3.LUT P0, PT, PT, PT, UP1, 0x80, 0x0 ;  /* 0x000000000000781c */ /* 0x000fe40003f0f018 */
[C---:B---3--:R-:W-:Y:S09]  /*1f7f0*/  IADD3 R173, -R2.reuse, UR35, RZ ;  /* 0x0000002302ad7c10 */ /* 0x048ff2000fffe1ff */
[----:B--2---:R-:W-:Y:S04]  /*1f800*/  @P1 IMAD.HI.U32 R0, R3, c[0x0][0x2c8], RZ ;  /* 0x0000b20003001a27 */ /* 0x004fe800078e00ff */
[----:B------:R-:W-:Y:S01]  /*1f810*/  IMAD.MOV.U32 R130, RZ, RZ, R3 ;  /* 0x000000ffff827224 */ /* 0x000fe200078e0003 */
[----:B------:R-:W-:Y:S01]  /*1f820*/  @P0 SHF.R.U32.HI R130, RZ, c[0x0][0x2cc], R0 ;  /* 0x0000b300ff820a19 */ /* 0x000fe20000011600 */
[----:B------:R-:W-:Y:S01]  /*1f830*/  IMAD.U32 R0, RZ, RZ, UR35 ;  /* 0x00000023ff007e24 */ /* 0x000fe2000f8e00ff */
[----:B------:R-:W-:Y:S03]  /*1f840*/  PLOP3.LUT P0, PT, PT, PT, UP0, 0x40, 0x0 ;  /* 0x000000000000781c */ /* 0x000fe60003f0e808 */
[----:B------:R-:W1:Y:S01]  /*1f850*/  SHFL.IDX PT, R3, R130, RZ, 0x1c1f ;  /* 0x001c1fff82037589 */ /* 0x000e6200000e0000 */
[----:B------:R-:W-:Y:S04]  /*1f860*/  IADD3 R0, -R2, 0x1, R0 ;  /* 0x0000000102007810 */ /* 0x000fe80007ffe100 */
        /* <DEDUP_REMOVED lines=20> */
.L_x_485:
[----:B------:R-:W-:Y:S04]  /*1f9b0*/  MOV R128, c[0x0][0x32c] ;  /* 0x0000cb0000807a02 */ /* 0x000fe80000000f00 */
[----:B------:R-:W-:Y:S11]  /*1f9c0*/  ISETP.NE.AND P0, PT, R128, 0x1, PT ;  /* 0x000000018000780c */ /* 0x000ff60003f05270 */
[----:B------:R-:W-:Y:S02]  /*1f9d0*/  @!UPT UIADD3 URZ, URZ, URZ, URZ ;  /* 0x0000003f3f3ff290 */ /* 0x000fe4000fffe03f */
[----:B------:R-:W-:Y:S05]  /*1f9e0*/  @P0 IMAD.HI.U32 R128, R3, c[0x0][0x330], RZ ;  /* 0x0000cc0003800a27 */ /* 0x000fea00078e00ff */
[----:B------:R-:W-:Y:S02]  /*1f9f0*/  @P0 SHF.R.U32.HI R3, RZ, c[0x0][0x334], R128 ;  /* 0x0000cd00ff030a19 */ /* 0x000fe40000011680 */
.L_x_486:
[----:B------:R-:W-:Y:S05]  /*1fa00*/  BSYNC B0 ;  /* 0x0000000000007941 */ /* 0x000fea0003800000 */
.L_x_484:
[----:B------:R-:W-:Y:S05]  /*1fa10*/  IMAD R3, R3, c[0x0][0x32c], R173 ;  /* 0x0000cb0003037a24 */ /* 0x000fea00078e02ad */
[----:B------:R-:W-:Y:S02]  /*1fa20*/  IADD3 R128, R3, c[0x0][0x32c], RZ ;  /* 0x0000cb0003807a10 */ /* 0x000fe40007ffe0ff */
[----:B------:R-:W-:Y:S02]  /*1fa30*/  IMNMX R0, R0, R3, !PT ;  /* 0x0000000300007217 */ /* 0x000fe40007800200 */
[----:B------:R-:W-:Y:S02]  /*1fa40*/  IMNMX R2, R2, R128, PT ;  /* 0x0000008002027217 */ /* 0x000fe40003800200 */
.L_x_483:
        /* <DEDUP_REMOVED lines=20> */
.L_x_489:
[----:B------:R-:W-:Y:S04]  /*1fb90*/  MOV R174, c[0x0][0x32c] ;  /* 0x0000cb0000ae7a02 */ /* 0x000fe80000000f00 */
[----:B------:R-:W-:Y:S11]  /*1fba0*/  ISETP.NE.AND P0, PT, R174, 0x1, PT ;  /* 0x00000001ae00780c */ /* 0x000ff60003f05270 */
[----:B------:R-:W-:Y:S02]  /*1fbb0*/  @!UPT UIADD3 URZ, URZ, URZ, URZ ;  /* 0x0000003f3f3ff290 */ /* 0x000fe4000fffe03f */
[----:B------:R-:W-:Y:S05]  /*1fbc0*/  @P0 IMAD.HI.U32 R174, R129, c[0x0][0x330], RZ ;  /* 0x0000cc0081ae0a27 */ /* 0x000fea00078e00ff */
[----:B------:R-:W-:Y:S02]  /*1fbd0*/  @P0 SHF.R.U32.HI R129, RZ, c[0x0][0x334], R174 ;  /* 0x0000cd00ff810a19 */ /* 0x000fe400000116ae */
.L_x_490:
[----:B------:R-:W-:Y:S05]  /*1fbe0*/  BSYNC B0 ;  /* 0x0000000000007941 */ /* 0x000fea0003800000 */
.L_x_488:
[----:B------:R-:W-:Y:S05]  /*1fbf0*/  IMAD R129, R129, c[0x0][0x32c], R173 ;  /* 0x0000cb0081817a24 */ /* 0x000fea00078e02ad */
[----:B------:R-:W-:Y:S02]  /*1fc00*/  IADD3 R174, R129, c[0x0][0x32c], RZ ;  /* 0x0000cb0081ae7a10 */ /* 0x000fe40007ffe0ff */
[----:B------:R-:W-:Y:S02]  /*1fc10*/  IMNMX R3, R3, R129, !PT ;  /* 0x0000008103037217 */ /* 0x000fe40007800200 */
[----:B------:R-:W-:Y:S02]  /*1fc20*/  IMNMX R128, R128, R174, PT ;  /* 0x000000ae80807217 */ /* 0x000fe40003800200 */
.L_x_487:
        /* <DEDUP_REMOVED lines=8> */
[----:B------:R-:W-:Y:S01]  /*1fcb0*/  PLOP3.LUT P3, PT, PT, PT, UP2, 0x40, 0x0 ;  /* 0x000000000000781c */ /* 0x000fe20003f6e828 */
[----:B------:R-:W-:Y:S01]  /*1fcc0*/  UISETP.GE.AND UP1, UPT, UR35, 0xa, UPT ;  /* 0x0000000a2300788c */ /* 0x000fe2000bf26270 */
[C---:B------:R-:W-:Y:S01]  /*1fcd0*/  ISETP.GT.AND P0, PT, R0.reuse, RZ, P0 ;  /* 0x000000ff0000720c */ /* 0x040fe20000704270 */
[----:B------:R-:W-:Y:S01]  /*1fce0*/  UP2UR UR30, UPR, URZ, 0x1 ;  /* 0x000000013f1e7883 */ /* 0x000fe20008000000 */
[C---:B------:R-:W-:Y:S01]  /*1fcf0*/  ISETP.GT.AND P4, PT, R0.reuse, 0x1, P1 ;  /* 0x000000010000780c */ /* 0x040fe20000f84270 */
[----:B------:R-:W-:Y:S01]  /*1fd00*/  UISETP.GE.AND UP6, UPT, UR35, 0x42, UPT ;  /* 0x000000422300788c */ /* 0x000fe2000bfc6270 */
[----:B------:R-:W-:Y:S01]  /*1fd10*/  ISETP.GT.AND P1, PT, R0, 0x8, P3 ;  /* 0x000000080000780c */ /* 0x000fe20001f24270 */
[----:B------:R-:W-:Y:S01]  /*1fd20*/  UISETP.GE.AND UP5, UPT, UR35, 0x49, UPT ;  /* 0x000000492300788c */ /* 0x000fe2000bfa6270 */
[----:B------:R-:W-:Y:S01]  /*1fd30*/  PLOP3.LUT P3, PT, PT, PT, UP0, 0x40, 0x0 ;  /* 0x000000000000781c */ /* 0x000fe20003f6e808 */
[----:B------:R-:W-:Y:S01]  /*1fd40*/  UISETP.GE.AND UP0, UPT, UR35, 0x12, UPT ;  /* 0x000000122300788c */ /* 0x000fe2000bf06270 */
[C---:B------:R-:W-:Y:S01]  /*1fd50*/  ISETP.LT.OR P2, PT, R2.reuse, 0x1, P0 ;  /* 0x000000010200780c */ /* 0x040fe20000741670 */
[----:B------:R-:W-:Y:S01]  /*1fd60*/  UISETP.GE.AND UP4, UPT, UR35, 0x4a, UPT ;  /* 0x0000004a2300788c */ /* 0x000fe2000bf86270 */
[----:B------:R-:W-:Y:S01]  /*1fd70*/  PLOP3.LUT P0, PT, PT, PT, UP1, 0x40, 0x0 ;  /* 0x000000000000781c */ /* 0x000fe20003f0e818 */
[----:B------:R-:W-:Y:S01]  /*1fd80*/  UP2UR UR29, UPR, URZ, 0x1 ;  /* 0x000000013f1d7883 */ /* 0x000fe20008000000 */
[----:B------:R-:W-:Y:S01]  /*1fd90*/  ISETP.LT.OR P5, PT, R2, 0x2, P4 ;  /* 0x000000020200780c */ /* 0x000fe200027a1670 */
[----:B------:R-:W-:Y:S01]  /*1fda0*/  UP2UR UR32, UPR, URZ, 0x4 ;  /* 0x000000043f207883 */ /* 0x000fe20008000000 */
[----:B------:R-:W-:Y:S01]  /*1fdb0*/  ISETP.GT.AND P4, PT, R0, 0x9, P0 ;  /* 0x000000090000780c */ /* 0x000fe20000784270 */
[----:B------:R-:W-:Y:S01]  /*1fdc0*/  UP2UR UR31, UPR, URZ, 0x2 ;  /* 0x000000023f1f7883 */ /* 0x000fe20008000000 */
[----:B------:R-:W-:Y:S01]  /*1fdd0*/  PLOP3.LUT P0, PT, PT, PT, UP0, 0x40, 0x0 ;  /* 0x000000000000781c */ /* 0x000fe20003f0e808 */
[----:B------:R-:W-:Y:S01]  /*1fde0*/  UISETP.GE.AND UP0, UPT, UR35, 0x19, UPT ;  /* 0x000000192300788c */ /* 0x000fe2000bf06270 */
[----:B------:R-:W-:Y:S01]  /*1fdf0*/  FSEL R174, R4, -INF , !P2 ;  /* 0xff80000004ae7808 */ /* 0x000fe20005000000 */
[----:B------:R-:W-:Y:S01]  /*1fe00*/  UISETP.GE.AND UP2, UPT, UR35, 0x52, UPT ;  /* 0x000000522300788c */ /* 0x000fe2000bf46270 */
[----:B------:R-:W-:Y:S01]  /*1fe10*/  ISETP.LT.OR P2, PT, R2, 0x9, P1 ;  /* 0x000000090200780c */ /* 0x000fe20000f41670 */
[----:B------:R-:W-:Y:S01]  /*1fe20*/  UP2UR UR28, UPR, URZ, 0x1 ;  /* 0x000000013f1c7883 */ /* 0x000fe20008000000 */
[----:B------:R-:W-:Y:S01]  /*1fe30*/  ISETP.GT.AND P1, PT, R0, 0x10, P3 ;  /* 0x000000100000780c */ /* 0x000fe20001f24270 */
[----:B------:R-:W-:Y:S01]  /*1fe40*/  UISETP.GE.AND UP1, UPT, UR35, 0x59, UPT ;  /* 0x000000592300788c */ /* 0x000fe2000bf26270 */
[----:B------:R-:W-:Y:S01]  /*1fe50*/  PLOP3.LUT P3, PT, PT, PT, UP0, 0x40, 0x0 ;  /* 0x000000000000781c */ /* 0x000fe20003f6e808 */
[----:B------:R-:W-:Y:S01]  /*1fe60*/  UISETP.GE.AND UP0, UPT, UR35, 0x1a, UPT ;  /* 0x0000001a2300788c */ /* 0x000fe2000bf06270 */
[----:B------:R-:W-:Y:S01]  /*1fe70*/  FSEL R175, R5, -INF , !P5 ;  /* 0xff80000005af7808 */ /* 0x000fe20006800000 */
        /* <DEDUP_REMOVED lines=53> */
[----:B------:R-:W-:Y:S02]  /*201d0*/  FSEL R182, R48, -INF , !P2 ;  /* 0xff80000030b67808 */ /* 0x000fe40005000000 */
[----:B------:R-:W-:Y:S02]  /*201e0*/  ISETP.GT.AND P4, PT, R0, 0x31, P0 ;  /* 0x000000310000780c */ /* 0x000fe40000784270 */
[----:B------:R-:W-:Y:S02]  /*201f0*/  ISETP.LT.OR P2, PT, R2, 0x31, P1 ;  /* 0x000000310200780c */ /* 0x000fe40000f41670 */
[----:B------:R-:W-:Y:S01]  /*20200*/  PLOP3.LUT P0, PT, PT, PT, UP0, 0x40, 0x0 ;  /* 0x000000000000781c */ /* 0x000fe20003f0e808 */
[----:B------:R-:W-:Y:S01]  /*20210*/  UISETP.GE.AND UP0, UPT, UR35, 0x41, UPT ;  /* 0x000000412300788c */ /* 0x000fe2000bf06270 */
[----:B------:R-:W-:Y:S02]  /*20220*/  ISETP.GT.AND P1, PT, R0, 0x38, P3 ;  /* 0x000000380000780c */ /* 0x000fe40001f24270 */
[----:B------:R-:W-:Y:S01]  /*20230*/  FSEL R183, R49, -INF , !P5 ;  /* 0xff80000031b77808 */ /* 0x000fe20006800000 */
[----:B------:R-:W-:Y:S01]  /*20240*/  UP2UR UR16, UPR, URZ, 0x1 ;  /* 0x000000013f107883 */ /* 0x000fe20008000000 */
[----:B------:R-:W-:Y:S02]  /*20250*/  ISETP.LT.OR P5, PT, R2, 0x32, P4 ;  /* 0x000000320200780c */ /* 0x000fe400027a1670 */
[----:B------:R-:W-:Y:S02]  /*20260*/  ISETP.GT.AND P4, PT, R0, 0x39, P0 ;  /* 0x000000390000780c */ /* 0x000fe40000784270 */
[----:B------:R-:W-:Y:S02]  /*20270*/  ISETP.LT.OR P0, PT, R2, 0x39, P1 ;  /* 0x000000390200780c */ /* 0x000fe40000f01670 */
[----:B------:R-:W-:Y:S02]  /*20280*/  FSEL R184, R52, -INF , !P2 ;  /* 0xff80000034b87808 */ /* 0x000fe40005000000 */
[----:B------:R-:W-:Y:S01]  /*20290*/  PLOP3.LUT P2, PT, PT, PT, UP6, 0x40, 0x0 ;  /* 0x000000000000781c */ /* 0x000fe20003f4e868 */
[----:B------:R-:W-:Y:S01]  /*202a0*/  UISETP.NE.AND UP6, UPT, UR12, URZ, UPT ;  /* 0x0000003f0c00728c */ /* 0x000fe2000bfc5270 */
[----:B------:R-:W-:Y:S02]  /*202b0*/  FSEL R191, R64, -INF , !P0 ;  /* 0xff80000040bf7808 */ /* 0x000fe40004000000 */
[----:B------:R-:W-:Y:S02]  /*202c0*/  PLOP3.LUT P1, PT, PT, PT, UP5, 0x40, 0x0 ;  /* 0x000000000000781c */ /* 0x000fe40003f2e858 */
[----:B------:R-:W-:Y:S02]  /*202d0*/  PLOP3.LUT P0, PT, PT, PT, UP4, 0x40, 0x0 ;  /* 0x000000000000781c */ /* 0x000fe40003f0e848 */
[C---:B------:R-:W-:Y:S02]  /*202e0*/  ISETP.GT.AND P2, PT, R0.reuse, 0x41, P2 ;  /* 0x000000410000780c */ /* 0x040fe40001744270 */
[C---:B------:R-:W-:Y:S02]  /*202f0*/  ISETP.GT.AND P1, PT, R0.reuse, 0x48, P1 ;  /* 0x000000480000780c */ /* 0x040fe40000f24270 */
[----:B------:R-:W-:Y:S02]  /*20300*/  ISETP.GT.AND P0, PT, R0, 0x49, P0 ;  /* 0x000000490000780c */ /* 0x000fe40000704270 */
[----:B------:R-:W-:Y:S01]  /*20310*/  PLOP3.LUT P3, PT, PT, PT, UP0, 0x40, 0x0 ;  /* 0x000000000000781c */ /* 0x000fe20003f6e808 */
[----:B------:R-:W-:Y:S01]  /*20320*/  UISETP.GE.AND UP0, UPT, UR35, 0x5a, UPT ;  /* 0x0000005a2300788c */ /* 0x000fe2000bf06270 */
[C---:B------:R-:W-:Y:S02]  /*20330*/  ISETP.LT.OR P2, PT, R2.reuse, 0x42, P2 ;  /* 0x000000420200780c */ /* 0x040fe40001741670 */
[C---:B------:R-:W-:Y:S02]  /*20340*/  ISETP.LT.OR P1, PT, R2.reuse, 0x49, P1 ;  /* 0x000000490200780c */ /* 0x040fe40000f21670 */
[----:B------:R-:W-:Y:S02]  /*20350*/  ISETP.LT.OR P0, PT, R2, 0x4a, P0 ;  /* 0x0000004a0200780c */ /* 0x000fe40000701670 */
[----:B------:R-:W-:Y:S02]  /*20360*/  ISETP.GT.AND P3, PT, R0, 0x40, P3 ;  /* 0x000000400000780c */ /* 0x000fe40001f64270 */
[----:B------:R-:W-:Y:S02]  /*20370*/  FSEL R198, R69, -INF , !P2 ;  /* 0xff80000045c67808 */ /* 0x000fe40005000000 */
[----:B------:R-:W-:Y:S02]  /*20380*/  PLOP3.LUT P2, PT, PT, PT, UP2, 0x40, 0x0 ;  /* 0x000000000000781c */ /* 0x000fe40003f4e828 */
[----:B------:R-:W-:Y:S02]  /*20390*/  FSEL R203, R80, -INF , !P1 ;  /* 0xff80000050cb7808 */ /* 0x000fe40004800000 */
[----:B------:R-:W-:Y:S02]  /*203a0*/  PLOP3.LUT P1, PT, PT, PT, UP1, 0x40, 0x0 ;  /* 0x000000000000781c */ /* 0x000fe40003f2e818 */
[----:B------:R-:W-:Y:S02]  /*203b0*/  FSEL R204, R81, -INF , !P0 ;  /* 0xff80000051cc7808 */ /* 0x000fe40004000000 */
[----:B------:R-:W-:Y:S02]  /*203c0*/  PLOP3.LUT P0, PT, PT, PT, UP0, 0x40, 0x0 ;  /* 0x000000000000781c */ /* 0x000fe40003f0e808 */
[----:B------:R-:W-:Y:S02]  /*203d0*/  ISETP.LT.OR P3, PT, R2, 0x41, P3 ;  /* 0x000000410200780c */ /* 0x000fe40001f61670 */
[C---:B------:R-:W-:Y:S02]  /*203e0*/  ISETP.GT.AND P2, PT, R0.reuse, 0x51, P2 ;  /* 0x000000510000780c */ /* 0x040fe40001744270 */
[C---:B------:R-:W-:Y:S02]  /*203f0*/  ISETP.GT.AND P1, PT, R0.reuse, 0x58, P1 ;  /* 0x000000580000780c */ /* 0x040fe40000f24270 */
[----:B------:R-:W-:Y:S02]  /*20400*/  ISETP.GT.AND P0, PT, R0, 0x59, P0 ;  /* 0x000000590000780c */ /* 0x000fe40000704270 */
[----:B------:R-:W-:Y:S02]  /*20410*/  ISETP.LT.OR P4, PT, R2, 0x3a, P4 ;  /* 0x0000003a0200780c */ /* 0x000fe40002781670 */
[----:B------:R-:W-:Y:S02]  /*20420*/  FSEL R193, R68, -INF , !P3 ;  /* 0xff80000044c17808 */ /* 0x000fe40005800000 */
        /* <DEDUP_REMOVED lines=31> */
.L_x_493:
[----:B------:R-:W-:Y:S04]  /*20620*/  MOV R5, c[0x0][0x32c] ;  /* 0x0000cb0000057a02 */ /* 0x000fe80000000f00 */
[----:B------:R-:W-:Y:S11]  /*20630*/  ISETP.NE.AND P0, PT, R5, 0x1, PT ;  /* 0x000000010500780c */ /* 0x000ff60003f05270 */
[----:B------:R-:W-:Y:S02]  /*20640*/  @!UPT UIADD3 URZ, URZ, URZ, URZ ;  /* 0x0000003f3f3ff290 */ /* 0x000fe4000fffe03f */
[----:B------:R-:W-:Y:S05]  /*20650*/  @P0 IMAD.HI.U32 R5, R4, c[0x0][0x330], RZ ;  /* 0x0000cc0004050a27 */ /* 0x000fea00078e00ff */
[----:B------:R-:W-:Y:S02]  /*20660*/  @P0 SHF.R.U32.HI R4, RZ, c[0x0][0x334], R5 ;  /* 0x0000cd00ff040a19 */ /* 0x000fe40000011605 */
.L_x_494:
[----:B------:R-:W-:Y:S05]  /*20670*/  BSYNC B0 ;  /* 0x0000000000007941 */ /* 0x000fea0003800000 */
.L_x_492:
[----:B------:R-:W-:Y:S05]  /*20680*/  IMAD R4, R4, c[0x0][0x32c], R173 ;  /* 0x0000cb0004047a24 */ /* 0x000fea00078e02ad */
[----:B------:R-:W-:Y:S02]  /*20690*/  IADD3 R5, R4, c[0x0][0x32c], RZ ;  /* 0x0000cb0004057a10 */ /* 0x000fe40007ffe0ff */
[----:B------:R-:W-:Y:S02]  /*206a0*/  IMNMX R0, R0, R4, !PT ;  /* 0x0000000400007217 */ /* 0x000fe40007800200 */
[----:B------:R-:W-:Y:S02]  /*206b0*/  IMNMX R2, R2, R5, PT ;  /* 0x0000000502027217 */ /* 0x000fe40003800200 */
.L_x_491:
        /* <DEDUP_REMOVED lines=8> */
[----:B------:R-:W-:Y:S02]  /*20740*/  UP2UR UR36, UPR, URZ, 0x2 ;  /* 0x000000023f247883 */ /* 0x000fe40008000000 */
[----:B------:R-:W-:Y:S02]  /*20750*/  UISETP.NE.AND UP1, UPT, UR34, URZ, UPT ;  /* 0x0000003f2200728c */ /* 0x000fe4000bf25270 */
[----:B------:R-:W-:Y:S01]  /*20760*/  PLOP3.LUT P1, PT, PT, PT, UP2, 0x40, 0x0 ;  /* 0x000000000000781c */ /* 0x000fe20003f2e828 */
[----:B------:R-:W-:Y:S02]  /*20770*/  UP2UR UR35, UPR, URZ, 0x1 ;  /* 0x000000013f237883 */ /* 0x000fe40008000000 */
[----:B------:R-:W-:Y:S01]  /*20780*/  UISETP.NE.AND UP2, UPT, UR30, URZ, UPT ;  /* 0x0000003f1e00728c */ /* 0x000fe2000bf45270 */
[----:B------:R-:W-:Y:S01]  /*20790*/  PLOP3.LUT P2, PT, PT, PT, UP1, 0x40, 0x0 ;  /* 0x000000000000781c */ /* 0x000fe20003f4e818 */
[----:B------:R-:W-:Y:S02]  /*207a0*/  UISETP.NE.AND UP1, UPT, UR29, URZ, UPT ;  /* 0x0000003f1d00728c */ /* 0x000fe4000bf25270 */
[----:B------:R-:W-:Y:S01]  /*207b0*/  UISETP.NE.AND UP0, UPT, UR28, URZ, UPT ;  /* 0x0000003f1c00728c */ /* 0x000fe2000bf05270 */
[C---:B------:R-:W-:Y:S01]  /*207c0*/  ISETP.GT.AND P4, PT, R3.reuse, RZ, P2 ;  /* 0x000000ff0300720c */ /* 0x040fe20001784270 */
[----:B------:R-:W-:Y:S01]  /*207d0*/  UISETP.NE.AND UP4, UPT, UR27, URZ, UPT ;  /* 0x0000003f1b00728c */ /* 0x000fe2000bf85270 */
[C---:B------:R-:W-:Y:S01]  /*207e0*/  ISETP.GT.AND P2, PT, R3.reuse, 0x1, P1 ;  /* 0x000000010300780c */ /* 0x040fe20000f44270 */
[----:B------:R-:W-:Y:S01]  /*207f0*/  UISETP.NE.AND UP3, UPT, UR26, URZ, UPT ;  /* 0x0000003f1a00728c */ /* 0x000fe2000bf65270 */
[C---:B------:R-:W-:Y:S02]  /*20800*/  ISETP.GT.AND P1, PT, R3.reuse, 0x8, P0 ;  /* 0x000000080300780c */ /* 0x040fe40000724270 */
[----:B------:R-:W-:Y:S02]  /*20810*/  ISETP.GT.AND P0, PT, R3, 0x9, P3 ;  /* 0x000000090300780c */ /* 0x000fe40001f04270 */
[C---:B------:R-:W-:Y:S02]  /*20820*/  ISETP.LT.OR P3, PT, R128.reuse, 0x1, P4 ;  /* 0x000000018000780c */ /* 0x040fe40002761670 */
[C---:B------:R-:W-:Y:S02]  /*20830*/  ISETP.LT.OR P2, PT, R128.reuse, 0x2, P2 ;  /* 0x000000028000780c */ /* 0x040fe40001741670 */
[C---:B------:R-:W-:Y:S02]  /*20840*/  ISETP.LT.OR P1, PT, R128.reuse, 0x9, P1 ;  /* 0x000000098000780c */ /* 0x040fe40000f21670 */
[----:B------:R-:W-:Y:S02]  /*20850*/  ISETP.LT.OR P0, PT, R128, 0xa, P0 ;  /* 0x0000000a8000780c */ /* 0x000fe40000701670 */
[----:B------:R-:W-:Y:S02]  /*20860*/  FSEL R16, R6, -INF , !P3 ;  /* 0xff80000006107808 */ /* 0x000fe40005800000 */
[----:B------:R-:W-:Y:S02]  /*20870*/  FSEL R7, R7, -INF , !P2 ;  /* 0xff80000007077808 */ /* 0x000fe40005000000 */
[----:B------:R-:W-:Y:S02]  /*20880*/  FSEL R18, R18, -INF , !P1 ;  /* 0xff80000012127808 */ /* 0x000fe40004800000 */
[----:B------:R-:W-:Y:S02]  /*20890*/  FSEL R19, R19, -INF , !P0 ;  /* 0xff80000013137808 */ /* 0x000fe40004000000 */
        /* <DEDUP_REMOVED lines=48> */
[C---:B------:R-:W-:Y:S01]  /*20ba0*/  ISETP.GT.AND P4, PT, R3.reuse, 0x30, P2 ;  /* 0x000000300300780c */ /* 0x040fe20001784270 */
[----:B------:R-:W-:Y:S01]  /*20bb0*/  UP2UR UR36, UPR, URZ, 0x20 ;  /* 0x000000203f247883 */ /* 0x000fe20008000000 */
[C---:B------:R-:W-:Y:S01]  /*20bc0*/  ISETP.GT.AND P2, PT, R3.reuse, 0x31, P1 ;  /* 0x000000310300780c */ /* 0x040fe20000f44270 */
[----:B------:R-:W-:Y:S01]  /*20bd0*/  UP2UR UR40, UPR, URZ, 0x2 ;  /* 0x000000023f287883 */ /* 0x000fe20008000000 */
[C---:B------:R-:W-:Y:S01]  /*20be0*/  ISETP.GT.AND P1, PT, R3.reuse, 0x38, P0 ;  /* 0x000000380300780c */ /* 0x040fe20000724270 */
[----:B------:R-:W-:Y:S01]  /*20bf0*/  UP2UR UR38, UPR, URZ, 0x8 ;  /* 0x000000083f267883 */ /* 0x000fe20008000000 */
[----:B------:R-:W-:Y:S01]  /*20c00*/  ISETP.GT.AND P0, PT, R3, 0x39, P3 ;  /* 0x000000390300780c */ /* 0x000fe20001f04270 */
[----:B------:R-:W-:Y:S01]  /*20c10*/  UP2UR UR39, UPR, URZ, 0x4 ;  /* 0x000000043f277883 */ /* 0x000fe20008000000 */
[C---:B------:R-:W-:Y:S01]  /*20c20*/  ISETP.LT.OR P3, PT, R128.reuse, 0x31, P4 ;  /* 0x000000318000780c */ /* 0x040fe20002761670 */
[----:B------:R-:W-:Y:S01]  /*20c30*/  UP2UR UR37, UPR, URZ, 0x10 ;  /* 0x000000103f257883 */ /* 0x000fe20008000000 */
        /* <DEDUP_REMOVED lines=10> */
[----:B------:R-:W-:Y:S01]  /*20ce0*/  UP2UR UR35, UPR, URZ, 0x40 ;  /* 0x000000403f237883 */ /* 0x000fe20008000000 */
[----:B------:R-:W-:Y:S01]  /*20cf0*/  PLOP3.LUT P0, PT, PT, PT, UP5, 0x40, 0x0 ;  /* 0x000000000000781c */ /* 0x000fe20003f0e858 */
[----:B------:R-:W-:Y:S01]  /*20d00*/  UISETP.NE.AND UP5, UPT, UR33, URZ, UPT ;  /* 0x0000003f2100728c */ /* 0x000fe2000bfa5270 */
[----:B------:R-:W-:Y:S01]  /*20d10*/  PLOP3.LUT P3, PT, PT, PT, UP4, 0x40, 0x0 ;  /* 0x000000000000781c */ /* 0x000fe20003f6e848 */
[----:B------:R-:W-:Y:S01]  /*20d20*/  UP2UR UR41, UPR, URZ, 0x1 ;  /* 0x000000013f297883 */ /* 0x000fe20008000000 */
[C---:B------:R-:W-:Y:S01]  /*20d30*/  ISETP.GT.AND P4, PT, R3.reuse, 0x40, P2 ;  /* 0x000000400300780c */ /* 0x040fe20001784270 */
        /* <DEDUP_REMOVED lines=8> */
[----:B------:R-:W-:Y:S01]  /*20dc0*/  PLOP3.LUT P0, PT, PT, PT, UP3, 0x40, 0x0 ;  /* 0x000000000000781c */ /* 0x000fe20003f0e838 */
[----:B------:R-:W-:Y:S01]  /*20dd0*/  UISETP.NE.AND UP3, UPT, UR29, URZ, UPT ;  /* 0x0000003f1d00728c */ /* 0x000fe2000bf65270 */
[----:B------:R-:W-:Y:S02]  /*20de0*/  ISETP.LT.OR P4, PT, R128, 0x41, P4 ;  /* 0x000000418000780c */ /* 0x000fe40002781670 */
[----:B------:R-:W-:Y:S02]  /*20df0*/  FSEL R200, R82, -INF , !P2 ;  /* 0xff80000052c87808 */ /* 0x000fe40005000000 */
[----:B------:R-:W-:Y:S02]  /*20e00*/  FSEL R202, R83, -INF , !P1 ;  /* 0xff80000053ca7808 */ /* 0x000fe40004800000 */
[----:B------:R-:W-:Y:S02]  /*20e10*/  ISETP.GT.AND P1, PT, R3, 0x50, P0 ;  /* 0x000000500300780c */ /* 0x000fe40000724270 */
[----:B------:R-:W-:Y:S01]  /*20e20*/  PLOP3.LUT P0, PT, PT, PT, UP1, 0x40, 0x0 ;  /* 0x000000000000781c */ /* 0x000fe20003f0e818 */
[----:B------:R-:W-:Y:S01]  /*20e30*/  UISETP.NE.AND UP1, UPT, UR31, URZ, UPT ;  /* 0x0000003f1f00728c */ /* 0x000fe2000bf25270 */
[----:B------:R-:W-:Y:S01]  /*20e40*/  PLOP3.LUT P2, PT, PT, PT, UP0, 0x40, 0x0 ;  /* 0x000000000000781c */ /* 0x000fe20003f4e808 */
[----:B------:R-:W-:Y:S01]  /*20e50*/  UISETP.NE.AND UP0, UPT, UR34, URZ, UPT ;  /* 0x0000003f2200728c */ /* 0x000fe2000bf05270 */
[----:B------:R-:W-:Y:S02]  /*20e60*/  FSEL R195, R71, -INF , !P3 ;  /* 0xff80000047c37808 */ /* 0x000fe40005800000 */
[----:B------:R-:W-:Y:S01]  /*20e70*/  PLOP3.LUT P3, PT, PT, PT, UP2, 0x40, 0x0 ;  /* 0x000000000000781c */ /* 0x000fe20003f6e828 */
[----:B------:R-:W-:Y:S01]  /*20e80*/  UISETP.NE.AND UP2, UPT, UR30, URZ, UPT ;  /* 0x0000003f1e00728c */ /* 0x000fe2000bf45270 */
[----:B------:R-:W-:Y:S02]  /*20e90*/  FSEL R194, R70, -INF , !P4 ;  /* 0xff80000046c27808 */ /* 0x000fe40006000000 */
[----:B------:R-:W-:Y:S02]  /*20ea0*/  ISETP.LT.OR P4, PT, R128, 0x51, P1 ;  /* 0x000000518000780c */ /* 0x000fe40000f81670 */
[C---:B------:R-:W-:Y:S02]  /*20eb0*/  ISETP.GT.AND P1, PT, R3.reuse, 0x58, P0 ;  /* 0x000000580300780c */ /* 0x040fe40000724270 */
[C---:B------:R-:W-:Y:S02]  /*20ec0*/  ISETP.GT.AND P0, PT, R3.reuse, 0x59, P2 ;  /* 0x000000590300780c */ /* 0x040fe40001704270 */
[----:B------:R-:W-:Y:S02]  /*20ed0*/  ISETP.GT.AND P3, PT, R3, 0x51, P3 ;  /* 0x000000510300780c */ /* 0x000fe40001f64270 */
[----:B------:R-:W-:Y:S01]  /*20ee0*/  FSEL R206, R86, -INF , !P4 ;  /* 0xff80000056ce7808 */ /* 0x000fe20006000000 */
[----:B------:R-:W1:Y:S01]  /*20ef0*/  SHFL.IDX PT, R3, R130, 0x3, 0x1c1f ;  /* 0x007c1f0082037f89 */ /* 0x000e6200000e0000 */
[----:B------:R-:W-:Y:S01]  /*20f00*/  PLOP3.LUT P4, PT, PT, PT, UP0, 0x40, 0x0 ;  /* 0x000000000000781c */ /* 0x000fe20003f8e808 */
[----:B------:R-:W-:Y:S01]  /*20f10*/  UISETP.NE.AND UP0, UPT, UR24, URZ, UPT ;  /* 0x0000003f1800728c */ /* 0x000fe2000bf05270 */
[C---:B------:R-:W-:Y:S02]  /*20f20*/  ISETP.LT.OR P2, PT, R128.reuse, 0x5a, P0 ;  /* 0x0000005a8000780c */ /* 0x040fe40000741670 */
[----:B------:R-:W-:Y:S01]  /*20f30*/  PLOP3.LUT P0, PT, PT, PT, UP5, 0x40, 0x0 ;  /* 0x000000000000781c */ /* 0x000fe20003f0e858 */
[----:B------:R-:W-:Y:S01]  /*20f40*/  UISETP.NE.AND UP5, UPT, UR27, URZ, UPT ;  /* 0x0000003f1b00728c */ /* 0x000fe2000bfa5270 */
[C---:B------:R-:W-:Y:S01]  /*20f50*/  ISETP.LT.OR P3, PT, R128.reuse, 0x52, P3 ;  /* 0x000000528000780c */ /* 0x040fe20001f61670 */
[----:B------:R-:W-:Y:S01]  /*20f60*/  UP2UR UR42, UPR, URZ, 0x1 ;  /* 0x000000013f2a7883 */ /* 0x000fe20008000000 */
[----:B------:R-:W-:Y:S01]  /*20f70*/  ISETP.LT.OR P5, PT, R128, 0x59, P1 ;  /* 0x000000598000780c */ /* 0x000fe20000fa1670 */
[----:B------:R-:W-:Y:S01]  /*20f80*/  UISETP.NE.AND UP0, UPT, UR25, URZ, UPT ;  /* 0x0000003f1900728c */ /* 0x000fe2000bf05270 */
[C---:B------:R-:W-:Y:S02]  /*20f90*/  ISETP.GT.AND P1, PT, R0.reuse, RZ, P4 ;  /* 0x000000ff0000720c */ /* 0x040fe40002724270 */
[----:B------:R-:W-:Y:S02]  /*20fa0*/  ISETP.GT.AND P4, PT, R0, 0x1, P0 ;  /* 0x000000010000780c */ /* 0x000fe40000784270 */
[----:B------:R-:W-:Y:S01]  /*20fb0*/  PLOP3.LUT P0, PT, PT, PT, UP1, 0x40, 0x0 ;  /* 0x000000000000781c */ /* 0x000fe20003f0e818 */
[----:B------:R-:W-:Y:S01]  /*20fc0*/  UISETP.NE.AND UP1, UPT, UR23, URZ, UPT ;  /* 0x0000003f1700728c */ /* 0x000fe2000bf25270 */
[----:B------:R-:W-:Y:S02]  /*20fd0*/  FSEL R207, R87, -INF , !P3 ;  /* 0xff80000057cf7808 */ /* 0x000fe40005800000 */
        /* <DEDUP_REMOVED lines=128> */
.L_x_497:
[----:B------:R-:W-:Y:S04]  /*217e0*/  MOV R4, c[0x0][0x32c] ;  /* 0x0000cb0000047a02 */ /* 0x000fe80000000f00 */
[----:B------:R-:W-:Y:S11]  /*217f0*/  ISETP.NE.AND P0, PT, R4, 0x1, PT ;  /* 0x000000010400780c */ /* 0x000ff60003f05270 */
[----:B------:R-:W-:Y:S02]  /*21800*/  @!UPT UIADD3 URZ, URZ, URZ, URZ ;  /* 0x0000003f3f3ff290 */ /* 0x000fe4000fffe03f */
[----:B------:R-:W-:Y:S05]  /*21810*/  @P0 IMAD.HI.U32 R4, R3, c[0x0][0x330], RZ ;  /* 0x0000cc0003040a27 */ /* 0x000fea00078e00ff */
[----:B------:R-:W-:Y:S02]  /*21820*/  @P0 SHF.R.U32.HI R3, RZ, c[0x0][0x334], R4 ;  /* 0x0000cd00ff030a19 */ /* 0x000fe40000011604 */
.L_x_498:
[----:B------:R-:W-:Y:S05]  /*21830*/  BSYNC B0 ;  /* 0x0000000000007941 */ /* 0x000fea0003800000 */
.L_x_496:
[----:B------:R-:W-:Y:S05]  /*21840*/  IMAD R3, R3, c[0x0][0x32c], R173 ;  /* 0x0000cb0003037a24 */ /* 0x000fea00078e02ad */
[----:B------:R-:W-:Y:S02]  /*21850*/  IADD3 R4, R3, c[0x0][0x32c], RZ ;  /* 0x0000cb0003047a10 */ /* 0x000fe40007ffe0ff */
[----:B------:R-:W-:Y:S02]  /*21860*/  IMNMX R0, R0, R3, !PT ;  /* 0x0000000300007217 */ /* 0x000fe40007800200 */
[----:B------:R-:W-:Y:S02]  /*21870*/  IMNMX R2, R2, R4, PT ;  /* 0x0000000402027217 */ /* 0x000fe40003800200 */
.L_x_495:
        /* <DEDUP_REMOVED lines=25> */
[----:B------:R-:W-:Y:S01]  /*21a10*/  UISETP.NE.AND UP5, UPT, UR35, URZ, UPT ;  /* 0x0000003f2300728c */ /* 0x000fe2000bfa5270 */
[----:B------:R-:W-:Y:S01]  /*21a20*/  PLOP3.LUT P1, PT, PT, PT, UP1, 0x40, 0x0 ;  /* 0x000000000000781c */ /* 0x000fe20003f2e818 */
[----:B------:R-:W-:Y:S01]  /*21a30*/  UISETP.NE.AND UP1, UPT, UR28, URZ, UPT ;  /* 0x0000003f1c00728c */ /* 0x000fe2000bf25270 */
        /* <DEDUP_REMOVED lines=18> */
[----:B------:R-:W-:Y:S02]  /*21b60*/  FSEL R14, R14, -INF , !P0 ;  /* 0xff8000000e0e7808 */ /* 0x000fe40004000000 */
        /* <DEDUP_REMOVED lines=27> */
[----:B------:R-:W-:Y:S02]  /*21d20*/  FMNMX.FTZ R130, R204, R130, !PT ;  /* 0x00000082cc827209 */ /* 0x000fe40007810000 */
        /* <DEDUP_REMOVED lines=95> */
[----:B------:R-:W-:Y:S01]  /*22320*/  FMNMX.FTZ R4, R56, R4, !PT ;  /* 0x0000000438047209 */ /* 0x000fe20007810000 */
[----:B------:R-:W-:Y:S01]  /*22330*/  UISETP.NE.AND UP0, UPT, UR33, URZ, UPT ;  /* 0x0000003f2100728c */ /* 0x000fe2000bf05270 */
        /* <DEDUP_REMOVED lines=9> */
[----:B------:R-:W-:Y:S02]  /*223d0*/  FMNMX.FTZ R128, R214, R3, !PT ;  /* 0x00000003d6807209 */ /* 0x000fe40007810000 */
[----:B------:R-:W-:Y:S01]  /*223e0*/  FMNMX.FTZ R3, R61, R4, !PT ;  /* 0x000000043d037209 */ /* 0x000fe20007810000 */
[--C-:B------:R-:W-:Y:S01]  /*223f0*/  FFMA.FTZ R4, R174, c[0x0][0x2d0], -R43.reuse ;  /* 0x0000b400ae047a23 */ /* 0x100fe2000001082b */
[----:B------:R-:W-:Y:S01]  /*22400*/  ISETP.LT.OR P0, PT, R2, 0x41, P0 ;  /* 0x000000410200780c */ /* 0x000fe20000701670 */
[----:B------:R-:W1:Y:S01]  /*22410*/  SHFL.BFLY PT, R5, R128, 0x2, 0x1f ;  /* 0x0c401f0080057f89 */ /* 0x000e6200000e0000 */
[----:B------:R-:W-:Y:S01]  /*22420*/  FMNMX.FTZ R3, R70, R3, !PT ;  /* 0x0000000346037209 */ /* 0x000fe20007810000 */
[----:B------:R3:W-:Y:S01]  /*22430*/  MUFU.EX2 R28, R4 ;  /* 0x00000004001c7308 */ /* 0x0007e20000000800 */
[----:B--2---:R-:W-:Y:S02]  /*22440*/  FMNMX.FTZ R129, R129, R6, !PT ;  /* 0x0000000681817209 */ /* 0x004fe40007810000 */
[----:B------:R-:W-:Y:S02]  /*22450*/  FMNMX.FTZ R3, R71, R3, !PT ;  /* 0x0000000347037209 */ /* 0x000fe40007810000 */
[----:B------:R-:W-:Y:S01]  /*22460*/  FSEL R135, R74, -INF , !P0 ;  /* 0xff8000004a877808 */ /* 0x000fe20004000000 */
[----:B------:R-:W2:Y:S01]  /*22470*/  SHFL.BFLY PT, R6, R129, 0x1, 0x1f ;  /* 0x0c201f0081067f89 */ /* 0x000ea200000e0000 */
[----:B------:R-:W-:Y:S02]  /*22480*/  FMNMX.FTZ R3, R72, R3, !PT ;  /* 0x0000000348037209 */ /* 0x000fe40007810000 */
[----:B------:R-:W-:Y:S02]  /*22490*/  PLOP3.LUT P3, PT, PT, PT, UP6, 0x40, 0x0 ;  /* 0x000000000000781c */ /* 0x000fe40003f6e868 */
[----:B------:R-:W-:Y:S02]  /*224a0*/  FMNMX.FTZ R3, R73, R3, !PT ;  /* 0x0000000349037209 */ /* 0x000fe40007810000 */
[----:B------:R-:W-:Y:S02]  /*224b0*/  PLOP3.LUT P0, PT, PT, PT, UP4, 0x40, 0x0 ;  /* 0x000000000000781c */ /* 0x000fe40003f0e848 */
[----:B------:R-:W-:Y:S02]  /*224c0*/  FMNMX.FTZ R3, R87, R3, !PT ;  /* 0x0000000357037209 */ /* 0x000fe40007810000 */
[C---:B------:R-:W-:Y:S02]  /*224d0*/  ISETP.GT.AND P3, PT, R0.reuse, 0x41, P3 ;  /* 0x000000410000780c */ /* 0x040fe40001f64270 */
[----:B------:R-:W-:Y:S02]  /*224e0*/  FMNMX.FTZ R3, R89, R3, !PT ;  /* 0x0000000359037209 */ /* 0x000fe40007810000 */
[----:B------:R-:W-:Y:S02]  /*224f0*/  ISETP.GT.AND P0, PT, R0, 0x49, P0 ;  /* 0x000000490000780c */ /* 0x000fe40000704270 */
[----:B------:R-:W-:Y:S01]  /*22500*/  PLOP3.LUT P1, PT, PT, PT, UP5, 0x40, 0x0 ;  /* 0x000000000000781c */ /* 0x000fe20003f2e858 */
[--C-:B---3--:R-:W-:Y:S01]  /*22510*/  FFMA.FTZ R4, R175, c[0x0][0x2d0], -R43.reuse ;  /* 0x0000b400af047a23 */ /* 0x108fe2000001082b */
[C---:B------:R-:W-:Y:S02]  /*22520*/  ISETP.LT.OR P3, PT, R2.reuse, 0x42, P3 ;  /* 0x000000420200780c */ /* 0x040fe40001f61670 */
[----:B------:R-:W-:Y:S01]  /*22530*/  ISETP.LT.OR P0, PT, R2, 0x4a, P0 ;  /* 0x0000004a0200780c */ /* 0x000fe20000701670 */
[----:B------:R3:W-:Y:S01]  /*22540*/  MUFU.EX2 R242, R4 ;  /* 0x0000000400f27308 */ /* 0x0007e20000000800 */
[----:B------:R-:W-:Y:S02]  /*22550*/  ISETP.GT.AND P1, PT, R0, 0x48, P1 ;  /* 0x000000480000780c */ /* 0x000fe40000f24270 */
[----:B------:R-:W-:Y:S02]  /*22560*/  FSEL R173, R79, -INF , !P0 ;  /* 0xff8000004fad7808 */ /* 0x000fe40004000000 */
[----:B------:R-:W-:Y:S02]  /*22570*/  ISETP.LT.OR P1, PT, R2, 0x49, P1 ;  /* 0x000000490200780c */ /* 0x000fe40000f21670 */
[----:B------:R-:W-:Y:S02]  /*22580*/  FSEL R93, R75, -INF , !P3 ;  /* 0xff8000004b5d7808 */ /* 0x000fe40005800000 */
[----:B------:R-:W-:Y:S02]  /*22590*/  PLOP3.LUT P3, PT, PT, PT, UP2, 0x40, 0x0 ;  /* 0x000000000000781c */ /* 0x000fe40003f6e828 */
[----:B------:R-:W-:Y:S02]  /*225a0*/  PLOP3.LUT P0, PT, PT, PT, UP3, 0x40, 0x0 ;  /* 0x000000000000781c */ /* 0x000fe40003f0e838 */
[----:B-1----:R-:W-:Y:S02]  /*225b0*/  FMNMX.FTZ R128, R128, R5, !PT ;  /* 0x0000000580807209 */ /* 0x002fe40007810000 */
[----:B--2---:R-:W-:Y:S02]  /*225c0*/  FMNMX.FTZ R129, R129, R6, !PT ;  /* 0x0000000681817209 */ /* 0x004fe40007810000 */
[----:B------:R-:W-:Y:S01]  /*225d0*/  FSEL R172, R78, -INF , !P1 ;  /* 0xff8000004eac7808 */ /* 0x000fe20004800000 */
[----:B------:R-:W1:Y:S01]  /*225e0*/  SHFL.BFLY PT, R5, R128, 0x1, 0x1f ;  /* 0x0c201f0080057f89 */ /* 0x000e6200000e0000 */
[C---:B------:R-:W-:Y:S01]  /*225f0*/  ISETP.GT.AND P4, PT, R0.reuse, 0x50, P0 ;  /* 0x000000500000780c */ /* 0x040fe20000784270 */
[C---:B------:R-:W-:Y:S01]  /*22600*/  FMUL.FTZ R64, R129.reuse, c[0x0][0x2d0] ;  /* 0x0000b40081407a20 */ /* 0x040fe20000410000 */
[----:B------:R-:W-:Y:S02]  /*22610*/  ISETP.GT.AND P0, PT, R0, 0x51, P3 ;  /* 0x000000510000780c */ /* 0x000fe40001f04270 */
[----:B------:R-:W-:Y:S01]  /*22620*/  FSETP.NEU.FTZ.AND P1, PT, R129, -INF , PT ;  /* 0xff8000008100780b */ /* 0x000fe20003f3d000 */
[--C-:B---3--:R-:W-:Y:S01]  /*22630*/  FFMA.FTZ R4, R176, c[0x0][0x2d0], -R43.reuse ;  /* 0x0000b400b0047a23 */ /* 0x108fe2000001082b */
[----:B------:R-:W-:Y:S02]  /*22640*/  ISETP.LT.OR P3, PT, R2, 0x51, P4 ;  /* 0x000000510200780c */ /* 0x000fe40002761670 */
[----:B------:R-:W-:Y:S01]  /*22650*/  FSEL R64, R64, RZ, P1 ;  /* 0x000000ff40407208 */ /* 0x000fe20000800000 */
[----:B------:R2:W-:Y:S01]  /*22660*/  MUFU.EX2 R239, R4 ;  /* 0x0000000400ef7308 */ /* 0x0005e20000000800 */
[----:B------:R-:W-:Y:S02]  /*22670*/  ISETP.LT.OR P0, PT, R2, 0x52, P0 ;  /* 0x000000520200780c */ /* 0x000fe40000701670 */
[----:B------:R-:W-:Y:S02]  /*22680*/  FSEL R174, R90, -INF , !P3 ;  /* 0xff8000005aae7808 */ /* 0x000fe40005800000 */
[----:B------:R-:W-:Y:S02]  /*22690*/  FSEL R175, R91, -INF , !P0 ;  /* 0xff8000005baf7808 */ /* 0x000fe40004000000 */
[----:B------:R-:W-:Y:S02]  /*226a0*/  PLOP3.LUT P3, PT, PT, PT, UP1, 0x40, 0x0 ;  /* 0x000000000000781c */ /* 0x000fe40003f6e818 */
[----:B------:R-:W-:Y:S01]  /*226b0*/  PLOP3.LUT P0, PT, PT, PT, UP0, 0x40, 0x0 ;  /* 0x000000000000781c */ /* 0x000fe20003f0e808 */
[----:B------:R-:W-:Y:S01]  /*226c0*/  UISETP.GT.AND UP0, UPT, UR19, UR18, UPT ;  /* 0x000000121300728c */ /* 0x000fe2000bf04270 */
[C---:B------:R-:W-:Y:S01]  /*226d0*/  ISETP.GT.AND P3, PT, R0.reuse, 0x58, P3 ;  /* 0x000000580000780c */ /* 0x040fe20001f64270 */
[----:B------:R-:W-:Y:S01]  /*226e0*/  UIADD3 UR19, UR19, -0x1, URZ ;  /* 0xffffffff13137890 */ /* 0x000fe2000fffe03f */
[----:B------:R-:W-:Y:S02]  /*226f0*/  ISETP.GT.AND P0, PT, R0, 0x59, P0 ;  /* 0x000000590000780c */ /* 0x000fe40000704270 */
[----:B-1----:R-:W-:Y:S02]  /*22700*/  FMNMX.FTZ R128, R128, R5, !PT ;  /* 0x0000000580807209 */ /* 0x002fe40007810000 */
[C---:B------:R-:W-:Y:S02]  /*22710*/  ISETP.LT.OR P0, PT, R2.reuse, 0x5a, P0 ;  /* 0x0000005a0200780c */ /* 0x040fe40000701670 */
[----:B------:R-:W-:Y:S01]  /*22720*/  ISETP.LT.OR P3, PT, R2, 0x59, P3 ;  /* 0x000000590200780c */ /* 0x000fe20001f61670 */
[----:B------:R-:W-:Y:S01]  /*22730*/  FMUL.FTZ R65, R128, c[0x0][0x2d0] ;  /* 0x0000b40080417a20 */ /* 0x000fe20000410000 */
[----:B------:R-:W-:Y:S01]  /*22740*/  FSEL R42, R95, -INF , !P0 ;  /* 0xff8000005f2a7808 */ /* 0x000fe20004000000 */
[--C-:B------:R-:W-:Y:S01]  /*22750*/  FFMA.FTZ R2, R18, c[0x0][0x2d0], -R64.reuse ;  /* 0x0000b40012027a23 */ /* 0x100fe20000010840 */
[----:B------:R-:W-:Y:S02]  /*22760*/  FSETP.NEU.FTZ.AND P0, PT, R128, -INF , PT ;  /* 0xff8000008000780b */ /* 0x000fe40003f1d000 */
[----:B--2---:R-:W-:Y:S01]  /*22770*/  FMNMX.FTZ R4, R92, R3, !PT ;  /* 0x000000035c047209 */ /* 0x004fe20007810000 */
[----:B------:R-:W-:Y:S01]  /*22780*/  MUFU.EX2 R88, R2 ;  /* 0x0000000200587308 */ /* 0x000fe20000000800 */
[--C-:B------:R-:W-:Y:S01]  /*22790*/  FFMA.FTZ R3, R17, c[0x0][0x2d0], -R43.reuse ;  /* 0x0000b40011037a23 */ /* 0x100fe2000001082b */
[----:B------:R-:W-:Y:S02]  /*227a0*/  FSEL R65, R65, RZ, P0 ;  /* 0x000000ff41417208 */ /* 0x000fe40000000000 */
[----:B------:R-:W-:Y:S02]  /*227b0*/  FMNMX.FTZ R4, R86, R4, !PT ;  /* 0x0000000456047209 */ /* 0x000fe40007810000 */
[----:B------:R-:W-:Y:S04]  /*227c0*/  FSEL R94, R94, -INF , !P3 ;  /* 0xff8000005e5e7808 */ /* 0x000fe80005800000 */
[----:B------:R1:W2:Y:S02]  /*227d0*/  MUFU.EX2 R76, R3 ;  /* 0x00000003004c7308 */ /* 0x0002a40000000800 */
[----:B-1----:R-:W-:Y:S01]  /*227e0*/  FMNMX.FTZ R3, R135, R4, !PT ;  /* 0x0000000487037209 */ /* 0x002fe20007810000 */
[--C-:B------:R-:W-:Y:S01]  /*227f0*/  FFMA.FTZ R4, R16, c[0x0][0x2d0], -R64.reuse ;  /* 0x0000b40010047a23 */ /* 0x100fe20000010840 */
[----:B--2---:R-:W-:Y:S01]  /*22800*/  F2FP.BF16.PACK_AB R46, R76, R239 ;  /* 0x000000ef4c2e723e */ /* 0x004fe200000010ff */
[----:B------:R-:W-:Y:S01]  /*22810*/  FFMA.FTZ R16, R178, c[0x0][0x2d0], -R43 ;  /* 0x0000b400b2107a23 */ /* 0x000fe2000001082b */
[----:B------:R-:W-:Y:S04]  /*22820*/  FMNMX.FTZ R3, R93, R3, !PT ;  /* 0x000000035d037209 */ /* 0x000fe80007810000 */
[----:B------:R1:W-:Y:S01]  /*22830*/  MUFU.EX2 R240, R4 ;  /* 0x0000000400f07308 */ /* 0x0003e20000000800 */
[----:B------:R-:W-:Y:S02]  /*22840*/  MOV R178, R239 ;  /* 0x000000ef00b27202 */ /* 0x000fe40000000f00 */
[----:B------:R-:W-:Y:S04]  /*22850*/  FMNMX.FTZ R3, R172, R3, !PT ;  /* 0x00000003ac037209 */ /* 0x000fe80007810000 */
[----:B------:R-:W-:Y:S03]  /*22860*/  FMNMX.FTZ R3, R173, R3, !PT ;  /* 0x00000003ad037209 */ /* 0x000fe60007810000 */
[----:B------:R-:W-:Y:S01]  /*22870*/  MUFU.EX2 R62, R16 ;  /* 0x00000010003e7308 */ /* 0x000fe20000000800 */
[----:B------:R-:W-:Y:S01]  /*22880*/  FMNMX.FTZ R0, R174, R3, !PT ;  /* 0x00000003ae007209 */ /* 0x000fe20007810000 */
[--C-:B------:R-:W-:Y:S03]  /*22890*/  FFMA.FTZ R3, R19, c[0x0][0x2d0], -R64.reuse ;  /* 0x0000b40013037a23 */ /* 0x100fe60000010840 */
[----:B------:R-:W-:Y:S04]  /*228a0*/  FMNMX.FTZ R0, R175, R0, !PT ;  /* 0x00000000af007209 */ /* 0x000fe80007810000 */
[----:B------:R-:W-:Y:S01]  /*228b0*/  FMNMX.FTZ R0, R94, R0, !PT ;  /* 0x000000005e007209 */ /* 0x000fe20007810000 */
[----:B------:R2:W3:Y:S03]  /*228c0*/  MUFU.EX2 R55, R3 ;  /* 0x0000000300377308 */ /* 0x0004e60000000800 */
[----:B------:R-:W-:Y:S01]  /*228d0*/  FMNMX.FTZ R0, R42, R0, !PT ;  /* 0x000000002a007209 */ /* 0x000fe20007810000 */
[--C-:B-1----:R-:W-:Y:S04]  /*228e0*/  FFMA.FTZ R4, R7, c[0x0][0x2d0], -R64.reuse ;  /* 0x0000b40007047a23 */ /* 0x102fe80000010840 */
[----:B------:R-:W1:Y:S02]  /*228f0*/  SHFL.BFLY PT, R2, R0, 0x2, 0x1f ;  /* 0x0c401f0000027f89 */ /* 0x000e6400000e0000 */
[----:B------:R4:W5:Y:S01]  /*22900*/  MUFU.EX2 R241, R4 ;  /* 0x0000000400f17308 */ /* 0x0009620000000800 */
[--C-:B--2---:R-:W-:Y:S01]  /*22910*/  FFMA.FTZ R3, R8, c[0x0][0x2d0], -R65.reuse ;  /* 0x0000b40008037a23 */ /* 0x104fe20000010841 */
[----:B---3--:R-:W-:Y:S01]  /*22920*/  F2FP.BF16.PACK_AB R47, R55, R88 ;  /* 0x00000058372f723e */ /* 0x008fe200000010ff */
[--C-:B------:R-:W-:Y:S07]  /*22930*/  FFMA.FTZ R8, R32, c[0x0][0x2d0], -R64.reuse ;  /* 0x0000b40020087a23 */ /* 0x100fee0000010840 */
[----:B------:R2:W-:Y:S01]  /*22940*/  MUFU.EX2 R24, R3 ;  /* 0x0000000300187308 */ /* 0x0005e20000000800 */
[----:B------:R-:W-:Y:S01]  /*22950*/  LDSM.16.MT88.4 R32, [R220+0x100] ;  /* 0x00010000dc20783b */ /* 0x000fe20000004200 */
[--C-:B----4-:R-:W-:Y:S01]  /*22960*/  FFMA.FTZ R4, R13, c[0x0][0x2d0], -R65.reuse ;  /* 0x0000b4000d047a23 */ /* 0x110fe20000010841 */
[----:B-----5:R-:W-:Y:S07]  /*22970*/  F2FP.BF16.PACK_AB R45, R241, R240 ;  /* 0x000000f0f12d723e */ /* 0x020fee00000010ff */
[----:B------:R-:W-:Y:S10]  /*22980*/  MUFU.EX2 R244, R4 ;  /* 0x0000000400f47308 */ /* 0x000ff40000000800 */
[----:B------:R-:W-:Y:S01]  /*22990*/  MUFU.EX2 R59, R8 ;  /* 0x00000008003b7308 */ /* 0x000fe20000000800 */
[--C-:B--2---:R-:W-:Y:S09]  /*229a0*/  FFMA.FTZ R3, R9, c[0x0][0x2d0], -R65.reuse ;  /* 0x0000b40009037a23 */ /* 0x104ff20000010841 */
[----:B------:R2:W-:Y:S02]  /*229b0*/  MUFU.EX2 R25, R3 ;  /* 0x0000000300197308 */ /* 0x0005e40000000800 */
[----:B--2---:R-:W-:Y:S02]  /*229c0*/  FFMA.FTZ R3, R12, c[0x0][0x2d0], -R65 ;  /* 0x0000b4000c037a23 */ /* 0x004fe40000010841 */
[----:B------:R-:W-:Y:S06]  /*229d0*/  FFMA.FTZ R12, R48, c[0x0][0x2d0], -R64 ;  /* 0x0000b400300c7a23 */ /* 0x000fec0000010840 */
[----:B------:R1:W2:Y:S02]  /*229e0*/  MUFU.EX2 R77, R3 ;  /* 0x00000003004d7308 */ /* 0x0002a40000000800 */
[----:B-1----:R-:W-:Y:S01]  /*229f0*/  FMNMX.FTZ R3, R0, R2, !PT ;  /* 0x0000000200037209 */ /* 0x002fe20007810000 */
[----:B------:R-:W-:Y:S01]  /*22a00*/  FFMA.FTZ R2, R20, c[0x0][0x2d0], -R43 ;  /* 0x0000b40014027a23 */ /* 0x000fe2000001082b */
[----:B------:R-:W-:Y:S01]  /*22a10*/  FSEL R0, R130, RZ, P2 ;  /* 0x000000ff82007208 */ /* 0x000fe20001000000 */
[----:B------:R-:W-:Y:S01]  /*22a20*/  LDSM.16.MT88.4 R20, [R217+0x100] ;  /* 0x00010000d914783b */ /* 0x000fe20000004200 */
[----:B--2---:R-:W-:Y:S04]  /*22a30*/  F2FP.BF16.PACK_AB R38, R244, R77 ;  /* 0x0000004df426723e */ /* 0x004fe800000010ff */
        /* <DEDUP_REMOVED lines=11> */
[C---:B------:R-:W-:Y:S01]  /*22af0*/  FSETP.NEU.FTZ.AND P0, PT, R3.reuse, -INF , PT ;  /* 0xff8000000300780b */ /* 0x040fe20003f1d000 */
[----:B------:R-:W1:Y:S01]  /*22b00*/  MUFU.EX2 R40, R2 ;  /* 0x0000000200287308 */ /* 0x000e620000000800 */
[----:B------:R-:W-:Y:S02]  /*22b10*/  FMUL.FTZ R66, R3, c[0x0][0x2d0] ;  /* 0x0000b40003427a20 */ /* 0x000fe40000410000 */
[----:B------:R-:W-:Y:S02]  /*22b20*/  FADD.FTZ R0, -R0, R133 ;  /* 0x0000008500007221 */ /* 0x000fe40000010100 */
[C---:B------:R-:W-:Y:S01]  /*22b30*/  FMUL.FTZ R5, R41.reuse, R137 ;  /* 0x0000008929057220 */ /* 0x040fe20000410000 */
[----:B------:R-:W-:Y:S01]  /*22b40*/  FSEL R66, R66, RZ, P0 ;  /* 0x000000ff42427208 */ /* 0x000fe20000000000 */
[----:B------:R-:W-:Y:S02]  /*22b50*/  FMUL.FTZ R0, R0, c[0x0][0x2d0] ;  /* 0x0000b40000007a20 */ /* 0x000fe40000410000 */
[C---:B------:R-:W-:Y:S01]  /*22b60*/  FMUL.FTZ R17, R41.reuse, R149 ;  /* 0x0000009529117220 */ /* 0x040fe20000410000 */
[----:B------:R-:W-:Y:S01]  /*22b70*/  MUFU.EX2 R137, R12 ;  /* 0x0000000c00897308 */ /* 0x000fe20000000800 */
[C---:B------:R-:W-:Y:S02]  /*22b80*/  FMUL.FTZ R104, R41.reuse, R104 ;  /* 0x0000006829687220 */ /* 0x040fe40000410000 */
[C---:B------:R-:W-:Y:S02]  /*22b90*/  FMUL.FTZ R105, R41.reuse, R105 ;  /* 0x0000006929697220 */ /* 0x040fe40000410000 */
[C---:B------:R-:W-:Y:S02]  /*22ba0*/  FMUL.FTZ R112, R41.reuse, R112 ;  /* 0x0000007029707220 */ /* 0x040fe40000410000 */
[C---:B------:R-:W-:Y:S02]  /*22bb0*/  FMUL.FTZ R113, R41.reuse, R113 ;  /* 0x0000007129717220 */ /* 0x040fe40000410000 */
[C---:B------:R-:W-:Y:S01]  /*22bc0*/  FMUL.FTZ R100, R41.reuse, R100 ;  /* 0x0000006429647220 */ /* 0x040fe20000410000 */
[----:B------:R2:W3:Y:S01]  /*22bd0*/  MUFU.EX2 R2, R0 ;  /* 0x0000000000027308 */ /* 0x0004e20000000800 */
[----:B------:R-:W-:Y:S02]  /*22be0*/  FFMA.FTZ R4, R14, c[0x0][0x2d0], -R66 ;  /* 0x0000b4000e047a23 */ /* 0x000fe40000010842 */
[----:B------:R-:W-:Y:S02]  /*22bf0*/  FMUL.FTZ R101, R41, R101 ;  /* 0x0000006529657220 */ /* 0x000fe40000410000 */
[C---:B-1----:R-:W-:Y:S02]  /*22c00*/  FMUL.FTZ R18, R40.reuse, R150 ;  /* 0x0000009628127220 */ /* 0x042fe40000410000 */
[C---:B------:R-:W-:Y:S02]  /*22c10*/  FMUL.FTZ R19, R40.reuse, R151 ;  /* 0x0000009728137220 */ /* 0x040fe40000410000 */
[----:B------:R-:W-:Y:S01]  /*22c20*/  LDSM.16.MT88.4 R148, [R217+0x2900] ;  /* 0x00290000d994783b */ /* 0x000fe20000004200 */
[----:B------:R1:W-:Y:S01]  /*22c30*/  MUFU.EX2 R132, R4 ;  /* 0x0000000400847308 */ /* 0x0003e20000000800 */
[C---:B------:R-:W-:Y:S02]  /*22c40*/  FMUL.FTZ R6, R40.reuse, R138 ;  /* 0x0000008a28067220 */ /* 0x040fe40000410000 */
[C---:B------:R-:W-:Y:S01]  /*22c50*/  FMUL.FTZ R7, R40.reuse, R139 ;  /* 0x0000008b28077220 */ /* 0x040fe20000410000 */
[----:B------:R-:W-:Y:S01]  /*22c60*/  MOV R139, R24 ;  /* 0x00000018008b7202 */ /* 0x000fe20000000f00 */
[----:B------:R-:W-:Y:S02]  /*22c70*/  FFMA.FTZ R24, R49, c[0x0][0x2d0], -R64 ;  /* 0x0000b40031187a23 */ /* 0x000fe40000010840 */
[----:B------:R-:W4:Y:S01]  /*22c80*/  LDSM.16.MT88.4 R48, [R218+0x100] ;  /* 0x00010000da30783b */ /* 0x000f220000004200 */
[----:B------:R-:W-:Y:S02]  /*22c90*/  IMAD.MOV.U32 R138, RZ, RZ, R240 ;  /* 0x000000ffff8a7224 */ /* 0x000fe400078e00f0 */
[----:B------:R5:W-:Y:S01]  /*22ca0*/  MUFU.EX2 R31, R24 ;  /* 0x00000018001f7308 */ /* 0x000be20000000800 */
[C---:B------:R-:W-:Y:S02]  /*22cb0*/  FMUL.FTZ R102, R40.reuse, R102 ;  /* 0x0000006628667220 */ /* 0x040fe40000410000 */
[----:B------:R-:W-:Y:S02]  /*22cc0*/  FMUL.FTZ R103, R40, R103 ;  /* 0x0000006728677220 */ /* 0x000fe40000410000 */
[--C-:B--2---:R-:W-:Y:S02]  /*22cd0*/  FFMA.FTZ R0, R10, c[0x0][0x2d0], -R66.reuse ;  /* 0x0000b4000a007a23 */ /* 0x104fe40000010842 */
[----:B---3--:R-:W-:Y:S02]  /*22ce0*/  FMUL.FTZ R8, R2, R140 ;  /* 0x0000008c02087220 */ /* 0x008fe40000410000 */
[----:B------:R-:W-:Y:S01]  /*22cf0*/  FMUL.FTZ R106, R40, R106 ;  /* 0x0000006a286a7220 */ /* 0x000fe20000410000 */
[----:B------:R2:W-:Y:S01]  /*22d00*/  MUFU.EX2 R95, R0 ;  /* 0x00000000005f7308 */ /* 0x0005e20000000800 */
[C---:B------:R-:W-:Y:S02]  /*22d10*/  FMUL.FTZ R9, R2.reuse, R141 ;  /* 0x0000008d02097220 */ /* 0x040fe40000410000 */
[----:B------:R-:W-:Y:S02]  /*22d20*/  FMUL.FTZ R12, R2, R144 ;  /* 0x00000090020c7220 */ /* 0x000fe40000410000 */
[--C-:B-1----:R-:W-:Y:S02]  /*22d30*/  FFMA.FTZ R4, R15, c[0x0][0x2d0], -R66.reuse ;  /* 0x0000b4000f047a23 */ /* 0x102fe40000010842 */
[----:B------:R-:W-:Y:S02]  /*22d40*/  FMUL.FTZ R107, R40, R107 ;  /* 0x0000006b286b7220 */ /* 0x000fe40000410000 */
[C---:B------:R-:W-:Y:S01]  /*22d50*/  FMUL.FTZ R108, R2.reuse, R108 ;  /* 0x0000006c026c7220 */ /* 0x040fe20000410000 */
[----:B------:R1:W3:Y:S01]  /*22d60*/  MUFU.EX2 R133, R4 ;  /* 0x0000000400857308 */ /* 0x0002e20000000800 */
[C---:B------:R-:W-:Y:S01]  /*22d70*/  FMUL.FTZ R13, R2.reuse, R145 ;  /* 0x00000091020d7220 */ /* 0x040fe20000410000 */
[----:B------:R-:W-:Y:S01]  /*22d80*/  MOV R145, R77 ;  /* 0x0000004d00917202 */ /* 0x000fe20000000f00 */
[C---:B------:R-:W-:Y:S02]  /*22d90*/  FMUL.FTZ R29, R2.reuse, R161 ;  /* 0x000000a1021d7220 */ /* 0x040fe40000410000 */
[C---:B-----5:R-:W-:Y:S02]  /*22da0*/  FMUL.FTZ R24, R2.reuse, R156 ;  /* 0x0000009c02187220 */ /* 0x060fe40000410000 */
[----:B------:R-:W-:Y:S02]  /*22db0*/  FMUL.FTZ R109, R2, R109 ;  /* 0x0000006d026d7220 */ /* 0x000fe40000410000 */
[C---:B------:R-:W-:Y:S02]  /*22dc0*/  FMUL.FTZ R114, R40.reuse, R114 ;  /* 0x0000007228727220 */ /* 0x040fe40000410000 */
[C---:B------:R-:W-:Y:S02]  /*22dd0*/  FMUL.FTZ R115, R40.reuse, R115 ;  /* 0x0000007328737220 */ /* 0x040fe40000410000 */
[----:B------:R-:W-:Y:S02]  /*22de0*/  FMUL.FTZ R116, R41, R116 ;  /* 0x0000007429747220 */ /* 0x000fe40000410000 */
[----:B--2---:R-:W-:Y:S02]  /*22df0*/  FFMA.FTZ R0, R11, c[0x0][0x2d0], -R66 ;  /* 0x0000b4000b007a23 */ /* 0x004fe40000010842 */
[----:B------:R-:W-:Y:S02]  /*22e00*/  IMAD.MOV.U32 R144, RZ, RZ, R88 ;  /* 0x000000ffff907224 */ /* 0x000fe400078e0058 */
[----:B------:R2:W5:Y:S01]  /*22e10*/  MUFU.EX2 R131, R0 ;  /* 0x0000000000837308 */ /* 0x0005620000000800 */
[----:B------:R-:W-:Y:S02]  /*22e20*/  FMUL.FTZ R117, R41, R117 ;  /* 0x0000007529757220 */ /* 0x000fe40000410000 */
[----:B------:R-:W-:Y:S02]  /*22e30*/  FMUL.FTZ R118, R40, R118 ;  /* 0x0000007628767220 */ /* 0x000fe40000410000 */
[----:B-1----:R-:W-:Y:S01]  /*22e40*/  FFMA.FTZ R4, R177, c[0x0][0x2d0], -R43 ;  /* 0x0000b400b1047a23 */ /* 0x002fe2000001082b */
[----:B---3--:R-:W-:Y:S01]  /*22e50*/  F2FP.BF16.PACK_AB R39, R133, R132 ;  /* 0x000000848527723e */ /* 0x008fe200000010ff */
[----:B------:R-:W-:Y:S02]  /*22e60*/  IMAD.MOV.U32 R177, RZ, RZ, R25 ;  /* 0x000000ffffb17224 */ /* 0x000fe400078e0019 */
[----:B------:R-:W-:Y:S01]  /*22e70*/  FMUL.FTZ R25, R2, R157 ;  /* 0x0000009d02197220 */ /* 0x000fe20000410000 */
[----:B------:R1:W3:Y:S01]  /*22e80*/  MUFU.EX2 R58, R4 ;  /* 0x00000004003a7308 */ /* 0x0002e20000000800 */
[----:B------:R-:W-:Y:S01]  /*22e90*/  FMUL.FTZ R119, R40, R119 ;  /* 0x0000007728777220 */ /* 0x000fe20000410000 */
[----:B------:R-:W-:Y:S01]  /*22ea0*/  F2FP.BF16.PACK_AB R36, R177, R139 ;  /* 0x0000008bb124723e */ /* 0x000fe200000010ff */
[C---:B------:R-:W-:Y:S02]  /*22eb0*/  FMUL.FTZ R120, R2.reuse, R120 ;  /* 0x0000007802787220 */ /* 0x040fe40000410000 */
[C---:B------:R-:W-:Y:S02]  /*22ec0*/  FMUL.FTZ R121, R2.reuse, R121 ;  /* 0x0000007902797220 */ /* 0x040fe40000410000 */
[C---:B------:R-:W-:Y:S02]  /*22ed0*/  FMUL.FTZ R124, R2.reuse, R124 ;  /* 0x0000007c027c7220 */ /* 0x040fe40000410000 */
[----:B------:R-:W-:Y:S02]  /*22ee0*/  FMUL.FTZ R125, R2, R125 ;  /* 0x0000007d027d7220 */ /* 0x000fe40000410000 */
[----:B------:R-:W-:Y:S02]  /*22ef0*/  IMAD.MOV.U32 R157, RZ, RZ, R59 ;  /* 0x000000ffff9d7224 */ /* 0x000fe400078e003b */
[----:B------:R-:W-:Y:S01]  /*22f00*/  IMAD.MOV.U32 R141, RZ, RZ, R242 ;  /* 0x000000ffff8d7224 */ /* 0x000fe200078e00f2 */
[----:B--2---:R-:W-:Y:S02]  /*22f10*/  FSEL R0, R3, RZ, P0 ;  /* 0x000000ff03007208 */ /* 0x004fe40000000000 */
[----:B-----5:R-:W-:Y:S02]  /*22f20*/  F2FP.BF16.PACK_AB R37, R131, R95 ;  /* 0x0000005f8325723e */ /* 0x020fe400000010ff */
[----:B------:R-:W-:Y:S01]  /*22f30*/  PLOP3.LUT P0, PT, PT, PT, UP0, 0x80, 0x0 ;  /* 0x000000000000781c */ /* 0x000fe20003f0f008 */
[----:B------:R-:W-:Y:S01]  /*22f40*/  FADD.FTZ R0, -R0, R134 ;  /* 0x0000008600007221 */ /* 0x000fe20000010100 */
[----:B------:R-:W-:Y:S01]  /*22f50*/  MOV R134, R28 ;  /* 0x0000001c00867202 */ /* 0x000fe20000000f00 */
[----:B------:R-:W-:Y:S02]  /*22f60*/  FFMA.FTZ R28, R68, c[0x0][0x2d0], -R64 ;  /* 0x0000b400441c7a23 */ /* 0x000fe40000010840 */
[----:B------:R-:W-:Y:S01]  /*22f70*/  FMUL.FTZ R0, R0, c[0x0][0x2d0] ;  /* 0x0000b40000007a20 */ /* 0x000fe20000410000 */
[----:B------:R-:W-:Y:S01]  /*22f80*/  F2FP.BF16.PACK_AB R44, R242, R134 ;  /* 0x00000086f22c723e */ /* 0x000fe200000010ff */
[----:B-1----:R-:W-:Y:S01]  /*22f90*/  FMUL.FTZ R4, R41, R136 ;  /* 0x0000008829047220 */ /* 0x002fe20000410000 */
[----:B------:R1:W-:Y:S01]  /*22fa0*/  MUFU.EX2 R140, R28 ;  /* 0x0000001c008c7308 */ /* 0x0003e20000000800 */
[----:B---3--:R-:W-:Y:S05]  /*22fb0*/  MOV R136, R58 ;  /* 0x0000003a00887202 */ /* 0x008fea0000000f00 */
[-C--:B------:R-:W-:Y:S04]  /*22fc0*/  HMMA.16816.F32.BF16 R4, R44, R20.reuse, R4 ;  /* 0x000000142c04723c */ /* 0x080fe80000041804 */
[----:B------:R-:W2:Y:S01]  /*22fd0*/  MUFU.EX2 R0, R0 ;  /* 0x0000000000007308 */ /* 0x000ea20000000800 */
[----:B-1----:R-:W-:Y:S02]  /*22fe0*/  FMUL.FTZ R28, R2, R160 ;  /* 0x000000a0021c7220 */ /* 0x002fe40000410000 */
[C---:B--2---:R-:W-:Y:S02]  /*22ff0*/  FMUL.FTZ R10, R0.reuse, R142 ;  /* 0x0000008e000a7220 */ /* 0x044fe40000410000 */
[C---:B------:R-:W-:Y:S03]  /*23000*/  FMUL.FTZ R11, R0.reuse, R143 ;  /* 0x0000008f000b7220 */ /* 0x040fe60000410000 */
[----:B------:R-:W-:Y:S01]  /*23010*/  MOV R143, R241 ;  /* 0x000000f1008f7202 */ /* 0x000fe20000000f00 */
[C---:B------:R-:W-:Y:S01]  /*23020*/  FMUL.FTZ R15, R0.reuse, R147 ;  /* 0x00000093000f7220 */ /* 0x040fe20000410000 */
[----:B------:R-:W-:Y:S01]  /*23030*/  MOV R147, R55 ;  /* 0x0000003700937202 */ /* 0x000fe20000000f00 */
[C---:B------:R-:W-:Y:S02]  /*23040*/  FMUL.FTZ R110, R0.reuse, R110 ;  /* 0x0000006e006e7220 */ /* 0x040fe40000410000 */
[C---:B------:R-:W-:Y:S01]  /*23050*/  FMUL.FTZ R111, R0.reuse, R111 ;  /* 0x0000006f006f7220 */ /* 0x040fe20000410000 */
[C---:B------:R-:W-:Y:S01]  /*23060*/  HMMA.16816.F32.BF16 R8, R36.reuse, R20, R8 ;  /* 0x000000142408723c */ /* 0x040fe20000041808 */
[C---:B------:R-:W-:Y:S02]  /*23070*/  FMUL.FTZ R14, R0.reuse, R146 ;  /* 0x00000092000e7220 */ /* 0x040fe40000410000 */
[C---:B------:R-:W-:Y:S01]  /*23080*/  FMUL.FTZ R26, R0.reuse, R158 ;  /* 0x0000009e001a7220 */ /* 0x040fe20000410000 */
[----:B------:R-:W-:Y:S01]  /*23090*/  MOV R158, R245 ;  /* 0x000000f5009e7202 */ /* 0x000fe20000000f00 */
[C---:B------:R-:W-:Y:S02]  /*230a0*/  FMUL.FTZ R27, R0.reuse, R159 ;  /* 0x0000009f001b7220 */ /* 0x040fe40000410000 */
[----:B------:R-:W-:Y:S01]  /*230b0*/  FFMA.FTZ R20, R179, c[0x0][0x2d0], -R43 ;  /* 0x0000b400b3147a23 */ /* 0x000fe2000001082b */
[-C--:B------:R-:W-:Y:S01]  /*230c0*/  HMMA.16816.F32.BF16 R12, R36, R22.reuse, R12 ;  /* 0x00000016240c723c */ /* 0x080fe2000004180c */
[C---:B------:R-:W-:Y:S02]  /*230d0*/  FMUL.FTZ R21, R41.reuse, R153 ;  /* 0x0000009929157220 */ /* 0x040fe40000410000 */
[----:B------:R1:W-:Y:S01]  /*230e0*/  MUFU.EX2 R176, R20 ;  /* 0x0000001400b07308 */ /* 0x0003e20000000800 */
[C---:B------:R-:W-:Y:S01]  /*230f0*/  FMUL.FTZ R30, R0.reuse, R162 ;  /* 0x000000a2001e7220 */ /* 0x040fe20000410000 */
[----:B------:R-:W-:Y:S01]  /*23100*/  MOV R153, R145 ;  /* 0x0000009100997202 */ /* 0x000fe20000000f00 */
[----:B------:R-:W-:Y:S02]  /*23110*/  IMAD.MOV.U32 R162, RZ, RZ, R31 ;  /* 0x000000ffffa27224 */ /* 0x000fe400078e001f */
[C---:B------:R-:W-:Y:S01]  /*23120*/  HMMA.16816.F32.BF16 R16, R44.reuse, R22, R16 ;  /* 0x000000162c10723c */ /* 0x040fe20000041810 */
[C---:B------:R-:W-:Y:S03]  /*23130*/  FMUL.FTZ R31, R0.reuse, R163 ;  /* 0x000000a3001f7220 */ /* 0x040fe60000410000 */
[C---:B------:R-:W-:Y:S01]  /*23140*/  FMUL.FTZ R122, R0.reuse, R122 ;  /* 0x0000007a007a7220 */ /* 0x040fe20000410000 */
[----:B------:R-:W-:Y:S01]  /*23150*/  MOV R163, R62 ;  /* 0x0000003e00a37202 */ /* 0x000fe20000000f00 */
[----:B------:R-:W-:Y:S02]  /*23160*/  FMUL.FTZ R123, R0, R123 ;  /* 0x0000007b007b7220 */ /* 0x000fe40000410000 */
[C---:B------:R-:W-:Y:S04]  /*23170*/  FMUL.FTZ R22, R40.reuse, R154 ;  /* 0x0000009a28167220 */ /* 0x040fe80000410000 */
[----:B------:R-:W-:Y:S01]  /*23180*/  FMUL.FTZ R23, R40, R155 ;  /* 0x0000009b28177220 */ /* 0x000fe20000410000 */
[----:B------:R-:W-:Y:S01]  /*23190*/  MOV R155, R178 ;  /* 0x000000b2009b7202 */ /* 0x000fe20000000f00 */
[C---:B------:R-:W-:Y:S02]  /*231a0*/  FMUL.FTZ R126, R0.reuse, R126 ;  /* 0x0000007e007e7220 */ /* 0x040fe40000410000 */
[----:B------:R-:W-:Y:S02]  /*231b0*/  FMUL.FTZ R127, R0, R127 ;  /* 0x0000007f007f7220 */ /* 0x000fe40000410000 */
[----:B------:R-:W-:Y:S02]  /*231c0*/  IMAD.MOV.U32 R159, RZ, RZ, R244 ;  /* 0x000000ffff9f7224 */ /* 0x000fe400078e00f4 */
[----:B-1----:R-:W-:Y:S02]  /*231d0*/  FMUL.FTZ R20, R41, R152 ;  /* 0x0000009829147220 */ /* 0x002fe40000410000 */
[----:B------:R-:W-:Y:S02]  /*231e0*/  IMAD.MOV.U32 R146, RZ, RZ, R76 ;  /* 0x000000ffff927224 */ /* 0x000fe400078e004c */
[----:B------:R-:W-:Y:S03]  /*231f0*/  IMAD.MOV.U32 R154, RZ, RZ, R144 ;  /* 0x000000ffff9a7224 */ /* 0x000fe600078e0090 */
[-C--:B------:R-:W-:Y:S01]  /*23200*/  HMMA.16816.F32.BF16 R20, R44, R32.reuse, R20 ;  /* 0x000000202c14723c */ /* 0x080fe20000041814 */
[----:B------:R-:W-:Y:S07]  /*23210*/  MOV R152, R146 ;  /* 0x0000009200987202 */ /* 0x000fee0000000f00 */
[C---:B------:R-:W-:Y:S07]  /*23220*/  HMMA.16816.F32.BF16 R24, R36.reuse, R32, R24 ;  /* 0x000000202418723c */ /* 0x040fee0000041818 */
[--C-:B------:R-:W-:Y:S01]  /*23230*/  FFMA.FTZ R32, R52, c[0x0][0x2d0], -R65.reuse ;  /* 0x0000b40034207a23 */ /* 0x100fe20000010841 */
[-C--:B------:R-:W-:Y:S01]  /*23240*/  HMMA.16816.F32.BF16 R28, R36, R34.reuse, R28 ;  /* 0x00000022241c723c */ /* 0x080fe2000004181c */
[----:B------:R-:W-:Y:S02]  /*23250*/  FMUL.FTZ R33, R2, R165 ;  /* 0x000000a502217220 */ /* 0x000fe40000410000 */
[----:B------:R1:W-:Y:S05]  /*23260*/  MUFU.EX2 R156, R32 ;  /* 0x00000020009c7308 */ /* 0x0003ea0000000800 */
[C---:B------:R-:W-:Y:S07]  /*23270*/  HMMA.16816.F32.BF16 R100, R44.reuse, R34, R100 ;  /* 0x000000222c64723c */ /* 0x040fee0000041864 */
[C---:B------:R-:W-:Y:S01]  /*23280*/  FMUL.FTZ R34, R0.reuse, R166 ;  /* 0x000000a600227220 */ /* 0x040fe20000410000 */
[-C--:B----4-:R-:W-:Y:S01]  /*23290*/  HMMA.16816.F32.BF16 R104, R44, R48.reuse, R104 ;  /* 0x000000302c68723c */ /* 0x090fe20000041868 */
[----:B------:R-:W-:Y:S07]  /*232a0*/  FMUL.FTZ R35, R0, R167 ;  /* 0x000000a700237220 */ /* 0x000fee0000410000 */
[C---:B------:R-:W-:Y:S01]  /*232b0*/  HMMA.16816.F32.BF16 R108, R36.reuse, R48, R108 ;  /* 0x00000030246c723c */ /* 0x040fe2000004186c */
[----:B-1----:R-:W-:Y:S06]  /*232c0*/  FFMA.FTZ R32, R53, c[0x0][0x2d0], -R65 ;  /* 0x0000b40035207a23 */ /* 0x002fec0000010841 */
[----:B------:R-:W-:Y:S01]  /*232d0*/  FFMA.FTZ R48, R180, c[0x0][0x2d0], -R43 ;  /* 0x0000b400b4307a23 */ /* 0x000fe2000001082b */
[----:B------:R1:W-:Y:S10]  /*232e0*/  MUFU.EX2 R161, R32 ;  /* 0x0000002000a17308 */ /* 0x0003f40000000800 */
[----:B------:R2:W-:Y:S01]  /*232f0*/  MUFU.EX2 R142, R48 ;  /* 0x00000030008e7308 */ /* 0x0005e20000000800 */
[--C-:B-1----:R-:W-:Y:S02]  /*23300*/  FFMA.FTZ R32, R54, c[0x0][0x2d0], -R65.reuse ;  /* 0x0000b40036207a23 */ /* 0x102fe40000010841 */
[----:B------:R-:W1:Y:S07]  /*23310*/  LDSM.16.MT88.4 R52, [R219+0x100] ;  /* 0x00010000db34783b */ /* 0x000e6e0000004200 */
[----:B------:R3:W-:Y:S01]  /*23320*/  MUFU.EX2 R160, R32 ;  /* 0x0000002000a07308 */ /* 0x0007e20000000800 */
[--C-:B--2---:R-:W-:Y:S02]  /*23330*/  FFMA.FTZ R48, R56, c[0x0][0x2d0], -R66.reuse ;  /* 0x0000b40038307a23 */ /* 0x104fe40000010842 */
[----:B------:R-:W-:Y:S07]  /*23340*/  FFMA.FTZ R56, R60, c[0x0][0x2d0], -R66 ;  /* 0x0000b4003c387a23 */ /* 0x000fee0000010842 */
[----:B------:R2:W-:Y:S01]  /*23350*/  MUFU.EX2 R91, R48 ;  /* 0x00000030005b7308 */ /* 0x0005e20000000800 */
[----:B------:R-:W-:Y:S09]  /*23360*/  FFMA.FTZ R60, R80, c[0x0][0x2d0], -R64 ;  /* 0x0000b400503c7a23 */ /* 0x000ff20000010840 */
[----:B------:R4:W-:Y:S01]  /*23370*/  MUFU.EX2 R88, R56 ;  /* 0x0000003800587308 */ /* 0x0009e20000000800 */
[----:B---3--:R-:W-:Y:S09]  /*23380*/  FFMA.FTZ R32, R67, c[0x0][0x2d0], -R65 ;  /* 0x0000b40043207a23 */ /* 0x008ff20000010841 */
[----:B------:R3:W-:Y:S01]  /*23390*/  MUFU.EX2 R68, R32 ;  /* 0x0000002000447308 */ /* 0x0007e20000000800 */
[--C-:B--2---:R-:W-:Y:S09]  /*233a0*/  FFMA.FTZ R48, R57, c[0x0][0x2d0], -R66.reuse ;  /* 0x0000b40039307a23 */ /* 0x104ff20000010842 */
[----:B------:R2:W5:Y:S01]  /*233b0*/  MUFU.EX2 R90, R48 ;  /* 0x00000030005a7308 */ /* 0x0005620000000800 */
[----:B----4-:R-:W-:Y:S09]  /*233c0*/  LDSM.16.MT88.4 R56, [R220+0x900] ;  /* 0x00090000dc38783b */ /* 0x010ff20000004200 */
[----:B------:R4:W-:Y:S01]  /*233d0*/  MUFU.EX2 R251, R60 ;  /* 0x0000003c00fb7308 */ /* 0x0009e20000000800 */
[----:B---3--:R-:W-:Y:S07]  /*233e0*/  FMUL.FTZ R32, R2, R164 ;  /* 0x000000a402207220 */ /* 0x008fee0000410000 */
[-C--:B------:R-:W-:Y:S08]  /*233f0*/  HMMA.16816.F32.BF16 R32, R36, R50.reuse, R32 ;  /* 0x000000322420723c */ /* 0x080ff00000041820 */
[C---:B------:R-:W-:Y:S01]  /*23400*/  HMMA.16816.F32.BF16 R112, R44.reuse, R50, R112 ;  /* 0x000000322c70723c */ /* 0x040fe20000041870 */
[----:B--2---:R-:W2:Y:S07]  /*23410*/  LDSM.16.MT88.4 R48, [R217+0x900] ;  /* 0x00090000d930783b */ /* 0x004eae0000004200 */
[-C--:B-1----:R-:W-:Y:S08]  /*23420*/  HMMA.16816.F32.BF16 R116, R44, R52.reuse, R116 ;  /* 0x000000342c74723c */ /* 0x082ff00000041874 */
[C---:B------:R-:W-:Y:S07]  /*23430*/  HMMA.16816.F32.BF16 R120, R36.reuse, R52, R120 ;  /* 0x000000342478723c */ /* 0x040fee0000041878 */
[----:B------:R-:W-:Y:S01]  /*23440*/  FFMA.FTZ R52, R61, c[0x0][0x2d0], -R66 ;  /* 0x0000b4003d347a23 */ /* 0x000fe20000010842 */
[-C--:B------:R-:W-:Y:S01]  /*23450*/  HMMA.16816.F32.BF16 R124, R36, R54.reuse, R124 ;  /* 0x00000036247c723c */ /* 0x080fe2000004187c */
[----:B-----5:R-:W-:Y:S01]  /*23460*/  F2FP.BF16.PACK_AB R53, R90, R91 ;  /* 0x0000005b5a35723e */ /* 0x020fe200000010ff */
[----:B----4-:R-:W1:Y:S01]  /*23470*/  LDSM.16.MT88.4 R60, [R218+0x900] ;  /* 0x00090000da3c783b */ /* 0x010e620000004200 */
[----:B------:R3:W4:Y:S04]  /*23480*/  MUFU.EX2 R79, R52 ;  /* 0x00000034004f7308 */ /* 0x0007280000000800 */
[C---:B------:R-:W-:Y:S02]  /*23490*/  FMUL.FTZ R36, R41.reuse, R168 ;  /* 0x000000a829247220 */ /* 0x040fe40000410000 */
[----:B------:R-:W-:Y:S03]  /*234a0*/  FMUL.FTZ R37, R41, R169 ;  /* 0x000000a929257220 */ /* 0x000fe60000410000 */
[C---:B------:R-:W-:Y:S02]  /*234b0*/  FMUL.FTZ R38, R40.reuse, R170 ;  /* 0x000000aa28267220 */ /* 0x040fe40000410000 */
[----:B------:R-:W-:Y:S07]  /*234c0*/  FMUL.FTZ R39, R40, R171 ;  /* 0x000000ab28277220 */ /* 0x000fee0000410000 */
[----:B------:R-:W-:Y:S01]  /*234d0*/  HMMA.16816.F32.BF16 R36, R44, R54, R36 ;  /* 0x000000362c24723c */ /* 0x000fe20000041824 */
[--C-:B---3--:R-:W-:Y:S06]  /*234e0*/  FFMA.FTZ R52, R181, c[0x0][0x2d0], -R43.reuse ;  /* 0x0000b400b5347a23 */ /* 0x108fec000001082b */
[----:B------:R-:W-:Y:S02]  /*234f0*/  F2FP.BF16.PACK_AB R47, R140, R162 ;  /* 0x000000a28c2f723e */ /* 0x000fe400000010ff */
[----:B------:R-:W-:Y:S01]  /*23500*/  F2FP.BF16.PACK_AB R44, R136, R158 ;  /* 0x0000009e882c723e */ /* 0x000fe200000010ff */
[----:B------:R3:W-:Y:S02]  /*23510*/  MUFU.EX2 R252, R52 ;  /* 0x0000003400fc7308 */ /* 0x0007e40000000800 */
[----:B------:R-:W-:Y:S02]  /*23520*/  F2FP.BF16.PACK_AB R45, R137, R157 ;  /* 0x0000009d892d723e */ /* 0x000fe400000010ff */
[----:B------:R-:W-:Y:S02]  /*23530*/  F2FP.BF16.PACK_AB R46, R176, R163 ;  /* 0x000000a3b02e723e */ /* 0x000fe400000010ff */
[----:B------:R-:W-:Y:S02]  /*23540*/  F2FP.BF16.PACK_AB R54, R68, R160 ;  /* 0x000000a04436723e */ /* 0x000fe400000010ff */
[----:B----4-:R-:W-:Y:S03]  /*23550*/  F2FP.BF16.PACK_AB R55, R79, R88 ;  /* 0x000000584f37723e */ /* 0x010fe600000010ff */
[-C--:B--2---:R-:W-:Y:S01]  /*23560*/  HMMA.16816.F32.BF16 R4, R44, R48.reuse, R4 ;  /* 0x000000302c04723c */ /* 0x084fe20000041804 */
[--C-:B---3--:R-:W-:Y:S04]  /*23570*/  FFMA.FTZ R52, R69, c[0x0][0x2d0], -R64.reuse ;  /* 0x0000b40045347a23 */ /* 0x108fe80000010840 */
[----:B------:R2:W-:Y:S02]  /*23580*/  MUFU.EX2 R248, R52 ;  /* 0x0000003400f87308 */ /* 0x0005e40000000800 */
[----:B--2---:R-:W-:Y:S07]  /*23590*/  F2FP.BF16.PACK_AB R52, R161, R156 ;  /* 0x0000009ca134723e */ /* 0x004fee00000010ff */
[C---:B------:R-:W-:Y:S07]  /*235a0*/  HMMA.16816.F32.BF16 R8, R52.reuse, R48, R8 ;  /* 0x000000303408723c */ /* 0x040fee0000041808 */
[--C-:B------:R-:W-:Y:S01]  /*235b0*/  FFMA.FTZ R48, R182, c[0x0][0x2d0], -R43.reuse ;  /* 0x0000b400b6307a23 */ /* 0x100fe2000001082b */
[-C--:B------:R-:W-:Y:S03]  /*235c0*/  HMMA.16816.F32.BF16 R12, R52, R50.reuse, R12 ;  /* 0x00000032340c723c */ /* 0x080fe6000004180c */
[----:B------:R2:W-:Y:S05]  /*235d0*/  MUFU.EX2 R249, R48 ;  /* 0x0000003000f97308 */ /* 0x0005ea0000000800 */
[C---:B------:R-:W-:Y:S08]  /*235e0*/  HMMA.16816.F32.BF16 R16, R44.reuse, R50, R16 ;  /* 0x000000322c10723c */ /* 0x040ff00000041810 */
[-C--:B------:R-:W-:Y:S08]  /*235f0*/  HMMA.16816.F32.BF16 R20, R44, R56.reuse, R20 ;  /* 0x000000382c14723c */ /* 0x080ff00000041814 */
[C---:B------:R-:W-:Y:S01]  /*23600*/  HMMA.16816.F32.BF16 R24, R52.reuse, R56, R24 ;  /* 0x000000383418723c */ /* 0x040fe20000041818 */
[----:B--2---:R-:W-:Y:S06]  /*23610*/  FFMA.FTZ R48, R183, c[0x0][0x2d0], -R43 ;  /* 0x0000b400b7307a23 */ /* 0x004fec000001082b */
[--C-:B------:R-:W-:Y:S01]  /*23620*/  FFMA.FTZ R56, R82, c[0x0][0x2d0], -R65.reuse ;  /* 0x0000b40052387a23 */ /* 0x100fe20000010841 */
[-C--:B------:R-:W-:Y:S01]  /*23630*/  HMMA.16816.F32.BF16 R28, R52, R58.reuse, R28 ;  /* 0x0000003a341c723c */ /* 0x080fe2000004181c */
[----:B------:R2:W-:Y:S07]  /*23640*/  MUFU.EX2 R250, R48 ;  /* 0x0000003000fa7308 */ /* 0x0005ee0000000800 */
[C---:B------:R-:W-:Y:S03]  /*23650*/  HMMA.16816.F32.BF16 R100, R44.reuse, R58, R100 ;  /* 0x0000003a2c64723c */ /* 0x040fe60000041864 */
[----:B------:R3:W-:Y:S05]  /*23660*/  MUFU.EX2 R242, R56 ;  /* 0x0000003800f27308 */ /* 0x0007ea0000000800 */
[-C--:B-1----:R-:W-:Y:S08]  /*23670*/  HMMA.16816.F32.BF16 R104, R44, R60.reuse, R104 ;  /* 0x0000003c2c68723c */ /* 0x082ff00000041868 */
[C---:B------:R-:W-:Y:S01]  /*23680*/  HMMA.16816.F32.BF16 R108, R52.reuse, R60, R108 ;  /* 0x0000003c346c723c */ /* 0x040fe2000004186c */
[----:B--2---:R-:W-:Y:S04]  /*23690*/  FFMA.FTZ R48, R84, c[0x0][0x2d0], -R64 ;  /* 0x0000b40054307a23 */ /* 0x004fe80000010840 */
[----:B------:R1:W-:Y:S02]  /*236a0*/  MUFU.EX2 R247, R48 ;  /* 0x0000003000f77308 */ /* 0x0003e40000000800 */
[----:B------:R-:W-:Y:S01]  /*236b0*/  FFMA.FTZ R60, R71, c[0x0][0x2d0], -R66 ;  /* 0x0000b400473c7a23 */ /* 0x000fe20000010842 */
[-C--:B------:R-:W-:Y:S01]  /*236c0*/  HMMA.16816.F32.BF16 R32, R52, R62.reuse, R32 ;  /* 0x0000003e3420723c */ /* 0x080fe20000041820 */
[--C-:B---3--:R-:W-:Y:S06]  /*236d0*/  FFMA.FTZ R56, R83, c[0x0][0x2d0], -R65.reuse ;  /* 0x0000b40053387a23 */ /* 0x108fec0000010841 */
        /* <DEDUP_REMOVED lines=8> */
[----:B------:R3:W-:Y:S01]  /*23760*/  MUFU.EX2 R241, R56 ;  /* 0x0000003800f17308 */ /* 0x0007e20000000800 */
        /* <DEDUP_REMOVED lines=14> */
[-C--:B------:R-:W-:Y:S01]  /*23850*/  HMMA.16816.F32.BF16 R124, R52, R50.reuse, R124 ;  /* 0x00000032347c723c */ /* 0x080fe2000004187c */
[----:B------:R-:W2:Y:S02]  /*23860*/  LDSM.16.MT88.4 R52, [R220+0x1100] ;  /* 0x00110000dc34783b */ /* 0x000ea40000004200 */
[----:B------:R4:W5:Y:S01]  /*23870*/  MUFU.EX2 R75, R48 ;  /* 0x00000030004b7308 */ /* 0x0009620000000800 */
[----:B---3--:R-:W-:Y:S04]  /*23880*/  F2FP.BF16.PACK_AB R49, R77, R78 ;  /* 0x0000004e4d31723e */ /* 0x008fe800000010ff */
[----:B------:R-:W-:Y:S07]  /*23890*/  HMMA.16816.F32.BF16 R36, R44, R50, R36 ;  /* 0x000000322c24723c */ /* 0x000fee0000041824 */
[----:B------:R-:W-:Y:S02]  /*238a0*/  F2FP.BF16.PACK_AB R44, R252, R142 ;  /* 0x0000008efc2c723e */ /* 0x000fe400000010ff */
[----:B------:R-:W-:Y:S03]  /*238b0*/  F2FP.BF16.PACK_AB R45, R251, R248 ;  /* 0x000000f8fb2d723e */ /* 0x000fe600000010ff */
[----:B------:R-:W-:Y:S02]  /*238c0*/  F2FP.BF16.PACK_AB R46, R250, R249 ;  /* 0x000000f9fa2e723e */ /* 0x000fe400000010ff */
[----:B------:R-:W-:Y:S02]  /*238d0*/  F2FP.BF16.PACK_AB R47, R246, R247 ;  /* 0x000000f7f62f723e */ /* 0x000fe400000010ff */
[----:B------:R-:W-:Y:S01]  /*238e0*/  F2FP.BF16.PACK_AB R50, R241, R244 ;  /* 0x000000f4f132723e */ /* 0x000fe200000010ff */
[--C-:B----4-:R-:W-:Y:S01]  /*238f0*/  FFMA.FTZ R48, R186, c[0x0][0x2d0], -R43.reuse ;  /* 0x0000b400ba307a23 */ /* 0x110fe2000001082b */
[----:B-----5:R-:W-:Y:S03]  /*23900*/  F2FP.BF16.PACK_AB R51, R75, R76 ;  /* 0x0000004c4b33723e */ /* 0x020fe600000010ff */
[----:B------:R3:W-:Y:S01]  /*23910*/  MUFU.EX2 R167, R48 ;  /* 0x0000003000a77308 */ /* 0x0007e20000000800 */
[-C--:B-1----:R-:W-:Y:S01]  /*23920*/  HMMA.16816.F32.BF16 R4, R44, R56.reuse, R4 ;  /* 0x000000382c04723c */ /* 0x082fe20000041804 */
[--C-:B---3--:R-:W-:Y:S08]  /*23930*/  FFMA.FTZ R48, R97, c[0x0][0x2d0], -R64.reuse ;  /* 0x0000b40061307a23 */ /* 0x108ff00000010840 */
[----:B------:R1:W-:Y:S03]  /*23940*/  MUFU.EX2 R166, R48 ;  /* 0x0000003000a67308 */ /* 0x0003e60000000800 */
        /* <DEDUP_REMOVED lines=18> */
[----:B------:R-:W-:Y:S01]  /*23a70*/  IMAD.MOV.U32 R188, RZ, RZ, R68 ;  /* 0x000000ffffbc7224 */ /* 0x000fe200078e0044 */
        /* <DEDUP_REMOVED lines=12> */
[----:B---3--:R-:W-:Y:S01]  /*23b40*/  FFMA.FTZ R52, R187, c[0x0][0x2d0], -R65 ;  /* 0x0000b400bb347a23 */ /* 0x008fe20000010841 */
[----:B------:R-:W-:Y:S08]  /*23b50*/  MOV R187, R176 ;  /* 0x000000b000bb7202 */ /* 0x000ff00000000f00 */
[----:B------:R3:W-:Y:S01]  /*23b60*/  MUFU.EX2 R182, R52 ;  /* 0x0000003400b67308 */ /* 0x0007e20000000800 */
[----:B-1----:R-:W1:Y:S01]  /*23b70*/  LDSM.16.MT88.4 R56, [R219+0x1100] ;  /* 0x00110000db38783b */ /* 0x002e620000004200 */
[----:B--2---:R-:W-:Y:S02]  /*23b80*/  FFMA.FTZ R60, R195, c[0x0][0x2d0], -R64 ;  /* 0x0000b400c33c7a23 */ /* 0x004fe40000010840 */
[----:B------:R-:W-:Y:S06]  /*23b90*/  IMAD.MOV.U32 R195, RZ, RZ, R143 ;  /* 0x000000ffffc37224 */ /* 0x000fec00078e008f */
[----:B------:R2:W-:Y:S01]  /*23ba0*/  MUFU.EX2 R179, R60 ;  /* 0x0000003c00b37308 */ /* 0x0005e20000000800 */
[----:B---3--:R-:W-:Y:S02]  /*23bb0*/  FFMA.FTZ R52, R189, c[0x0][0x2d0], -R65 ;  /* 0x0000b400bd347a23 */ /* 0x008fe40000010841 */
[----:B------:R-:W-:Y:S07]  /*23bc0*/  IMAD.MOV.U32 R189, RZ, RZ, R137 ;  /* 0x000000ffffbd7224 */ /* 0x000fee00078e0089 */
[----:B------:R3:W4:Y:S01]  /*23bd0*/  MUFU.EX2 R183, R52 ;  /* 0x0000003400b77308 */ /* 0x0007220000000800 */
[----:B--2---:R-:W-:Y:S01]  /*23be0*/  LDSM.16.MT88.4 R60, [R218+0x1900] ;  /* 0x00190000da3c783b */ /* 0x004fe20000004200 */
[-C--:B-1----:R-:W-:Y:S08]  /*23bf0*/  HMMA.16816.F32.BF16 R116, R44, R56.reuse, R116 ;  /* 0x000000382c74723c */ /* 0x082ff00000041874 */
[C---:B------:R-:W-:Y:S01]  /*23c00*/  HMMA.16816.F32.BF16 R120, R48.reuse, R56, R120 ;  /* 0x000000383078723c */ /* 0x040fe20000041878 */
[--C-:B---3--:R-:W-:Y:S03]  /*23c10*/  FFMA.FTZ R52, R193, c[0x0][0x2d0], -R43.reuse ;  /* 0x0000b400c1347a23 */ /* 0x108fe6000001082b */
[----:B------:R-:W-:Y:S01]  /*23c20*/  MOV R193, R136 ;  /* 0x0000008800c17202 */ /* 0x000fe20000000f00 */
[----:B------:R1:W-:Y:S02]  /*23c30*/  MUFU.EX2 R181, R52 ;  /* 0x0000003400b57308 */ /* 0x0003e40000000800 */
[--C-:B------:R-:W-:Y:S01]  /*23c40*/  FFMA.FTZ R56, R86, c[0x0][0x2d0], -R66.reuse ;  /* 0x0000b40056387a23 */ /* 0x100fe20000010842 */
[-C--:B------:R-:W-:Y:S07]  /*23c50*/  HMMA.16816.F32.BF16 R124, R48, R58.reuse, R124 ;  /* 0x0000003a307c723c */ /* 0x080fee000004187c */
[----:B------:R-:W-:Y:S01]  /*23c60*/  FFMA.FTZ R48, R198, c[0x0][0x2d0], -R43 ;  /* 0x0000b400c6307a23 */ /* 0x000fe2000001082b */
[----:B------:R-:W-:Y:S01]  /*23c70*/  HMMA.16816.F32.BF16 R36, R44, R58, R36 ;  /* 0x0000003a2c24723c */ /* 0x000fe20000041824 */
[----:B------:R-:W2:Y:S03]  /*23c80*/  MUFU.EX2 R71, R56 ;  /* 0x0000003800477308 */ /* 0x000ea60000000800 */
[----:B----4-:R-:W-:Y:S01]  /*23c90*/  F2FP.BF16.PACK_AB R50, R183, R182 ;  /* 0x000000b6b732723e */ /* 0x010fe200000010ff */
[----:B------:R-:W-:Y:S02]  /*23ca0*/  IMAD.MOV.U32 R198, RZ, RZ, R147 ;  /* 0x000000ffffc67224 */ /* 0x000fe400078e0093 */
[----:B------:R-:W-:Y:S02]  /*23cb0*/  F2FP.BF16.PACK_AB R44, R167, R240 ;  /* 0x000000f0a72c723e */ /* 0x000fe400000010ff */
[----:B------:R-:W-:Y:S02]  /*23cc0*/  F2FP.BF16.PACK_AB R45, R165, R166 ;  /* 0x000000a6a52d723e */ /* 0x000fe400000010ff */
[----:B------:R3:W-:Y:S01]  /*23cd0*/  MUFU.EX2 R180, R48 ;  /* 0x0000003000b47308 */ /* 0x0007e20000000800 */
[----:B------:R-:W-:Y:S01]  /*23ce0*/  F2FP.BF16.PACK_AB R46, R191, R239 ;  /* 0x000000efbf2e723e */ /* 0x000fe200000010ff */
[----:B-1----:R-:W-:Y:S01]  /*23cf0*/  FFMA.FTZ R52, R87, c[0x0][0x2d0], -R66 ;  /* 0x0000b40057347a23 */ /* 0x002fe20000010842 */
[----:B------:R-:W-:Y:S07]  /*23d00*/  F2FP.BF16.PACK_AB R47, R186, R185 ;  /* 0x000000b9ba2f723e */ /* 0x000fee00000010ff */
[----:B------:R1:W4:Y:S01]  /*23d10*/  MUFU.EX2 R74, R52 ;  /* 0x00000034004a7308 */ /* 0x0003220000000800 */
[----:B--2---:R-:W-:Y:S01]  /*23d20*/  F2FP.BF16.PACK_AB R51, R71, R72 ;  /* 0x000000484733723e */ /* 0x004fe200000010ff */
[----:B------:R-:W-:Y:S01]  /*23d30*/  LDSM.16.MT88.4 R56, [R220+0x1900] ;  /* 0x00190000dc38783b */ /* 0x000fe20000004200 */
[--C-:B---3--:R-:W-:Y:S01]  /*23d40*/  FFMA.FTZ R48, R194, c[0x0][0x2d0], -R64.reuse ;  /* 0x0000b400c2307a23 */ /* 0x108fe20000010840 */
[----:B------:R-:W-:Y:S06]  /*23d50*/  MOV R194, R177 ;  /* 0x000000b100c27202 */ /* 0x000fec0000000f00 */
[----:B------:R2:W-:Y:S01]  /*23d60*/  MUFU.EX2 R177, R48 ;  /* 0x0000003000b17308 */ /* 0x0005e20000000800 */
[----:B-1----:R-:W1:Y:S01]  /*23d70*/  LDSM.16.MT88.4 R52, [R217+0x1900] ;  /* 0x00190000d934783b */ /* 0x002e620000004200 */
[----:B----4-:R-:W-:Y:S02]  /*23d80*/  F2FP.BF16.PACK_AB R49, R73, R74 ;  /* 0x0000004a4931723e */ /* 0x010fe400000010ff */
[----:B--2---:R-:W-:Y:S01]  /*23d90*/  F2FP.BF16.PACK_AB R48, R184, R164 ;  /* 0x000000a4b830723e */ /* 0x004fe200000010ff */
[-C--:B-1----:R-:W-:Y:S08]  /*23da0*/  HMMA.16816.F32.BF16 R4, R44, R52.reuse, R4 ;  /* 0x000000342c04723c */ /* 0x082ff00000041804 */
[C---:B------:R-:W-:Y:S07]  /*23db0*/  HMMA.16816.F32.BF16 R8, R48.reuse, R52, R8 ;  /* 0x000000343008723c */ /* 0x040fee0000041808 */
[--C-:B------:R-:W-:Y:S01]  /*23dc0*/  FFMA.FTZ R52, R203, c[0x0][0x2d0], -R43.reuse ;  /* 0x0000b400cb347a23 */ /* 0x100fe2000001082b */
[-C--:B------:R-:W-:Y:S01]  /*23dd0*/  HMMA.16816.F32.BF16 R12, R48, R54.reuse, R12 ;  /* 0x00000036300c723c */ /* 0x080fe2000004180c */
[----:B------:R-:W-:Y:S02]  /*23de0*/  MOV R203, R141 ;  /* 0x0000008d00cb7202 */ /* 0x000fe40000000f00 */
[----:B------:R1:W-:Y:S01]  /*23df0*/  MUFU.EX2 R176, R52 ;  /* 0x0000003400b07308 */ /* 0x0003e20000000800 */
[----:B------:R-:W-:Y:S04]  /*23e00*/  MOV R141, R134 ;  /* 0x00000086008d7202 */ /* 0x000fe80000000f00 */
[C---:B------:R-:W-:Y:S08]  /*23e10*/  HMMA.16816.F32.BF16 R16, R44.reuse, R54, R16 ;  /* 0x000000362c10723c */ /* 0x040ff00000041810 */
[-C--:B------:R-:W-:Y:S08]  /*23e20*/  HMMA.16816.F32.BF16 R20, R44, R56.reuse, R20 ;  /* 0x000000382c14723c */ /* 0x080ff00000041814 */
[C---:B------:R-:W-:Y:S01]  /*23e30*/  HMMA.16816.F32.BF16 R24, R48.reuse, R56, R24 ;  /* 0x000000383018723c */ /* 0x040fe20000041818 */
[----:B-1----:R-:W-:Y:S02]  /*23e40*/  FFMA.FTZ R52, R204, c[0x0][0x2d0], -R43 ;  /* 0x0000b400cc347a23 */ /* 0x002fe4000001082b */
[----:B------:R-:W4:Y:S04]  /*23e50*/  LDL.LU R204, [R1+0xc] ;  /* 0x00000c0001cc7983 */ /* 0x000f280000300800 */
[----:B------:R-:W-:Y:S01]  /*23e60*/  FFMA.FTZ R56, R197, c[0x0][0x2d0], -R65 ;  /* 0x0000b400c5387a23 */ /* 0x000fe20000010841 */
[-C--:B------:R-:W-:Y:S01]  /*23e70*/  HMMA.16816.F32.BF16 R28, R48, R58.reuse, R28 ;  /* 0x0000003a301c723c */ /* 0x080fe2000004181c */
[----:B------:R1:W-:Y:S01]  /*23e80*/  MUFU.EX2 R178, R52 ;  /* 0x0000003400b27308 */ /* 0x0003e20000000800 */
[----:B------:R-:W3:Y:S06]  /*23e90*/  LDL.LU R140, [R1+0x4] ;  /* 0x00000400018c7983 */ /* 0x000eec0000300800 */
[C---:B------:R-:W-:Y:S03]  /*23ea0*/  HMMA.16816.F32.BF16 R100, R44.reuse, R58, R100 ;  /* 0x0000003a2c64723c */ /* 0x040fe60000041864 */
[----:B------:R4:W-:Y:S05]  /*23eb0*/  MUFU.EX2 R98, R56 ;  /* 0x0000003800627308 */ /* 0x0009ea0000000800 */
[-C--:B------:R-:W-:Y:S08]  /*23ec0*/  HMMA.16816.F32.BF16 R104, R44, R60.reuse, R104 ;  /* 0x0000003c2c68723c */ /* 0x080ff00000041868 */
[C---:B------:R-:W-:Y:S01]  /*23ed0*/  HMMA.16816.F32.BF16 R108, R48.reuse, R60, R108 ;  /* 0x0000003c306c723c */ /* 0x040fe2000004186c */
[----:B-1----:R-:W-:Y:S03]  /*23ee0*/  FFMA.FTZ R52, R200, c[0x0][0x2d0], -R64 ;  /* 0x0000b400c8347a23 */ /* 0x002fe60000010840 */
[----:B------:R-:W-:Y:S01]  /*23ef0*/  IMAD.MOV.U32 R200, RZ, RZ, R139 ;  /* 0x000000ffffc87224 */ /* 0x000fe200078e008b */
[----:B------:R1:W-:Y:S01]  /*23f00*/  MUFU.EX2 R99, R52 ;  /* 0x0000003400637308 */ /* 0x0003e20000000800 */
[----:B------:R-:W-:Y:S01]  /*23f10*/  MOV R139, R138 ;  /* 0x0000008a008b7202 */ /* 0x000fe20000000f00 */
[----:B------:R-:W-:Y:S01]  /*23f20*/  FFMA.FTZ R60, R93, c[0x0][0x2d0], -R66 ;  /* 0x0000b4005d3c7a23 */ /* 0x000fe20000010842 */
[-C--:B------:R-:W-:Y:S01]  /*23f30*/  HMMA.16816.F32.BF16 R32, R48, R62.reuse, R32 ;  /* 0x0000003e3020723c */ /* 0x080fe20000041820 */
[----:B------:R-:W5:Y:S03]  /*23f40*/  LDL.LU R138, [R1+0x8] ;  /* 0x00000800018a7983 */ /* 0x000f660000300800 */
[--C-:B----4-:R-:W-:Y:S03]  /*23f50*/  FFMA.FTZ R56, R199, c[0x0][0x2d0], -R65.reuse ;  /* 0x0000b400c7387a23 */ /* 0x110fe60000010841 */
[----:B------:R4:W-:Y:S01]  /*23f60*/  MUFU.EX2 R69, R60 ;  /* 0x0000003c00457308 */ /* 0x0009e20000000800 */
[C---:B------:R-:W-:Y:S09]  /*23f70*/  HMMA.16816.F32.BF16 R112, R44.reuse, R62, R112 ;  /* 0x0000003e2c70723c */ /* 0x040ff20000041870 */
[----:B------:R4:W-:Y:S03]  /*23f80*/  MUFU.EX2 R97, R56 ;  /* 0x0000003800617308 */ /* 0x0009e60000000800 */
[----:B-1----:R-:W-:Y:S07]  /*23f90*/  FFMA.FTZ R52, R202, c[0x0][0x2d0], -R64 ;  /* 0x0000b400ca347a23 */ /* 0x002fee0000010840 */
[----:B------:R1:W-:Y:S01]  /*23fa0*/  MUFU.EX2 R134, R52 ;  /* 0x0000003400867308 */ /* 0x0003e20000000800 */
[----:B----4-:R-:W-:Y:S09]  /*23fb0*/  FFMA.FTZ R60, R172, c[0x0][0x2d0], -R66 ;  /* 0x0000b400ac3c7a23 */ /* 0x010ff20000010842 */
[----:B------:R4:W-:Y:S01]  /*23fc0*/  MUFU.EX2 R68, R60 ;  /* 0x0000003c00447308 */ /* 0x0009e20000000800 */
[--C-:B------:R-:W-:Y:S09]  /*23fd0*/  FFMA.FTZ R56, R201, c[0x0][0x2d0], -R65.reuse ;  /* 0x0000b400c9387a23 */ /* 0x100ff20000010841 */
[----:B------:R4:W4:Y:S01]  /*23fe0*/  MUFU.EX2 R92, R56 ;  /* 0x00000038005c7308 */ /* 0x0009220000000800 */
[----:B-1----:R-:W-:Y:S09]  /*23ff0*/  FFMA.FTZ R52, R196, c[0x0][0x2d0], -R65 ;  /* 0x0000b400c4347a23 */ /* 0x002ff20000010841 */
[----:B------:R1:W-:Y:S01]  /*24000*/  MUFU.EX2 R96, R52 ;  /* 0x0000003400607308 */ /* 0x0003e20000000800 */
[----:B----4-:R-:W-:Y:S09]  /*24010*/  FFMA.FTZ R60, R207, c[0x0][0x2d0], -R64 ;  /* 0x0000b400cf3c7a23 */ /* 0x010ff20000010840 */
[----:B------:R4:W-:Y:S01]  /*24020*/  MUFU.EX2 R84, R60 ;  /* 0x0000003c00547308 */ /* 0x0009e20000000800 */
[--C-:B------:R-:W-:Y:S09]  /*24030*/  FFMA.FTZ R56, R205, c[0x0][0x2d0], -R43.reuse ;  /* 0x0000b400cd387a23 */ /* 0x100ff2000001082b */
[----:B------:R4:W-:Y:S01]  /*24040*/  MUFU.EX2 R89, R56 ;  /* 0x0000003800597308 */ /* 0x0009e20000000800 */
[----:B-1----:R-:W1:Y:S08]  /*24050*/  LDSM.16.MT88.4 R52, [R219+0x1900] ;  /* 0x00190000db34783b */ /* 0x002e700000004200 */
[----:B----4-:R-:W-:Y:S01]  /*24060*/  LDSM.16.MT88.4 R60, [R218+0x2100] ;  /* 0x00210000da3c783b */ /* 0x010fe20000004200 */
[--C-:B------:R-:W-:Y:S04]  /*24070*/  FFMA.FTZ R56, R135, c[0x0][0x2d0], -R66.reuse ;  /* 0x0000b40087387a23 */ /* 0x100fe80000010842 */
[----:B------:R4:W4:Y:S01]  /*24080*/  MUFU.EX2 R70, R56 ;  /* 0x0000003800467308 */ /* 0x0009220000000800 */
[-C--:B-1----:R-:W-:Y:S08]  /*24090*/  HMMA.16816.F32.BF16 R116, R44, R52.reuse, R116 ;  /* 0x000000342c74723c */ /* 0x082ff00000041874 */
[C---:B------:R-:W-:Y:S01]  /*240a0*/  HMMA.16816.F32.BF16 R120, R48.reuse, R52, R120 ;  /* 0x000000343078723c */ /* 0x040fe20000041878 */
[----:B----4-:R-:W1:Y:S06]  /*240b0*/  LDSM.16.MT88.4 R56, [R217+0x2100] ;  /* 0x00210000d938783b */ /* 0x010e6c0000004200 */
[----:B------:R-:W-:Y:S01]  /*240c0*/  FFMA.FTZ R52, R173, c[0x0][0x2d0], -R66 ;  /* 0x0000b400ad347a23 */ /* 0x000fe20000010842 */
[-C--:B------:R-:W-:Y:S03]  /*240d0*/  HMMA.16816.F32.BF16 R124, R48, R54.reuse, R124 ;  /* 0x00000036307c723c */ /* 0x080fe6000004187c */
[----:B------:R4:W4:Y:S04]  /*240e0*/  MUFU.EX2 R67, R52 ;  /* 0x0000003400437308 */ /* 0x0009280000000800 */
[--C-:B------:R-:W-:Y:S01]  /*240f0*/  FFMA.FTZ R48, R208, c[0x0][0x2d0], -R43.reuse ;  /* 0x0000b400d0307a23 */ /* 0x100fe2000001082b */
[----:B------:R-:W-:Y:S01]  /*24100*/  HMMA.16816.F32.BF16 R36, R44, R54, R36 ;  /* 0x000000362c24723c */ /* 0x000fe20000041824 */
[----:B------:R-:W-:Y:S03]  /*24110*/  F2FP.BF16.PACK_AB R50, R92, R97 ;  /* 0x000000615c32723e */ /* 0x000fe600000010ff */
[----:B------:R-:W-:Y:S01]  /*24120*/  F2FP.BF16.PACK_AB R49, R69, R70 ;  /* 0x000000464531723e */ /* 0x000fe200000010ff */
[----:B------:R1:W1:Y:S02]  /*24130*/  MUFU.EX2 R87, R48 ;  /* 0x0000003000577308 */ /* 0x0002640000000800 */
[----:B------:R-:W-:Y:S02]  /*24140*/  F2FP.BF16.PACK_AB R46, R178, R176 ;  /* 0x000000b0b22e723e */ /* 0x000fe400000010ff */
[----:B------:R-:W-:Y:S03]  /*24150*/  F2FP.BF16.PACK_AB R44, R180, R181 ;  /* 0x000000b5b42c723e */ /* 0x000fe600000010ff */
[----:B------:R-:W-:Y:S02]  /*24160*/  F2FP.BF16.PACK_AB R45, R179, R177 ;  /* 0x000000b1b32d723e */ /* 0x000fe400000010ff */
[----:B------:R-:W-:Y:S01]  /*24170*/  F2FP.BF16.PACK_AB R47, R134, R99 ;  /* 0x00000063862f723e */ /* 0x000fe200000010ff */
[----:B----4-:R-:W4:Y:S01]  /*24180*/  LDSM.16.MT88.4 R52, [R220+0x2100] ;  /* 0x00210000dc34783b */ /* 0x010f220000004200 */
[----:B------:R-:W-:Y:S05]  /*24190*/  F2FP.BF16.PACK_AB R51, R67, R68 ;  /* 0x000000444333723e */ /* 0x000fea00000010ff */
[-C--:B-1----:R-:W-:Y:S01]  /*241a0*/  HMMA.16816.F32.BF16 R4, R44, R56.reuse, R4 ;  /* 0x000000382c04723c */ /* 0x082fe20000041804 */
[--C-:B------:R-:W-:Y:S01]  /*241b0*/  FFMA.FTZ R48, R206, c[0x0][0x2d0], -R64.reuse ;  /* 0x0000b400ce307a23 */ /* 0x100fe20000010840 */
[----:B------:R-:W-:Y:S03]  /*241c0*/  F2FP.BF16.PACK_AB R168, R87, R89 ;  /* 0x0000005957a8723e */ /* 0x000fe600000010ff */
[----:B------:R1:W1:Y:S02]  /*241d0*/  MUFU.EX2 R86, R48 ;  /* 0x0000003000567308 */ /* 0x0002640000000800 */
[----:B-1----:R-:W-:Y:S02]  /*241e0*/  F2FP.BF16.PACK_AB R48, R98, R96 ;  /* 0x000000606230723e */ /* 0x002fe400000010ff */
[----:B------:R-:W-:Y:S05]  /*241f0*/  F2FP.BF16.PACK_AB R169, R84, R86 ;  /* 0x0000005654a9723e */ /* 0x000fea00000010ff */
[C---:B------:R-:W-:Y:S07]  /*24200*/  HMMA.16816.F32.BF16 R8, R48.reuse, R56, R8 ;  /* 0x000000383008723c */ /* 0x040fee0000041808 */
[--C-:B------:R-:W-:Y:S01]  /*24210*/  FFMA.FTZ R56, R215, c[0x0][0x2d0], -R43.reuse ;  /* 0x0000b400d7387a23 */ /* 0x100fe2000001082b */
[-C--:B------:R-:W-:Y:S01]  /*24220*/  HMMA.16816.F32.BF16 R12, R48, R58.reuse, R12 ;  /* 0x0000003a300c723c */ /* 0x080fe2000004180c */
[----:B------:R-:W-:Y:S02]  /*24230*/  FFMA.FTZ R43, R238, c[0x0][0x2d0], -R43 ;  /* 0x0000b400ee2b7a23 */ /* 0x000fe4000001082b */
[----:B------:R1:W-:Y:S05]  /*24240*/  MUFU.EX2 R85, R56 ;  /* 0x0000003800557308 */ /* 0x0003ea0000000800 */
[C---:B------:R-:W-:Y:S05]  /*24250*/  HMMA.16816.F32.BF16 R16, R44.reuse, R58, R16 ;  /* 0x0000003a2c10723c */ /* 0x040fea0000041810 */
[----:B------:R1:W1:Y:S03]  /*24260*/  MUFU.EX2 R83, R43 ;  /* 0x0000002b00537308 */ /* 0x0002660000000800 */
[-C--:B----4-:R-:W-:Y:S08]  /*24270*/  HMMA.16816.F32.BF16 R20, R44, R52.reuse, R20 ;  /* 0x000000342c14723c */ /* 0x090ff00000041814 */
[C---:B------:R-:W-:Y:S01]  /*24280*/  HMMA.16816.F32.BF16 R24, R48.reuse, R52, R24 ;  /* 0x000000343018723c */ /* 0x040fe20000041818 */
[----:B-1----:R-:W1:Y:S07]  /*24290*/  LDSM.16.MT88.4 R56, [R219+0x2100] ;  /* 0x00210000db38783b */ /* 0x002e6e0000004200 */
[-C--:B------:R-:W-:Y:S01]  /*242a0*/  HMMA.16816.F32.BF16 R28, R48, R54.reuse, R28 ;  /* 0x00000036301c723c */ /* 0x080fe2000004181c */
[--C-:B------:R-:W-:Y:S03]  /*242b0*/  FFMA.FTZ R43, R211, c[0x0][0x2d0], -R64.reuse ;  /* 0x0000b400d32b7a23 */ /* 0x100fe60000010840 */
[----:B------:R-:W-:Y:S01]  /*242c0*/  F2FP.BF16.PACK_AB R170, R83, R85 ;  /* 0x0000005553aa723e */ /* 0x000fe200000010ff */
[----:B------:R-:W-:Y:S03]  /*242d0*/  FFMA.FTZ R64, R213, c[0x0][0x2d0], -R64 ;  /* 0x0000b400d5407a23 */ /* 0x000fe60000010840 */
[C---:B------:R-:W-:Y:S01]  /*242e0*/  HMMA.16816.F32.BF16 R100, R44.reuse, R54, R100 ;  /* 0x000000362c64723c */ /* 0x040fe20000041864 */
[----:B------:R4:W-:Y:S07]  /*242f0*/  MUFU.EX2 R82, R43 ;  /* 0x0000002b00527308 */ /* 0x0009ee0000000800 */
[-C--:B------:R-:W-:Y:S03]  /*24300*/  HMMA.16816.F32.BF16 R104, R44, R60.reuse, R104 ;  /* 0x0000003c2c68723c */ /* 0x080fe60000041868 */
[----:B------:R-:W1:Y:S05]  /*24310*/  MUFU.EX2 R81, R64 ;  /* 0x0000004000517308 */ /* 0x000e6a0000000800 */
[C---:B------:R-:W-:Y:S08]  /*24320*/  HMMA.16816.F32.BF16 R108, R48.reuse, R60, R108 ;  /* 0x0000003c306c723c */ /* 0x040ff0000004186c */
[-C--:B------:R-:W-:Y:S01]  /*24330*/  HMMA.16816.F32.BF16 R32, R48, R62.reuse, R32 ;  /* 0x0000003e3020723c */ /* 0x080fe20000041820 */
[--C-:B----4-:R-:W-:Y:S04]  /*24340*/  FFMA.FTZ R43, R209, c[0x0][0x2d0], -R65.reuse ;  /* 0x0000b400d12b7a23 */ /* 0x110fe80000010841 */
[----:B------:R4:W-:Y:S03]  /*24350*/  MUFU.EX2 R80, R43 ;  /* 0x0000002b00507308 */ /* 0x0009e60000000800 */
[C---:B------:R-:W-:Y:S01]  /*24360*/  HMMA.16816.F32.BF16 R112, R44.reuse, R62, R112 ;  /* 0x0000003e2c70723c */ /* 0x040fe20000041870 */
[----:B-1----:R-:W-:Y:S07]  /*24370*/  F2FP.BF16.PACK_AB R171, R81, R82 ;  /* 0x0000005251ab723e */ /* 0x002fee00000010ff */
[-C--:B------:R-:W-:Y:S08]  /*24380*/  HMMA.16816.F32.BF16 R116, R44, R56.reuse, R116 ;  /* 0x000000382c74723c */ /* 0x080ff00000041874 */
[C---:B------:R-:W-:Y:S01]  /*24390*/  HMMA.16816.F32.BF16 R120, R48.reuse, R56, R120 ;  /* 0x000000383078723c */ /* 0x040fe20000041878 */
[----:B----4-:R-:W-:Y:S07]  /*243a0*/  FFMA.FTZ R43, R210, c[0x0][0x2d0], -R65 ;  /* 0x0000b400d22b7a23 */ /* 0x010fee0000010841 */
[-C--:B------:R-:W-:Y:S01]  /*243b0*/  HMMA.16816.F32.BF16 R124, R48, R58.reuse, R124 ;  /* 0x0000003a307c723c */ /* 0x080fe2000004187c */
[----:B------:R1:W4:Y:S01]  /*243c0*/  MUFU.EX2 R55, R43 ;  /* 0x0000002b00377308 */ /* 0x0003220000000800 */
[----:B------:R-:W4:Y:S06]  /*243d0*/  LDSM.16.MT88.4 R48, [R220+0x2900] ;  /* 0x00290000dc30783b */ /* 0x000f2c0000004200 */
[----:B------:R-:W-:Y:S02]  /*243e0*/  HMMA.16816.F32.BF16 R36, R44, R58, R36 ;  /* 0x0000003a2c24723c */ /* 0x000fe40000041824 */
[----:B------:R-:W2:Y:S05]  /*243f0*/  LDL.LU R46, [R1+0x10] ;  /* 0x00001000012e7983 */ /* 0x000eaa0000300800 */
[----:B-----5:R-:W-:Y:S02]  /*24400*/  FFMA.FTZ R44, R40, R138, R139 ;  /* 0x0000008a282c7223 */ /* 0x020fe4000001008b */
[----:B---3--:R-:W-:Y:S01]  /*24410*/  FFMA.FTZ R45, R41, R140, R141 ;  /* 0x0000008c292d7223 */ /* 0x008fe2000001008d */
[-C--:B------:R-:W-:Y:S01]  /*24420*/  HMMA.16816.F32.BF16 R136, R168, R148.reuse, R4 ;  /* 0x00000094a888723c */ /* 0x080fe20000041804 */
[----:B------:R-:W3:Y:S01]  /*24430*/  LDSM.16.MT88.4 R4, [R218+0x2900] ;  /* 0x00290000da04783b */ /* 0x000ee20000004200 */
[--C-:B-1----:R-:W-:Y:S01]  /*24440*/  FFMA.FTZ R43, R212, c[0x0][0x2d0], -R65.reuse ;  /* 0x0000b400d42b7a23 */ /* 0x102fe20000010841 */
[----:B----4-:R-:W-:Y:S01]  /*24450*/  F2FP.BF16.PACK_AB R40, R55, R80 ;  /* 0x000000503728723e */ /* 0x010fe200000010ff */
[----:B------:R-:W-:Y:S02]  /*24460*/  FFMA.FTZ R65, R214, c[0x0][0x2d0], -R65 ;  /* 0x0000b400d6417a23 */ /* 0x000fe40000010841 */
[----:B------:R1:W-:Y:S10]  /*24470*/  MUFU.EX2 R64, R43 ;  /* 0x0000002b00407308 */ /* 0x0003f40000000800 */
[----:B------:R-:W-:Y:S01]  /*24480*/  MUFU.EX2 R65, R65 ;  /* 0x0000004100417308 */ /* 0x000fe20000000800 */
[--C-:B-1----:R-:W-:Y:S09]  /*24490*/  FFMA.FTZ R43, R174, c[0x0][0x2d0], -R66.reuse ;  /* 0x0000b400ae2b7a23 */ /* 0x102ff20000010842 */
[----:B------:R1:W-:Y:S02]  /*244a0*/  MUFU.EX2 R54, R43 ;  /* 0x0000002b00367308 */ /* 0x0003e40000000800 */
[--C-:B-1----:R-:W-:Y:S08]  /*244b0*/  FFMA.FTZ R43, R175, c[0x0][0x2d0], -R66.reuse ;  /* 0x0000b400af2b7a23 */ /* 0x102ff00000010842 */
[----:B------:R1:W4:Y:S02]  /*244c0*/  MUFU.EX2 R53, R43 ;  /* 0x0000002b00357308 */ /* 0x0003240000000800 */
[--C-:B-1----:R-:W-:Y:S01]  /*244d0*/  FFMA.FTZ R43, R94, c[0x0][0x2d0], -R66.reuse ;  /* 0x0000b4005e2b7a23 */ /* 0x102fe20000010842 */
[----:B----4-:R-:W-:Y:S01]  /*244e0*/  F2FP.BF16.PACK_AB R41, R53, R54 ;  /* 0x000000363529723e */ /* 0x010fe200000010ff */
[----:B------:R-:W-:Y:S01]  /*244f0*/  FFMA.FTZ R66, R42, c[0x0][0x2d0], -R66 ;  /* 0x0000b4002a427a23 */ /* 0x000fe20000010842 */
[----:B------:R-:W-:Y:S05]  /*24500*/  F2FP.BF16.PACK_AB R42, R65, R64 ;  /* 0x00000040412a723e */ /* 0x000fea00000010ff */
[----:B------:R-:W-:Y:S10]  /*24510*/  MUFU.EX2 R52, R43 ;  /* 0x0000002b00347308 */ /* 0x000ff40000000800 */
[----:B------:R-:W1:Y:S02]  /*24520*/  MUFU.EX2 R66, R66 ;  /* 0x0000004200427308 */ /* 0x000e640000000800 */
[----:B-1----:R-:W-:Y:S07]  /*24530*/  F2FP.BF16.PACK_AB R43, R66, R52 ;  /* 0x00000034422b723e */ /* 0x002fee00000010ff */
[C---:B------:R-:W-:Y:S07]  /*24540*/  HMMA.16816.F32.BF16 R140, R40.reuse, R148, R8 ;  /* 0x00000094288c723c */ /* 0x040fee0000041808 */
[----:B------:R-:W-:Y:S01]  /*24550*/  FFMA.FTZ R8, R2, R204, R200 ;  /* 0x000000cc02087223 */ /* 0x000fe200000100c8 */
[-C--:B------:R-:W-:Y:S01]  /*24560*/  HMMA.16816.F32.BF16 R144, R40, R150.reuse, R12 ;  /* 0x000000962890723c */ /* 0x080fe2000004180c */
[----:B------:R-:W-:Y:S03]  /*24570*/  FADD.FTZ R2, R203, R45 ;  /* 0x0000002dcb027221 */ /* 0x000fe60000010000 */
[----:B------:R-:W-:Y:S02]  /*24580*/  FADD.FTZ R10, R195, R44 ;  /* 0x0000002cc30a7221 */ /* 0x000fe40000010000 */
[----:B------:R-:W-:Y:S02]  /*24590*/  FADD.FTZ R8, R194, R8 ;  /* 0x00000008c2087221 */ /* 0x000fe40000010000 */
[----:B------:R-:W-:Y:S01]  /*245a0*/  FADD.FTZ R2, R155, R2 ;  /* 0x000000029b027221 */ /* 0x000fe20000010000 */
[C---:B------:R-:W-:Y:S03]  /*245b0*/  HMMA.16816.F32.BF16 R148, R168.reuse, R150, R16 ;  /* 0x00000096a894723c */ /* 0x040fe60000041810 */
[----:B------:R-:W-:Y:S02]  /*245c0*/  FADD.FTZ R10, R154, R10 ;  /* 0x0000000a9a0a7221 */ /* 0x000fe40000010000 */
[----:B------:R-:W-:Y:S02]  /*245d0*/  FADD.FTZ R9, R153, R8 ;  /* 0x0000000899097221 */ /* 0x000fe40000010000 */
[----:B------:R-:W-:Y:S02]  /*245e0*/  FADD.FTZ R11, R152, R2 ;  /* 0x00000002980b7221 */ /* 0x000fe40000010000 */
[----:B------:R-:W-:Y:S01]  /*245f0*/  FADD.FTZ R8, R198, R10 ;  /* 0x0000000ac6087221 */ /* 0x000fe20000010000 */
[-C--:B------:R-:W-:Y:S02]  /*24600*/  HMMA.16816.F32.BF16 R152, R168, R48.reuse, R20 ;  /* 0x00000030a898723c */ /* 0x080fe40000041814 */
[----:B------:R-:W-:Y:S02]  /*24610*/  FADD.FTZ R2, R159, R9 ;  /* 0x000000099f027221 */ /* 0x000fe40000010000 */
[----:B------:R-:W-:Y:S02]  /*24620*/  FADD.FTZ R11, R158, R11 ;  /* 0x0000000b9e0b7221 */ /* 0x000fe40000010000 */
[----:B------:R-:W-:Y:S02]  /*24630*/  FADD.FTZ R10, R157, R8 ;  /* 0x000000089d0a7221 */ /* 0x000fe40000010000 */
[----:B------:R-:W-:Y:S02]  /*24640*/  FADD.FTZ R9, R156, R2 ;  /* 0x000000029c097221 */ /* 0x000fe40000010000 */
[C---:B------:R-:W-:Y:S02]  /*24650*/  HMMA.16816.F32.BF16 R156, R40.reuse, R48, R24 ;  /* 0x00000030289c723c */ /* 0x040fe40000041818 */
[----:B------:R-:W-:Y:S02]  /*24660*/  FADD.FTZ R8, R193, R11 ;  /* 0x0000000bc1087221 */ /* 0x000fe40000010000 */
[----:B------:R-:W-:Y:S02]  /*24670*/  FADD.FTZ R2, R189, R10 ;  /* 0x0000000abd027221 */ /* 0x000fe40000010000 */
[----:B------:R-:W-:Y:S02]  /*24680*/  FADD.FTZ R11, R163, R8 ;  /* 0x00000008a30b7221 */ /* 0x000fe40000010000 */
[----:B------:R-:W-:Y:S04]  /*24690*/  FADD.FTZ R10, R162, R2 ;  /* 0x00000002a20a7221 */ /* 0x000fe80000010000 */
[----:B------:R-:W-:Y:S04]  /*246a0*/  FADD.FTZ R2, R187, R11 ;  /* 0x0000000bbb027221 */ /* 0x000fe80000010000 */
[----:B------:R-:W-:Y:S02]  /*246b0*/  FADD.FTZ R13, R192, R2 ;  /* 0x00000002c00d7221 */ /* 0x000fe40000010000 */
[----:B--2---:R-:W-:Y:S04]  /*246c0*/  FFMA.FTZ R0, R0, R46, R95 ;  /* 0x0000002e00007223 */ /* 0x004fe8000001005f */
[----:B------:R-:W-:Y:S02]  /*246d0*/  FADD.FTZ R12, R131, R0 ;  /* 0x00000000830c7221 */ /* 0x000fe40000010000 */
[----:B------:R-:W-:Y:S02]  /*246e0*/  FADD.FTZ R0, R161, R9 ;  /* 0x00000009a1007221 */ /* 0x000fe40000010000 */
[----:B------:R-:W-:Y:S01]  /*246f0*/  FADD.FTZ R12, R132, R12 ;  /* 0x0000000c840c7221 */ /* 0x000fe20000010000 */
[----:B------:R-:W-:Y:S01]  /*24700*/  MOV R132, R129 ;  /* 0x0000008100847202 */ /* 0x000fe20000000f00 */
[----:B------:R-:W-:Y:S02]  /*24710*/  FADD.FTZ R9, R160, R0 ;  /* 0x00000000a0097221 */ /* 0x000fe40000010000 */
[----:B------:R-:W-:Y:S01]  /*24720*/  FADD.FTZ R8, R133, R12 ;  /* 0x0000000c85087221 */ /* 0x000fe20000010000 */
[-C--:B------:R-:W-:Y:S01]  /*24730*/  HMMA.16816.F32.BF16 R160, R40, R50.reuse, R28 ;  /* 0x0000003228a0723c */ /* 0x080fe2000004181c */
[----:B------:R-:W-:Y:S01]  /*24740*/  FADD.FTZ R0, R190, R10 ;  /* 0x0000000abe007221 */ /* 0x000fe20000010000 */
[----:B------:R-:W-:Y:S01]  /*24750*/  MOV R133, R128 ;  /* 0x0000008000857202 */ /* 0x000fe20000000f00 */
[----:B------:R-:W-:Y:S02]  /*24760*/  FADD.FTZ R12, R188, R9 ;  /* 0x00000009bc0c7221 */ /* 0x000fe40000010000 */
[----:B------:R-:W-:Y:S02]  /*24770*/  FADD.FTZ R15, R91, R8 ;  /* 0x000000085b0f7221 */ /* 0x000fe40000010000 */
[----:B------:R-:W-:Y:S01]  /*24780*/  FADD.FTZ R14, R248, R0 ;  /* 0x00000000f80e7221 */ /* 0x000fe20000010000 */
[----:B------:R-:W1:Y:S01]  /*24790*/  LDSM.16.MT88.4 R8, [R219+0x2900] ;  /* 0x00290000db08783b */ /* 0x000e620000004200 */
[----:B------:R-:W-:Y:S01]  /*247a0*/  FADD.FTZ R2, R245, R12 ;  /* 0x0000000cf5027221 */ /* 0x000fe20000010000 */
[C---:B------:R-:W-:Y:S02]  /*247b0*/  HMMA.16816.F32.BF16 R100, R168.reuse, R50, R100 ;  /* 0x00000032a864723c */ /* 0x040fe40000041864 */
[----:B------:R-:W-:Y:S02]  /*247c0*/  FADD.FTZ R12, R90, R15 ;  /* 0x0000000f5a0c7221 */ /* 0x000fe40000010000 */
[----:B------:R-:W-:Y:S02]  /*247d0*/  FADD.FTZ R0, R252, R13 ;  /* 0x0000000dfc007221 */ /* 0x000fe40000010000 */
[----:B------:R-:W-:Y:S02]  /*247e0*/  FADD.FTZ R14, R251, R14 ;  /* 0x0000000efb0e7221 */ /* 0x000fe40000010000 */
[----:B------:R-:W-:Y:S01]  /*247f0*/  FADD.FTZ R12, R88, R12 ;  /* 0x0000000c580c7221 */ /* 0x000fe20000010000 */
[-C--:B---3--:R-:W-:Y:S03]  /*24800*/  HMMA.16816.F32.BF16 R104, R168, R4.reuse, R104 ;  /* 0x00000004a868723c */ /* 0x088fe60000041868 */
        /* <DEDUP_REMOVED lines=26> */
[----:B------:R-:W-:Y:S01]  /*249b0*/  FADD.FTZ R13, R182, R2 ;  /* 0x00000002b60d7221 */ /* 0x000fe20000010000 */
[-C--:B-1----:R-:W-:Y:S03]  /*249c0*/  HMMA.16816.F32.BF16 R116, R168, R8.reuse, R116 ;  /* 0x00000008a874723c */ /* 0x082fe60000041874 */
        /* <DEDUP_REMOVED lines=8> */
[-C--:B------:R-:W-:Y:S03]  /*24a50*/  HMMA.16816.F32.BF16 R124, R40, R10.reuse, R124 ;  /* 0x0000000a287c723c */ /* 0x080fe6000004187c */
[----:B------:R-:W-:Y:S02]  /*24a60*/  FADD.FTZ R5, R96, R0 ;  /* 0x0000000060057221 */ /* 0x000fe40000010000 */
[----:B------:R-:W-:Y:S02]  /*24a70*/  FADD.FTZ R0, R179, R7 ;  /* 0x00000007b3007221 */ /* 0x000fe40000010000 */
[----:B------:R-:W-:Y:S01]  /*24a80*/  FADD.FTZ R7, R176, R2 ;  /* 0x00000002b0077221 */ /* 0x000fe20000010000 */
[----:B------:R-:W-:Y:S01]  /*24a90*/  HMMA.16816.F32.BF16 R168, R168, R10, R36 ;  /* 0x0000000aa8a8723c */ /* 0x000fe20000041824 */
[----:B------:R-:W-:Y:S03]  /*24aa0*/  FADD.FTZ R4, R70, R4 ;  /* 0x0000000446047221 */ /* 0x000fe60000010000 */
[----:B------:R-:W-:Y:S02]  /*24ab0*/  FADD.FTZ R5, R98, R5 ;  /* 0x0000000562057221 */ /* 0x000fe40000010000 */
[----:B------:R-:W-:Y:S02]  /*24ac0*/  FADD.FTZ R6, R99, R0 ;  /* 0x0000000063067221 */ /* 0x000fe40000010000 */
[----:B------:R-:W-:Y:S04]  /*24ad0*/  FADD.FTZ R4, R69, R4 ;  /* 0x0000000445047221 */ /* 0x000fe80000010000 */
[----:B------:R-:W-:Y:S02]  /*24ae0*/  FADD.FTZ R0, R178, R7 ;  /* 0x00000007b2007221 */ /* 0x000fe40000010000 */
[----:B------:R-:W-:Y:S02]  /*24af0*/  FADD.FTZ R2, R97, R5 ;  /* 0x0000000561027221 */ /* 0x000fe40000010000 */
        /* <DEDUP_REMOVED lines=19> */
[----:B------:R-:W-:Y:S02]  /*24c30*/  FADD.FTZ R2, R65, R2 ;  /* 0x0000000241027221 */ /* 0x000fe40000010000 */
[----:B------:R-:W-:Y:S01]  /*24c40*/  FADD.FTZ R0, R52, R0 ;  /* 0x0000000034007221 */ /* 0x000fe20000010000 */
[----:B------:R1:W-:Y:S01]  /*24c50*/  STL [R1+0x8], R4 ;  /* 0x0000080401007387 */ /* 0x0003e20000100800 */
[----:B------:R-:W-:Y:S02]  /*24c60*/  IMAD.MOV.U32 R131, RZ, RZ, R130 ;  /* 0x000000ffff837224 */ /* 0x000fe400078e0082 */
[----:B------:R-:W-:Y:S01]  /*24c70*/  FADD.FTZ R0, R66, R0 ;  /* 0x0000000042007221 */ /* 0x000fe20000010000 */
[----:B------:R1:W-:Y:S04]  /*24c80*/  STL [R1+0xc], R2 ;  /* 0x00000c0201007387 */ /* 0x0003e80000100800 */
[----:B------:R1:W-:Y:S01]  /*24c90*/  STL [R1+0x10], R0 ;  /* 0x0000100001007387 */ /* 0x0003e20000100800 */
[----:B------:R-:W-:-:S05]  /*24ca0*/  @P0 BRA `(.L_x_499) ;  /* 0xffff9b6000000947 */ /* 0x000fca000383ffff */
.L_x_481:
[----:B-1----:R-:W2:Y:S04]  /*24cb0*/  LDL.LU R0, [R1+0x4] ;  /* 0x0000040001007983 */ /* 0x002ea80000300800 */
[----:B------:R-:W3:Y:S04]  /*24cc0*/  LDL.LU R4, [R1+0x8] ;  /* 0x0000080001047983 */ /* 0x000ee80000300800 */
[----:B------:R-:W4:Y:S04]  /*24cd0*/  LDL.LU R9, [R1+0xc] ;  /* 0x00000c0001097983 */ /* 0x000f280000300800 */
[----:B------:R-:W4:Y:S01]  /*24ce0*/  LDL.LU R2, [R1+0x10] ;  /* 0x0000100001027983 */ /* 0x000f220000300800 */
[----:B------:R-:W-:-:S02]  /*24cf0*/  MOV R36, 0xff800000 ;  /* 0xff80000000247802 */ /* 0x000fc40000000f00 */
[----:B------:R-:W-:Y:S02]  /*24d00*/  MOV R37, 0xff800000 ;  /* 0xff80000000257802 */ /* 0x000fe40000000f00 */
[----:B------:R-:W-:Y:S02]  /*24d10*/  MOV R38, 0xff800000 ;  /* 0xff80000000267802 */ /* 0x000fe40000000f00 */
[----:B------:R-:W-:Y:S02]  /*24d20*/  MOV R39, 0xff800000 ;  /* 0xff80000000277802 */ /* 0x000fe40000000f00 */
[----:B------:R-:W-:Y:S01]  /*24d30*/  PLOP3.LUT P4, PT, PT, PT, PT, 0x8, 0x0 ;  /* 0x000000000000781c */ /* 0x000fe20003f8e170 */
[----:B--2---:R-:W1:Y:S04]  /*24d40*/  SHFL.BFLY PT, R5, R0, 0x2, 0x1f ;  /* 0x0c401f0000057f89 */ /* 0x004e6800000e0000 */
[----:B---3--:R-:W2:Y:S04]  /*24d50*/  SHFL.BFLY PT, R6, R4, 0x2, 0x1f ;  /* 0x0c401f0004067f89 */ /* 0x008ea800000e0000 */
[----:B----4-:R-:W3:Y:S04]  /*24d60*/  SHFL.BFLY PT, R7, R9, 0x2, 0x1f ;  /* 0x0c401f0009077f89 */ /* 0x010ee800000e0000 */
[----:B------:R-:W4:Y:S01]  /*24d70*/  SHFL.BFLY PT, R8, R2, 0x2, 0x1f ;  /* 0x0c401f0002087f89 */ /* 0x000f2200000e0000 */
[----:B-1----:R-:W-:-:S02]  /*24d80*/  FADD.FTZ R5, R5, R0 ;  /* 0x0000000005057221 */ /* 0x002fc40000010000 */
[----:B--2---:R-:W-:-:S03]  /*24d90*/  FADD.FTZ R6, R6, R4 ;  /* 0x0000000406067221 */ /* 0x004fc60000010000 */
[----:B------:R-:W1:Y:S01]  /*24da0*/  SHFL.BFLY PT, R0, R5, 0x1, 0x1f ;  /* 0x0c201f0005007f89 */ /* 0x000e6200000e0000 */
[----:B---3--:R-:W-:-:S03]  /*24db0*/  FADD.FTZ R7, R7, R9 ;  /* 0x0000000907077221 */ /* 0x008fc60000010000 */
[----:B------:R-:W2:Y:S01]  /*24dc0*/  SHFL.BFLY PT, R4, R6, 0x1, 0x1f ;  /* 0x0c201f0006047f89 */ /* 0x000ea200000e0000 */
[----:B----4-:R-:W-:-:S03]  /*24dd0*/  FADD.FTZ R8, R8, R2 ;  /* 0x0000000208087221 */ /* 0x010fc60000010000 */
[----:B------:R-:W3:Y:S04]  /*24de0*/  SHFL.BFLY PT, R2, R7, 0x1, 0x1f ;  /* 0x0c201f0007027f89 */ /* 0x000ee800000e0000 */
[----:B------:R-:W4:Y:S01]  /*24df0*/  SHFL.BFLY PT, R9, R8, 0x1, 0x1f ;  /* 0x0c201f0008097f89 */ /* 0x000f2200000e0000 */
[----:B-1----:R-:W-:Y:S01]  /*24e00*/  FADD.FTZ R5, R5, R0 ;  /* 0x0000000005057221 */ /* 0x002fe20000010000 */
[----:B------:R-:W-:Y:S01]  /*24e10*/  MOV R0, RZ ;  /* 0x000000ff00007202 */ /* 0x000fe20000000f00 */
[----:B--2---:R-:W-:-:S03]  /*24e20*/  FADD.FTZ R6, R6, R4 ;  /* 0x0000000406067221 */ /* 0x004fc60000010000 */
[----:B------:R-:W-:Y:S02]  /*24e30*/  FSETP.NE.FTZ.AND P3, PT, R5, RZ, PT ;  /* 0x000000ff0500720b */ /* 0x000fe40003f75000 */
[----:B------:R-:W-:Y:S01]  /*24e40*/  MOV R4, RZ ;  /* 0x000000ff00047202 */ /* 0x000fe20000000f00 */
[----:B---3--:R-:W-:Y:S01]  /*24e50*/  FADD.FTZ R7, R7, R2 ;  /* 0x0000000207077221 */ /* 0x008fe20000010000 */
[----:B------:R-:W-:Y:S02]  /*24e60*/  FSETP.NE.FTZ.AND P2, PT, R6, RZ, PT ;  /* 0x000000ff0600720b */ /* 0x000fe40003f55000 */
[----:B------:R-:W-:Y:S01]  /*24e70*/  MOV R2, RZ ;  /* 0x000000ff00027202 */ /* 0x000fe20000000f00 */
[----:B----4-:R-:W-:Y:S01]  /*24e80*/  FADD.FTZ R8, R9, R8 ;  /* 0x0000000809087221 */ /* 0x010fe20000010000 */
[----:B------:R-:W-:-:S05]  /*24e90*/  FSETP.NE.FTZ.AND P1, PT, R7, RZ, PT ;  /* 0x000000ff0700720b */ /* 0x000fca0003f35000 */
[----:B------:R-:W1:Y:S01]  /*24ea0*/  @P3 MUFU.RCP R0, R5 ;  /* 0x0000000500003308 */ /* 0x000e620000001000 */
[----:B------:R-:W-:-:S07]  /*24eb0*/  FSETP.NE.FTZ.AND P0, PT, R8, RZ, PT ;  /* 0x000000ff0800720b */ /* 0x000fce0003f15000 */
[----:B------:R-:W-:Y:S01]  /*24ec0*/  @P2 MUFU.RCP R4, R6 ;  /* 0x0000000600042308 */ /* 0x000fe20000001000 */
[----:B-1----:R-:W-:-:S07]  /*24ed0*/  FMUL.FTZ R136, R0, R136 ;  /* 0x0000008800887220 */ /* 0x002fce0000410000 */
[----:B------:R-:W1:Y:S01]  /*24ee0*/  @P1 MUFU.RCP R2, R7 ;  /* 0x0000000700021308 */ /* 0x000e620000001000 */
[C---:B------:R-:W-:Y:S02]  /*24ef0*/  FMUL.FTZ R137, R0.reuse, R137 ;  /* 0x0000008900897220 */ /* 0x040fe40000410000 */
[C---:B------:R-:W-:Y:S02]  /*24f00*/  FMUL.FTZ R148, R0.reuse, R148 ;  /* 0x0000009400947220 */ /* 0x040fe40000410000 */
[C---:B------:R-:W-:Y:S02]  /*24f10*/  FMUL.FTZ R149, R0.reuse, R149 ;  /* 0x0000009500957220 */ /* 0x040fe40000410000 */
[C---:B------:R-:W-:Y:S01]  /*24f20*/  FMUL.FTZ R152, R0.reuse, R152 ;  /* 0x0000009800987220 */ /* 0x040fe20000410000 */
[----:B------:R-:W-:Y:S01]  /*24f30*/  @P2 MUFU.LG2 R9, R6 ;  /* 0x0000000600092308 */ /* 0x000fe20000000c00 */
[C---:B------:R-:W-:Y:S02]  /*24f40*/  FMUL.FTZ R28, R0.reuse, R153 ;  /* 0x00000099001c7220 */ /* 0x040fe40000410000 */
[----:B------:R-:W-:-:S02]  /*24f50*/  FMUL.FTZ R100, R0, R100 ;  /* 0x0000006400647220 */ /* 0x000fc40000410000 */
[C---:B------:R-:W-:Y:S02]  /*24f60*/  FMUL.FTZ R21, R0.reuse, R101 ;  /* 0x0000006500157220 */ /* 0x040fe40000410000 */
[C---:B------:R-:W-:Y:S01]  /*24f70*/  FMUL.FTZ R104, R0.reuse, R104 ;  /* 0x0000006800687220 */ /* 0x040fe20000410000 */
[----:B------:R-:W-:Y:S01]  /*24f80*/  @P3 MUFU.LG2 R11, R5 ;  /* 0x00000005000b3308 */ /* 0x000fe20000000c00 */
[C---:B------:R-:W-:Y:S02]  /*24f90*/  FMUL.FTZ R24, R0.reuse, R105 ;  /* 0x0000006900187220 */ /* 0x040fe40000410000 */
[C---:B------:R-:W-:Y:S02]  /*24fa0*/  FMUL.FTZ R112, R0.reuse, R112 ;  /* 0x0000007000707220 */ /* 0x040fe40000410000 */
[C---:B------:R-:W-:Y:S02]  /*24fb0*/  FMUL.FTZ R19, R0.reuse, R113 ;  /* 0x0000007100137220 */ /* 0x040fe40000410000 */
[C---:B------:R-:W-:Y:S01]  /*24fc0*/  FMUL.FTZ R116, R0.reuse, R116 ;  /* 0x0000007400747220 */ /* 0x040fe20000410000 */
[----:B------:R-:W-:Y:S01]  /*24fd0*/  @P1 MUFU.LG2 R7, R7 ;  /* 0x0000000700071308 */ /* 0x000fe20000000c00 */
[----:B------:R-:W-:-:S02]  /*24fe0*/  FMUL.FTZ R18, R0, R117 ;  /* 0x0000007500127220 */ /* 0x000fc40000410000 */
[C---:B------:R-:W-:Y:S02]  /*24ff0*/  FMUL.FTZ R168, R0.reuse, R168 ;  /* 0x000000a800a87220 */ /* 0x040fe40000410000 */
[----:B------:R-:W-:Y:S01]  /*25000*/  FMUL.FTZ R169, R0, R169 ;  /* 0x000000a900a97220 */ /* 0x000fe20000410000 */
[----:B------:R-:W-:Y:S01]  /*25010*/  MOV R0, RZ ;  /* 0x000000ff00007202 */ /* 0x000fe20000000f00 */
[C---:B-1----:R-:W-:Y:S01]  /*25020*/  FMUL.FTZ R140, R2.reuse, R140 ;  /* 0x0000008c028c7220 */ /* 0x042fe20000410000 */
[----:B------:R-:W-:Y:S01]  /*25030*/  @P0 MUFU.LG2 R6, R8 ;  /* 0x0000000800060308 */ /* 0x000fe20000000c00 */
[C---:B------:R-:W-:Y:S02]  /*25040*/  FMUL.FTZ R33, R2.reuse, R141 ;  /* 0x0000008d02217220 */ /* 0x040fe40000410000 */
[C---:B------:R-:W-:Y:S02]  /*25050*/  FMUL.FTZ R144, R2.reuse, R144 ;  /* 0x0000009002907220 */ /* 0x040fe40000410000 */
[----:B------:R-:W-:-:S02]  /*25060*/  FMUL.FTZ R32, R2, R145 ;  /* 0x0000009102207220 */ /* 0x000fc40000410000 */
[C---:B------:R-:W-:Y:S01]  /*25070*/  FMUL.FTZ R156, R2.reuse, R156 ;  /* 0x0000009c029c7220 */ /* 0x040fe20000410000 */
[----:B------:R1:W2:Y:S01]  /*25080*/  @P0 MUFU.RCP R0, R8 ;  /* 0x0000000800000308 */ /* 0x0002a20000001000 */
[C---:B------:R-:W-:Y:S02]  /*25090*/  FMUL.FTZ R31, R2.reuse, R157 ;  /* 0x0000009d021f7220 */ /* 0x040fe40000410000 */
[C---:B------:R-:W-:Y:S02]  /*250a0*/  FMUL.FTZ R160, R2.reuse, R160 ;  /* 0x000000a002a07220 */ /* 0x040fe40000410000 */
[C---:B------:R-:W-:Y:S02]  /*250b0*/  FMUL.FTZ R30, R2.reuse, R161 ;  /* 0x000000a1021e7220 */ /* 0x040fe40000410000 */
[C---:B------:R-:W-:Y:S02]  /*250c0*/  FMUL.FTZ R108, R2.reuse, R108 ;  /* 0x0000006c026c7220 */ /* 0x040fe40000410000 */
[----:B------:R-:W-:-:S02]  /*250d0*/  FMUL.FTZ R22, R2, R109 ;  /* 0x0000006d02167220 */ /* 0x000fc40000410000 */
[C---:B------:R-:W-:Y:S02]  /*250e0*/  FMUL.FTZ R164, R2.reuse, R164 ;  /* 0x000000a402a47220 */ /* 0x040fe40000410000 */
[C---:B------:R-:W-:Y:S02]  /*250f0*/  FMUL.FTZ R14, R2.reuse, R165 ;  /* 0x000000a5020e7220 */ /* 0x040fe40000410000 */
[C---:B------:R-:W-:Y:S01]  /*25100*/  FMUL.FTZ R120, R2.reuse, R120 ;  /* 0x0000007802787220 */ /* 0x040fe20000410000 */
[----:B-1----:R-:W-:Y:S01]  /*25110*/  @P0 MOV R8, 0x3f317218 ;  /* 0x3f31721800080802 */ /* 0x002fe20000000f00 */
[C---:B------:R-:W-:Y:S02]  /*25120*/  FMUL.FTZ R13, R2.reuse, R121 ;  /* 0x00000079020d7220 */ /* 0x040fe40000410000 */
[C---:B------:R-:W-:Y:S02]  /*25130*/  FMUL.FTZ R124, R2.reuse, R124 ;  /* 0x0000007c027c7220 */ /* 0x040fe40000410000 */
[----:B------:R-:W-:Y:S01]  /*25140*/  FMUL.FTZ R125, R2, R125 ;  /* 0x0000007d027d7220 */ /* 0x000fe20000410000 */
[----:B------:R-:W-:Y:S01]  /*25150*/  @P2 MOV R2, 0x3f317218 ;  /* 0x3f31721800022802 */ /* 0x000fe20000000f00 */
        /* <DEDUP_REMOVED lines=16> */
[----:B------:R-:W-:Y:S01]  /*25260*/  @P3 MOV R4, 0x3f317218 ;  /* 0x3f31721800043802 */ /* 0x000fe20000000f00 */
[C---:B--2---:R-:W-:Y:S02]  /*25270*/  FMUL.FTZ R142, R0.reuse, R142 ;  /* 0x0000008e008e7220 */ /* 0x044fe40000410000 */
        /* <DEDUP_REMOVED lines=16> */
[----:B------:R-:W-:Y:S02]  /*25380*/  @P2 FMUL.FTZ R5, R2, c[0x0][0x2d0] ;  /* 0x0000b40002052a20 */ /* 0x000fe40000410000 */
[----:B------:R-:W-:Y:S02]  /*25390*/  @P3 FMUL.FTZ R10, R4, c[0x0][0x2d0] ;  /* 0x0000b400040a3a20 */ /* 0x000fe40000410000 */
[----:B------:R-:W-:Y:S02]  /*253a0*/  @P1 FMUL.FTZ R2, R0, c[0x0][0x2d0] ;  /* 0x0000b40000021a20 */ /* 0x000fe40000410000 */
[----:B------:R-:W-:Y:S02]  /*253b0*/  @P3 FMUL.FTZ R11, R11, 0.69314718246459960938 ;  /* 0x3f3172180b0b3820 */ /* 0x000fe40000410000 */
[----:B------:R-:W-:-:S02]  /*253c0*/  @P2 FMUL.FTZ R9, R9, 0.69314718246459960938 ;  /* 0x3f31721809092820 */ /* 0x000fc40000410000 */
[----:B------:R-:W-:Y:S02]  /*253d0*/  @P1 FMUL.FTZ R7, R7, 0.69314718246459960938 ;  /* 0x3f31721807071820 */ /* 0x000fe40000410000 */
[----:B------:R-:W-:Y:S02]  /*253e0*/  @P0 FMUL.FTZ R4, R6, 0.69314718246459960938 ;  /* 0x3f31721806040820 */ /* 0x000fe40000410000 */
[----:B------:R-:W-:Y:S02]  /*253f0*/  @P0 FMUL.FTZ R0, R8, c[0x0][0x2d0] ;  /* 0x0000b40008000a20 */ /* 0x000fe40000410000 */
[----:B------:R-:W-:Y:S02]  /*25400*/  @P3 FFMA.FTZ R36, R10, R130, R11 ;  /* 0x000000820a243223 */ /* 0x000fe4000001000b */
[----:B------:R-:W-:Y:S02]  /*25410*/  @P2 FFMA.FTZ R37, R5, R129, R9 ;  /* 0x0000008105252223 */ /* 0x000fe40000010009 */
[----:B------:R-:W-:-:S02]  /*25420*/  @P1 FFMA.FTZ R38, R2, R128, R7 ;  /* 0x0000008002261223 */ /* 0x000fc40000010007 */
[----:B------:R-:W-:Y:S02]  /*25430*/  @P0 FFMA.FTZ R39, R0, R3, R4 ;  /* 0x0000000300270223 */ /* 0x000fe40000010004 */
.L_x_383:
[----:B------:R-:W-:Y:S01]  /*25440*/  USHF.R.S32.HI UR10, URZ, 0x1f, UR8 ;  /* 0x0000001f3f0a7899 */ /* 0x000fe20008011408 */
[----:B------:R-:W-:Y:S05]  /*25450*/  @P4 BRA `(.L_x_500) ;  /* 0x000014d000004947 */ /* 0x000fea0003800000 */
[----:B------:R-:W1:Y:S01]  /*25460*/  S2R R40, SR_TID.X ;  /* 0x0000000000287919 */ /* 0x000e620000002100 */
[----:B------:R-:W-:Y:S01]  /*25470*/  IMAD.MOV.U32 R6, RZ, RZ, -0x10 ;  /* 0xfffffff0ff067424 */ /* 0x000fe200078e00ff */
[----:B------:R-:W-:Y:S01]  /*25480*/  F2FP.BF16.PACK_AB R5, R137, R136 ;  /* 0x000000888905723e */ /* 0x000fe200000010ff */
[----:B------:R-:W-:Y:S01]  /*25490*/  ULDC.64 UR6, c[0x0][0x500] ;  /* 0x0001400000067ab9 */ /* 0x000fe20000000a00 */
[----:B------:R-:W-:Y:S01]  /*254a0*/  F2FP.BF16.PACK_AB R26, R26, R138 ;  /* 0x0000008a1a1a723e */ /* 0x000fe200000010ff */
[----:B------:R-:W-:Y:S01]  /*254b0*/  UISETP.NE.U32.AND UP1, UPT, URZ, UR6, UPT ;  /* 0x000000063f00728c */ /* 0x000fe2000bf25070 */
[----:B------:R-:W-:Y:S01]  /*254c0*/  F2FP.BF16.PACK_AB R7, R149, R148 ;  /* 0x000000949507723e */ /* 0x000fe200000010ff */
[----:B------:R-:W-:Y:S01]  /*254d0*/  ULDC.64 UR4, c[0x0][0x508] ;  /* 0x0001420000047ab9 */ /* 0x000fe20000000a00 */
[----:B------:R-:W-:Y:S01]  /*254e0*/  F2FP.BF16.PACK_AB R29, R29, R150 ;  /* 0x000000961d1d723e */ /* 0x000fe200000010ff */
[----:B------:R-:W-:Y:S01]  /*254f0*/  UISETP.NE.AND.EX UP1, UPT, URZ, UR7, UPT, UP1 ;  /* 0x000000073f00728c */ /* 0x000fe2000bf25310 */
[----:B------:R-:W-:Y:S01]  /*25500*/  F2FP.BF16.PACK_AB R33, R33, R140 ;  /* 0x0000008c2121723e */ /* 0x000fe200000010ff */
[----:B------:R-:W-:Y:S01]  /*25510*/  UISETP.NE.U32.AND UP0, UPT, URZ, UR4, UPT ;  /* 0x000000043f00728c */ /* 0x000fe2000bf05070 */
[----:B------:R-:W-:Y:S01]  /*25520*/  F2FP.BF16.PACK_AB R142, R143, R142 ;  /* 0x0000008e8f8e723e */ /* 0x000fe200000010ff */
[----:B------:R-:W-:Y:S01]  /*25530*/  ULDC.64 UR6, c[0x0][0x500] ;  /* 0x0001400000067ab9 */ /* 0x000fe20000000a00 */
[----:B------:R-:W-:Y:S01]  /*25540*/  F2FP.BF16.PACK_AB R32, R32, R144 ;  /* 0x000000902020723e */ /* 0x000fe200000010ff */
[----:B------:R-:W-:Y:S01]  /*25550*/  UMOV UR4, 0x4 ;  /* 0x0000000400047882 */ /* 0x000fe20000000000 */
[----:B------:R-:W-:Y:S01]  /*25560*/  F2FP.BF16.PACK_AB R146, R147, R146 ;  /* 0x000000929392723e */ /* 0x000fe200000010ff */
[----:B------:R-:W-:Y:S01]  /*25570*/  UIMAD.WIDE UR6, UR11, UR4, UR6 ;  /* 0x000000040b0672a5 */ /* 0x000fe2000f8e0206 */
[----:B------:R-:W-:Y:S01]  /*25580*/  F2FP.BF16.PACK_AB R28, R28, R152 ;  /* 0x000000981c1c723e */ /* 0x000fe200000010ff */
[----:B------:R-:W-:Y:S01]  /*25590*/  UISETP.NE.AND.EX UP0, UPT, URZ, UR5, UPT, UP0 ;  /* 0x000000053f00728c */ /* 0x000fe2000bf05300 */
[----:B------:R-:W-:-:S02]  /*255a0*/  F2FP.BF16.PACK_AB R27, R27, R154 ;  /* 0x0000009a1b1b723e */ /* 0x000fc400000010ff */
[----:B------:R-:W-:Y:S02]  /*255b0*/  F2FP.BF16.PACK_AB R21, R21, R100 ;  /* 0x000000641515723e */ /* 0x000fe400000010ff */
[----:B-1----:R-:W-:Y:S02]  /*255c0*/  SHF.R.S32.HI R41, RZ, 0x1f, R40 ;  /* 0x0000001fff297819 */ /* 0x002fe40000011428 */
[----:B------:R-:W-:Y:S02]  /*255d0*/  F2FP.BF16.PACK_AB R25, R25, R102 ;  /* 0x000000661919723e */ /* 0x000fe400000010ff */
[CC--:B------:R-:W-:Y:S02]  /*255e0*/  LEA.HI R2, R41.reuse, R40.reuse, RZ, 0x2 ;  /* 0x0000002829027211 */ /* 0x0c0fe400078f10ff */
[----:B------:R-:W-:Y:S02]  /*255f0*/  LEA.HI R35, R41, R40, RZ, 0x5 ;  /* 0x0000002829237211 */ /* 0x000fe400078f28ff */
[----:B------:R-:W-:-:S02]  /*25600*/  SHF.R.S32.HI R3, RZ, 0x2, R2 ;  /* 0x00000002ff037819 */ /* 0x000fc40000011402 */
[----:B------:R-:W-:Y:S02]  /*25610*/  SHF.R.S32.HI R0, RZ, 0x1f, R2 ;  /* 0x0000001fff007819 */ /* 0x000fe40000011402 */
[----:B------:R-:W-:Y:S02]  /*25620*/  SHF.R.S32.HI R34, RZ, 0x5, R35 ;  /* 0x00000005ff227819 */ /* 0x000fe40000011423 */
[----:B------:R-:W-:Y:S02]  /*25630*/  LEA.HI R0, R0, R3, RZ, 0x3 ;  /* 0x0000000300007211 */ /* 0x000fe400078f18ff */
[----:B------:R-:W-:Y:S02]  /*25640*/  F2FP.BF16.PACK_AB R31, R31, R156 ;  /* 0x0000009c1f1f723e */ /* 0x000fe400000010ff */
[----:B------:R-:W-:Y:S02]  /*25650*/  LOP3.LUT R0, R0, 0xfffffff8, RZ, 0xc0, !PT ;  /* 0xfffffff800007812 */ /* 0x000fe400078ec0ff */
[----:B------:R-:W-:-:S02]  /*25660*/  F2FP.BF16.PACK_AB R158, R159, R158 ;  /* 0x0000009e9f9e723e */ /* 0x000fc400000010ff */
[----:B------:R-:W-:Y:S01]  /*25670*/  F2FP.BF16.PACK_AB R30, R30, R160 ;  /* 0x000000a01e1e723e */ /* 0x000fe200000010ff */
[----:B------:R-:W-:Y:S01]  /*25680*/  IMAD.IADD R3, R3, 0x1, -R0 ;  /* 0x0000000103037824 */ /* 0x000fe200078e0a00 */
[----:B------:R-:W-:Y:S02]  /*25690*/  LOP3.LUT R0, R2, 0xfffffffc, RZ, 0xc0, !PT ;  /* 0xfffffffc02007812 */ /* 0x000fe400078ec0ff */
[----:B------:R-:W-:Y:S01]  /*256a0*/  F2FP.BF16.PACK_AB R162, R163, R162 ;  /* 0x000000a2a3a2723e */ /* 0x000fe200000010ff */
[----:B------:R-:W-:Y:S01]  /*256b0*/  IMAD.SHL.U32 R2, R3, 0x40, RZ ;  /* 0x0000004003027824 */ /* 0x000fe200078e00ff */
[----:B------:R-:W-:Y:S01]  /*256c0*/  F2FP.BF16.PACK_AB R24, R24, R104 ;  /* 0x000000681818723e */ /* 0x000fe200000010ff */
[----:B------:R-:W-:Y:S01]  /*256d0*/  IMAD.IADD R17, R40, 0x1, -R0 ;  /* 0x0000000128117824 */ /* 0x000fe200078e0a00 */
[----:B------:R-:W-:Y:S02]  /*256e0*/  F2FP.BF16.PACK_AB R23, R23, R106 ;  /* 0x0000006a1717723e */ /* 0x000fe400000010ff */
[----:B------:R-:W-:Y:S01]  /*256f0*/  LOP3.LUT R0, R2, 0x1c0, RZ, 0xc0, !PT ;  /* 0x000001c002007812 */ /* 0x000fe200078ec0ff */
[----:B------:R-:W-:Y:S01]  /*25700*/  IMAD R4, R34, 0x200, R17 ;  /* 0x0000020022047824 */ /* 0x000fe200078e0211 */
[----:B------:R-:W-:-:S02]  /*25710*/  F2FP.BF16.PACK_AB R19, R19, R112 ;  /* 0x000000701313723e */ /* 0x000fc400000010ff */
[----:B------:R-:W-:Y:S02]  /*25720*/  LEA.HI R2, R0, R0, RZ, 0x1d ;  /* 0x0000000000027211 */ /* 0x000fe400078fe8ff */
[----:B------:R-:W-:Y:S02]  /*25730*/  LOP3.LUT R0, R3, 0x1, RZ, 0xc0, !PT ;  /* 0x0000000103007812 */ /* 0x000fe400078ec0ff */
[----:B------:R-:W-:Y:S01]  /*25740*/  F2FP.BF16.PACK_AB R15, R15, R114 ;  /* 0x000000720f0f723e */ /* 0x000fe200000010ff */
[----:B------:R-:W-:Y:S01]  /*25750*/  IMAD.U32 R2, R4, 0x2, R2 ;  /* 0x0000000204027824 */ /* 0x000fe200078e0002 */
[----:B------:R-:W-:Y:S02]  /*25760*/  ISETP.NE.U32.AND P0, PT, R0, 0x1, PT ;  /* 0x000000010000780c */ /* 0x000fe40003f05070 */
[----:B------:R-:W-:Y:S01]  /*25770*/  F2FP.BF16.PACK_AB R22, R22, R108 ;  /* 0x0000006c1616723e */ /* 0x000fe200000010ff */
[----:B------:R-:W-:Y:S01]  /*25780*/  IMAD.SHL.U32 R2, R2, 0x2, RZ ;  /* 0x0000000202027824 */ /* 0x000fe200078e00ff */
[----:B------:R-:W-:Y:S01]  /*25790*/  BAR.SYNC.DEFER_BLOCKING 0x1, 0x80 ;  /* 0x0042000000007b1d */ /* 0x000fe20000010000 */
[----:B------:R-:W-:-:S02]  /*257a0*/  SEL R6, R6, 0x10, !P0 ;  /* 0x0000001006067807 */ /* 0x000fc40004000000 */
[----:B------:R-:W-:Y:S02]  /*257b0*/  R2P PR, R3, 0x6 ;  /* 0x0000000603007804 */ /* 0x000fe40000000000 */
[C---:B------:R-:W-:Y:S01]  /*257c0*/  IADD3 R4, R2.reuse, 0x80, RZ ;  /* 0x0000008002047810 */ /* 0x040fe20007ffe0ff */
[C---:B------:R-:W-:Y:S01]  /*257d0*/  IMAD.IADD R3, R2.reuse, 0x1, R6 ;  /* 0x0000000102037824 */ /* 0x040fe200078e0206 */
[----:B------:R-:W-:Y:S02]  /*257e0*/  IADD3 R0, R2, 0xc0, RZ ;  /* 0x000000c002007810 */ /* 0x000fe40007ffe0ff */
[----:B------:R-:W-:Y:S02]  /*257f0*/  F2FP.BF16.PACK_AB R110, R111, R110 ;  /* 0x0000006e6f6e723e */ /* 0x000fe400000010ff */
[----:B------:R-:W-:Y:S02]  /*25800*/  F2FP.BF16.PACK_AB R14, R14, R164 ;  /* 0x000000a40e0e723e */ /* 0x000fe400000010ff */
[----:B------:R-:W-:-:S02]  /*25810*/  F2FP.BF16.PACK_AB R20, R20, R166 ;  /* 0x000000a61414723e */ /* 0x000fc400000010ff */
[----:B------:R-:W-:Y:S02]  /*25820*/  F2FP.BF16.PACK_AB R18, R18, R116 ;  /* 0x000000741212723e */ /* 0x000fe400000010ff */
[----:B------:R-:W-:Y:S02]  /*25830*/  @P2 IADD3 R0, R4, -0x40, RZ ;  /* 0xffffffc004002810 */ /* 0x000fe40007ffe0ff */
[----:B------:R-:W-:Y:S02]  /*25840*/  F2FP.BF16.PACK_AB R16, R16, R118 ;  /* 0x000000761010723e */ /* 0x000fe400000010ff */
[----:B------:R-:W-:Y:S02]  /*25850*/  F2FP.BF16.PACK_AB R11, R169, R168 ;  /* 0x000000a8a90b723e */ /* 0x000fe400000010ff */
[----:B------:R-:W-:Y:S01]  /*25860*/  F2FP.BF16.PACK_AB R10, R171, R170 ;  /* 0x000000aaab0a723e */ /* 0x000fe200000010ff */
[----:B------:R1:W-:Y:S01]  /*25870*/  STS [R2+0x80], R5 ;  /* 0x0000800502007388 */ /* 0x0003e20000000800 */
[----:B------:R-:W-:-:S02]  /*25880*/  F2FP.BF16.PACK_AB R13, R13, R120 ;  /* 0x000000780d0d723e */ /* 0x000fc400000010ff */
[----:B------:R-:W-:Y:S01]  /*25890*/  F2FP.BF16.PACK_AB R12, R12, R122 ;  /* 0x0000007a0c0c723e */ /* 0x000fe200000010ff */
[----:B------:R-:W-:Y:S01]  /*258a0*/  STS [R2+0x480], R26 ;  /* 0x0004801a02007388 */ /* 0x000fe20000000800 */
[----:B------:R-:W-:Y:S02]  /*258b0*/  F2FP.BF16.PACK_AB R9, R125, R124 ;  /* 0x0000007c7d09723e */ /* 0x000fe400000010ff */
[----:B------:R-:W-:Y:S01]  /*258c0*/  F2FP.BF16.PACK_AB R8, R127, R126 ;  /* 0x0000007e7f08723e */ /* 0x000fe200000010ff */
[----:B------:R2:W-:Y:S01]  /*258d0*/  STS [R3+0x80], R7 ;  /* 0x0000800703007388 */ /* 0x0005e20000000800 */
[----:B------:R-:W-:-:S03]  /*258e0*/  PLOP3.LUT P0, PT, PT, PT, UP1, 0x80, 0x0 ;  /* 0x000000000000781c */ /* 0x000fc60003f0f018 */
[----:B------:R-:W-:Y:S04]  /*258f0*/  STS [R3+0x480], R29 ;  /* 0x0004801d03007388 */ /* 0x000fe80000000800 */
[----:B------:R-:W-:Y:S04]  /*25900*/  STS [R2+0x2080], R33 ;  /* 0x0020802102007388 */ /* 0x000fe80000000800 */
[----:B------:R3:W-:Y:S04]  /*25910*/  STS [R2+0x2480], R142 ;  /* 0x0024808e02007388 */ /* 0x0007e80000000800 */
[----:B------:R-:W-:Y:S01]  /*25920*/  STS [R3+0x2080], R32 ;  /* 0x0020802003007388 */ /* 0x000fe20000000800 */
[----:B-1----:R-:W-:-:S03]  /*25930*/  IMAD.MOV.U32 R5, RZ, RZ, 0x20 ;  /* 0x00000020ff057424 */ /* 0x002fc600078e00ff */
[----:B------:R-:W-:Y:S02]  /*25940*/  STS [R3+0x2480], R146 ;  /* 0x0024809203007388 */ /* 0x000fe40000000800 */
[----:B--2---:R-:W-:Y:S02]  /*25950*/  SEL R7, R5, 0xffffffe0, !P1 ;  /* 0xffffffe005077807 */ /* 0x004fe40004800000 */
[----:B------:R-:W-:-:S03]  /*25960*/  PLOP3.LUT P1, PT, PT, PT, UP0, 0x80, 0x0 ;  /* 0x000000000000781c */ /* 0x000fc60003f2f008 */
[----:B------:R-:W-:Y:S02]  /*25970*/  IMAD.IADD R5, R2, 0x1, R7 ;  /* 0x0000000102057824 */ /* 0x000fe400078e0207 */
[----:B------:R-:W-:-:S03]  /*25980*/  IMAD.IADD R4, R7, 0x1, R3 ;  /* 0x0000000107047824 */ /* 0x000fc600078e0203 */
[----:B------:R-:W-:Y:S01]  /*25990*/  STS [R5+0x80], R28 ;  /* 0x0000801c05007388 */ /* 0x000fe20000000800 */
[----:B---3--:R-:W-:-:S03]  /*259a0*/  IADD3 R2, R7, 0x400, R0 ;  /* 0x0000040007027810 */ /* 0x008fc60007ffe000 */
[----:B------:R-:W-:Y:S04]  /*259b0*/  STS [R5+0x480], R27 ;  /* 0x0004801b05007388 */ /* 0x000fe80000000800 */
[----:B------:R-:W-:Y:S04]  /*259c0*/  STS [R4+0x80], R21 ;  /* 0x0000801504007388 */ /* 0x000fe80000000800 */
        /* <DEDUP_REMOVED lines=8> */
[----:B------:R-:W-:-:S04]  /*25a50*/  IMAD.IADD R2, R6, 0x1, R0 ;  /* 0x0000000106027824 */ /* 0x000fc800078e0200 */
[----:B------:R-:W-:Y:S01]  /*25a60*/  IMAD.IADD R3, R7, 0x1, R2 ;  /* 0x0000000107037824 */ /* 0x000fe200078e0202 */
[----:B------:R-:W-:Y:S01]  /*25a70*/  STS [R2], R19 ;  /* 0x0000001302007388 */ /* 0x000fe20000000800 */
[----:B--2---:R-:W-:-:S03]  /*25a80*/  IMAD.U32 R4, RZ, RZ, UR6 ;  /* 0x00000006ff047e24 */ /* 0x004fc6000f8e00ff */
        /* <DEDUP_REMOVED lines=8> */
[----:B------:R-:W-:Y:S04]  /*25b10*/  STS [R3], R11 ;  /* 0x0000000b03007388 */ /* 0x000fe80000000800 */
[----:B------:R-:W-:Y:S04]  /*25b20*/  STS [R5], R10 ;  /* 0x0000000a05007388 */ /* 0x000fe80000000800 */
[----:B------:R-:W-:Y:S04]  /*25b30*/  STS [R0+0x2000], R13 ;  /* 0x0020000d00007388 */ /* 0x000fe80000000800 */
[----:B------:R-:W-:Y:S04]  /*25b40*/  STS [R0+0x2400], R12 ;  /* 0x0024000c00007388 */ /* 0x000fe80000000800 */
[----:B------:R-:W-:Y:S04]  /*25b50*/  STS [R3+0x2000], R9 ;  /* 0x0020000903007388 */ /* 0x000fe80000000800 */
[----:B------:R1:W-:Y:S02]  /*25b60*/  STS [R5+0x2000], R8 ;  /* 0x0020000805007388 */ /* 0x0003e40000000800 */
[----:B-1----:R-:W-:-:S02]  /*25b70*/  IMAD.U32 R5, RZ, RZ, UR7 ;  /* 0x00000007ff057e24 */ /* 0x002fc4000f8e00ff */
[----:B------:R-:W-:Y:S06]  /*25b80*/  BAR.SYNC.DEFER_BLOCKING 0x1, 0x80 ;  /* 0x0042000000007b1d */ /* 0x000fec0000010000 */
[----:B------:R-:W-:Y:S02]  /*25b90*/  ULDC.64 UR6, c[0x0][0x508] ;  /* 0x0001420000067ab9 */ /* 0x000fe40000000a00 */
[----:B------:R-:W-:Y:S01]  /*25ba0*/  @UP0 UIMAD.WIDE UR6, UR11, UR4, UR6 ;  /* 0x000000040b0602a5 */ /* 0x000fe2000f8e0206 */
[----:B------:R-:W2:Y:S01]  /*25bb0*/  @P0 LDG.E R0, [R4.64] ;  /* 0x0000000e04000981 */ /* 0x000ea2000c1e1900 */
[----:B------:R-:W-:-:S04]  /*25bc0*/  IMAD.MOV.U32 R12, RZ, RZ, c[0x0][0x388] ;  /* 0x0000e200ff0c7624 */ /* 0x000fc800078e00ff */
[----:B------:R-:W-:Y:S02]  /*25bd0*/  IMAD.U32 R2, RZ, RZ, UR6 ;  /* 0x00000006ff027e24 */ /* 0x000fe4000f8e00ff */
[----:B------:R-:W-:-:S05]  /*25be0*/  IMAD.U32 R3, RZ, RZ, UR7 ;  /* 0x00000007ff037e24 */ /* 0x000fca000f8e00ff */
[----:B------:R1:W5:Y:S02]  /*25bf0*/  @P1 LDG.E R12, [R2.64] ;  /* 0x0000000e020c1981 */ /* 0x000364000c1e1900 */
[----:B-1----:R-:W-:Y:S02]  /*25c00*/  CS2R R2, SRZ ;  /* 0x0000000000027805 */ /* 0x002fe4000001ff00 */
[--C-:B--2---:R-:W-:Y:S01]  /*25c10*/  @P0 SHF.R.S32.HI R3, RZ, 0x1f, R0.reuse ;  /* 0x0000001fff030819 */ /* 0x104fe20000011400 */
[----:B------:R-:W-:Y:S01]  /*25c20*/  @P0 IMAD.MOV.U32 R2, RZ, RZ, R0 ;  /* 0x000000ffff020224 */ /* 0x000fe200078e0000 */
[----:B------:R-:W-:Y:S05]  /*25c30*/  @P1 BRA `(.L_x_501) ;  /* 0x0000004000001947 */ /* 0x000fea0003800000 */
[----:B------:R-:W-:Y:S05]  /*25c40*/  @!P0 BRA `(.L_x_501) ;  /* 0x0000003000008947 */ /* 0x000fea0003800000 */
[----:B------:R1:W2:Y:S04]  /*25c50*/  LDG.E R0, [R4.64] ;  /* 0x0000000e04007981 */ /* 0x0002a8000c1e1900 */
[----:B-1----:R-:W2:Y:S02]  /*25c60*/  LDG.E R4, [R4.64+0x4] ;  /* 0x0000040e04047981 */ /* 0x002ea4000c1e1900 */
[----:B--2--5:R-:W-:-:S02]  /*25c70*/  IADD3 R12, -R0, R4, RZ ;  /* 0x00000004000c7210 */ /* 0x024fc40007ffe1ff */
.L_x_501:
[----:B------:R-:W-:Y:S01]  /*25c80*/  LEA.HI R0, R17, R17, RZ, 0x1 ;  /* 0x0000001111007211 */ /* 0x000fe200078f08ff */
[----:B------:R1:W2:Y:S01]  /*25c90*/  R2UR UR6, R2 ;  /* 0x00000000020673c2 */ /* 0x0002a200000e0000 */
[----:B------:R-:W-:Y:S01]  /*25ca0*/  IMAD.MOV.U32 R5, RZ, RZ, c[0x0][0x4e8] ;  /* 0x00013a00ff057624 */ /* 0x000fe200078e00ff */
[----:B------:R-:W3:Y:S01]  /*25cb0*/  S2R R22, SR_CTAID.X ;  /* 0x0000000000167919 */ /* 0x000ee20000002500 */
[C---:B------:R-:W-:Y:S01]  /*25cc0*/  LOP3.LUT R4, R0.reuse, 0x1ffffffe, RZ, 0xc0, !PT ;  /* 0x1ffffffe00047812 */ /* 0x040fe200078ec0ff */
[----:B------:R-:W-:Y:S01]  /*25cd0*/  IMAD.SHL.U32 R0, R0, 0x20, RZ ;  /* 0x0000002000007824 */ /* 0x000fe200078e00ff */
[----:B------:R-:W-:Y:S01]  /*25ce0*/  ULDC.64 UR18, c[0x0][0x490] ;  /* 0x0001240000127ab9 */ /* 0x000fe20000000a00 */
[----:B------:R-:W-:Y:S01]  /*25cf0*/  ISETP.NE.AND P0, PT, R5, 0x1, PT ;  /* 0x000000010500780c */ /* 0x000fe20003f05270 */
[----:B------:R-:W-:Y:S01]  /*25d00*/  USHF.R.S32.HI UR12, URZ, 0x1f, UR11 ;  /* 0x0000001f3f0c7899 */ /* 0x000fe2000801140b */
[----:B------:R1:W4:Y:S01]  /*25d10*/  R2UR UR4, R2 ;  /* 0x00000000020473c2 */ /* 0x00032200000e0000 */
[----:B------:R-:W-:Y:S01]  /*25d20*/  LOP3.LUT R0, R0, 0xffffffc0, RZ, 0xc0, !PT ;  /* 0xffffffc000007812 */ /* 0x000fe200078ec0ff */
[----:B------:R-:W-:Y:S01]  /*25d30*/  IMAD.IADD R4, R17, 0x1, -R4 ;  /* 0x0000000111047824 */ /* 0x000fe200078e0a04 */
[----:B----4-:R-:W-:Y:S01]  /*25d40*/  UIMAD UR4, UR10, UR18, URZ ;  /* 0x000000120a0472a4 */ /* 0x010fe2000f8e023f */
[----:B------:R-:W-:Y:S01]  /*25d50*/  LEA.HI R21, R41, R40, RZ, 0x6 ;  /* 0x0000002829157211 */ /* 0x000fe200078f30ff */
[----:B------:R-:W-:-:S02]  /*25d60*/  USEL UR12, UR12, URZ, !UP1 ;  /* 0x0000003f0c0c7287 */ /* 0x000fc4000c800000 */
[----:B------:R-:W-:Y:S01]  /*25d70*/  UIMAD UR19, UR8, UR19, UR4 ;  /* 0x00000013081372a4 */ /* 0x000fe2000f8e0204 */
[----:B------:R1:W4:Y:S01]  /*25d80*/  R2UR UR16, R2 ;  /* 0x00000000021073c2 */ /* 0x00032200000e0000 */
[----:B------:R-:W-:Y:S02]  /*25d90*/  USEL UR13, UR11, URZ, !UP1 ;  /* 0x0000003f0b0d7287 */ /* 0x000fe4000c800000 */
[----:B------:R-:W-:-:S05]  /*25da0*/  ULDC UR9, c[0x0][0x3a4] ;  /* 0x0000e90000097ab9 */ /* 0x000fca0000000800 */
[----:B------:R1:W2:Y:S08]  /*25db0*/  R2UR UR20, R2 ;  /* 0x00000000021473c2 */ /* 0x0002b000000e0000 */
[----:B------:R2:W2:Y:S08]  /*25dc0*/  R2UR UR7, R3 ;  /* 0x00000000030773c2 */ /* 0x0004b000000e0000 */
[----:B------:R-:W2:Y:S01]  /*25dd0*/  R2UR UR5, R3 ;  /* 0x00000000030573c2 */ /* 0x000ea200000e0000 */
[----:B-1----:R-:W-:-:S07]  /*25de0*/  LOP3.LUT R2, R35, 0xffffffe0, RZ, 0xc0, !PT ;  /* 0xffffffe023027812 */ /* 0x002fce00078ec0ff */
[----:B------:R1:W1:Y:S02]  /*25df0*/  R2UR UR17, R3 ;  /* 0x00000000031173c2 */ /* 0x00026400000e0000 */
[----:B-1----:R-:W-:Y:S02]  /*25e00*/  ULDC UR17, c[0x0][0x3a0] ;  /* 0x0000e80000117ab9 */ /* 0x002fe40000000800 */
[----:B----4-:R-:W-:Y:S01]  /*25e10*/  UIMAD.WIDE.U32 UR24, UR16, UR17, URZ ;  /* 0x00000011101872a5 */ /* 0x010fe2000f8e003f */
[----:B------:R-:W-:-:S03]  /*25e20*/  IMAD.IADD R5, R40, 0x1, -R2 ;  /* 0x0000000128057824 */ /* 0x000fc600078e0a02 */
[----:B------:R1:W4:Y:S02]  /*25e30*/  R2UR UR21, R3 ;  /* 0x00000000031573c2 */ /* 0x00032400000e0000 */
[----:B------:R-:W-:Y:S02]  /*25e40*/  SHF.R.S32.HI R2, RZ, 0x1f, R5 ;  /* 0x0000001fff027819 */ /* 0x000fe40000011405 */
[----:B------:R-:W-:Y:S02]  /*25e50*/  LOP3.LUT P1, RZ, R5, 0x3, RZ, 0xc0, !PT ;  /* 0x0000000305ff7812 */ /* 0x000fe4000782c0ff */
[----:B------:R-:W-:Y:S01]  /*25e60*/  LEA.HI R2, R2, R5, RZ, 0x2 ;  /* 0x0000000502027211 */ /* 0x000fe200078f10ff */
[----:B--2---:R-:W-:-:S03]  /*25e70*/  UMOV UR7, UR5 ;  /* 0x0000000500077c82 */ /* 0x004fc60008000000 */
[----:B------:R-:W-:Y:S01]  /*25e80*/  SHF.R.S32.HI R2, RZ, 0x2, R2 ;  /* 0x00000002ff027819 */ /* 0x000fe20000011402 */
[----:B------:R-:W-:Y:S02]  /*25e90*/  UIMAD.WIDE.U32 UR22, UR8, UR18, UR6 ;  /* 0x00000012081672a5 */ /* 0x000fe4000f8e0006 */
[----:B------:R-:W-:Y:S02]  /*25ea0*/  ULDC.64 UR4, c[0x0][0x3e8] ;  /* 0x0000fa0000047ab9 */ /* 0x000fe40000000a00 */
[----:B------:R-:W-:Y:S02]  /*25eb0*/  ULDC.64 UR6, c[0x0][0x498] ;  /* 0x0001260000067ab9 */ /* 0x000fe40000000a00 */
[----:B------:R-:W-:Y:S02]  /*25ec0*/  UIMAD UR18, UR12, UR6, URZ ;  /* 0x000000060c1272a4 */ /* 0x000fe4000f8e023f */
[----:B------:R-:W-:Y:S02]  /*25ed0*/  UIADD3 UR23, UR23, UR19, URZ ;  /* 0x0000001317177290 */ /* 0x000fe4000fffe03f */
[----:B------:R-:W-:-:S02]  /*25ee0*/  UIMAD UR7, UR13, UR7, UR18 ;  /* 0x000000070d0772a4 */ /* 0x000fc4000f8e0212 */
[----:B------:R-:W-:Y:S01]  /*25ef0*/  UIMAD.WIDE.U32 UR22, UR13, UR6, UR22 ;  /* 0x000000060d1672a5 */ /* 0x000fe2000f8e0016 */
[----:B-1----:R-:W-:Y:S01]  /*25f00*/  IMAD R3, R4, 0x8, R0 ;  /* 0x0000000804037824 */ /* 0x002fe200078e0200 */
[----:B------:R-:W-:Y:S01]  /*25f10*/  SHF.R.S32.HI R0, RZ, 0x1f, R34 ;  /* 0x0000001fff007819 */ /* 0x000fe20000011422 */
[----:B----4-:R-:W-:Y:S01]  /*25f20*/  UIMAD UR17, UR21, UR17, URZ ;  /* 0x00000011151172a4 */ /* 0x010fe2000f8e023f */
[----:B------:R-:W-:Y:S01]  /*25f30*/  LEA.HI R4, R41, R40, RZ, 0x3 ;  /* 0x0000002829047211 */ /* 0x000fe200078f18ff */
[----:B------:R-:W-:Y:S01]  /*25f40*/  UIMAD UR16, UR10, UR4, URZ ;  /* 0x000000040a1072a4 */ /* 0x000fe2000f8e023f */
[----:B------:R-:W-:Y:S01]  /*25f50*/  LEA.HI R0, R0, R34, RZ, 0x2 ;  /* 0x0000002200007211 */ /* 0x000fe200078f10ff */
[----:B------:R-:W-:Y:S01]  /*25f60*/  UIMAD UR9, UR20, UR9, UR17 ;  /* 0x00000009140972a4 */ /* 0x000fe2000f8e0211 */
[----:B------:R-:W-:Y:S01]  /*25f70*/  SHF.R.S32.HI R19, RZ, 0x3, R4 ;  /* 0x00000003ff137819 */ /* 0x000fe20000011404 */
[----:B------:R-:W-:Y:S01]  /*25f80*/  UIMAD UR16, UR8, UR5, UR16 ;  /* 0x00000005081072a4 */ /* 0x000fe2000f8e0210 */
[----:B------:R-:W-:Y:S01]  /*25f90*/  LOP3.LUT R0, R0, 0xffffffc, RZ, 0xc0, !PT ;  /* 0x0ffffffc00007812 */ /* 0x000fe200078ec0ff */
[----:B------:R-:W-:-:S04]  /*25fa0*/  UIADD3 UR25, UR25, UR9, URZ ;  /* 0x0000000919197290 */ /* 0x000fc8000fffe03f */
[----:B------:R-:W-:Y:S01]  /*25fb0*/  IMAD.IADD R0, R34, 0x1, -R0 ;  /* 0x0000000122007824 */ /* 0x000fe200078e0a00 */
[----:B------:R-:W-:-:S03]  /*25fc0*/  UIMAD.WIDE.U32 UR24, UR8, UR4, UR24 ;  /* 0x00000004081872a5 */ /* 0x000fc6000f8e0018 */
[----:B------:R-:W-:Y:S01]  /*25fd0*/  IMAD R11, R0, 0x10, R2 ;  /* 0x00000010000b7824 */ /* 0x000fe200078e0202 */
[----:B------:R-:W-:Y:S01]  /*25fe0*/  LOP3.LUT R2, R4, 0xfffffff8, RZ, 0xc0, !PT ;  /* 0xfffffff804027812 */ /* 0x000fe200078ec0ff */
[----:B------:R-:W-:Y:S02]  /*25ff0*/  ULDC.64 UR4, c[0x0][0x3f0] ;  /* 0x0000fc0000047ab9 */ /* 0x000fe40000000a00 */
[----:B------:R-:W-:Y:S01]  /*26000*/  IMAD.IADD R3, R11, 0x1, R3 ;  /* 0x000000010b037824 */ /* 0x000fe200078e0203 */
[----:B------:R-:W-:Y:S01]  /*26010*/  UIMAD UR12, UR12, UR4, URZ ;  /* 0x000000040c0c72a4 */ /* 0x000fe2000f8e023f */
[----:B------:R-:W-:Y:S01]  /*26020*/  IMAD.IADD R2, R40, 0x1, -R2 ;  /* 0x0000000128027824 */ /* 0x000fe200078e0a02 */
[----:B------:R-:W-:Y:S01]  /*26030*/  UIADD3 UR17, UR25, UR16, URZ ;  /* 0x0000001019117290 */ /* 0x000fe2000fffe03f */
[----:B---3--:R-:W-:Y:S01]  /*26040*/  IMAD R3, R22, 0x80, R3 ;  /* 0x0000008016037824 */ /* 0x008fe200078e0203 */
[----:B------:R-:W-:Y:S01]  /*26050*/  UIMAD UR5, UR13, UR5, UR12 ;  /* 0x000000050d0572a4 */ /* 0x000fe2000f8e020c */
[----:B------:R-:W-:Y:S01]  /*26060*/  IMAD R6, R2, 0x10, R19 ;  /* 0x0000001002067824 */ /* 0x000fe200078e0213 */
[----:B------:R-:W-:Y:S01]  /*26070*/  UMOV UR16, UR24 ;  /* 0x0000001800107c82 */ /* 0x000fe20008000000 */
[----:B------:R-:W-:Y:S01]  /*26080*/  @P0 IMAD.HI.U32 R4, R3, c[0x0][0x4ec], RZ ;  /* 0x00013b0003040a27 */ /* 0x000fe200078e00ff */
[----:B------:R-:W-:-:S03]  /*26090*/  UIMAD.WIDE.U32 UR16, UR13, UR4, UR16 ;  /* 0x000000040d1072a5 */ /* 0x000fc6000f8e0010 */
[----:B------:R-:W-:Y:S01]  /*260a0*/  IMAD R10, R22, 0x80, R6 ;  /* 0x00000080160a7824 */ /* 0x000fe200078e0206 */
[----:B------:R-:W-:Y:S01]  /*260b0*/  UIADD3 UR5, UR17, UR5, URZ ;  /* 0x0000000511057290 */ /* 0x000fe2000fffe03f */
[----:B------:R-:W-:Y:S01]  /*260c0*/  IMAD.MOV.U32 R0, RZ, RZ, R3 ;  /* 0x000000ffff007224 */ /* 0x000fe200078e0003 */
[----:B------:R-:W-:Y:S01]  /*260d0*/  @P0 SHF.R.U32.HI R0, RZ, c[0x0][0x4f0], R4 ;  /* 0x00013c00ff000a19 */ /* 0x000fe20000011604 */
[----:B------:R-:W-:-:S03]  /*260e0*/  @P0 IMAD.HI.U32 R4, R10, c[0x0][0x4ec], RZ ;  /* 0x00013b000a040a27 */ /* 0x000fc600078e00ff */
[----:B------:R-:W-:Y:S01]  /*260f0*/  SHF.R.S32.HI R7, RZ, 0x1f, R0 ;  /* 0x0000001fff077819 */ /* 0x000fe20000011400 */
[----:B------:R-:W-:Y:S01]  /*26100*/  IMAD.MOV.U32 R8, RZ, RZ, R10 ;  /* 0x000000ffff087224 */ /* 0x000fe200078e000a */
[----:B------:R-:W-:Y:S01]  /*26110*/  @P0 SHF.R.U32.HI R8, RZ, c[0x0][0x4f0], R4 ;  /* 0x00013c00ff080a19 */ /* 0x000fe20000011604 */
[----:B------:R-:W-:Y:S02]  /*26120*/  IMAD.SHL.U32 R4, R19, 0x40, RZ ;  /* 0x0000004013047824 */ /* 0x000fe400078e00ff */
[----:B------:R-:W-:Y:S02]  /*26130*/  IMAD.MOV R5, RZ, RZ, -R0 ;  /* 0x000000ffff057224 */ /* 0x000fe400078e0a00 */
[----:B------:R-:W-:Y:S01]  /*26140*/  IMAD.SHL.U32 R2, R2, 0x8, RZ ;  /* 0x0000000802027824 */ /* 0x000fe200078e00ff */
[----:B------:R-:W-:Y:S01]  /*26150*/  LOP3.LUT R4, R4, 0x1c0, RZ, 0xc0, !PT ;  /* 0x000001c004047812 */ /* 0x000fe200078ec0ff */
[----:B------:R-:W-:Y:S02]  /*26160*/  IMAD R3, R5, c[0x0][0x4e8], R3 ;  /* 0x00013a0005037a24 */ /* 0x000fe400078e0203 */
[----:B------:R-:W-:Y:S01]  /*26170*/  IMAD.U32 R5, RZ, RZ, UR7 ;  /* 0x00000007ff057e24 */ /* 0x000fe2000f8e00ff */
[----:B------:R-:W-:Y:S01]  /*26180*/  LOP3.LUT R9, R4, 0x38, R2, 0xf8, !PT ;  /* 0x0000003804097812 */ /* 0x000fe200078ef802 */
[----:B------:R-:W-:Y:S01]  /*26190*/  IMAD.MOV R16, RZ, RZ, -R8 ;  /* 0x000000ffff107224 */ /* 0x000fe200078e0a08 */
[----:B------:R-:W-:-:S02]  /*261a0*/  SHF.R.U32.HI R6, RZ, 0x3, R4 ;  /* 0x00000003ff067819 */ /* 0x000fc40000011604 */
[----:B------:R-:W-:Y:S01]  /*261b0*/  IADD3 R4, P0, R0, UR22, RZ ;  /* 0x0000001600047c10 */ /* 0x000fe2000ff1e0ff */
[----:B------:R-:W-:Y:S01]  /*261c0*/  IMAD R16, R16, c[0x0][0x4e8], R10 ;  /* 0x00013a0010107a24 */ /* 0x000fe200078e020a */
[----:B------:R-:W-:Y:S02]  /*261d0*/  SHF.R.S32.HI R0, RZ, 0x1f, R3 ;  /* 0x0000001fff007819 */ /* 0x000fe40000011403 */
[----:B------:R-:W-:Y:S02]  /*261e0*/  IADD3.X R5, R7, UR23, R5, P0, !PT ;  /* 0x0000001707057c10 */ /* 0x000fe400087fe405 */
[----:B------:R-:W-:Y:S01]  /*261f0*/  LOP3.LUT R20, R9, R6, RZ, 0x3c, !PT ;  /* 0x0000000609147212 */ /* 0x000fe200078e3cff */
[----:B------:R-:W-:Y:S01]  /*26200*/  IMAD R0, R0, c[0x0][0x488], RZ ;  /* 0x0001220000007a24 */ /* 0x000fe200078e02ff */
[----:B------:R-:W-:Y:S01]  /*26210*/  SHF.R.S32.HI R9, RZ, 0x1f, R8 ;  /* 0x0000001fff097819 */ /* 0x000fe20000011408 */
[----:B------:R-:W-:Y:S01]  /*26220*/  IMAD.WIDE.U32 R6, R3, c[0x0][0x488], R4 ;  /* 0x0001220003067a25 */ /* 0x000fe200078e0004 */
[----:B------:R-:W-:-:S03]  /*26230*/  SHF.R.S32.HI R53, RZ, 0x1f, R2 ;  /* 0x0000001fff357819 */ /* 0x000fc60000011402 */
[----:B------:R-:W-:Y:S02]  /*26240*/  IMAD R3, R3, c[0x0][0x48c], R0 ;  /* 0x0001230003037a24 */ /* 0x000fe400078e0200 */
[----:B------:R-:W-:Y:S01]  /*26250*/  IMAD R0, R9, c[0x0][0x3e0], RZ ;  /* 0x0000f80009007a24 */ /* 0x000fe200078e02ff */
[C---:B------:R-:W-:Y:S01]  /*26260*/  LEA R9, P0, R6.reuse, c[0x0][0x450], 0x2 ;  /* 0x0001140006097a11 */ /* 0x040fe200078010ff */
[----:B------:R-:W-:Y:S02]  /*26270*/  IMAD.IADD R3, R7, 0x1, R3 ;  /* 0x0000000107037824 */ /* 0x000fe400078e0203 */
[----:B------:R-:W-:Y:S02]  /*26280*/  IMAD.U32 R5, RZ, RZ, UR17 ;  /* 0x00000011ff057e24 */ /* 0x000fe4000f8e00ff */
[----:B------:R-:W-:Y:S01]  /*26290*/  IMAD.U32 R4, RZ, RZ, UR16 ;  /* 0x00000010ff047e24 */ /* 0x000fe2000f8e00ff */
[----:B------:R-:W-:Y:S01]  /*262a0*/  LEA.HI.X R3, R6, c[0x0][0x454], R3, 0x2, P0 ;  /* 0x0001150006037a11 */ /* 0x000fe200000f1403 */
[----:B------:R-:W-:Y:S01]  /*262b0*/  IMAD.U32 R5, RZ, RZ, UR5 ;  /* 0x00000005ff057e24 */ /* 0x000fe2000f8e00ff */
[----:B------:R-:W-:Y:S01]  /*262c0*/  SHFL.IDX PT, R14, R9, RZ, 0x1c1f ;  /* 0x001c1fff090e7589 */ /* 0x000fe200000e0000 */
[----:B------:R-:W-:-:S02]  /*262d0*/  IMAD R7, R8, c[0x0][0x3e4], R0 ;  /* 0x0000f90008077a24 */ /* 0x000fc400078e0200 */
[----:B------:R-:W-:Y:S01]  /*262e0*/  IMAD.WIDE.U32 R4, R8, c[0x0][0x3e0], R4 ;  /* 0x0000f80008047a25 */ /* 0x000fe200078e0004 */
[----:B------:R-:W1:Y:S01]  /*262f0*/  SHFL.IDX PT, R15, R3, RZ, 0x1c1f ;  /* 0x001c1fff030f7589 */ /* 0x000e6200000e0000 */
[----:B------:R-:W-:Y:S02]  /*26300*/  SHF.R.S32.HI R8, RZ, 0x1f, R16 ;  /* 0x0000001fff087819 */ /* 0x000fe40000011410 */
[----:B-----5:R-:W-:Y:S01]  /*26310*/  IMAD R0, R12, c[0x0][0x4e8], RZ ;  /* 0x00013a000c007a24 */ /* 0x020fe200078e02ff */
[----:B------:R-:W-:Y:S01]  /*26320*/  SHFL.IDX PT, R13, R3, 0x1, 0x1c1f ;  /* 0x003c1f00030d7f89 */ /* 0x000fe200000e0000 */
[----:B------:R-:W-:Y:S02]  /*26330*/  IMAD R6, R22, 0x80, R11 ;  /* 0x0000008016067824 */ /* 0x000fe400078e020b */
[----:B------:R-:W-:Y:S01]  /*26340*/  IMAD.IADD R5, R5, 0x1, R7 ;  /* 0x0000000105057824 */ /* 0x000fe200078e0207 */
[----:B------:R-:W2:Y:S01]  /*26350*/  SHFL.IDX PT, R12, R9, 0x1, 0x1c1f ;  /* 0x003c1f00090c7f89 */ /* 0x000ea200000e0000 */
[----:B------:R-:W-:Y:S01]  /*26360*/  IMAD R7, R8, c[0x0][0x3d8], RZ ;  /* 0x0000f60008077a24 */ /* 0x000fe200078e02ff */
[----:B------:R-:W-:Y:S01]  /*26370*/  IADD3 R17, R6, 0x8, RZ ;  /* 0x0000000806117810 */ /* 0x000fe20007ffe0ff */
[----:B------:R-:W-:Y:S01]  /*26380*/  IMAD.WIDE.U32 R4, R16, c[0x0][0x3d8], R4 ;  /* 0x0000f60010047a25 */ /* 0x000fe200078e0004 */
[----:B------:R-:W-:Y:S01]  /*26390*/  SHFL.IDX PT, R10, R9, 0x2, 0x1c1f ;  /* 0x005c1f00090a7f89 */ /* 0x000fe200000e0000 */
[----:B------:R-:W-:-:S02]  /*263a0*/  ISETP.GE.OR P5, PT, R6, R0, P1 ;  /* 0x000000000600720c */ /* 0x000fc40000fa6670 */
[-C--:B------:R-:W-:Y:S01]  /*263b0*/  ISETP.GE.OR P4, PT, R17, R0.reuse, P1 ;  /* 0x000000001100720c */ /* 0x080fe20000f86670 */
[----:B------:R-:W3:Y:S01]  /*263c0*/  SHFL.IDX PT, R11, R3, 0x2, 0x1c1f ;  /* 0x005c1f00030b7f89 */ /* 0x000ee200000e0000 */
[----:B------:R-:W-:Y:S01]  /*263d0*/  IMAD R18, R16, c[0x0][0x3dc], R7 ;  /* 0x0000f70010127a24 */ /* 0x000fe200078e0207 */
[----:B------:R-:W-:Y:S01]  /*263e0*/  IADD3 R16, R6, 0x48, RZ ;  /* 0x0000004806107810 */ /* 0x000fe20007ffe0ff */
[----:B------:R-:W-:Y:S01]  /*263f0*/  IMAD.SHL.U32 R7, R21, 0x8, RZ ;  /* 0x0000000815077824 */ /* 0x000fe200078e00ff */
[----:B------:R-:W-:Y:S02]  /*26400*/  SHFL.IDX PT, R8, R9, 0x3, 0x1c1f ;  /* 0x007c1f0009087f89 */ /* 0x000fe400000e0000 */
[----:B------:R-:W-:Y:S02]  /*26410*/  ISETP.GE.OR P0, PT, R16, R0, P1 ;  /* 0x000000001000720c */ /* 0x000fe40000f06670 */
[----:B------:R4:W3:Y:S01]  /*26420*/  SHFL.IDX PT, R9, R3, 0x3, 0x1c1f ;  /* 0x007c1f0003097f89 */ /* 0x0008e200000e0000 */
[----:B------:R-:W-:-:S03]  /*26430*/  LOP3.LUT R7, R20, 0x7ffffe00, R7, 0xf8, !PT ;  /* 0x7ffffe0014077812 */ /* 0x000fc600078ef807 */
[----:B-1----:R-:W-:Y:S04]  /*26440*/  @!P5 ST.E [R14.64], R36 ;  /* 0x000000240e00d985 */ /* 0x002fe8000c10190e */
[----:B--2---:R-:W-:Y:S01]  /*26450*/  @!P4 ST.E [R12.64], R37 ;  /* 0x000000250c00c985 */ /* 0x004fe2000c10190e */
[----:B----4-:R-:W-:Y:S01]  /*26460*/  IADD3 R3, R6, 0x40, RZ ;  /* 0x0000004006037810 */ /* 0x010fe20007ffe0ff */
[----:B------:R-:W-:Y:S01]  /*26470*/  IMAD.IADD R6, R5, 0x1, R18 ;  /* 0x0000000105067824 */ /* 0x000fe200078e0212 */
[----:B------:R-:W-:Y:S02]  /*26480*/  LEA R5, P2, R4, c[0x0][0x380], 0x1 ;  /* 0x0000e00004057a11 */ /* 0x000fe400078408ff */
[----:B------:R-:W-:Y:S01]  /*26490*/  ISETP.GE.OR P3, PT, R3, R0, P1 ;  /* 0x000000000300720c */ /* 0x000fe20000f66670 */
[----:B------:R-:W-:Y:S01]  /*264a0*/  IMAD R3, R22, 0x80, R19 ;  /* 0x0000008016037824 */ /* 0x000fe200078e0213 */
[----:B------:R-:W-:Y:S01]  /*264b0*/  LEA.HI.X R4, R4, c[0x0][0x384], R6, 0x1, P2 ;  /* 0x0000e10004047a11 */ /* 0x000fe200010f0c06 */
[----:B------:R-:W-:Y:S01]  /*264c0*/  IMAD.SHL.U32 R6, R7, 0x2, RZ ;  /* 0x0000000207067824 */ /* 0x000fe200078e00ff */
[----:B------:R-:W-:Y:S02]  /*264d0*/  SHFL.IDX PT, R12, R5, RZ, 0x181f ;  /* 0x00181fff050c7589 */ /* 0x000fe400000e0000 */
[----:B------:R-:W-:-:S02]  /*264e0*/  IADD3 R7, R3, 0x10, RZ ;  /* 0x0000001003077810 */ /* 0x000fc40007ffe0ff */
[----:B------:R-:W-:Y:S01]  /*264f0*/  SHFL.IDX PT, R15, R4, 0x2, 0x181f ;  /* 0x00581f00040f7f89 */ /* 0x000fe200000e0000 */
[C---:B------:R-:W-:Y:S02]  /*26500*/  IADD3 R32, R3.reuse, 0x40, RZ ;  /* 0x0000004003207810 */ /* 0x040fe40007ffe0ff */
[C---:B------:R-:W-:Y:S01]  /*26510*/  IADD3 R45, R3.reuse, 0x50, RZ ;  /* 0x00000050032d7810 */ /* 0x040fe20007ffe0ff */
[----:B------:R-:W-:Y:S01]  /*26520*/  SHFL.IDX PT, R14, R5, 0x3, 0x181f ;  /* 0x00781f00050e7f89 */ /* 0x000fe200000e0000 */
[----:B------:R-:W-:-:S03]  /*26530*/  IADD3 R54, R3, 0x60, RZ ;  /* 0x0000006003367810 */ /* 0x000fc60007ffe0ff */
[----:B---3--:R-:W-:Y:S04]  /*26540*/  @!P3 ST.E [R10.64], R38 ;  /* 0x000000260a00b985 */ /* 0x008fe8000c10190e */
[----:B------:R-:W1:Y:S04]  /*26550*/  SHFL.IDX PT, R10, R5, 0x1, 0x181f ;  /* 0x00381f00050a7f89 */ /* 0x000e6800000e0000 */
[----:B------:R-:W-:Y:S01]  /*26560*/  @!P0 ST.E [R8.64], R39 ;  /* 0x0000002708008985 */ /* 0x000fe2000c10190e */
        /* <DEDUP_REMOVED lines=8> */
[C---:B------:R-:W-:Y:S01]  /*265f0*/  IADD3 R7, R3.reuse, 0x30, RZ ;  /* 0x0000003003077810 */ /* 0x040fe20007ffe0ff */
[----:B------:R-:W4:Y:S01]  /*26600*/  SHFL.IDX PT, R9, R5, 0x2, 0x181f ;  /* 0x00581f0005097f89 */ /* 0x000f2200000e0000 */
[----:B------:R-:W-:Y:S02]  /*26610*/  IADD3 R3, R3, 0x70, RZ ;  /* 0x0000007003037810 */ /* 0x000fe40007ffe0ff */
[----:B------:R-:W-:Y:S01]  /*26620*/  ISETP.GE.OR P2, PT, R7, R0, P0 ;  /* 0x000000000700720c */ /* 0x000fe20000746670 */
[----:B------:R-:W-:Y:S01]  /*26630*/  LDS.128 R20, [R6+0x880] ;  /* 0x0008800006147984 */ /* 0x000fe20000000c00 */
[C---:B-1----:R-:W-:Y:S02]  /*26640*/  @!P4 LEA R10, P6, R2.reuse, R10, 0x1 ;  /* 0x0000000a020ac211 */ /* 0x042fe400078c08ff */
[C---:B------:R-:W-:Y:S01]  /*26650*/  @!P1 LEA R12, P5, R2.reuse, R12, 0x1 ;  /* 0x0000000c020c9211 */ /* 0x040fe200078a08ff */
[----:B------:R-:W-:Y:S04]  /*26660*/  LDS.128 R16, [R6+0x1080] ;  /* 0x0010800006107984 */ /* 0x000fe80000000c00 */
[----:B------:R-:W1:Y:S01]  /*26670*/  SHFL.IDX PT, R44, R4, 0x3, 0x181f ;  /* 0x00781f00042c7f89 */ /* 0x000e6200000e0000 */
[----:B--2---:R-:W-:-:S03]  /*26680*/  @!P1 LEA.HI.X R13, R2, R11, R53, 0x1, P5 ;  /* 0x0000000b020d9211 */ /* 0x004fc600028f0c35 */
[----:B------:R-:W2:Y:S02]  /*26690*/  LDS.128 R28, [R6+0x1880] ;  /* 0x00188000061c7984 */ /* 0x000ea40000000c00 */
[----:B------:R-:W-:Y:S02]  /*266a0*/  P2R R7, PR, RZ, 0x40 ;  /* 0x00000040ff077803 */ /* 0x000fe40000000000 */
[----:B------:R-:W-:Y:S01]  /*266b0*/  ISETP.GE.OR P6, PT, R32, R0, P0 ;  /* 0x000000002000720c */ /* 0x000fe200007c6670 */
[----:B------:R-:W-:Y:S01]  /*266c0*/  LDS.128 R36, [R6+0x2880] ;  /* 0x0028800006247984 */ /* 0x000fe20000000c00 */
[----:B------:R-:W-:-:S03]  /*266d0*/  ISETP.NE.AND P5, PT, R7, RZ, PT ;  /* 0x000000ff0700720c */ /* 0x000fc60003fa5270 */
[----:B------:R-:W-:Y:S01]  /*266e0*/  LDS.128 R32, [R6+0x2080] ;  /* 0x0020800006207984 */ /* 0x000fe20000000c00 */
[C-C-:B---3--:R-:W-:Y:S02]  /*266f0*/  @!P4 LEA.HI.X R11, R2.reuse, R8, R53.reuse, 0x1, P5 ;  /* 0x00000008020bc211 */ /* 0x148fe400028f0c35 */
[C---:B----4-:R-:W-:Y:S01]  /*26700*/  @!P3 LEA R8, P5, R2.reuse, R9, 0x1 ;  /* 0x000000090208b211 */ /* 0x050fe200078a08ff */
[----:B------:R-:W-:Y:S03]  /*26710*/  LDS.128 R40, [R6+0x3080] ;  /* 0x0030800006287984 */ /* 0x000fe60000000c00 */
[C---:B------:R-:W-:Y:S01]  /*26720*/  @!P3 LEA.HI.X R9, R2.reuse, R15, R53, 0x1, P5 ;  /* 0x0000000f0209b211 */ /* 0x040fe200028f0c35 */
[----:B------:R-:W-:Y:S01]  /*26730*/  SHFL.IDX PT, R48, R5, 0x4, 0x181f ;  /* 0x00981f0005307f89 */ /* 0x000fe200000e0000 */
[----:B------:R-:W-:-:S03]  /*26740*/  @!P2 LEA R14, P5, R2, R14, 0x1 ;  /* 0x0000000e020ea211 */ /* 0x000fc600078a08ff */
[----:B------:R-:W-:Y:S01]  /*26750*/  SHFL.IDX PT, R7, R5, 0x5, 0x181f ;  /* 0x00b81f0005077f89 */ /* 0x000fe200000e0000 */
[----:B-1----:R-:W-:Y:S02]  /*26760*/  @!P2 LEA.HI.X R15, R2, R44, R53, 0x1, P5 ;  /* 0x0000002c020fa211 */ /* 0x002fe400028f0c35 */
[-C--:B------:R-:W-:Y:S01]  /*26770*/  ISETP.GE.OR P5, PT, R45, R0.reuse, P0 ;  /* 0x000000002d00720c */ /* 0x080fe200007a6670 */
[----:B------:R-:W1:Y:S04]  /*26780*/  SHFL.IDX PT, R49, R5, 0x6, 0x181f ;  /* 0x00d81f0005317f89 */ /* 0x000e6800000e0000 */
[----:B------:R-:W3:Y:S04]  /*26790*/  SHFL.IDX PT, R52, R4, 0x4, 0x181f ;  /* 0x00981f0004347f89 */ /* 0x000ee800000e0000 */
[----:B------:R-:W4:Y:S04]  /*267a0*/  SHFL.IDX PT, R51, R4, 0x5, 0x181f ;  /* 0x00b81f0004337f89 */ /* 0x000f2800000e0000 */
[----:B------:R-:W1:Y:S04]  /*267b0*/  SHFL.IDX PT, R50, R4, 0x6, 0x181f ;  /* 0x00d81f0004327f89 */ /* 0x000e6800000e0000 */
[----:B------:R1:W3:Y:S04]  /*267c0*/  LDS.128 R44, [R6+0x3880] ;  /* 0x00388000062c7984 */ /* 0x0002e80000000c00 */
[----:B------:R-:W-:Y:S01]  /*267d0*/  @!P1 ST.E.128 [R12.64], R24 ;  /* 0x000000180c009985 */ /* 0x000fe2000c101d0e */
[----:B------:R-:W-:-:S02]  /*267e0*/  ISETP.GE.OR P1, PT, R54, R0, P0 ;  /* 0x000000003600720c */ /* 0x000fc40000726670 */
[----:B------:R-:W-:Y:S01]  /*267f0*/  ISETP.GE.OR P0, PT, R3, R0, P0 ;  /* 0x000000000300720c */ /* 0x000fe20000706670 */
[----:B------:R3:W-:Y:S04]  /*26800*/  @!P4 ST.E.128 [R10.64], R20 ;  /* 0x000000140a00c985 */ /* 0x0007e8000c101d0e */
[----:B------:R4:W-:Y:S04]  /*26810*/  @!P3 ST.E.128 [R8.64], R16 ;  /* 0x000000100800b985 */ /* 0x0009e8000c101d0e */
[----:B--2---:R2:W-:Y:S02]  /*26820*/  @!P2 ST.E.128 [R14.64], R28 ;  /* 0x0000001c0e00a985 */ /* 0x0045e4000c101d0e */
[----:B-1----:R-:W-:-:S02]  /*26830*/  @!P1 LEA R6, P2, R2, R49, 0x1 ;  /* 0x0000003102069211 */ /* 0x002fc400078408ff */
[C---:B---3--:R-:W-:Y:S02]  /*26840*/  @!P6 LEA R10, P4, R2.reuse, R48, 0x1 ;  /* 0x00000030020ae211 */ /* 0x048fe400078808ff */
[C---:B----4-:R-:W-:Y:S02]  /*26850*/  @!P5 LEA R8, P3, R2.reuse, R7, 0x1 ;  /* 0x000000070208d211 */ /* 0x050fe400078608ff */
[C-C-:B------:R-:W-:Y:S02]  /*26860*/  @!P6 LEA.HI.X R11, R2.reuse, R52, R53.reuse, 0x1, P4 ;  /* 0x00000034020be211 */ /* 0x140fe400020f0c35 */
[C-C-:B------:R-:W-:Y:S02]  /*26870*/  @!P5 LEA.HI.X R9, R2.reuse, R51, R53.reuse, 0x1, P3 ;  /* 0x000000330209d211 */ /* 0x140fe400018f0c35 */
[----:B------:R-:W-:Y:S01]  /*26880*/  @!P1 LEA.HI.X R7, R2, R50, R53, 0x1, P2 ;  /* 0x0000003202079211 */ /* 0x000fe200010f0c35 */
[----:B------:R2:W-:Y:S04]  /*26890*/  @!P6 ST.E.128 [R10.64], R32 ;  /* 0x000000200a00e985 */ /* 0x0005e8000c101d0e */
[----:B------:R2:W1:Y:S04]  /*268a0*/  SHFL.IDX PT, R10, R5, 0x7, 0x181f ;  /* 0x00f81f00050a7f89 */ /* 0x00046800000e0000 */
[----:B------:R2:W-:Y:S04]  /*268b0*/  @!P5 ST.E.128 [R8.64], R36 ;  /* 0x000000240800d985 */ /* 0x0005e8000c101d0e */
[----:B------:R2:W3:Y:S04]  /*268c0*/  SHFL.IDX PT, R5, R4, 0x7, 0x181f ;  /* 0x00f81f0004057f89 */ /* 0x0004e800000e0000 */
[----:B------:R2:W-:Y:S01]  /*268d0*/  @!P1 ST.E.128 [R6.64], R40 ;  /* 0x0000002806009985 */ /* 0x0005e2000c101d0e */
[----:B------:R-:W-:Y:S05]  /*268e0*/  @P0 EXIT ;  /* 0x000000000000094d */ /* 0x000fea0003800000 */
[----:B-12---:R-:W-:-:S04]  /*268f0*/  LEA R4, P0, R2, R10, 0x1 ;  /* 0x0000000a02047211 */ /* 0x006fc800078008ff */
[----:B---3--:R-:W-:-:S05]  /*26900*/  LEA.HI.X R5, R2, R5, R53, 0x1, P0 ;  /* 0x0000000502057211 */ /* 0x008fca00000f0c35 */
[----:B------:R-:W-:Y:S01]  /*26910*/  ST.E.128 [R4.64], R44 ;  /* 0x0000002c04007985 */ /* 0x000fe2000c101d0e */
[----:B------:R-:W-:Y:S05]  /*26920*/  EXIT ;  /* 0x000000000000794d */ /* 0x000fea0003800000 */
.L_x_500:
[----:B------:R-:W-:Y:S02]  /*26930*/  ULDC.64 UR6, c[0x0][0x500] ;  /* 0x0001400000067ab9 */ /* 0x000fe40000000a00 */
[----:B------:R-:W-:Y:S02]  /*26940*/  UISETP.NE.U32.AND UP1, UPT, URZ, UR6, UPT ;  /* 0x000000063f00728c */ /* 0x000fe4000bf25070 */
[----:B------:R-:W-:Y:S02]  /*26950*/  ULDC.64 UR4, c[0x0][0x508] ;  /* 0x0001420000047ab9 */ /* 0x000fe40000000a00 */
[----:B------:R-:W-:Y:S02]  /*26960*/  UISETP.NE.AND.EX UP1, UPT, URZ, UR7, UPT, UP1 ;  /* 0x000000073f00728c */ /* 0x000fe4000bf25310 */
[----:B------:R-:W-:Y:S02]  /*26970*/  UISETP.NE.U32.AND UP0, UPT, URZ, UR4, UPT ;  /* 0x000000043f00728c */ /* 0x000fe4000bf05070 */
[----:B------:R-:W-:-:S02]  /*26980*/  ULDC.64 UR6, c[0x0][0x500] ;  /* 0x0001400000067ab9 */ /* 0x000fc40000000a00 */
[----:B------:R-:W-:Y:S01]  /*26990*/  UMOV UR4, 0x4 ;  /* 0x0000000400047882 */ /* 0x000fe20000000000 */
[----:B------:R-:W-:Y:S01]  /*269a0*/  PLOP3.LUT P0, PT, PT, PT, UP1, 0x80, 0x0 ;  /* 0x000000000000781c */ /* 0x000fe20003f0f018 */
[----:B------:R-:W-:Y:S02]  /*269b0*/  UIMAD.WIDE UR6, UR11, UR4, UR6 ;  /* 0x000000040b0672a5 */ /* 0x000fe4000f8e0206 */
[----:B------:R-:W-:-:S04]  /*269c0*/  UISETP.NE.AND.EX UP0, UPT, URZ, UR5, UPT, UP0 ;  /* 0x000000053f00728c */ /* 0x000fc8000bf05300 */
[----:B------:R-:W-:Y:S02]  /*269d0*/  IMAD.U32 R4, RZ, RZ, UR6 ;  /* 0x00000006ff047e24 */ /* 0x000fe4000f8e00ff */
[----:B------:R-:W-:Y:S01]  /*269e0*/  IMAD.U32 R5, RZ, RZ, UR7 ;  /* 0x00000007ff057e24 */ /* 0x000fe2000f8e00ff */
[----:B------:R-:W-:Y:S01]  /*269f0*/  ULDC.64 UR6, c[0x0][0x508] ;  /* 0x0001420000067ab9 */ /* 0x000fe20000000a00 */
[----:B------:R-:W-:-:S03]  /*26a00*/  PLOP3.LUT P1, PT, PT, PT, UP0, 0x80, 0x0 ;  /* 0x000000000000781c */ /* 0x000fc60003f2f008 */
[----:B------:R-:W2:Y:S01]  /*26a10*/  @P0 LDG.E R0, [R4.64] ;  /* 0x0000000e04000981 */ /* 0x000ea2000c1e1900 */
[----:B------:R-:W-:Y:S01]  /*26a20*/  @UP0 UIMAD.WIDE UR6, UR11, UR4, UR6 ;  /* 0x000000040b0602a5 */ /* 0x000fe2000f8e0206 */
[----:B------:R-:W-:-:S05]  /*26a30*/  MOV R9, c[0x0][0x388] ;  /* 0x0000e20000097a02 */ /* 0x000fca0000000f00 */
[----:B------:R-:W-:Y:S01]  /*26a40*/  IMAD.U32 R2, RZ, RZ, UR6 ;  /* 0x00000006ff027e24 */ /* 0x000fe2000f8e00ff */
[----:B------:R-:W-:-:S05]  /*26a50*/  MOV R3, UR7 ;  /* 0x0000000700037c02 */ /* 0x000fca0008000f00 */
        /* <DEDUP_REMOVED lines=9> */
.L_x_502:
[----:B------:R-:W1:Y:S01]  /*26af0*/  S2R R8, SR_TID.X ;  /* 0x0000000000087919 */ /* 0x000e620000002100 */
        /* <DEDUP_REMOVED lines=11> */
[----:B------:R-:W1:Y:S01]  /*26bb0*/  R2UR UR16, R2 ;  /* 0x00000000021073c2 */ /* 0x000e6200000e0000 */
[----:B------:R-:W-:Y:S01]  /*26bc0*/  IMAD.MOV.U32 R0, RZ, RZ, c[0x0][0x4e8] ;  /* 0x00013a00ff007624 */ /* 0x000fe200078e00ff */
[----:B------:R-:W-:Y:S02]  /*26bd0*/  ULDC.64 UR4, c[0x0][0x490] ;  /* 0x0001240000047ab9 */ /* 0x000fe40000000a00 */
[----:B------:R-:W-:Y:S02]  /*26be0*/  UIMAD UR7, UR10, UR4, URZ ;  /* 0x000000040a0772a4 */ /* 0x000fe4000f8e023f */
[----:B------:R-:W-:Y:S01]  /*26bf0*/  ISETP.NE.AND P0, PT, R0, 0x1, PT ;  /* 0x000000010000780c */ /* 0x000fe20003f05270 */
[----:B------:R-:W-:Y:S01]  /*26c00*/  IMAD.MOV.U32 R0, RZ, RZ, R4 ;  /* 0x000000ffff007224 */ /* 0x000fe200078e0004 */
[----:B------:R-:W2:Y:S01]  /*26c10*/  R2UR UR13, R3 ;  /* 0x00000000030d73c2 */ /* 0x000ea200000e0000 */
[----:B------:R-:W-:-:S07]  /*26c20*/  UIMAD UR7, UR8, UR5, UR7 ;  /* 0x00000005080772a4 */ /* 0x000fce000f8e0207 */
[----:B------:R3:W1:Y:S03]  /*26c30*/  R2UR UR12, R2 ;  /* 0x00000000020c73c2 */ /* 0x00066600000e0000 */
[----:B------:R-:W-:Y:S01]  /*26c40*/  @P0 IMAD.HI.U32 R5, R4, c[0x0][0x4ec], RZ ;  /* 0x00013b0004050a27 */ /* 0x000fe200078e00ff */
[----:B-1----:R-:W-:-:S04]  /*26c50*/  UMOV UR12, UR16 ;  /* 0x00000010000c7c82 */ /* 0x002fc80008000000 */
[----:B------:R-:W-:Y:S01]  /*26c60*/  @P0 SHF.R.U32.HI R0, RZ, c[0x0][0x4f0], R5 ;  /* 0x00013c00ff000a19 */ /* 0x000fe20000011605 */
[----:B------:R3:W1:Y:S03]  /*26c70*/  R2UR UR17, R3 ;  /* 0x00000000031173c2 */ /* 0x00066600000e0000 */
[----:B------:R-:W-:Y:S02]  /*26c80*/  IADD3 R6, -R0, RZ, RZ ;  /* 0x000000ff00067210 */ /* 0x000fe40007ffe1ff */
[----:B------:R-:W-:Y:S01]  /*26c90*/  SHF.R.S32.HI R5, RZ, 0x1f, R0 ;  /* 0x0000001fff057819 */ /* 0x000fe20000011400 */
[----:B--2---:R-:W-:Y:S02]  /*26ca0*/  UIMAD.WIDE.U32 UR12, UR8, UR4, UR12 ;  /* 0x00000004080c72a5 */ /* 0x004fe4000f8e000c */
[----:B------:R-:W-:Y:S01]  /*26cb0*/  IMAD R6, R6, c[0x0][0x4e8], R4 ;  /* 0x00013a0006067a24 */ /* 0x000fe200078e0204 */
[----:B------:R-:W-:-:S02]  /*26cc0*/  ULDC.64 UR4, c[0x0][0x498] ;  /* 0x0001260000047ab9 */ /* 0x000fc40000000a00 */
[----:B------:R-:W-:Y:S02]  /*26cd0*/  UIADD3 UR13, UR7, UR13, URZ ;  /* 0x0000000d070d7290 */ /* 0x000fe4000fffe03f */
[----:B------:R-:W-:Y:S02]  /*26ce0*/  UIMAD UR7, UR6, UR4, URZ ;  /* 0x00000004060772a4 */ /* 0x000fe4000f8e023f */
[----:B------:R-:W-:Y:S02]  /*26cf0*/  UIMAD.WIDE.U32 UR12, UR11, UR4, UR12 ;  /* 0x000000040b0c72a5 */ /* 0x000fe4000f8e000c */
[----:B------:R-:W-:-:S04]  /*26d00*/  UIMAD UR5, UR11, UR5, UR7 ;  /* 0x000000050b0572a4 */ /* 0x000fc8000f8e0207 */
[----:B------:R-:W-:Y:S02]  /*26d10*/  IADD3 R4, P0, R0, UR12, RZ ;  /* 0x0000000c00047c10 */ /* 0x000fe4000ff1e0ff */
[----:B------:R-:W-:Y:S01]  /*26d20*/  IMAD.U32 R7, RZ, RZ, UR5 ;  /* 0x00000005ff077e24 */ /* 0x000fe2000f8e00ff */
[----:B------:R-:W-:-:S04]  /*26d30*/  SHF.R.S32.HI R0, RZ, 0x1f, R6 ;  /* 0x0000001fff007819 */ /* 0x000fc80000011406 */
[----:B------:R-:W-:Y:S01]  /*26d40*/  IADD3.X R5, R5, UR13, R7, P0, !PT ;  /* 0x0000000d05057c10 */ /* 0x000fe200087fe407 */
[----:B------:R-:W-:-:S04]  /*26d50*/  IMAD R0, R0, c[0x0][0x488], RZ ;  /* 0x0001220000007a24 */ /* 0x000fc800078e02ff */
[C---:B------:R-:W-:Y:S02]  /*26d60*/  IMAD R0, R6.reuse, c[0x0][0x48c], R0 ;  /* 0x0001230006007a24 */ /* 0x040fe400078e0200 */
[----:B------:R-:W-:-:S05]  /*26d70*/  IMAD.WIDE.U32 R4, R6, c[0x0][0x488], R4 ;  /* 0x0001220006047a25 */ /* 0x000fca00078e0004 */
[----:B------:R-:W-:Y:S02]  /*26d80*/  IADD3 R0, R5, R0, RZ ;  /* 0x0000000005007210 */ /* 0x000fe40007ffe0ff */
[----:B------:R-:W-:-:S04]  /*26d90*/  LEA R6, P0, R4, c[0x0][0x450], 0x2 ;  /* 0x0001140004067a11 */ /* 0x000fc800078010ff */
[----:B------:R-:W-:Y:S01]  /*26da0*/  LEA.HI.X R7, R4, c[0x0][0x454], R0, 0x2, P0 ;  /* 0x0001150004077a11 */ /* 0x000fe200000f1400 */
[----:B------:R-:W-:-:S05]  /*26db0*/  IMAD.MOV.U32 R0, RZ, RZ, -0x800000 ;  /* 0xff800000ff007424 */ /* 0x000fca00078e00ff */
[----:B------:R3:W-:Y:S01]  /*26dc0*/  STG.E [R6.64], R0 ;  /* 0x0000000006007986 */ /* 0x0007e2000c10190e */
[----:B------:R-:W-:-:S04]  /*26dd0*/  DEPBAR.LE SB1, 0x0, {3} ;  /* 0x000090080000791a */ /* 0x000fc80000000000 */
.L_x_504:
[----:B------:R-:W-:Y:S05]  /*26de0*/  BSYNC B0 ;  /* 0x0000000000007941 */ /* 0x000fea0003800000 */
.L_x_503:
[----:B------:R-:W1:Y:S01]  /*26df0*/  R2UR UR17, R3 ;  /* 0x00000000031173c2 */ /* 0x000e6200000e0000 */
[----:B------:R-:W2:Y:S01]  /*26e00*/  S2R R10, SR_CTAID.X ;  /* 0x00000000000a7919 */ /* 0x000ea20000002500 */
[----:B------:R-:W-:Y:S01]  /*26e10*/  SHF.R.S32.HI R0, RZ, 0x1f, R8 ;  /* 0x0000001fff007819 */ /* 0x000fe20000011408 */
[----:B------:R-:W-:Y:S01]  /*26e20*/  ULDC UR12, c[0x0][0x3a0] ;  /* 0x0000e800000c7ab9 */ /* 0x000fe20000000800 */
[----:B-----5:R-:W-:Y:S01]  /*26e30*/  IMAD R19, R9, c[0x0][0x4e8], RZ ;  /* 0x00013a0009137a24 */ /* 0x020fe200078e02ff */
[----:B------:R-:W-:Y:S01]  /*26e40*/  ULDC UR7, c[0x0][0x3a4] ;  /* 0x0000e90000077ab9 */ /* 0x000fe20000000800 */
[----:B------:R-:W-:Y:S02]  /*26e50*/  LEA.HI R0, R0, R8, RZ, 0x3 ;  /* 0x0000000800007211 */ /* 0x000fe400078f18ff */
[----:B------:R-:W3:Y:S08]  /*26e60*/  R2UR UR16, R2 ;  /* 0x00000000021073c2 */ /* 0x000ef000000e0000 */
[----:B------:R4:W2:Y:S08]  /*26e70*/  R2UR UR18, R2 ;  /* 0x00000000021273c2 */ /* 0x0008b000000e0000 */
[----:B------:R2:W2:Y:S01]  /*26e80*/  R2UR UR19, R3 ;  /* 0x00000000031373c2 */ /* 0x0004a200000e0000 */
[----:B-1----:R-:W-:-:S04]  /*26e90*/  UIMAD UR4, UR17, UR12, URZ ;  /* 0x0000000c110472a4 */ /* 0x002fc8000f8e023f */
[----:B---3--:R-:W-:-:S03]  /*26ea0*/  UIMAD UR7, UR16, UR7, UR4 ;  /* 0x00000007100772a4 */ /* 0x008fc6000f8e0204 */
[----:B------:R-:W-:Y:S01]  /*26eb0*/  ULDC.64 UR4, c[0x0][0x3e8] ;  /* 0x0000fa0000047ab9 */ /* 0x000fe20000000a00 */
[----:B----4-:R-:W-:Y:S01]  /*26ec0*/  LOP3.LUT R2, R0, 0xfffffff8, RZ, 0xc0, !PT ;  /* 0xfffffff800027812 */ /* 0x010fe200078ec0ff */
[----:B--2---:R-:W-:-:S04]  /*26ed0*/  UIMAD.WIDE.U32 UR12, UR18, UR12, URZ ;  /* 0x0000000c120c72a5 */ /* 0x004fc8000f8e003f */
[----:B------:R-:W-:Y:S01]  /*26ee0*/  IMAD.IADD R7, R8, 0x1, -R2 ;  /* 0x0000000108077824 */ /* 0x000fe200078e0a02 */
[----:B------:R-:W-:Y:S01]  /*26ef0*/  SHF.R.S32.HI R8, RZ, 0x3, R0 ;  /* 0x00000003ff087819 */ /* 0x000fe20000011400 */
[----:B------:R-:W-:Y:S01]  /*26f00*/  UIADD3 UR13, UR13, UR7, URZ ;  /* 0x000000070d0d7290 */ /* 0x000fe2000fffe03f */
[----:B------:R-:W-:Y:S01]  /*26f10*/  IMAD.MOV.U32 R3, RZ, RZ, c[0x0][0x4e8] ;  /* 0x00013a00ff037624 */ /* 0x000fe200078e00ff */
[----:B------:R-:W-:Y:S02]  /*26f20*/  UIMAD UR7, UR10, UR4, URZ ;  /* 0x000000040a0772a4 */ /* 0x000fe4000f8e023f */
[----:B------:R-:W-:Y:S01]  /*26f30*/  IMAD R0, R7, 0x10, R8 ;  /* 0x0000001007007824 */ /* 0x000fe200078e0208 */
[----:B------:R-:W-:Y:S01]  /*26f40*/  UIMAD.WIDE.U32 UR12, UR8, UR4, UR12 ;  /* 0x00000004080c72a5 */ /* 0x000fe2000f8e000c */
[----:B------:R-:W-:Y:S01]  /*26f50*/  ISETP.NE.AND P0, PT, R3, 0x1, PT ;  /* 0x000000010300780c */ /* 0x000fe20003f05270 */
[----:B------:R-:W-:Y:S01]  /*26f60*/  UIMAD UR7, UR8, UR5, UR7 ;  /* 0x00000005080772a4 */ /* 0x000fe2000f8e0207 */
[----:B------:R-:W-:-:S02]  /*26f70*/  IMAD R0, R10, 0x80, R0 ;  /* 0x000000800a007824 */ /* 0x000fc400078e0200 */
[----:B------:R-:W-:Y:S02]  /*26f80*/  ULDC.64 UR4, c[0x0][0x3f0] ;  /* 0x0000fc0000047ab9 */ /* 0x000fe40000000a00 */
[----:B------:R-:W-:Y:S01]  /*26f90*/  UIMAD UR9, UR6, UR4, URZ ;  /* 0x00000004060972a4 */ /* 0x000fe2000f8e023f */
[----:B------:R-:W-:Y:S01]  /*26fa0*/  IMAD.MOV.U32 R4, RZ, RZ, R0 ;  /* 0x000000ffff047224 */ /* 0x000fe200078e0000 */
[----:B------:R-:W-:Y:S02]  /*26fb0*/  UIADD3 UR13, UR7, UR13, URZ ;  /* 0x0000000d070d7290 */ /* 0x000fe4000fffe03f */
[----:B------:R-:W-:Y:S02]  /*26fc0*/  UIMAD UR5, UR11, UR5, UR9 ;  /* 0x000000050b0572a4 */ /* 0x000fe4000f8e0209 */
[----:B------:R-:W-:Y:S01]  /*26fd0*/  UIMAD.WIDE.U32 UR12, UR11, UR4, UR12 ;  /* 0x000000040b0c72a5 */ /* 0x000fe2000f8e000c */
[----:B------:R-:W-:-:S03]  /*26fe0*/  @P0 IMAD.HI.U32 R2, R0, c[0x0][0x4ec], RZ ;  /* 0x00013b0000020a27 */ /* 0x000fc600078e00ff */
[----:B------:R-:W-:Y:S02]  /*26ff0*/  UIADD3 UR5, UR13, UR5, URZ ;  /* 0x000000050d057290 */ /* 0x000fe4000fffe03f */
[----:B------:R-:W-:-:S04]  /*27000*/  @P0 SHF.R.U32.HI R4, RZ, c[0x0][0x4f0], R2 ;  /* 0x00013c00ff040a19 */ /* 0x000fc80000011602 */
[--C-:B------:R-:W-:Y:S01]  /*27010*/  SHF.R.S32.HI R3, RZ, 0x1f, R4.reuse ;  /* 0x0000001fff037819 */ /* 0x100fe20000011404 */
[----:B------:R-:W-:-:S04]  /*27020*/  IMAD.MOV R2, RZ, RZ, -R4 ;  /* 0x000000ffff027224 */ /* 0x000fc800078e0a04 */
        /* <DEDUP_REMOVED lines=21> */
[C---:B------:R-:W-:Y:S01]  /*27180*/  IADD3 R8, R2.reuse, 0x10, RZ ;  /* 0x0000001002087810 */ /* 0x040fe20007ffe0ff */
[----:B------:R-:W3:Y:S01]  /*27190*/  SHFL.IDX PT, R5, R4, 0x1, 0x181f ;  /* 0x00381f0004057f89 */ /* 0x000ee200000e0000 */
[----:B------:R-:W-:-:S02]  /*271a0*/  ISETP.GE.OR P1, PT, R2, R19, P0 ;  /* 0x000000130200720c */ /* 0x000fc40000726670 */
[-C--:B------:R-:W-:Y:S01]  /*271b0*/  ISETP.GE.OR P5, PT, R8, R19.reuse, P0 ;  /* 0x000000130800720c */ /* 0x080fe200007a6670 */
[----:B------:R-:W4:Y:S01]  /*271c0*/  SHFL.IDX PT, R9, R3, 0x1, 0x181f ;  /* 0x00381f0003097f89 */ /* 0x000f2200000e0000 */
[C---:B------:R-:W-:Y:S02]  /*271d0*/  IADD3 R14, R2.reuse, 0x20, RZ ;  /* 0x00000020020e7810 */ /* 0x040fe40007ffe0ff */
[----:B------:R-:W-:Y:S01]  /*271e0*/  IADD3 R10, R2, 0x40, RZ ;  /* 0x00000040020a7810 */ /* 0x000fe20007ffe0ff */
[----:B------:R-:W3:Y:S01]  /*271f0*/  SHFL.IDX PT, R8, R4, 0x2, 0x181f ;  /* 0x00581f0004087f89 */ /* 0x000ee200000e0000 */
[-C--:B------:R-:W-:Y:S02]  /*27200*/  ISETP.GE.OR P4, PT, R14, R19.reuse, P0 ;  /* 0x000000130e00720c */ /* 0x080fe40000786670 */
[----:B------:R-:W-:Y:S01]  /*27210*/  IADD3 R13, R2, 0x30, RZ ;  /* 0x00000030020d7810 */ /* 0x000fe20007ffe0ff */
[----:B------:R-:W3:Y:S01]  /*27220*/  SHFL.IDX PT, R12, R3, 0x2, 0x181f ;  /* 0x00581f00030c7f89 */ /* 0x000ee200000e0000 */
[----:B------:R-:W-:-:S02]  /*27230*/  ISETP.GE.OR P6, PT, R10, R19, P0 ;  /* 0x000000130a00720c */ /* 0x000fc400007c6670 */
[----:B------:R-:W-:Y:S01]  /*27240*/  ISETP.GE.OR P3, PT, R13, R19, P0 ;  /* 0x000000130d00720c */ /* 0x000fe20000766670 */
[----:B------:R-:W3:Y:S01]  /*27250*/  SHFL.IDX PT, R11, R4, 0x3, 0x181f ;  /* 0x00781f00040b7f89 */ /* 0x000ee200000e0000 */
[----:B-1----:R-:W-:-:S03]  /*27260*/  @!P1 LEA R6, P2, R0, R6, 0x1 ;  /* 0x0000000600069211 */ /* 0x002fc600078408ff */
[----:B------:R-:W1:Y:S01]  /*27270*/  SHFL.IDX PT, R14, R3, 0x3, 0x181f ;  /* 0x00781f00030e7f89 */ /* 0x000e6200000e0000 */
[----:B--2---:R-:W-:-:S03]  /*27280*/  @!P1 LEA.HI.X R7, R0, R7, R20, 0x1, P2 ;  /* 0x0000000700079211 */ /* 0x004fc600010f0c14 */
[----:B------:R-:W2:Y:S04]  /*27290*/  SHFL.IDX PT, R10, R4, 0x4, 0x181f ;  /* 0x00981f00040a7f89 */ /* 0x000ea800000e0000 */
[----:B------:R1:W-:Y:S04]  /*272a0*/  @!P1 ST.E.128 [R6.64], RZ ;  /* 0x000000ff06009985 */ /* 0x0003e8000c101d0e */
[----:B------:R-:W-:Y:S04]  /*272b0*/  SHFL.IDX PT, R13, R4, 0x5, 0x181f ;  /* 0x00b81f00040d7f89 */ /* 0x000fe800000e0000 */
[----:B------:R-:W-:Y:S04]  /*272c0*/  SHFL.IDX PT, R15, R4, 0x6, 0x181f ;  /* 0x00d81f00040f7f89 */ /* 0x000fe800000e0000 */
[----:B------:R-:W2:Y:S04]  /*272d0*/  SHFL.IDX PT, R18, R3, 0x4, 0x181f ;  /* 0x00981f0003127f89 */ /* 0x000ea800000e0000 */
[----:B------:R-:W2:Y:S04]  /*272e0*/  SHFL.IDX PT, R17, R3, 0x5, 0x181f ;  /* 0x00b81f0003117f89 */ /* 0x000ea800000e0000 */
[----:B------:R-:W2:Y:S04]  /*272f0*/  SHFL.IDX PT, R16, R3, 0x6, 0x181f ;  /* 0x00d81f0003107f89 */ /* 0x000ea800000e0000 */
[----:B------:R-:W2:Y:S01]  /*27300*/  SHFL.IDX PT, R4, R4, 0x7, 0x181f ;  /* 0x00f81f0004047f89 */ /* 0x000ea200000e0000 */
[----:B-1----:R-:W-:-:S02]  /*27310*/  IADD3 R7, R2, 0x50, RZ ;  /* 0x0000005002077810 */ /* 0x002fc40007ffe0ff */
[C---:B---3--:R-:W-:Y:S01]  /*27320*/  @!P5 LEA R6, P1, R0.reuse, R5, 0x1 ;  /* 0x000000050006d211 */ /* 0x048fe200078208ff */
[----:B------:R-:W1:Y:S01]  /*27330*/  SHFL.IDX PT, R3, R3, 0x7, 0x181f ;  /* 0x00f81f0003037f89 */ /* 0x000e6200000e0000 */
[----:B------:R-:W-:Y:S02]  /*27340*/  ISETP.GE.OR P2, PT, R7, R19, P0 ;  /* 0x000000130700720c */ /* 0x000fe40000746670 */
[C---:B----4-:R-:W-:Y:S02]  /*27350*/  @!P5 LEA.HI.X R7, R0.reuse, R9, R20, 0x1, P1 ;  /* 0x000000090007d211 */ /* 0x050fe400008f0c14 */
        /* <DEDUP_REMOVED lines=10> */
[----:B---3--:R-:W-:-:S04]  /*27400*/  @!P3 LEA R6, P5, R0, R11, 0x1 ;  /* 0x0000000b0006b211 */ /* 0x008fc800078a08ff */
[C---:B------:R-:W-:Y:S02]  /*27410*/  @!P3 LEA.HI.X R7, R0.reuse, R14, R20, 0x1, P5 ;  /* 0x0000000e0007b211 */ /* 0x040fe400028f0c14 */
[----:B--2---:R-:W-:-:S03]  /*27420*/  @!P6 LEA R10, P5, R0, R10, 0x1 ;  /* 0x0000000a000ae211 */ /* 0x004fc600078a08ff */
        /* <DEDUP_REMOVED lines=14> */
.L_x_505:
        /* <DEDUP_REMOVED lines=15> */
.L_x_803:


//--------------------- .text._ZN7cutlass13device_kernelIN5flash19enable_sm80_to_sm89INS1_16FlashAttnFwdSm80INS1_25CollectiveMainloopFwdSm80ILi4ELi1ELb0EN4cute5tupleIJNS5_1CILi128EEENS7_ILi112EEENS7_ILi64EEEEEELi64ENS_10bfloat16_tEfNS_4arch4Sm80ELb1ELb0ELb0ELb0ELb1ELb0ELb1ELb0EEENS1_21CollectiveEpilogueFwdINS6_IJS8_SA_S9_EEENS6_IJNS7_ILi1EEESI_SI_EEESC_SE_Li128ELb0ELb1ELb0ELb0EEENS1_30DynamicPersistentTileSchedulerILi128ELi128ELb0ELb1ELb0EEEEEEEEEvNT_6ParamsE --------------------------
	.section	.text._ZN7cutlass13device_kernelIN5flash19enable_sm80_to_sm89INS1_16FlashAttnFwdSm80INS1_25CollectiveMainloopFwdSm80ILi4ELi1ELb0EN4cute5tupleIJNS5_1CILi128EEENS7_ILi112EEENS7_ILi64EEEEEELi64ENS_10bfloat16_tEfNS_4arch4Sm80ELb1ELb0ELb0ELb0ELb1ELb0ELb1ELb0EEENS1_21CollectiveEpilogueFwdINS6_IJS8_SA_S9_EEENS6_IJNS7_ILi1EEESI_SI_EEESC_SE_Li128ELb0ELb1ELb0ELb0EEENS1_30DynamicPersistentTileSchedulerILi128ELi128ELb0ELb1ELb0EEEEEEEEEvNT_6ParamsE,"ax",@progbits
	.sectioninfo	@"SHI_REGISTERS=255"
	.align	128
.text._ZN7cutlass13device_kernelIN5flash19enable_sm80_to_sm89INS1_16FlashAttnFwdSm80INS1_25CollectiveMainloopFwdSm80ILi4ELi1ELb0EN4cute5tupleIJNS5_1CILi128EEENS7_ILi112EEENS7_ILi64EEEEEELi64ENS_10bfloat16_tEfNS_4arch4Sm80ELb1ELb0ELb0ELb0ELb1ELb0ELb1ELb0EEENS1_21CollectiveEpilogueFwdINS6_IJS8_SA_S9_EEENS6_IJNS7_ILi1EEESI_SI_EEESC_SE_Li128ELb0ELb1ELb0ELb0EEENS1_30DynamicPersistentTileSchedulerILi128ELi128ELb0ELb1ELb0EEEEEEEEEvNT_6ParamsE:
        .type           _ZN7cutlass13device_kernelIN5flash19enable_sm80_to_sm89INS1_16FlashAttnFwdSm80INS1_25CollectiveMainloopFwdSm80ILi4ELi1ELb0EN4cute5tupleIJNS5_1CILi128EEENS7_ILi112EEENS7_ILi64EEEEEELi64ENS_10bfloat16_tEfNS_4arch4Sm80ELb1ELb0ELb0ELb0ELb1ELb0ELb1ELb0EEENS1_21CollectiveEpilogueFwdINS6_IJS8_SA_S9_EEENS6_IJNS7_ILi1EEESI_SI_EEESC_SE_Li128ELb0ELb1ELb0ELb0EEENS1_30DynamicPersistentTileSchedulerILi128ELi128ELb0ELb1ELb0EEEEEEEEEvNT_6ParamsE,@function
        .size           _ZN7cutlass13device_kernelIN5flash19enable_sm80_to_sm89INS1_16FlashAttnFwdSm80INS1_25CollectiveMainloopFwdSm80ILi4ELi1ELb0EN4cute5tupleIJNS5_1CILi128EEENS7_ILi112EEENS7_ILi64EEEEEELi64ENS_10bfloat16_tEfNS_4arch4Sm80ELb1ELb0ELb0ELb0ELb1ELb0ELb1ELb0EEENS1_21CollectiveEpilogueFwdINS6_IJS8_SA_S9_EEENS6_IJNS7_ILi1EEESI_SI_EEESC_SE_Li128ELb0ELb1ELb0ELb0EEENS1_30DynamicPersistentTileSchedulerILi128ELi128ELb0ELb1ELb0EEEEEEEEEvNT_6ParamsE,(.L_x_804 - _ZN7cutlass13device_kernelIN5flash19enable_sm80_to_sm89INS1_16FlashAttnFwdSm80INS1_25CollectiveMainloopFwdSm80ILi4ELi1ELb0EN4cute5tupleIJNS5_1CILi128EEENS7_ILi112EEENS7_ILi64EEEEEELi64ENS_10bfloat16_tEfNS_4arch4Sm80ELb1ELb0ELb0ELb0ELb1ELb0ELb1ELb0EEENS1_21CollectiveEpilogueFwdINS6_IJS8_SA_S9_EEENS6_IJNS7_ILi1EEESI_SI_EEESC_SE_Li128ELb0ELb1ELb0ELb0EEENS1_30DynamicPersistentTileSchedulerILi128ELi128ELb0ELb1ELb0EEEEEEEEEvNT_6ParamsE)
        .other          _ZN7cutlass13device_kernelIN5flash19enable_sm80_to_sm89INS1_16FlashAttnFwdSm80INS1_25CollectiveMainloopFwdSm80ILi4ELi1ELb0EN4cute5tupleIJNS5_1CILi128EEENS7_ILi112EEENS7_ILi64EEEEEELi64ENS_10bfloat16_tEfNS_4arch4Sm80ELb1ELb0ELb0ELb0ELb1ELb0ELb1ELb0EEENS1_21CollectiveEpilogueFwdINS6_IJS8_SA_S9_EEENS6_IJNS7_ILi1EEESI_SI_EEESC_SE_Li128ELb0ELb1ELb0ELb0EEENS1_30DynamicPersistentTileSchedulerILi128ELi128ELb0ELb1ELb0EEEEEEEEEvNT_6ParamsE,@"STO_CUDA_ENTRY STV_DEFAULT"
_ZN7cutlass13device_kernelIN5flash19enable_sm80_to_sm89INS1_16FlashAttnFwdSm80INS1_25CollectiveMainloopFwdSm80ILi4ELi1ELb0EN4cute5tupleIJNS5_1CILi128EEENS7_ILi112EEENS7_ILi64EEEEEELi64ENS_10bfloat16_tEfNS_4arch4Sm80ELb1ELb0ELb0ELb0ELb1ELb0ELb1ELb0EEENS1_21CollectiveEpilogueFwdINS6_IJS8_SA_S9_EEENS6_IJNS7_ILi1EEESI_SI_EEESC_SE_Li128ELb0ELb1ELb0ELb0EEENS1_30DynamicPersistentTileSchedulerILi128ELi128ELb0ELb1ELb0EEEEEEEEEvNT_6ParamsE:
[----:B------:R-:W-:-:S03]  /*0000*/  MOV R1, c[0x0][0x28] ;  /* 0x00000a0000017a02 */ /* 0x000fc60000000f00 */
[----:B------:R-:W1:Y:S01]  /*0010*/  S2R R21, SR_TID.X ;  /* 0x0000000000157919 */ /* 0x000e620000002100 */
[----:B------:R-:W-:-:S03]  /*0020*/  IADD3 R1, R1, -0x98, RZ ;  /* 0xffffff6801017810 */ /* 0x000fc60007ffe0ff */
[----:B------:R-:W2:Y:S01]  /*0030*/  S2R R17, SR_CTAID.X ;  /* 0x0000000000117919 */ /* 0x000ea20000002500 */
[----:B-1----:R-:W-:-:S05]  /*0040*/  SHF.R.U32.HI R2, RZ, 0x5, R21 ;  /* 0x00000005ff027819 */ /* 0x002fca0000011615 */
[----:B------:R-:W1:Y:S02]  /*0050*/  SHFL.IDX PT, R0, R2, RZ, 0x1f ;  /* 0x00001fff02007589 */ /* 0x000e6400000e0000 */
[----:B-1----:R-:W-:Y:S02]  /*0060*/  ISETP.GE.AND P0, PT, R0, 0x1, PT ;  /* 0x000000010000780c */ /* 0x002fe40003f06270 */
[----:B------:R1:W-:Y:S11]  /*0070*/  STL [R1+0x80], R0 ;  /* 0x0000800001007387 */ /* 0x0003f60000100800 */
[----:B------:R-:W-:Y:S06]  /*0080*/  @P0 BAR.ARV 0x4, 0x80 ;  /* 0x0102000000000b1d */ /* 0x000fec0000002000 */
[----:B--2---:R-:W-:-:S13]  /*0090*/  ISETP.GE.AND P0, PT, R17, c[0x0][0x538], PT ;  /* 0x00014e0011007a0c */ /* 0x004fda0003f06270 */
[----:B------:R-:W-:Y:S05]  /*00a0*/  @P0 EXIT ;  /* 0x000000000000094d */ /* 0x000fea0003800000 */
[----:B-1----:R-:W-:Y:S01]  /*00b0*/  SHF.R.S32.HI R16, RZ, 0x1f, R21 ;  /* 0x0000001fff107819 */ /* 0x002fe20000011415 */
[----:B------:R-:W-:Y:S01]  /*00c0*/  IMAD.MOV.U32 R228, RZ, RZ, 0x20 ;  /* 0x00000020ffe47424 */ /* 0x000fe200078e00ff */
[----:B------:R-:W-:Y:S01]  /*00d0*/  ULDC.64 UR6, c[0x0][0x118] ;  /* 0x0000460000067ab9 */ /* 0x000fe20000000a00 */
[----:B------:R-:W-:Y:S01]  /*00e0*/  IMAD.MOV.U32 R226, RZ, RZ, 0x40 ;  /* 0x00000040ffe27424 */ /* 0x000fe200078e00ff */
[CC--:B------:R-:W-:Y:S02]  /*00f0*/  LEA.HI R2, R16.reuse, R21.reuse, RZ, 0x4 ;  /* 0x0000001510027211 */ /* 0x0c0fe400078f20ff */
[----:B------:R-:W-:Y:S02]  /*0100*/  LEA.HI R13, R16, R21, RZ, 0x3 ;  /* 0x00000015100d7211 */ /* 0x000fe400078f18ff */
[----:B------:R-:W-:Y:S02]  /*0110*/  SHF.R.S32.HI R3, RZ, 0x4, R2 ;  /* 0x00000004ff037819 */ /* 0x000fe40000011402 */
[----:B------:R-:W-:-:S02]  /*0120*/  SHF.R.S32.HI R20, RZ, 0x3, R13 ;  /* 0x00000003ff147819 */ /* 0x000fc4000001140d */
[----:B------:R-:W-:Y:S02]  /*0130*/  LEA.HI R0, R2, R3, RZ, 0x1 ;  /* 0x0000000302007211 */ /* 0x000fe400078f08ff */
[----:B------:R-:W-:Y:S02]  /*0140*/  LOP3.LUT R4, R13, 0xfffffff8, RZ, 0xc0, !PT ;  /* 0xfffffff80d047812 */ /* 0x000fe400078ec0ff */
[----:B------:R-:W-:Y:S02]  /*0150*/  LOP3.LUT R0, R0, 0xfffffffe, RZ, 0xc0, !PT ;  /* 0xfffffffe00007812 */ /* 0x000fe400078ec0ff */
[----:B------:R-:W-:Y:S01]  /*0160*/  LEA.HI R10, R16, R21, RZ, 0x2 ;  /* 0x00000015100a7211 */ /* 0x000fe200078f10ff */
[----:B------:R-:W-:Y:S02]  /*0170*/  IMAD.IADD R8, R21, 0x1, -R4 ;  /* 0x0000000115087824 */ /* 0x000fe400078e0a04 */
[----:B------:R-:W-:Y:S01]  /*0180*/  IMAD.IADD R14, R3, 0x1, -R0 ;  /* 0x00000001030e7824 */ /* 0x000fe200078e0a00 */
[----:B------:R-:W-:Y:S01]  /*0190*/  LOP3.LUT R0, R2, 0xfffffff0, RZ, 0xc0, !PT ;  /* 0xfffffff002007812 */ /* 0x000fe200078ec0ff */
[----:B------:R-:W-:Y:S01]  /*01a0*/  IMAD.SHL.U32 R2, R20, 0x40, RZ ;  /* 0x0000004014027824 */ /* 0x000fe200078e00ff */
[--C-:B------:R-:W-:Y:S01]  /*01b0*/  SHF.R.S32.HI R7, RZ, 0x2, R10.reuse ;  /* 0x00000002ff077819 */ /* 0x100fe2000001140a */
[----:B------:R-:W-:Y:S01]  /*01c0*/  IMAD.SHL.U32 R242, R8, 0x8, RZ ;  /* 0x0000000808f27824 */ /* 0x000fe200078e00ff */
[----:B------:R-:W-:Y:S01]  /*01d0*/  SHF.R.S32.HI R3, RZ, 0x1f, R10 ;  /* 0x0000001fff037819 */ /* 0x000fe2000001140a */
[----:B------:R-:W-:Y:S01]  /*01e0*/  IMAD.IADD R0, R21, 0x1, -R0 ;  /* 0x0000000115007824 */ /* 0x000fe200078e0a00 */
[----:B------:R-:W-:Y:S01]  /*01f0*/  LOP3.LUT R2, R2, 0x1c0, RZ, 0xc0, !PT ;  /* 0x000001c002027812 */ /* 0x000fe200078ec0ff */
[----:B------:R-:W-:Y:S01]  /*0200*/  IMAD.SHL.U32 R9, R8, 0x40, RZ ;  /* 0x0000004008097824 */ /* 0x000fe200078e00ff */
[----:B------:R-:W-:Y:S01]  /*0210*/  LEA.HI R3, R3, R7, RZ, 0x3 ;  /* 0x0000000703037211 */ /* 0x000fe200078f18ff */
[----:B------:R-:W-:Y:S01]  /*0220*/  IMAD.SHL.U32 R225, R14, 0x8, RZ ;  /* 0x000000080ee17824 */ /* 0x000fe200078e00ff */
[----:B------:R-:W-:-:S02]  /*0230*/  SHF.R.S32.HI R4, RZ, 0x1f, R0 ;  /* 0x0000001fff047819 */ /* 0x000fc40000011400 */
[----:B------:R-:W-:Y:S02]  /*0240*/  LOP3.LUT R6, R2, 0x38, R242, 0xf8, !PT ;  /* 0x0000003802067812 */ /* 0x000fe400078ef8f2 */
[----:B------:R-:W-:Y:S02]  /*0250*/  LEA.HI R11, R4, R0, RZ, 0x3 ;  /* 0x00000000040b7211 */ /* 0x000fe400078f18ff */
[----:B------:R-:W-:Y:S02]  /*0260*/  SHF.R.U32.HI R4, RZ, 0x3, R2 ;  /* 0x00000003ff047819 */ /* 0x000fe40000011602 */
[----:B------:R-:W-:Y:S02]  /*0270*/  LOP3.LUT R3, R3, 0xfffffff8, RZ, 0xc0, !PT ;  /* 0xfffffff803037812 */ /* 0x000fe400078ec0ff */
[----:B------:R-:W-:Y:S02]  /*0280*/  LOP3.LUT R5, R11, 0xfffffff8, RZ, 0xc0, !PT ;  /* 0xfffffff80b057812 */ /* 0x000fe400078ec0ff */
[----:B------:R-:W-:Y:S01]  /*0290*/  LOP3.LUT R12, R6, R4, RZ, 0x3c, !PT ;  /* 0x00000004060c7212 */ /* 0x000fe200078e3cff */
[----:B------:R-:W-:Y:S01]  /*02a0*/  IMAD.IADD R7, R7, 0x1, -R3 ;  /* 0x0000000107077824 */ /* 0x000fe200078e0a03 */
[----:B------:R-:W-:-:S02]  /*02b0*/  LOP3.LUT R4, R10, 0xfffffffc, RZ, 0xc0, !PT ;  /* 0xfffffffc0a047812 */ /* 0x000fc400078ec0ff */
[----:B------:R-:W-:Y:S01]  /*02c0*/  LOP3.LUT R2, R9, 0x1c0, RZ, 0xc0, !PT ;  /* 0x000001c009027812 */ /* 0x000fe200078ec0ff */
[----:B------:R-:W-:Y:S01]  /*02d0*/  IMAD.IADD R9, R0, 0x1, -R5 ;  /* 0x0000000100097824 */ /* 0x000fe200078e0a05 */
[----:B------:R-:W-:Y:S01]  /*02e0*/  LOP3.LUT R3, R7, 0x1, RZ, 0xc0, !PT ;  /* 0x0000000107037812 */ /* 0x000fe200078ec0ff */
[----:B------:R-:W-:Y:S01]  /*02f0*/  IMAD.IADD R6, R21, 0x1, -R4 ;  /* 0x0000000115067824 */ /* 0x000fe200078e0a04 */
[----:B------:R-:W-:Y:S02]  /*0300*/  LOP3.LUT R5, R2, 0x8, R13, 0xf8, !PT ;  /* 0x0000000802057812 */ /* 0x000fe400078ef80d */
[----:B------:R-:W-:Y:S02]  /*0310*/  SHF.R.U32.HI R0, RZ, 0x3, R2 ;  /* 0x00000003ff007819 */ /* 0x000fe40000011602 */
[----:B------:R-:W-:Y:S02]  /*0320*/  LEA.HI R4, R16, R21, RZ, 0x5 ;  /* 0x0000001510047211 */ /* 0x000fe400078f28ff */
[----:B------:R-:W-:Y:S01]  /*0330*/  LOP3.LUT R13, R5, R0, RZ, 0x3c, !PT ;  /* 0x00000000050d7212 */ /* 0x000fe200078e3cff */
[----:B------:R-:W-:Y:S01]  /*0340*/  IMAD.SHL.U32 R5, R11, 0x40, RZ ;  /* 0x000000400b057824 */ /* 0x000fe200078e00ff */
[----:B------:R-:W-:-:S02]  /*0350*/  LEA.HI R0, R6, R6, RZ, 0x1 ;  /* 0x0000000606007211 */ /* 0x000fc400078f08ff */
[----:B------:R-:W-:Y:S02]  /*0360*/  LOP3.LUT R2, R4, 0xffffffe0, RZ, 0xc0, !PT ;  /* 0xffffffe004027812 */ /* 0x000fe400078ec0ff */
[----:B------:R-:W-:Y:S02]  /*0370*/  ISETP.NE.U32.AND P0, PT, R3, 0x1, PT ;  /* 0x000000010300780c */ /* 0x000fe40003f05070 */
[----:B------:R-:W-:Y:S01]  /*0380*/  SHF.R.S32.HI R231, RZ, 0x5, R4 ;  /* 0x00000005ffe77819 */ /* 0x000fe20000011404 */
[----:B------:R-:W-:Y:S01]  /*0390*/  IMAD.IADD R19, R21, 0x1, -R2 ;  /* 0x0000000115137824 */ /* 0x000fe200078e0a02 */
[----:B------:R-:W-:Y:S02]  /*03a0*/  SHF.R.S32.HI R3, RZ, 0x1f, R4 ;  /* 0x0000001fff037819 */ /* 0x000fe40000011404 */
[C---:B------:R-:W-:Y:S01]  /*03b0*/  LOP3.LUT R4, R0.reuse, 0x1ffffffe, RZ, 0xc0, !PT ;  /* 0x1ffffffe00047812 */ /* 0x040fe200078ec0ff */
[----:B------:R-:W-:Y:S01]  /*03c0*/  IMAD.SHL.U32 R0, R0, 0x20, RZ ;  /* 0x0000002000007824 */ /* 0x000fe200078e00ff */
[----:B------:R-:W-:-:S02]  /*03d0*/  LEA.HI R2, R3, R231, RZ, 0x2 ;  /* 0x000000e703027211 */ /* 0x000fc400078f10ff */
[----:B------:R-:W-:Y:S01]  /*03e0*/  SHF.R.S32.HI R10, RZ, 0x1f, R19 ;  /* 0x0000001fff0a7819 */ /* 0x000fe20000011413 */
[----:B------:R-:W-:Y:S01]  /*03f0*/  IMAD.IADD R3, R6, 0x1, -R4 ;  /* 0x0000000106037824 */ /* 0x000fe200078e0a04 */
[----:B------:R-:W-:Y:S02]  /*0400*/  LOP3.LUT R0, R0, 0xffffffc0, RZ, 0xc0, !PT ;  /* 0xffffffc000007812 */ /* 0x000fe400078ec0ff */
[----:B------:R-:W-:Y:S02]  /*0410*/  LOP3.LUT R2, R2, 0xffffffc, RZ, 0xc0, !PT ;  /* 0x0ffffffc02027812 */ /* 0x000fe400078ec0ff */
[----:B------:R-:W-:Y:S01]  /*0420*/  LEA.HI R10, R10, R19, RZ, 0x2 ;  /* 0x000000130a0a7211 */ /* 0x000fe200078f10ff */
[----:B------:R-:W-:Y:S01]  /*0430*/  IMAD R15, R3, 0x8, R0 ;  /* 0x00000008030f7824 */ /* 0x000fe200078e0200 */
[----:B------:R-:W-:Y:S01]  /*0440*/  LEA.HI R4, R16, R21, RZ, 0x6 ;  /* 0x0000001510047211 */ /* 0x000fe200078f30ff */
[----:B------:R-:W-:Y:S01]  /*0450*/  IMAD.SHL.U32 R0, R9, 0x40, RZ ;  /* 0x0000004009007824 */ /* 0x000fe200078e00ff */
[----:B------:R-:W-:Y:S01]  /*0460*/  R2P PR, R7, 0x6 ;  /* 0x0000000607007804 */ /* 0x000fe20000000000 */
[C---:B------:R-:W-:Y:S01]  /*0470*/  IMAD.IADD R3, R231.reuse, 0x1, -R2 ;  /* 0x00000001e7037824 */ /* 0x040fe200078e0a02 */
[----:B------:R-:W-:Y:S01]  /*0480*/  SHF.R.S32.HI R2, RZ, 0x2, R10 ;  /* 0x00000002ff027819 */ /* 0x000fe2000001140a */
[----:B------:R-:W-:Y:S01]  /*0490*/  IMAD.SHL.U32 R4, R4, 0x8, RZ ;  /* 0x0000000804047824 */ /* 0x000fe200078e00ff */
[----:B------:R-:W-:Y:S01]  /*04a0*/  LOP3.LUT R0, R0, 0x1c0, RZ, 0xc0, !PT ;  /* 0x000001c000007812 */ /* 0x000fe200078ec0ff */
[----:B------:R-:W-:Y:S01]  /*04b0*/  IMAD.SHL.U32 R231, R231, 0x400, RZ ;  /* 0x00000400e7e77824 */ /* 0x000fe200078e00ff */
[----:B------:R-:W-:Y:S01]  /*04c0*/  LOP3.LUT P4, RZ, R8, 0x2, RZ, 0xc0, !PT ;  /* 0x0000000208ff7812 */ /* 0x000fe2000788c0ff */
[----:B------:R-:W-:Y:S01]  /*04d0*/  IMAD R18, R3, 0x10, R2 ;  /* 0x0000001003127824 */ /* 0x000fe200078e0202 */
[----:B------:R-:W-:Y:S01]  /*04e0*/  LOP3.LUT R225, R0, 0x8, R225, 0xf8, !PT ;  /* 0x0000000800e17812 */ /* 0x000fe200078ef8e1 */
[----:B------:R-:W-:Y:S01]  /*04f0*/  IMAD.SHL.U32 R2, R7, 0x40, RZ ;  /* 0x0000004007027824 */ /* 0x000fe200078e00ff */
[----:B------:R-:W-:-:S02]  /*0500*/  SHF.R.U32.HI R0, RZ, 0x3, R0 ;  /* 0x00000003ff007819 */ /* 0x000fc40000011600 */
[----:B------:R-:W-:Y:S01]  /*0510*/  LOP3.LUT R12, R12, 0x7ffffe00, R4, 0xf8, !PT ;  /* 0x7ffffe000c0c7812 */ /* 0x000fe200078ef804 */
[----:B------:R-:W-:Y:S01]  /*0520*/  IMAD R4, R6, 0x2, R231 ;  /* 0x0000000206047824 */ /* 0x000fe200078e02e7 */
[----:B------:R-:W-:Y:S01]  /*0530*/  LOP3.LUT R3, R2, 0x1c0, RZ, 0xc0, !PT ;  /* 0x000001c002037812 */ /* 0x000fe200078ec0ff */
[----:B------:R-:W-:Y:S01]  /*0540*/  STL [R1+0x84], R18 ;  /* 0x0000841201007387 */ /* 0x000fe20000100800 */
[----:B------:R-:W-:Y:S01]  /*0550*/  LOP3.LUT R225, R225, R0, RZ, 0x3c, !PT ;  /* 0x00000000e1e17212 */ /* 0x000fe200078e3cff */
[----:B------:R-:W-:Y:S01]  /*0560*/  IMAD R0, R14, 0x200, R13 ;  /* 0x000002000e007824 */ /* 0x000fe200078e020d */
[----:B------:R-:W-:Y:S01]  /*0570*/  LOP3.LUT R2, R5, 0xfffffe00, RZ, 0xc0, !PT ;  /* 0xfffffe0005027812 */ /* 0x000fe200078ec0ff */
[----:B------:R-:W-:Y:S01]  /*0580*/  IMAD.MOV.U32 R5, RZ, RZ, -0x10 ;  /* 0xfffffff0ff057424 */ /* 0x000fe200078e00ff */
[----:B------:R-:W-:Y:S01]  /*0590*/  LEA.HI R3, R3, R3, RZ, 0x1d ;  /* 0x0000000303037211 */ /* 0x000fe200078fe8ff */
[----:B------:R-:W-:Y:S01]  /*05a0*/  STL [R1+0x58], R17 ;  /* 0x0000581101007387 */ /* 0x000fe20000100800 */
[CC--:B------:R-:W-:Y:S01]  /*05b0*/  IADD3 R231, R225.reuse, R2.reuse, R231 ;  /* 0x00000002e1e77210 */ /* 0x0c0fe20007ffe0e7 */
[----:B------:R-:W-:Y:S01]  /*05c0*/  IMAD.SHL.U32 R243, R12, 0x2, RZ ;  /* 0x000000020cf37824 */ /* 0x000fe200078e00ff */
[----:B------:R-:W-:Y:S01]  /*05d0*/  LOP3.LUT R225, R225, R2, RZ, 0xfc, !PT ;  /* 0x00000002e1e17212 */ /* 0x000fe200078efcff */
[----:B------:R-:W-:Y:S01]  /*05e0*/  IMAD.IADD R4, R4, 0x1, R3 ;  /* 0x0000000104047824 */ /* 0x000fe200078e0203 */
[----:B------:R-:W-:Y:S01]  /*05f0*/  LEA.HI R2, R16, R21, RZ, 0x7 ;  /* 0x0000001510027211 */ /* 0x000fe200078f38ff */
[----:B------:R-:W-:Y:S01]  /*0600*/  IMAD R3, R8, 0x10, R20 ;  /* 0x0000001008037824 */ /* 0x000fe200078e0214 */
[----:B------:R-:W-:Y:S01]  /*0610*/  SHF.R.S32.HI R6, RZ, 0x1f, R242 ;  /* 0x0000001fff067819 */ /* 0x000fe200000114f2 */
[----:B------:R-:W-:Y:S01]  /*0620*/  IMAD.IADD R6, R18, 0x1, R15 ;  /* 0x0000000112067824 */ /* 0x000fe200078e020f */
[----:B------:R-:W-:-:S02]  /*0630*/  SHF.R.S32.HI R2, RZ, 0x7, R2 ;  /* 0x00000007ff027819 */ /* 0x000fc40000011402 */
[----:B------:R-:W-:Y:S01]  /*0640*/  LOP3.LUT R2, R10, 0x7ffffffc, RZ, 0xc0, !PT ;  /* 0x7ffffffc0a027812 */ /* 0x000fe200078ec0ff */
[----:B------:R1:W-:Y:S01]  /*0650*/  STL [R1+0x18], R3 ;  /* 0x0000180301007387 */ /* 0x0003e20000100800 */
[----:B------:R-:W-:Y:S02]  /*0660*/  LEA R4, R4, 0x80, 0x1 ;  /* 0x0000008004047811 */ /* 0x000fe400078e08ff */
[----:B------:R-:W-:Y:S01]  /*0670*/  LEA R224, R0, 0x3900, 0x1 ;  /* 0x0000390000e07811 */ /* 0x000fe200078e08ff */
[----:B------:R-:W-:Y:S01]  /*0680*/  IMAD.IADD R2, R19, 0x1, -R2 ;  /* 0x0000000113027824 */ /* 0x000fe200078e0a02 */
[----:B------:R-:W-:Y:S01]  /*0690*/  SEL R0, R5, 0x10, !P0 ;  /* 0x0000001005007807 */ /* 0x000fe20004000000 */
[----:B------:R2:W-:Y:S01]  /*06a0*/  STL [R1+0x54], R6 ;  /* 0x0000540601007387 */ /* 0x0005e20000100800 */
[----:B------:R-:W-:Y:S01]  /*06b0*/  LOP3.LUT P3, RZ, R8, 0x4, RZ, 0xc0, !PT ;  /* 0x0000000408ff7812 */ /* 0x000fe2000786c0ff */
[----:B------:R-:W-:Y:S01]  /*06c0*/  IMAD.SHL.U32 R2, R2, 0x2, RZ ;  /* 0x0000000202027824 */ /* 0x000fe200078e00ff */
[----:B------:R-:W-:Y:S01]  /*06d0*/  LOP3.LUT P5, RZ, R9, 0x4, RZ, 0xc0, !PT ;  /* 0x0000000409ff7812 */ /* 0x000fe200078ac0ff */
[----:B------:R-:W-:Y:S01]  /*06e0*/  IMAD.IADD R7, R4, 0x1, R0 ;  /* 0x0000000104077824 */ /* 0x000fe200078e0200 */
[----:B------:R-:W-:-:S02]  /*06f0*/  SEL R227, R226, 0xffffffc0, !P3 ;  /* 0xffffffc0e2e37807 */ /* 0x000fc40005800000 */
[----:B------:R3:W-:Y:S01]  /*0700*/  STL [R1+0x50], R2 ;  /* 0x0000500201007387 */ /* 0x0007e20000100800 */
[----:B------:R-:W-:Y:S02]  /*0710*/  LOP3.LUT P6, RZ, R9, 0x2, RZ, 0xc0, !PT ;  /* 0x0000000209ff7812 */ /* 0x000fe400078cc0ff */
[----:B------:R-:W-:Y:S01]  /*0720*/  SEL R226, R226, 0xffffffc0, !P5 ;  /* 0xffffffc0e2e27807 */ /* 0x000fe20006800000 */
[----:B------:R4:W-:Y:S01]  /*0730*/  STL [R1+0x5c], R4 ;  /* 0x00005c0401007387 */ /* 0x0009e20000100800 */
[----:B------:R-:W-:Y:S01]  /*0740*/  LEA R231, R231, 0x7100, 0x1 ;  /* 0x00007100e7e77811 */ /* 0x000fe200078e08ff */
[C---:B------:R-:W-:Y:S01]  /*0750*/  IMAD.IADD R230, R224.reuse, 0x1, R227 ;  /* 0x00000001e0e67824 */ /* 0x040fe200078e02e3 */
[----:B------:R-:W-:Y:S02]  /*0760*/  LEA R225, R225, 0x100, 0x1 ;  /* 0x00000100e1e17811 */ /* 0x000fe400078e08ff */
[C---:B------:R-:W-:Y:S01]  /*0770*/  IADD3 R235, R224.reuse, 0x20, RZ ;  /* 0x00000020e0eb7810 */ /* 0x040fe20007ffe0ff */
[----:B------:R-:W-:Y:S01]  /*0780*/  IMAD.IADD R232, R231, 0x1, R226 ;  /* 0x00000001e7e87824 */ /* 0x000fe200078e02e2 */
[----:B------:R-:W-:Y:S01]  /*0790*/  @P4 IADD3 R235, R224, -0x20, RZ ;  /* 0xffffffe0e0eb4810 */ /* 0x000fe20007ffe0ff */
[----:B------:R-:W-:Y:S01]  /*07a0*/  IMAD.IADD R226, R226, 0x1, R225 ;  /* 0x00000001e2e27824 */ /* 0x000fe200078e02e1 */
[----:B-1----:R-:W-:-:S02]  /*07b0*/  SEL R3, R228, 0xffffffe0, !P1 ;  /* 0xffffffe0e4037807 */ /* 0x002fc40004800000 */
[----:B------:R-:W-:Y:S01]  /*07c0*/  SEL R228, R228, 0xffffffe0, !P6 ;  /* 0xffffffe0e4e47807 */ /* 0x000fe20007000000 */
[----:B------:R-:W-:Y:S01]  /*07d0*/  IMAD.IADD R227, R227, 0x1, R235 ;  /* 0x00000001e3e37824 */ /* 0x000fe200078e02eb */
[----:B------:R-:W-:Y:S02]  /*07e0*/  IADD3 R241, R235, 0x800, RZ ;  /* 0x00000800ebf17810 */ /* 0x000fe40007ffe0ff */
[C---:B--2---:R-:W-:Y:S01]  /*07f0*/  IADD3 R6, R4.reuse, 0x40, RZ ;  /* 0x0000004004067810 */ /* 0x044fe20007ffe0ff */
[----:B------:R-:W-:Y:S01]  /*0800*/  IMAD.IADD R234, R231, 0x1, R228 ;  /* 0x00000001e7ea7824 */ /* 0x000fe200078e02e4 */
[----:B------:R-:W-:Y:S01]  /*0810*/  @P2 IADD3 R6, R4, -0x40, RZ ;  /* 0xffffffc004062810 */ /* 0x000fe20007ffe0ff */
[C---:B------:R-:W-:Y:S01]  /*0820*/  IMAD.IADD R229, R228.reuse, 0x1, R225 ;  /* 0x00000001e4e57824 */ /* 0x040fe200078e02e1 */
[C---:B------:R-:W-:Y:S01]  /*0830*/  IADD3 R240, R235.reuse, 0x1000, RZ ;  /* 0x00001000ebf07810 */ /* 0x040fe20007ffe0ff */
[----:B------:R-:W-:Y:S01]  /*0840*/  IMAD.IADD R233, R228, 0x1, R232 ;  /* 0x00000001e4e97824 */ /* 0x000fe200078e02e8 */
[C---:B------:R-:W-:Y:S01]  /*0850*/  IADD3 R239, R235.reuse, 0x1800, RZ ;  /* 0x00001800ebef7810 */ /* 0x040fe20007ffe0ff */
[----:B---3--:R-:W-:Y:S01]  /*0860*/  IMAD.IADD R2, R4, 0x1, R3 ;  /* 0x0000000104027824 */ /* 0x008fe200078e0203 */
[C---:B------:R-:W-:Y:S01]  /*0870*/  IADD3 R238, R235.reuse, 0x2000, RZ ;  /* 0x00002000ebee7810 */ /* 0x040fe20007ffe0ff */
[----:B------:R-:W-:Y:S01]  /*0880*/  IMAD.IADD R228, R228, 0x1, R226 ;  /* 0x00000001e4e47824 */ /* 0x000fe200078e02e2 */
[----:B------:R-:W-:Y:S01]  /*0890*/  IADD3 R237, R235, 0x2800, RZ ;  /* 0x00002800ebed7810 */ /* 0x000fe20007ffe0ff */
[----:B----4-:R-:W-:Y:S01]  /*08a0*/  IMAD.IADD R4, R3, 0x1, R6 ;  /* 0x0000000103047824 */ /* 0x010fe200078e0206 */
[----:B------:R1:W-:Y:S01]  /*08b0*/  STL [R1+0x74], R2 ;  /* 0x0000740201007387 */ /* 0x0003e20000100800 */
[----:B------:R-:W-:-:S03]  /*08c0*/  IADD3 R236, R235, 0x3000, RZ ;  /* 0x00003000ebec7810 */ /* 0x000fc60007ffe0ff */
[----:B------:R-:W-:Y:S01]  /*08d0*/  STL [R1+0x6c], R7 ;  /* 0x00006c0701007387 */ /* 0x000fe20000100800 */
[----:B-1----:R-:W-:-:S05]  /*08e0*/  IMAD.IADD R2, R7, 0x1, R3 ;  /* 0x0000000107027824 */ /* 0x002fca00078e0203 */
[----:B------:R1:W-:Y:S04]  /*08f0*/  STL [R1+0x70], R2 ;  /* 0x0000700201007387 */ /* 0x0003e80000100800 */
[----:B------:R-:W-:Y:S04]  /*0900*/  STL [R1+0x60], R6 ;  /* 0x0000600601007387 */ /* 0x000fe80000100800 */
[----:B------:R2:W-:Y:S01]  /*0910*/  STL [R1+0x64], R4 ;  /* 0x0000640401007387 */ /* 0x0005e20000100800 */
[----:B-1----:R-:W-:-:S05]  /*0920*/  IMAD.IADD R2, R0, 0x1, R6 ;  /* 0x0000000100027824 */ /* 0x002fca00078e0206 */
[----:B------:R1:W-:Y:S01]  /*0930*/  STL [R1+0x68], R2 ;  /* 0x0000680201007387 */ /* 0x0003e20000100800 */
[----:B--2---:R-:W-:Y:S02]  /*0940*/  IMAD.IADD R4, R0, 0x1, R4 ;  /* 0x0000000100047824 */ /* 0x004fe400078e0204 */
[----:B------:R-:W-:-:S03]  /*0950*/  IMAD.IADD R0, R3, 0x1, R2 ;  /* 0x0000000103007824 */ /* 0x000fc600078e0202 */
[----:B------:R1:W-:Y:S04]  /*0960*/  STL [R1+0x7c], R4 ;  /* 0x00007c0401007387 */ /* 0x0003e80000100800 */
[----:B------:R1:W-:Y:S02]  /*0970*/  STL [R1+0x78], R0 ;  /* 0x0000780001007387 */ /* 0x0003e40000100800 */
.L_x_589:
[----:B-1----:R-:W2:Y:S01]  /*0980*/  LDL R4, [R1+0x58] ;  /* 0x0000580001047983 */ /* 0x002ea20000100800 */
[----:B------:R-:W-:Y:S01]  /*0990*/  IMAD.MOV.U32 R0, RZ, RZ, c[0x0][0x560] ;  /* 0x00015800ff007624 */ /* 0x000fe200078e00ff */
[----:B------:R-:W-:Y:S01]  /*09a0*/  YIELD ;  /* 0x0000000000007946 */ /* 0x000fe20003800000 */
[----:B------:R-:W-:Y:S03]  /*09b0*/  BSSY B0, `(.L_x_506) ;  /* 0x0000016000007945 */ /* 0x000fe60003800000 */
[----:B------:R-:W-:-:S13]  /*09c0*/  ISETP.NE.AND P0, PT, R0, 0x1, PT ;  /* 0x000000010000780c */ /* 0x000fda0003f05270 */
[----:B--2---:R-:W-:Y:S01]  /*09d0*/  @P0 IMAD.HI.U32 R0, R4, c[0x0][0x564], RZ ;  /* 0x0001590004000a27 */ /* 0x004fe200078e00ff */
[----:B------:R-:W-:-:S04]  /*09e0*/  MOV R3, R4 ;  /* 0x0000000400037202 */ /* 0x000fc80000000f00 */
[----:B------:R-:W-:-:S04]  /*09f0*/  @P0 SHF.R.U32.HI R3, RZ, c[0x0][0x568], R0 ;  /* 0x00015a00ff030a19 */ /* 0x000fc80000011600 */
[----:B------:R-:W-:Y:S01]  /*0a00*/  ISETP.GE.AND P0, PT, R3, c[0x0][0x578], PT ;  /* 0x00015e0003007a0c */ /* 0x000fe20003f06270 */
[----:B------:R-:W-:-:S04]  /*0a10*/  IMAD.MOV R2, RZ, RZ, -R3 ;  /* 0x000000ffff027224 */ /* 0x000fc800078e0a03 */
[----:B------:R-:W-:-:S08]  /*0a20*/  IMAD R2, R2, c[0x0][0x560], R4 ;  /* 0x0001580002027a24 */ /* 0x000fd000078e0204 */
[----:B------:R-:W-:Y:S05]  /*0a30*/  @!P0 BRA `(.L_x_507) ;  /* 0x0000007000008947 */ /* 0x000fea0003800000 */
[----:B------:R-:W-:-:S04]  /*0a40*/  MOV R0, c[0x0][0x56c] ;  /* 0x00015b0000007a02 */ /* 0x000fc80000000f00 */
[----:B------:R-:W-:Y:S02]  /*0a50*/  ISETP.NE.AND P0, PT, R0, 0x1, PT ;  /* 0x000000010000780c */ /* 0x000fe40003f05270 */
[----:B------:R-:W-:-:S11]  /*0a60*/  MOV R0, R2 ;  /* 0x0000000200007202 */ /* 0x000fd60000000f00 */
[----:B------:R-:W-:-:S05]  /*0a70*/  @P0 IMAD.HI.U32 R4, R2, c[0x0][0x570], RZ ;  /* 0x00015c0002040a27 */ /* 0x000fca00078e00ff */
[----:B------:R-:W-:-:S05]  /*0a80*/  @P0 SHF.R.U32.HI R0, RZ, c[0x0][0x574], R4 ;  /* 0x00015d00ff000a19 */ /* 0x000fca0000011604 */
[----:B------:R-:W-:Y:S01]  /*0a90*/  IMAD R4, R0, c[0x0][0x56c], RZ ;  /* 0x00015b0000047a24 */ /* 0x000fe200078e02ff */
[----:B------:R-:W-:Y:S05]  /*0aa0*/  BRA `(.L_x_508) ;  /* 0x0000006000007947 */ /* 0x000fea0003800000 */
.L_x_507:
[----:B------:R-:W-:-:S04]  /*0ab0*/  MOV R0, c[0x0][0x554] ;  /* 0x0001550000007a02 */ /* 0x000fc80000000f00 */
[----:B------:R-:W-:Y:S02]  /*0ac0*/  ISETP.NE.AND P0, PT, R0, 0x1, PT ;  /* 0x000000010000780c */ /* 0x000fe40003f05270 */
[----:B------:R-:W-:-:S11]  /*0ad0*/  MOV R0, R2 ;  /* 0x0000000200007202 */ /* 0x000fd60000000f00 */
[----:B------:R-:W-:-:S05]  /*0ae0*/  @P0 IMAD.HI.U32 R4, R2, c[0x0][0x558], RZ ;  /* 0x0001560002040a27 */ /* 0x000fca00078e00ff */
[----:B------:R-:W-:-:S05]  /*0af0*/  @P0 SHF.R.U32.HI R0, RZ, c[0x0][0x55c], R4 ;  /* 0x00015700ff000a19 */ /* 0x000fca0000011604 */
[----:B------:R-:W-:Y:S02]  /*0b00*/  IMAD R4, R0, c[0x0][0x554], RZ ;  /* 0x0001550000047a24 */ /* 0x000fe400078e02ff */
.L_x_508:
[----:B------:R-:W-:Y:S05]  /*0b10*/  BSYNC B0 ;  /* 0x0000000000007941 */ /* 0x000fea0003800000 */
.L_x_506:
[----:B------:R-:W-:Y:S01]  /*0b20*/  IMAD.MOV.U32 R5, RZ, RZ, c[0x0][0x548] ;  /* 0x00015200ff057624 */ /* 0x000fe200078e00ff */
[----:B------:R-:W-:Y:S01]  /*0b30*/  ISETP.NE.U32.AND P0, PT, RZ, c[0x0][0x370], PT ;  /* 0x0000dc00ff007a0c */ /* 0x000fe20003f05070 */
[----:B------:R-:W-:Y:S02]  /*0b40*/  IMAD.IADD R4, R2, 0x1, -R4 ;  /* 0x0000000102047824 */ /* 0x000fe400078e0a04 */
[----:B------:R-:W-:Y:S01]  /*0b50*/  IMAD.MOV.U32 R7, RZ, RZ, RZ ;  /* 0x000000ffff077224 */ /* 0x000fe200078e00ff */
[----:B------:R-:W-:Y:S01]  /*0b60*/  ISETP.NE.AND P1, PT, R5, 0x1, PT ;  /* 0x000000010500780c */ /* 0x000fe20003f25270 */
[----:B------:R-:W-:Y:S01]  /*0b70*/  IMAD R6, R3, c[0x0][0x554], R4 ;  /* 0x0001550003067a24 */ /* 0x000fe200078e0204 */
[----:B------:R-:W-:-:S04]  /*0b80*/  ISETP.NE.AND.EX P0, PT, RZ, c[0x0][0x374], PT, P0 ;  /* 0x0000dd00ff007a0c */ /* 0x000fc80003f05300 */
[----:B------:R-:W-:-:S07]  /*0b90*/  MOV R35, R6 ;  /* 0x0000000600237202 */ /* 0x000fce0000000f00 */
[----:B------:R-:W-:-:S04]  /*0ba0*/  @P1 IMAD.HI.U32 R2, R6, c[0x0][0x54c], RZ ;  /* 0x0001530006021a27 */ /* 0x000fc800078e00ff */
[----:B------:R-:W-:Y:S01]  /*0bb0*/  @P0 IMAD.MOV.U32 R3, RZ, RZ, 0x4 ;  /* 0x00000004ff030424 */ /* 0x000fe200078e00ff */
[----:B------:R-:W-:-:S05]  /*0bc0*/  @P1 SHF.R.U32.HI R35, RZ, c[0x0][0x550], R2 ;  /* 0x00015400ff231a19 */ /* 0x000fca0000011602 */
[----:B------:R-:W-:Y:S01]  /*0bd0*/  @P0 IMAD.WIDE R2, R35, R3, c[0x0][0x370] ;  /* 0x0000dc0023020625 */ /* 0x000fe200078e0203 */
[----:B------:R-:W-:Y:S01]  /*0be0*/  LOP3.LUT R0, R0, 0x1ffffff, RZ, 0x3c, !PT ;  /* 0x01ffffff00007812 */ /* 0x000fe200078e3cff */
[----:B------:R-:W-:Y:S04]  /*0bf0*/  STL [R1+0x48], R35 ;  /* 0x0000482301007387 */ /* 0x000fe80000100800 */
[----:B------:R1:W2:Y:S01]  /*0c00*/  @P0 LDG.E R7, [R2.64] ;  /* 0x0000000602070981 */ /* 0x0002a2000c1e1900 */
[----:B------:R-:W-:Y:S01]  /*0c10*/  IADD3 R0, R0, c[0x0][0x53c], RZ ;  /* 0x00014f0000007a10 */ /* 0x000fe20007ffe0ff */
[----:B------:R-:W-:Y:S01]  /*0c20*/  IMAD.MOV.U32 R4, RZ, RZ, c[0x0][0x168] ;  /* 0x00005a00ff047624 */ /* 0x000fe200078e00ff */
[----:B------:R-:W-:Y:S01]  /*0c30*/  CS2R R126, SRZ ;  /* 0x00000000007e7805 */ /* 0x000fe2000001ff00 */
[----:B------:R-:W-:Y:S01]  /*0c40*/  CS2R R124, SRZ ;  /* 0x00000000007c7805 */ /* 0x000fe2000001ff00 */
[----:B------:R-:W-:Y:S01]  /*0c50*/  CS2R R130, SRZ ;  /* 0x0000000000827805 */ /* 0x000fe2000001ff00 */
[----:B------:R-:W-:Y:S01]  /*0c60*/  IMAD.SHL.U32 R37, R0, 0x80, RZ ;  /* 0x0000008000257824 */ /* 0x000fe200078e00ff */
[----:B------:R-:W-:Y:S01]  /*0c70*/  IADD3 R4, -R4, 0x70, RZ ;  /* 0x0000007004047810 */ /* 0x000fe20007ffe1ff */
[----:B------:R-:W-:Y:S01]  /*0c80*/  CS2R R128, SRZ ;  /* 0x0000000000807805 */ /* 0x000fe2000001ff00 */
[----:B------:R-:W-:Y:S01]  /*0c90*/  MOV R134, RZ ;  /* 0x000000ff00867202 */ /* 0x000fe20000000f00 */
[----:B------:R-:W-:Y:S01]  /*0ca0*/  CS2R R132, SRZ ;  /* 0x0000000000847805 */ /* 0x000fe2000001ff00 */
[----:B------:R-:W-:Y:S01]  /*0cb0*/  IADD3 R0, R37, 0x7f, RZ ;  /* 0x0000007f25007810 */ /* 0x000fe20007ffe0ff */
[----:B------:R-:W-:Y:S01]  /*0cc0*/  STL [R1+0x44], R37 ;  /* 0x0000442501007387 */ /* 0x000fe20000100800 */
[----:B------:R-:W-:Y:S01]  /*0cd0*/  IMAD.MOV.U32 R158, RZ, RZ, RZ ;  /* 0x000000ffff9e7224 */ /* 0x000fe200078e00ff */
[----:B------:R-:W-:Y:S01]  /*0ce0*/  CS2R R8, SRZ ;  /* 0x0000000000087805 */ /* 0x000fe2000001ff00 */
[----:B------:R-:W-:Y:S01]  /*0cf0*/  MOV R156, RZ ;  /* 0x000000ff009c7202 */ /* 0x000fe20000000f00 */
[----:B------:R-:W-:Y:S01]  /*0d00*/  IMAD.MOV.U32 R142, RZ, RZ, RZ ;  /* 0x000000ffff8e7224 */ /* 0x000fe200078e00ff */
[----:B------:R-:W-:Y:S01]  /*0d10*/  CS2R R10, SRZ ;  /* 0x00000000000a7805 */ /* 0x000fe2000001ff00 */
[----:B------:R-:W-:Y:S01]  /*0d20*/  IMAD.MOV.U32 R140, RZ, RZ, RZ ;  /* 0x000000ffff8c7224 */ /* 0x000fe200078e00ff */
[----:B------:R-:W-:Y:S01]  /*0d30*/  MOV R166, RZ ;  /* 0x000000ff00a67202 */ /* 0x000fe20000000f00 */
[----:B------:R-:W-:Y:S01]  /*0d40*/  CS2R R12, SRZ ;  /* 0x00000000000c7805 */ /* 0x000fe2000001ff00 */
[----:B------:R-:W-:Y:S01]  /*0d50*/  IMAD.MOV.U32 R164, RZ, RZ, RZ ;  /* 0x000000ffffa47224 */ /* 0x000fe200078e00ff */
[----:B------:R-:W-:Y:S01]  /*0d60*/  MOV R138, RZ ;  /* 0x000000ff008a7202 */ /* 0x000fe20000000f00 */
[----:B------:R-:W-:Y:S01]  /*0d70*/  CS2R R14, SRZ ;  /* 0x00000000000e7805 */ /* 0x000fe2000001ff00 */
[----:B------:R-:W-:Y:S01]  /*0d80*/  IMAD.MOV.U32 R136, RZ, RZ, RZ ;  /* 0x000000ffff887224 */ /* 0x000fe200078e00ff */
[----:B-1----:R-:W-:Y:S01]  /*0d90*/  MOV R2, c[0x0][0x2c4] ;  /* 0x0000b10000027a02 */ /* 0x002fe20000000f00 */
[----:B------:R-:W-:Y:S01]  /*0da0*/  CS2R R16, SRZ ;  /* 0x0000000000107805 */ /* 0x000fe2000001ff00 */
[----:B------:R-:W-:Y:S01]  /*0db0*/  MOV R3, c[0x0][0x2ac] ;  /* 0x0000ab0000037a02 */ /* 0x000fe20000000f00 */
[----:B------:R-:W-:Y:S01]  /*0dc0*/  IMAD.MOV.U32 R172, RZ, RZ, RZ ;  /* 0x000000ffffac7224 */ /* 0x000fe200078e00ff */
[----:B------:R-:W-:Y:S01]  /*0dd0*/  ISETP.NE.AND P4, PT, R2, 0x1, PT ;  /* 0x000000010200780c */ /* 0x000fe20003f85270 */
[----:B------:R-:W-:Y:S01]  /*0de0*/  CS2R R18, SRZ ;  /* 0x0000000000127805 */ /* 0x000fe2000001ff00 */
[----:B------:R-:W-:Y:S01]  /*0df0*/  MOV R174, RZ ;  /* 0x000000ff00ae7202 */ /* 0x000fe20000000f00 */
[C---:B------:R-:W-:Y:S01]  /*0e00*/  IMAD R5, R3.reuse, c[0x0][0x1d0], RZ ;  /* 0x0000740003057a24 */ /* 0x040fe200078e02ff */
[----:B------:R-:W-:Y:S01]  /*0e10*/  MOV R150, RZ ;  /* 0x000000ff00967202 */ /* 0x000fe20000000f00 */
[----:B------:R-:W-:Y:S01]  /*0e20*/  IMAD R3, R3, c[0x0][0x1d0], R4 ;  /* 0x0000740003037a24 */ /* 0x000fe200078e0204 */
[----:B------:R-:W-:Y:S01]  /*0e30*/  MOV R170, RZ ;  /* 0x000000ff00aa7202 */ /* 0x000fe20000000f00 */
[----:B------:R-:W-:Y:S01]  /*0e40*/  IMAD.MOV.U32 R4, RZ, RZ, RZ ;  /* 0x000000ffff047224 */ /* 0x000fe200078e00ff */
[----:B------:R-:W-:Y:S01]  /*0e50*/  IADD3 R5, R5, 0x6f, RZ ;  /* 0x0000006f05057810 */ /* 0x000fe20007ffe0ff */
[----:B------:R-:W-:Y:S01]  /*0e60*/  IMAD.MOV.U32 R148, RZ, RZ, RZ ;  /* 0x000000ffff947224 */ /* 0x000fe200078e00ff */
[----:B------:R-:W-:Y:S01]  /*0e70*/  CS2R R20, SRZ ;  /* 0x0000000000147805 */ /* 0x000fe2000001ff00 */
[----:B------:R-:W-:Y:S01]  /*0e80*/  IMAD.MOV.U32 R168, RZ, RZ, RZ ;  /* 0x000000ffffa87224 */ /* 0x000fe200078e00ff */
[----:B------:R-:W-:Y:S01]  /*0e90*/  MOV R146, RZ ;  /* 0x000000ff00927202 */ /* 0x000fe20000000f00 */
[----:B------:R-:W-:Y:S01]  /*0ea0*/  @P4 IMAD.HI.U32 R2, R0, c[0x0][0x2c8], RZ ;  /* 0x0000b20000024a27 */ /* 0x000fe200078e00ff */
[----:B------:R-:W-:Y:S01]  /*0eb0*/  CS2R R22, SRZ ;  /* 0x0000000000167805 */ /* 0x000fe2000001ff00 */
[----:B------:R-:W-:Y:S01]  /*0ec0*/  MOV R182, RZ ;  /* 0x000000ff00b67202 */ /* 0x000fe20000000f00 */
[----:B------:R-:W-:Y:S01]  /*0ed0*/  CS2R R24, SRZ ;  /* 0x0000000000187805 */ /* 0x000fe2000001ff00 */
[----:B------:R-:W-:Y:S01]  /*0ee0*/  IMAD.HI R4, R5, -0x6db6db6d, R4 ;  /* 0x9249249305047827 */ /* 0x000fe200078e0204 */
[----:B------:R-:W-:Y:S01]  /*0ef0*/  @P4 SHF.R.U32.HI R0, RZ, c[0x0][0x2cc], R2 ;  /* 0x0000b300ff004a19 */ /* 0x000fe20000011602 */
[----:B------:R-:W-:Y:S01]  /*0f00*/  CS2R R162, SRZ ;  /* 0x0000000000a27805 */ /* 0x000fe2000001ff00 */
[----:B------:R-:W-:Y:S01]  /*0f10*/  MOV R2, RZ ;  /* 0x000000ff00027202 */ /* 0x000fe20000000f00 */
[----:B------:R-:W-:Y:S01]  /*0f20*/  IMAD.MOV R5, RZ, RZ, -R35 ;  /* 0x000000ffff057224 */ /* 0x000fe200078e0a23 */
[----:B------:R-:W-:Y:S01]  /*0f30*/  MOV R160, RZ ;  /* 0x000000ff00a07202 */ /* 0x000fe20000000f00 */
[----:B------:R-:W-:Y:S01]  /*0f40*/  IMAD.IADD R3, R3, 0x1, R0 ;  /* 0x0000000103037824 */ /* 0x000fe200078e0200 */
[----:B------:R-:W-:Y:S01]  /*0f50*/  SHF.R.U32.HI R0, RZ, 0x1f, R4 ;  /* 0x0000001fff007819 */ /* 0x000fe20000011604 */
[----:B------:R-:W-:Y:S01]  /*0f60*/  IMAD R36, R5, c[0x0][0x548], R6 ;  /* 0x0001520005247a24 */ /* 0x000fe200078e0206 */
[----:B------:R-:W-:Y:S01]  /*0f70*/  CS2R R26, SRZ ;  /* 0x00000000001a7805 */ /* 0x000fe2000001ff00 */
[----:B------:R-:W-:Y:S01]  /*0f80*/  IMAD.HI R2, R3, -0x6db6db6d, R2 ;  /* 0x9249249303027827 */ /* 0x000fe200078e0202 */
[----:B------:R-:W-:Y:S01]  /*0f90*/  LEA.HI.SX32 R4, R4, R0, 0x1a ;  /* 0x0000000004047211 */ /* 0x000fe200078fd2ff */
[----:B------:R-:W-:Y:S01]  /*0fa0*/  CS2R R154, SRZ ;  /* 0x00000000009a7805 */ /* 0x000fe2000001ff00 */
[----:B------:R-:W-:Y:S01]  /*0fb0*/  STL [R1+0x4c], R36 ;  /* 0x00004c2401007387 */ /* 0x000fe20000100800 */
[----:B------:R-:W-:Y:S01]  /*0fc0*/  PRMT R0, RZ, 0x7610, R0 ;  /* 0x00007610ff007816 */ /* 0x000fe20000000000 */
[----:B------:R-:W-:Y:S01]  /*0fd0*/  IMAD.MOV.U32 R5, RZ, RZ, RZ ;  /* 0x000000ffff057224 */ /* 0x000fe200078e00ff */
[----:B------:R-:W-:Y:S01]  /*0fe0*/  SHF.R.U32.HI R3, RZ, 0x1f, R2 ;  /* 0x0000001fff037819 */ /* 0x000fe20000011602 */
[----:B------:R-:W-:Y:S01]  /*0ff0*/  IMAD.MOV.U32 R144, RZ, RZ, RZ ;  /* 0x000000ffff907224 */ /* 0x000fe200078e00ff */
[----:B------:R-:W-:Y:S01]  /*1000*/  MOV R176, RZ ;  /* 0x000000ff00b07202 */ /* 0x000fe20000000f00 */
[----:B------:R-:W-:Y:S01]  /*1010*/  IMAD.MOV.U32 R180, RZ, RZ, RZ ;  /* 0x000000ffffb47224 */ /* 0x000fe200078e00ff */
[----:B------:R-:W-:Y:S01]  /*1020*/  LEA.HI.SX32 R2, R2, R3, 0x1a ;  /* 0x0000000302027211 */ /* 0x000fe200078fd2ff */
[----:B------:R-:W-:Y:S01]  /*1030*/  IMAD.MOV.U32 R178, RZ, RZ, RZ ;  /* 0x000000ffffb27224 */ /* 0x000fe200078e00ff */
[----:B------:R-:W-:Y:S01]  /*1040*/  CS2R R28, SRZ ;  /* 0x00000000001c7805 */ /* 0x000fe2000001ff00 */
[----:B------:R-:W-:Y:S01]  /*1050*/  IMAD.MOV.U32 R152, RZ, RZ, RZ ;  /* 0x000000ffff987224 */ /* 0x000fe200078e00ff */
[----:B------:R-:W-:Y:S01]  /*1060*/  IMNMX R245, R4, R2, PT ;  /* 0x0000000204f57217 */ /* 0x000fe20003800200 */
[----:B------:R-:W-:Y:S01]  /*1070*/  CS2R R30, SRZ ;  /* 0x00000000001e7805 */ /* 0x000fe2000001ff00 */
[----:B------:R-:W-:Y:S01]  /*1080*/  MOV R186, RZ ;  /* 0x000000ff00ba7202 */ /* 0x000fe20000000f00 */
[----:B------:R-:W-:Y:S01]  /*1090*/  IMAD.MOV.U32 R184, RZ, RZ, RZ ;  /* 0x000000ffffb87224 */ /* 0x000fe200078e00ff */
[----:B------:R-:W-:Y:S01]  /*10a0*/  ISETP.GE.AND P0, PT, R245, 0x1, PT ;  /* 0x00000001f500780c */ /* 0x000fe20003f06270 */
[----:B------:R-:W-:Y:S01]  /*10b0*/  CS2R R32, SRZ ;  /* 0x0000000000207805 */ /* 0x000fe2000001ff00 */
[----:B------:R-:W-:Y:S01]  /*10c0*/  MOV R34, RZ ;  /* 0x000000ff00227202 */ /* 0x000fe20000000f00 */
[----:B--2---:R1:W-:Y:S02]  /*10d0*/  STL [R1+0x1c], R7 ;  /* 0x00001c0701007387 */ /* 0x0043e40000100800 */
[----:B-1----:R-:W-:-:S08]  /*10e0*/  IMAD.MOV.U32 R7, RZ, RZ, RZ ;  /* 0x000000ffff077224 */ /* 0x002fd000078e00ff */
[----:B------:R-:W-:Y:S05]  /*10f0*/  @!P0 BRA `(.L_x_509) ;  /* 0x0001098000008947 */ /* 0x000fea0003800000 */
[----:B------:R-:W-:-:S04]  /*1100*/  ISETP.NE.U32.AND P0, PT, RZ, c[0x0][0x340], PT ;  /* 0x0000d000ff007a0c */ /* 0x000fc80003f05070 */
[----:B------:R-:W-:-:S13]  /*1110*/  ISETP.NE.AND.EX P0, PT, RZ, c[0x0][0x344], PT, P0 ;  /* 0x0000d100ff007a0c */ /* 0x000fda0003f05300 */
[----:B------:R-:W-:Y:S05]  /*1120*/  @!P0 BRA `(.L_x_510) ;  /* 0x0000004000008947 */ /* 0x000fea0003800000 */
[----:B------:R-:W-:-:S05]  /*1130*/  MOV R2, 0x4 ;  /* 0x0000000400027802 */ /* 0x000fca0000000f00 */
[----:B------:R-:W-:-:S05]  /*1140*/  IMAD.WIDE R2, R35, R2, c[0x0][0x340] ;  /* 0x0000d00023027625 */ /* 0x000fca00078e0202 */
[----:B------:R1:W5:Y:S01]  /*1150*/  LDG.E R8, [R2.64] ;  /* 0x0000000602087981 */ /* 0x000362000c1e1900 */
[----:B------:R-:W-:Y:S05]  /*1160*/  BRA `(.L_x_511) ;  /* 0x0000001000007947 */ /* 0x000fea0003800000 */
.L_x_510:
[----:B------:R-:W-:Y:S02]  /*1170*/  MOV R8, R35 ;  /* 0x0000002300087202 */ /* 0x000fe40000000f00 */
.L_x_511:
[----:B------:R-:W2:Y:S01]  /*1180*/  LDL R0, [R1+0x18] ;  /* 0x0000180001007983 */ /* 0x000ea20000100800 */
[----:B------:R-:W-:Y:S01]  /*1190*/  SHF.R.S32.HI R58, RZ, 0x1f, R36 ;  /* 0x0000001fff3a7819 */ /* 0x000fe20000011424 */
[----:B-1----:R-:W-:Y:S01]  /*11a0*/  IMAD.WIDE.U32 R2, R36, c[0x0][0x1b8], RZ ;  /* 0x00006e0024027a25 */ /* 0x002fe200078e00ff */
[----:B------:R-:W-:Y:S02]  /*11b0*/  SHF.R.S32.HI R6, RZ, 0x1f, R35 ;  /* 0x0000001fff067819 */ /* 0x000fe40000011423 */
[----:B------:R-:W-:Y:S01]  /*11c0*/  ISETP.GE.AND P2, PT, R242, c[0x0][0x198], PT ;  /* 0x00006600f2007a0c */ /* 0x000fe20003f46270 */
[----:B------:R-:W-:Y:S02]  /*11d0*/  IMAD R5, R58, c[0x0][0x1b8], RZ ;  /* 0x00006e003a057a24 */ /* 0x000fe400078e02ff */
[----:B------:R-:W-:Y:S02]  /*11e0*/  IMAD R6, R6, c[0x0][0x1c0], RZ ;  /* 0x0000700006067a24 */ /* 0x000fe400078e02ff */
[----:B------:R-:W-:-:S05]  /*11f0*/  IMAD R5, R36, c[0x0][0x1bc], R5 ;  /* 0x00006f0024057a24 */ /* 0x000fca00078e0205 */
[----:B------:R-:W-:-:S05]  /*1200*/  IADD3 R3, R3, R5, RZ ;  /* 0x0000000503037210 */ /* 0x000fca0007ffe0ff */
[----:B------:R-:W-:Y:S01]  /*1210*/  IMAD.WIDE.U32 R2, R35, c[0x0][0x1c0], R2 ;  /* 0x0000700023027a25 */ /* 0x000fe200078e0002 */
[----:B--2---:R-:W-:-:S04]  /*1220*/  IADD3 R4, R0, R37, RZ ;  /* 0x0000002500047210 */ /* 0x004fc80007ffe0ff */
[----:B------:R-:W-:Y:S01]  /*1230*/  MOV R0, R4 ;  /* 0x0000000400007202 */ /* 0x000fe20000000f00 */
[----:B------:R-:W-:-:S05]  /*1240*/  @P4 IMAD.HI.U32 R7, R4, c[0x0][0x2c8], RZ ;  /* 0x0000b20004074a27 */ /* 0x000fca00078e00ff */
[----:B------:R-:W-:Y:S01]  /*1250*/  @P4 SHF.R.U32.HI R0, RZ, c[0x0][0x2cc], R7 ;  /* 0x0000b300ff004a19 */ /* 0x000fe20000011607 */
[----:B------:R-:W-:-:S03]  /*1260*/  IMAD R7, R35, c[0x0][0x1c4], R6 ;  /* 0x0000710023077a24 */ /* 0x000fc600078e0206 */
[----:B------:R-:W-:Y:S02]  /*1270*/  SHF.R.S32.HI R6, RZ, 0x1f, R0 ;  /* 0x0000001fff067819 */ /* 0x000fe40000011400 */
[----:B------:R-:W-:Y:S02]  /*1280*/  IADD3 R5, -R0, RZ, RZ ;  /* 0x000000ff00057210 */ /* 0x000fe40007ffe1ff */
[----:B------:R-:W-:Y:S01]  /*1290*/  IADD3 R3, R3, R7, RZ ;  /* 0x0000000703037210 */ /* 0x000fe20007ffe0ff */
[----:B------:R-:W-:Y:S02]  /*12a0*/  IMAD R6, R6, c[0x0][0x1b0], RZ ;  /* 0x00006c0006067a24 */ /* 0x000fe400078e02ff */
[----:B------:R-:W-:Y:S02]  /*12b0*/  IMAD R4, R5, c[0x0][0x2c4], R4 ;  /* 0x0000b10005047a24 */ /* 0x000fe400078e0204 */
[C---:B------:R-:W-:Y:S02]  /*12c0*/  IMAD R6, R0.reuse, c[0x0][0x1b4], R6 ;  /* 0x00006d0000067a24 */ /* 0x040fe400078e0206 */
[----:B------:R-:W-:Y:S01]  /*12d0*/  IMAD.WIDE.U32 R2, R0, c[0x0][0x1b0], R2 ;  /* 0x00006c0000027a25 */ /* 0x000fe200078e0002 */
[----:B------:R-:W-:-:S04]  /*12e0*/  SHF.R.S32.HI R0, RZ, 0x1f, R4 ;  /* 0x0000001fff007819 */ /* 0x000fc80000011404 */
[----:B------:R-:W-:Y:S01]  /*12f0*/  IADD3 R3, R3, R6, RZ ;  /* 0x0000000603037210 */ /* 0x000fe20007ffe0ff */
[----:B------:R-:W-:-:S04]  /*1300*/  IMAD R0, R0, c[0x0][0x1a8], RZ ;  /* 0x00006a0000007a24 */ /* 0x000fc800078e02ff */
[----:B------:R-:W-:-:S04]  /*1310*/  IMAD.WIDE.U32 R2, R4, c[0x0][0x1a8], R2 ;  /* 0x00006a0004027a25 */ /* 0x000fc800078e0002 */
[----:B------:R-:W-:Y:S01]  /*1320*/  IMAD R4, R4, c[0x0][0x1ac], R0 ;  /* 0x00006b0004047a24 */ /* 0x000fe200078e0200 */
[----:B------:R-:W-:-:S04]  /*1330*/  LEA R5, P0, R2, c[0x0][0x160], 0x1 ;  /* 0x0000580002057a11 */ /* 0x000fc800078008ff */
[----:B------:R-:W-:-:S04]  /*1340*/  IADD3 R4, R3, R4, RZ ;  /* 0x0000000403047210 */ /* 0x000fc80007ffe0ff */
[----:B------:R-:W-:Y:S01]  /*1350*/  LEA.HI.X R4, R2, c[0x0][0x164], R4, 0x1, P0 ;  /* 0x0000590002047a11 */ /* 0x000fe200000f0c04 */
[----:B------:R-:W-:Y:S05]  /*1360*/  BRA.DIV ~URZ, `(.L_x_512) ;  /* 0x000123227f007947 */ /* 0x000fea000b800000 */
[----:B------:R1:W2:Y:S02]  /*1370*/  SHFL.IDX PT, R6, R4, RZ, 0x181f ;  /* 0x00181fff04067589 */ /* 0x0002a400000e0000 */
.L_x_590:
[----:B------:R-:W-:Y:S05]  /*1380*/  BRA.DIV ~URZ, `(.L_x_513) ;  /* 0x000123727f007947 */ /* 0x000fea000b800000 */
[----:B------:R3:W4:Y:S02]  /*1390*/  SHFL.IDX PT, R2, R5, RZ, 0x181f ;  /* 0x00181fff05027589 */ /* 0x00072400000e0000 */
.L_x_591:
[----:B---3--:R-:W3:Y:S04]  /*13a0*/  LDL R3, [R1+0x44] ;  /* 0x0000440001037983 */ /* 0x008ee80000100800 */
[----:B------:R-:W1:Y:S02]  /*13b0*/  S2R R7, SR_TID.X ;  /* 0x0000000000077919 */ /* 0x000e640000002100 */
[----:B-1----:R-:W-:-:S04]  /*13c0*/  SHF.R.S32.HI R0, RZ, 0x1f, R7 ;  /* 0x0000001fff007819 */ /* 0x002fc80000011407 */
[----:B------:R-:W-:Y:S01]  /*13d0*/  LEA.HI R0, R0, R7, RZ, 0x3 ;  /* 0x0000000700007211 */ /* 0x000fe200078f18ff */
[----:B------:R-:W-:-:S03]  /*13e0*/  IMAD.MOV.U32 R7, RZ, RZ, c[0x0][0x2c4] ;  /* 0x0000b100ff077624 */ /* 0x000fc600078e00ff */
[----:B------:R-:W-:Y:S01]  /*13f0*/  SHF.R.S32.HI R0, RZ, 0x3, R0 ;  /* 0x00000003ff007819 */ /* 0x000fe20000011400 */
[----:B------:R-:W-:Y:S01]  /*1400*/  IMAD R7, R7, c[0x0][0x168], RZ ;  /* 0x00005a0007077a24 */ /* 0x000fe200078e02ff */
[----:B------:R-:W-:Y:S03]  /*1410*/  BSSY B0, `(.L_x_514) ;  /* 0x000000b000007945 */ /* 0x000fe60003800000 */
[----:B---3--:R-:W-:-:S05]  /*1420*/  IMAD.IADD R0, R0, 0x1, R3 ;  /* 0x0000000100007824 */ /* 0x008fca00078e0203 */
[----:B------:R-:W-:-:S13]  /*1430*/  ISETP.GE.AND P0, PT, R0, R7, PT ;  /* 0x000000070000720c */ /* 0x000fda0003f06270 */
[----:B------:R-:W-:Y:S05]  /*1440*/  @P0 BRA `(.L_x_515) ;  /* 0x0000007000000947 */ /* 0x000fea0003800000 */
[----:B------:R-:W-:Y:S02]  /*1450*/  SHF.R.S32.HI R9, RZ, 0x1f, R242 ;  /* 0x0000001fff097819 */ /* 0x000fe400000114f2 */
[----:B----4-:R-:W-:-:S04]  /*1460*/  LEA R2, P0, R242, R2, 0x1 ;  /* 0x00000002f2027211 */ /* 0x010fc800078008ff */
[----:B--2---:R-:W-:-:S05]  /*1470*/  LEA.HI.X R3, R242, R6, R9, 0x1, P0 ;  /* 0x00000006f2037211 */ /* 0x004fca00000f0c09 */
[----:B------:R-:W-:Y:S01]  /*1480*/  @!PT LDS RZ, [RZ] ;  /* 0x00000000fffff984 */ /* 0x000fe20000000800 */
[----:B------:R-:W-:Y:S01]  /*1490*/  @!PT LDS RZ, [RZ] ;  /* 0x00000000fffff984 */ /* 0x000fe20000000800 */
[----:B------:R-:W-:Y:S01]  /*14a0*/  @!PT LDS RZ, [RZ] ;  /* 0x00000000fffff984 */ /* 0x000fe20000000800 */
[----:B------:R1:W-:Y:S04]  /*14b0*/  LDGSTS.E.BYPASS.LTC128B.128 [R243+0x7100], [R2.64], !P2 ;  /* 0x0710000002f37fae */ /* 0x0003e8000d101d46 */
.L_x_515:
[----:B------:R-:W-:Y:S05]  /*14c0*/  BSYNC B0 ;  /* 0x0000000000007941 */ /* 0x000fea0003800000 */
.L_x_514:
[----:B------:R-:W-:Y:S05]  /*14d0*/  BRA.DIV ~URZ, `(.L_x_516) ;  /* 0x000122927f007947 */ /* 0x000fea000b800000 */
[----:B--2---:R2:W3:Y:S04]  /*14e0*/  SHFL.IDX PT, R6, R4, 0x1, 0x181f ;  /* 0x00381f0004067f89 */ /* 0x0044e800000e0000 */
[----:B-1--4-:R2:W1:Y:S02]  /*14f0*/  SHFL.IDX PT, R2, R5, 0x1, 0x181f ;  /* 0x00381f0005027f89 */ /* 0x01246400000e0000 */
.L_x_592:
[----:B------:R-:W-:Y:S01]  /*1500*/  IADD3 R3, R0, 0x10, RZ ;  /* 0x0000001000037810 */ /* 0x000fe20007ffe0ff */
[----:B------:R-:W-:Y:S03]  /*1510*/  BSSY B0, `(.L_x_517) ;  /* 0x000000a000007945 */ /* 0x000fe60003800000 */
[----:B------:R-:W-:-:S13]  /*1520*/  ISETP.GE.AND P0, PT, R3, R7, PT ;  /* 0x000000070300720c */ /* 0x000fda0003f06270 */
[----:B------:R-:W-:Y:S05]  /*1530*/  @P0 BRA `(.L_x_518) ;  /* 0x0000007000000947 */ /* 0x000fea0003800000 */
[----:B------:R-:W-:Y:S02]  /*1540*/  SHF.R.S32.HI R9, RZ, 0x1f, R242 ;  /* 0x0000001fff097819 */ /* 0x000fe400000114f2 */
[----:B-1----:R-:W-:-:S04]  /*1550*/  LEA R2, P0, R242, R2, 0x1 ;  /* 0x00000002f2027211 */ /* 0x002fc800078008ff */
[----:B---3--:R-:W-:-:S05]  /*1560*/  LEA.HI.X R3, R242, R6, R9, 0x1, P0 ;  /* 0x00000006f2037211 */ /* 0x008fca00000f0c09 */
[----:B------:R-:W-:Y:S01]  /*1570*/  @!PT LDS RZ, [RZ] ;  /* 0x00000000fffff984 */ /* 0x000fe20000000800 */
[----:B------:R-:W-:Y:S01]  /*1580*/  @!PT LDS RZ, [RZ] ;  /* 0x00000000fffff984 */ /* 0x000fe20000000800 */
[----:B------:R-:W-:Y:S01]  /*1590*/  @!PT LDS RZ, [RZ] ;  /* 0x00000000fffff984 */ /* 0x000fe20000000800 */
[----:B------:R1:W-:Y:S04]  /*15a0*/  LDGSTS.E.BYPASS.LTC128B.128 [R243+0x7900], [R2.64], !P2 ;  /* 0x0790000002f37fae */ /* 0x0003e8000d101d46 */
.L_x_518:
[----:B------:R-:W-:Y:S05]  /*15b0*/  BSYNC B0 ;  /* 0x0000000000007941 */ /* 0x000fea0003800000 */
.L_x_517:
[----:B------:R-:W-:Y:S05]  /*15c0*/  BRA.DIV ~URZ, `(.L_x_519) ;  /* 0x000122727f007947 */ /* 0x000fea000b800000 */
[----:B---3--:R3:W4:Y:S02]  /*15d0*/  SHFL.IDX PT, R6, R4, 0x2, 0x181f ;  /* 0x00581f0004067f89 */ /* 0x00872400000e0000 */
.L_x_593:
[----:B------:R-:W-:Y:S05]  /*15e0*/  BRA.DIV ~URZ, `(.L_x_520) ;  /* 0x000122c27f007947 */ /* 0x000fea000b800000 */
[----:B-1----:R1:W2:Y:S02]  /*15f0*/  SHFL.IDX PT, R2, R5, 0x2, 0x181f ;  /* 0x00581f0005027f89 */ /* 0x0022a400000e0000 */
.L_x_594:
[----:B------:R-:W-:Y:S01]  /*1600*/  IADD3 R3, R0, 0x20, RZ ;  /* 0x0000002000037810 */ /* 0x000fe20007ffe0ff */
[----:B------:R-:W-:Y:S03]  /*1610*/  BSSY B0, `(.L_x_521) ;  /* 0x000000a000007945 */ /* 0x000fe60003800000 */
[----:B------:R-:W-:-:S13]  /*1620*/  ISETP.GE.AND P0, PT, R3, R7, PT ;  /* 0x000000070300720c */ /* 0x000fda0003f06270 */
[----:B------:R-:W-:Y:S05]  /*1630*/  @P0 BRA `(.L_x_522) ;  /* 0x0000007000000947 */ /* 0x000fea0003800000 */
[----:B------:R-:W-:Y:S02]  /*1640*/  SHF.R.S32.HI R9, RZ, 0x1f, R242 ;  /* 0x0000001fff097819 */ /* 0x000fe400000114f2 */
[----:B--2---:R-:W-:-:S04]  /*1650*/  LEA R2, P0, R242, R2, 0x1 ;  /* 0x00000002f2027211 */ /* 0x004fc800078008ff */
[----:B----4-:R-:W-:-:S05]  /*1660*/  LEA.HI.X R3, R242, R6, R9, 0x1, P0 ;  /* 0x00000006f2037211 */ /* 0x010fca00000f0c09 */
[----:B------:R-:W-:Y:S01]  /*1670*/  @!PT LDS RZ, [RZ] ;  /* 0x00000000fffff984 */ /* 0x000fe20000000800 */
[----:B------:R-:W-:Y:S01]  /*1680*/  @!PT LDS RZ, [RZ] ;  /* 0x00000000fffff984 */ /* 0x000fe20000000800 */
[----:B------:R-:W-:Y:S01]  /*1690*/  @!PT LDS RZ, [RZ] ;  /* 0x00000000fffff984 */ /* 0x000fe20000000800 */
[----:B------:R2:W-:Y:S04]  /*16a0*/  LDGSTS.E.BYPASS.LTC128B.128 [R243+0x8100], [R2.64], !P2 ;  /* 0x0810000002f37fae */ /* 0x0005e8000d101d46 */
.L_x_522:
[----:B------:R-:W-:Y:S05]  /*16b0*/  BSYNC B0 ;  /* 0x0000000000007941 */ /* 0x000fea0003800000 */
.L_x_521:
[----:B------:R-:W-:Y:S05]  /*16c0*/  BRA.DIV ~URZ, `(.L_x_523) ;  /* 0x000122527f007947 */ /* 0x000fea000b800000 */
[----:B----4-:R4:W1:Y:S04]  /*16d0*/  SHFL.IDX PT, R6, R4, 0x3, 0x181f ;  /* 0x00781f0004067f89 */ /* 0x01086800000e0000 */
[----:B--2---:R4:W2:Y:S02]  /*16e0*/  SHFL.IDX PT, R2, R5, 0x3, 0x181f ;  /* 0x00781f0005027f89 */ /* 0x0048a400000e0000 */
.L_x_595:
[----:B------:R-:W-:Y:S01]  /*16f0*/  IADD3 R3, R0, 0x30, RZ ;  /* 0x0000003000037810 */ /* 0x000fe20007ffe0ff */
[----:B------:R-:W-:Y:S03]  /*1700*/  BSSY B0, `(.L_x_524) ;  /* 0x000000a000007945 */ /* 0x000fe60003800000 */
[----:B------:R-:W-:-:S13]  /*1710*/  ISETP.GE.AND P0, PT, R3, R7, PT ;  /* 0x000000070300720c */ /* 0x000fda0003f06270 */
[----:B------:R-:W-:Y:S05]  /*1720*/  @P0 BRA `(.L_x_525) ;  /* 0x0000007000000947 */ /* 0x000fea0003800000 */
[----:B------:R-:W-:Y:S02]  /*1730*/  SHF.R.S32.HI R9, RZ, 0x1f, R242 ;  /* 0x0000001fff097819 */ /* 0x000fe400000114f2 */
[----:B--2---:R-:W-:-:S04]  /*1740*/  LEA R2, P0, R242, R2, 0x1 ;  /* 0x00000002f2027211 */ /* 0x004fc800078008ff */
[----:B-1----:R-:W-:-:S05]  /*1750*/  LEA.HI.X R3, R242, R6, R9, 0x1, P0 ;  /* 0x00000006f2037211 */ /* 0x002fca00000f0c09 */
[----:B------:R-:W-:Y:S01]  /*1760*/  @!PT LDS RZ, [RZ] ;  /* 0x00000000fffff984 */ /* 0x000fe20000000800 */
[----:B------:R-:W-:Y:S01]  /*1770*/  @!PT LDS RZ, [RZ] ;  /* 0x00000000fffff984 */ /* 0x000fe20000000800 */
[----:B------:R-:W-:Y:S01]  /*1780*/  @!PT LDS RZ, [RZ] ;  /* 0x00000000fffff984 */ /* 0x000fe20000000800 */
[----:B------:R1:W-:Y:S04]  /*1790*/  LDGSTS.E.BYPASS.LTC128B.128 [R243+0x8900], [R2.64], !P2 ;  /* 0x0890000002f37fae */ /* 0x0003e8000d101d46 */
.L_x_525:
[----:B------:R-:W-:Y:S05]  /*17a0*/  BSYNC B0 ;  /* 0x0000000000007941 */ /* 0x000fea0003800000 */
.L_x_524:
[----:B------:R-:W-:Y:S05]  /*17b0*/  BRA.DIV ~URZ, `(.L_x_526) ;  /* 0x000122327f007947 */ /* 0x000fea000b800000 */
[----:B-1----:R1:W3:Y:S02]  /*17c0*/  SHFL.IDX PT, R6, R4, 0x4, 0x181f ;  /* 0x00981f0004067f89 */ /* 0x0022e400000e0000 */
.L_x_596:
[----:B------:R-:W-:Y:S05]  /*17d0*/  BRA.DIV ~URZ, `(.L_x_527) ;  /* 0x000122827f007947 */ /* 0x000fea000b800000 */
[----:B--2---:R2:W1:Y:S02]  /*17e0*/  SHFL.IDX PT, R2, R5, 0x4, 0x181f ;  /* 0x00981f0005027f89 */ /* 0x00446400000e0000 */
.L_x_597:
        /* <DEDUP_REMOVED lines=11> */
.L_x_529:
[----:B------:R-:W-:Y:S05]  /*18a0*/  BSYNC B0 ;  /* 0x0000000000007941 */ /* 0x000fea0003800000 */
.L_x_528:
[----:B------:R-:W-:Y:S05]  /*18b0*/  BRA.DIV ~URZ, `(.L_x_530) ;  /* 0x000122127f007947 */ /* 0x000fea000b800000 */
[----:B---3--:R3:W2:Y:S04]  /*18c0*/  SHFL.IDX PT, R6, R4, 0x5, 0x181f ;  /* 0x00b81f0004067f89 */ /* 0x0086a800000e0000 */
[----:B-1----:R3:W1:Y:S02]  /*18d0*/  SHFL.IDX PT, R2, R5, 0x5, 0x181f ;  /* 0x00b81f0005027f89 */ /* 0x00266400000e0000 */
.L_x_598:
[----:B------:R-:W-:Y:S01]  /*18e0*/  IADD3 R3, R0, 0x50, RZ ;  /* 0x0000005000037810 */ /* 0x000fe20007ffe0ff */
[----:B------:R-:W-:Y:S03]  /*18f0*/  BSSY B0, `(.L_x_531) ;  /* 0x000000a000007945 */ /* 0x000fe60003800000 */
[----:B------:R-:W-:-:S13]  /*1900*/  ISETP.GE.AND P0, PT, R3, R7, PT ;  /* 0x000000070300720c */ /* 0x000fda0003f06270 */
[----:B------:R-:W-:Y:S05]  /*1910*/  @P0 BRA `(.L_x_532) ;  /* 0x0000007000000947 */ /* 0x000fea0003800000 */
[----:B------:R-:W-:Y:S02]  /*1920*/  SHF.R.S32.HI R9, RZ, 0x1f, R242 ;  /* 0x0000001fff097819 */ /* 0x000fe400000114f2 */
[----:B-1----:R-:W-:-:S04]  /*1930*/  LEA R2, P0, R242, R2, 0x1 ;  /* 0x00000002f2027211 */ /* 0x002fc800078008ff */
[----:B--2---:R-:W-:-:S05]  /*1940*/  LEA.HI.X R3, R242, R6, R9, 0x1, P0 ;  /* 0x00000006f2037211 */ /* 0x004fca00000f0c09 */
[----:B------:R-:W-:Y:S01]  /*1950*/  @!PT LDS RZ, [RZ] ;  /* 0x00000000fffff984 */ /* 0x000fe20000000800 */
[----:B------:R-:W-:Y:S01]  /*1960*/  @!PT LDS RZ, [RZ] ;  /* 0x00000000fffff984 */ /* 0x000fe20000000800 */
[----:B------:R-:W-:Y:S01]  /*1970*/  @!PT LDS RZ, [RZ] ;  /* 0x00000000fffff984 */ /* 0x000fe20000000800 */
[----:B------:R1:W-:Y:S04]  /*1980*/  LDGSTS.E.BYPASS.LTC128B.128 [R243+0x9900], [R2.64], !P2 ;  /* 0x0990000002f37fae */ /* 0x0003e8000d101d46 */
.L_x_532:
[----:B------:R-:W-:Y:S05]  /*1990*/  BSYNC B0 ;  /* 0x0000000000007941 */ /* 0x000fea0003800000 */
.L_x_531:
[----:B------:R-:W-:Y:S05]  /*19a0*/  BRA.DIV ~URZ, `(.L_x_533) ;  /* 0x000121f27f007947 */ /* 0x000fea000b800000 */
[----:B--2---:R2:W3:Y:S02]  /*19b0*/  SHFL.IDX PT, R6, R4, 0x6, 0x181f ;  /* 0x00d81f0004067f89 */ /* 0x0044e400000e0000 */
.L_x_599:
[----:B------:R-:W-:Y:S05]  /*19c0*/  BRA.DIV ~URZ, `(.L_x_534) ;  /* 0x000122427f007947 */ /* 0x000fea000b800000 */
[----:B-1----:R1:W2:Y:S02]  /*19d0*/  SHFL.IDX PT, R2, R5, 0x6, 0x181f ;  /* 0x00d81f0005027f89 */ /* 0x0022a400000e0000 */
.L_x_600:
[----:B------:R-:W-:Y:S01]  /*19e0*/  IADD3 R3, R0, 0x60, RZ ;  /* 0x0000006000037810 */ /* 0x000fe20007ffe0ff */
[----:B------:R-:W-:Y:S03]  /*19f0*/  BSSY B0, `(.L_x_535) ;  /* 0x000000a000007945 */ /* 0x000fe60003800000 */
[----:B------:R-:W-:-:S13]  /*1a00*/  ISETP.GE.AND P0, PT, R3, R7, PT ;  /* 0x000000070300720c */ /* 0x000fda0003f06270 */
[----:B------:R-:W-:Y:S05]  /*1a10*/  @P0 BRA `(.L_x_536) ;  /* 0x0000007000000947 */ /* 0x000fea0003800000 */
[----:B------:R-:W-:Y:S02]  /*1a20*/  SHF.R.S32.HI R9, RZ, 0x1f, R242 ;  /* 0x0000001fff097819 */ /* 0x000fe400000114f2 */
[----:B--2---:R-:W-:-:S04]  /*1a30*/  LEA R2, P0, R242, R2, 0x1 ;  /* 0x00000002f2027211 */ /* 0x004fc800078008ff */
[----:B---3--:R-:W-:-:S05]  /*1a40*/  LEA.HI.X R3, R242, R6, R9, 0x1, P0 ;  /* 0x00000006f2037211 */ /* 0x008fca00000f0c09 */
[----:B------:R-:W-:Y:S01]  /*1a50*/  @!PT LDS RZ, [RZ] ;  /* 0x00000000fffff984 */ /* 0x000fe20000000800 */
[----:B------:R-:W-:Y:S01]  /*1a60*/  @!PT LDS RZ, [RZ] ;  /* 0x00000000fffff984 */ /* 0x000fe20000000800 */
[----:B------:R-:W-:Y:S01]  /*1a70*/  @!PT LDS RZ, [RZ] ;  /* 0x00000000fffff984 */ /* 0x000fe20000000800 */
[----:B------:R2:W-:Y:S04]  /*1a80*/  LDGSTS.E.BYPASS.LTC128B.128 [R243+0xa100], [R2.64], !P2 ;  /* 0x0a10000002f37fae */ /* 0x0005e8000d101d46 */
.L_x_536:
[----:B------:R-:W-:Y:S05]  /*1a90*/  BSYNC B0 ;  /* 0x0000000000007941 */ /* 0x000fea0003800000 */
.L_x_535:
[----:B------:R-:W-:Y:S05]  /*1aa0*/  BRA.DIV ~URZ, `(.L_x_537) ;  /* 0x000121d27f007947 */ /* 0x000fea000b800000 */
[----:B--234-:R-:W2:Y:S04]  /*1ab0*/  SHFL.IDX PT, R4, R4, 0x7, 0x181f ;  /* 0x00f81f0004047f89 */ /* 0x01cea800000e0000 */
[----:B------:R3:W4:Y:S02]  /*1ac0*/  SHFL.IDX PT, R2, R5, 0x7, 0x181f ;  /* 0x00f81f0005027f89 */ /* 0x00072400000e0000 */
.L_x_601:
[----:B------:R-:W-:Y:S01]  /*1ad0*/  IADD3 R0, R0, 0x70, RZ ;  /* 0x0000007000007810 */ /* 0x000fe20007ffe0ff */
[----:B-----5:R-:W-:Y:S01]  /*1ae0*/  IMAD.WIDE.U32 R10, R8, c[0x0][0x2b0], RZ ;  /* 0x0000ac00080a7a25 */ /* 0x020fe200078e00ff */
[----:B------:R-:W-:Y:S02]  /*1af0*/  SHF.R.S32.HI R188, RZ, 0x1f, R242 ;  /* 0x0000001fffbc7819 */ /* 0x000fe400000114f2 */
[----:B------:R-:W-:Y:S02]  /*1b00*/  ISETP.GE.AND P1, PT, R0, R7, PT ;  /* 0x000000070000720c */ /* 0x000fe40003f26270 */
[----:B------:R-:W-:Y:S01]  /*1b10*/  SHF.R.S32.HI R0, RZ, 0x1f, R8 ;  /* 0x0000001fff007819 */ /* 0x000fe20000011408 */
[----:B------:R1:W-:Y:S04]  /*1b20*/  STL.64 [R1+0x28], R10 ;  /* 0x0000280a01007387 */ /* 0x0003e80000100a00 */
[----:B------:R-:W-:-:S04]  /*1b30*/  IMAD R0, R0, c[0x0][0x2b0], RZ ;  /* 0x0000ac0000007a24 */ /* 0x000fc800078e02ff */
[----:B------:R-:W-:Y:S02]  /*1b40*/  IMAD R0, R8, c[0x0][0x2b4], R0 ;  /* 0x0000ad0008007a24 */ /* 0x000fe400078e0200 */
[C---:B----4-:R-:W-:Y:S02]  /*1b50*/  @!P1 LEA R2, P0, R242.reuse, R2, 0x1 ;  /* 0x00000002f2029211 */ /* 0x050fe400078008ff */
[----:B------:R-:W-:Y:S02]  /*1b60*/  IMAD.IADD R248, R11, 0x1, R0 ;  /* 0x000000010bf87824 */ /* 0x000fe400078e0200 */
[----:B--2---:R-:W-:-:S03]  /*1b70*/  @!P1 LEA.HI.X R3, R242, R4, R188, 0x1, P0 ;  /* 0x00000004f2039211 */ /* 0x004fc600000f0cbc */
[----:B------:R1:W-:Y:S04]  /*1b80*/  STL [R1+0x3c], R248 ;  /* 0x00003cf801007387 */ /* 0x0003e80000100800 */
[----:B------:R-:W-:Y:S01]  /*1b90*/  @!PT LDS RZ, [RZ] ;  /* 0x00000000fffff984 */ /* 0x000fe20000000800 */
[----:B------:R-:W-:Y:S01]  /*1ba0*/  @!PT LDS RZ, [RZ] ;  /* 0x00000000fffff984 */ /* 0x000fe20000000800 */
[----:B------:R-:W-:Y:S01]  /*1bb0*/  @!PT LDS RZ, [RZ] ;  /* 0x00000000fffff984 */ /* 0x000fe20000000800 */
[----:B------:R1:W-:Y:S04]  /*1bc0*/  @!P1 LDGSTS.E.BYPASS.LTC128B.128 [R243+0xa900], [R2.64], !P2 ;  /* 0x0a90000002f39fae */ /* 0x0003e8000d101d46 */
[----:B------:R-:W0:Y:S01]  /*1bd0*/  LDGDEPBAR ;  /* 0x00000000000079af */ /* 0x000e220000000000 */
[----:B------:R-:W-:Y:S02]  /*1be0*/  WARPSYNC 0xffffffff ;  /* 0xffffffff00007948 */ /* 0x000fe40003800000 */
[----:B------:R-:W2:Y:S04]  /*1bf0*/  LDL R249, [R1+0x18] ;  /* 0x0000180001f97983 */ /* 0x000ea80000100800 */
[----:B------:R-:W4:Y:S01]  /*1c00*/  LDL R251, [R1+0x1c] ;  /* 0x00001c0001fb7983 */ /* 0x000f220000100800 */
[----:B------:R-:W-:-:S02]  /*1c10*/  IMAD.MOV.U32 R6, RZ, RZ, 0x70 ;  /* 0x00000070ff067424 */ /* 0x000fc400078e00ff */
[----:B------:R-:W-:Y:S01]  /*1c20*/  IMAD.MOV.U32 R0, RZ, RZ, c[0x0][0x2b8] ;  /* 0x0000ae00ff007624 */ /* 0x000fe200078e00ff */
[----:B------:R-:W5:Y:S01]  /*1c30*/  LDL R114, [R1+0x4c] ;  /* 0x00004c0001727983 */ /* 0x000f620000100800 */
[----:B-1-3--:R-:W-:Y:S02]  /*1c40*/  IMAD.MOV.U32 R5, RZ, RZ, c[0x0][0x2ac] ;  /* 0x0000ab00ff057624 */ /* 0x00afe400078e00ff */
[----:B------:R-:W-:Y:S01]  /*1c50*/  IMAD R173, R245, R6, -0x70 ;  /* 0xffffff90f5ad7424 */ /* 0x000fe200078e0206 */
[----:B------:R-:W-:Y:S01]  /*1c60*/  ISETP.NE.AND P3, PT, R0, 0x1, PT ;  /* 0x000000010000780c */ /* 0x000fe20003f65270 */
[----:B------:R-:W-:Y:S02]  /*1c70*/  IMAD R5, R5, c[0x0][0x1d0], RZ ;  /* 0x0000740005057a24 */ /* 0x000fe400078e02ff */
[----:B------:R-:W-:Y:S01]  /*1c80*/  IMAD.MOV.U32 R244, RZ, RZ, RZ ;  /* 0x000000fffff47224 */ /* 0x000fe200078e00ff */
[----:B------:R-:W-:Y:S01]  /*1c90*/  BAR.SYNC.DEFER_BLOCKING 0x0 ;  /* 0x0000000000007b1d */ /* 0x000fe20000010000 */
[----:B--2---:R-:W-:-:S05]  /*1ca0*/  IMAD.IADD R2, R249, 0x1, R173 ;  /* 0x00000001f9027824 */ /* 0x004fca00078e02ad */
[C---:B------:R-:W-:Y:S01]  /*1cb0*/  ISETP.GE.AND P1, PT, R2.reuse, R5, PT ;  /* 0x000000050200720c */ /* 0x040fe20003f26270 */
[----:B----4-:R-:W-:-:S03]  /*1cc0*/  IMAD.IADD R2, R2, 0x1, R251 ;  /* 0x0000000102027824 */ /* 0x010fc600078e02fb */
[----:B------:R-:W-:Y:S01]  /*1cd0*/  ISETP.GT.OR P1, PT, R249, 0x6f, P1 ;  /* 0x0000006ff900780c */ /* 0x000fe20000f24670 */
[----:B------:R-:W-:-:S04]  /*1ce0*/  @P3 IMAD.HI.U32 R3, R2, c[0x0][0x2bc], RZ ;  /* 0x0000af0002033a27 */ /* 0x000fc800078e00ff */
[----:B------:R-:W-:Y:S01]  /*1cf0*/  IMAD.MOV.U32 R0, RZ, RZ, R2 ;  /* 0x000000ffff007224 */ /* 0x000fe200078e0002 */
[----:B------:R-:W-:-:S07]  /*1d00*/  @P3 SHF.R.U32.HI R0, RZ, c[0x0][0x2c0], R3 ;  /* 0x0000b000ff003a19 */ /* 0x000fce0000011603 */
[----:B------:R-:W-:-:S04]  /*1d10*/  @!P1 IADD3 R3, P0, R0, R10, RZ ;  /* 0x0000000a00039210 */ /* 0x000fc80007f1e0ff */
[----:B------:R-:W-:Y:S02]  /*1d20*/  @!P1 LEA.HI.X.SX32 R5, R0, R248, 0x1, P0 ;  /* 0x000000f800059211 */ /* 0x000fe400000f0eff */
[----:B------:R-:W-:-:S04]  /*1d30*/  @!P1 LEA R4, P0, R3, c[0x0][0x2a0], 0x2 ;  /* 0x0000a80003049a11 */ /* 0x000fc800078010ff */
[----:B------:R-:W-:-:S05]  /*1d40*/  @!P1 LEA.HI.X R5, R3, c[0x0][0x2a4], R5, 0x2, P0 ;  /* 0x0000a90003059a11 */ /* 0x000fca00000f1405 */
[----:B------:R1:W2:Y:S01]  /*1d50*/  @!P1 LDG.E R244, [R4.64] ;  /* 0x0000000604f49981 */ /* 0x0002a2000c1e1900 */
[----:B------:R-:W-:-:S05]  /*1d60*/  IADD3 R0, -R0, RZ, RZ ;  /* 0x000000ff00007210 */ /* 0x000fca0007ffe1ff */
[----:B------:R-:W-:Y:S01]  /*1d70*/  IMAD R250, R0, c[0x0][0x2b8], R2 ;  /* 0x0000ae0000fa7a24 */ /* 0x000fe200078e0202 */
[----:B------:R-:W3:Y:S04]  /*1d80*/  S2R R9, SR_TID.X ;  /* 0x0000000000097919 */ /* 0x000ee80000002100 */
[----:B------:R-:W-:Y:S01]  /*1d90*/  SHF.R.S32.HI R56, RZ, 0x1f, R250 ;  /* 0x0000001fff387819 */ /* 0x000fe200000114fa */
[----:B------:R-:W-:-:S04]  /*1da0*/  IMAD.WIDE.U32 R2, R250, c[0x0][0x1e0], RZ ;  /* 0x00007800fa027a25 */ /* 0x000fc800078e00ff */
[----:B------:R-:W-:-:S04]  /*1db0*/  IMAD R0, R56, c[0x0][0x1e0], RZ ;  /* 0x0000780038007a24 */ /* 0x000fc800078e02ff */
[----:B------:R-:W-:-:S04]  /*1dc0*/  IMAD R0, R250, c[0x0][0x1e4], R0 ;  /* 0x00007900fa007a24 */ /* 0x000fc800078e0200 */
[----:B------:R-:W-:Y:S02]  /*1dd0*/  IMAD.IADD R3, R3, 0x1, R0 ;  /* 0x0000000103037824 */ /* 0x000fe400078e0200 */
[----:B------:R-:W-:Y:S02]  /*1de0*/  IMAD R0, R58, c[0x0][0x1e8], RZ ;  /* 0x00007a003a007a24 */ /* 0x000fe400078e02ff */
[----:B-----5:R-:W-:-:S04]  /*1df0*/  IMAD.WIDE.U32 R246, R114, c[0x0][0x1e8], RZ ;  /* 0x00007a0072f67a25 */ /* 0x020fc800078e00ff */
[----:B------:R-:W-:-:S04]  /*1e00*/  IMAD R0, R114, c[0x0][0x1ec], R0 ;  /* 0x00007b0072007a24 */ /* 0x000fc800078e0200 */
[----:B------:R-:W-:Y:S01]  /*1e10*/  IMAD.IADD R175, R247, 0x1, R0 ;  /* 0x00000001f7af7824 */ /* 0x000fe200078e0200 */
[----:B---3--:R-:W-:Y:S01]  /*1e20*/  SHF.R.S32.HI R7, RZ, 0x1f, R9 ;  /* 0x0000001fff077819 */ /* 0x008fe20000011409 */
[----:B------:R-:W-:Y:S02]  /*1e30*/  IMAD.MOV.U32 R172, RZ, RZ, c[0x0][0x2ac] ;  /* 0x0000ab00ffac7624 */ /* 0x000fe400078e00ff */
[----:B-1----:R-:W-:Y:S01]  /*1e40*/  IMAD R5, R245, -0x70, R6 ;  /* 0xffffff90f5057824 */ /* 0x002fe200078e0206 */
[----:B------:R-:W-:-:S03]  /*1e50*/  LEA.HI R7, R7, R9, RZ, 0x3 ;  /* 0x0000000907077211 */ /* 0x000fc600078f18ff */
[----:B------:R-:W-:Y:S01]  /*1e60*/  IMAD R172, R172, c[0x0][0x1d0], R5 ;  /* 0x00007400acac7a24 */ /* 0x000fe200078e0205 */
[----:B------:R-:W-:Y:S02]  /*1e70*/  SHF.R.S32.HI R7, RZ, 0x3, R7 ;  /* 0x00000003ff077819 */ /* 0x000fe40000011407 */
[----:B------:R-:W-:Y:S01]  /*1e80*/  ISETP.GE.AND P5, PT, R242, c[0x0][0x1d4], PT ;  /* 0x00007500f2007a0c */ /* 0x000fe20003fa6270 */
[----:B------:R-:W-:Y:S01]  /*1e90*/  IMAD.WIDE.U32 R112, R114, c[0x0][0x210], RZ ;  /* 0x0000840072707a25 */ /* 0x000fe200078e00ff */
[----:B--2---:R-:W-:-:S03]  /*1ea0*/  SHF.R.S32.HI R57, RZ, 0x1f, R244 ;  /* 0x0000001fff397819 */ /* 0x004fc600000114f4 */
[----:B------:R-:W-:-:S04]  /*1eb0*/  IMAD.WIDE.U32 R2, R244, c[0x0][0x1f0], R2 ;  /* 0x00007c00f4027a25 */ /* 0x000fc800078e0002 */
[----:B------:R-:W-:Y:S01]  /*1ec0*/  IMAD R4, R57, c[0x0][0x1f0], RZ ;  /* 0x00007c0039047a24 */ /* 0x000fe200078e02ff */
[----:B------:R-:W-:-:S03]  /*1ed0*/  IADD3 R2, P0, R2, R246, RZ ;  /* 0x000000f602027210 */ /* 0x000fc60007f1e0ff */
[----:B------:R-:W-:-:S05]  /*1ee0*/  IMAD R0, R244, c[0x0][0x1f4], R4 ;  /* 0x00007d00f4007a24 */ /* 0x000fca00078e0204 */
[----:B------:R-:W-:Y:S02]  /*1ef0*/  IADD3.X R3, R175, R3, R0, P0, !PT ;  /* 0x00000003af037210 */ /* 0x000fe400007fe400 */
[----:B------:R-:W-:-:S04]  /*1f00*/  LEA R0, P0, R2, c[0x0][0x1c8], 0x1 ;  /* 0x0000720002007a11 */ /* 0x000fc800078008ff */
[----:B------:R-:W-:Y:S01]  /*1f10*/  LEA.HI.X R3, R2, c[0x0][0x1cc], R3, 0x1, P0 ;  /* 0x0000730002037a11 */ /* 0x000fe200000f0c03 */
[----:B------:R-:W1:Y:S01]  /*1f20*/  SHFL.IDX PT, R4, R0, RZ, 0x181f ;  /* 0x00181fff00047589 */ /* 0x000e6200000e0000 */
[----:B------:R-:W-:-:S03]  /*1f30*/  IMAD.IADD R2, R172, 0x1, -R7 ;  /* 0x00000001ac027824 */ /* 0x000fc600078e0a07 */
[----:B------:R-:W2:Y:S02]  /*1f40*/  SHFL.IDX PT, R5, R3, RZ, 0x181f ;  /* 0x00181fff03057589 */ /* 0x000ea400000e0000 */
[C---:B------:R-:W-:Y:S02]  /*1f50*/  ISETP.GE.AND P0, PT, R2.reuse, 0x1, PT ;  /* 0x000000010200780c */ /* 0x040fe40003f06270 */
[----:B------:R-:W3:Y:S04]  /*1f60*/  SHFL.IDX PT, R8, R0, 0x1, 0x181f ;  /* 0x00381f0000087f89 */ /* 0x000ee800000e0000 */
[----:B------:R-:W4:Y:S04]  /*1f70*/  SHFL.IDX PT, R7, R3, 0x1, 0x181f ;  /* 0x00381f0003077f89 */ /* 0x000f2800000e0000 */
[----:B------:R-:W5:Y:S01]  /*1f80*/  SHFL.IDX PT, R6, R0, 0x2, 0x181f ;  /* 0x00581f0000067f89 */ /* 0x000f6200000e0000 */
[----:B------:R-:W-:-:S03]  /*1f90*/  ISETP.GE.AND P6, PT, R2, 0x11, PT ;  /* 0x000000110200780c */ /* 0x000fc60003fc6270 */
[----:B------:R-:W5:Y:S01]  /*1fa0*/  SHFL.IDX PT, R14, R3, 0x2, 0x181f ;  /* 0x00581f00030e7f89 */ /* 0x000f6200000e0000 */
[----:B------:R-:W-:-:S03]  /*1fb0*/  ISETP.GE.AND P2, PT, R2, 0x21, PT ;  /* 0x000000210200780c */ /* 0x000fc60003f46270 */
[----:B------:R-:W5:Y:S01]  /*1fc0*/  SHFL.IDX PT, R15, R0, 0x3, 0x181f ;  /* 0x00781f00000f7f89 */ /* 0x000f6200000e0000 */
[----:B-1----:R-:W-:-:S03]  /*1fd0*/  @P0 LEA R4, P1, R242, R4, 0x1 ;  /* 0x00000004f2040211 */ /* 0x002fc600078208ff */
[----:B------:R-:W1:Y:S01]  /*1fe0*/  SHFL.IDX PT, R16, R3, 0x3, 0x181f ;  /* 0x00781f0003107f89 */ /* 0x000e6200000e0000 */
[----:B--2---:R-:W-:-:S03]  /*1ff0*/  @P0 LEA.HI.X R5, R242, R5, R188, 0x1, P1 ;  /* 0x00000005f2050211 */ /* 0x004fc600008f0cbc */
[----:B------:R-:W2:Y:S01]  /*2000*/  SHFL.IDX PT, R11, R0, 0x4, 0x181f ;  /* 0x00981f00000b7f89 */ /* 0x000ea200000e0000 */
[----:B---3--:R-:W-:-:S03]  /*2010*/  @P6 LEA R8, P1, R242, R8, 0x1 ;  /* 0x00000008f2086211 */ /* 0x008fc600078208ff */
[----:B------:R3:W-:Y:S01]  /*2020*/  @P0 LDGSTS.E.BYPASS.LTC128B.128 [R243+0x3900], [R4.64], !P5 ;  /* 0x0390000004f30fae */ /* 0x0007e2000e901d46 */
[----:B------:R-:W-:Y:S02]  /*2030*/  ISETP.GE.AND P0, PT, R2, 0x31, PT ;  /* 0x000000310200780c */ /* 0x000fe40003f06270 */
[C---:B----4-:R-:W-:Y:S01]  /*2040*/  @P6 LEA.HI.X R9, R242.reuse, R7, R188, 0x1, P1 ;  /* 0x00000007f2096211 */ /* 0x050fe200008f0cbc */
[----:B------:R-:W4:Y:S01]  /*2050*/  SHFL.IDX PT, R13, R3, 0x4, 0x181f ;  /* 0x00981f00030d7f89 */ /* 0x000f2200000e0000 */
[----:B-----5:R-:W-:-:S03]  /*2060*/  @P2 LEA R6, P1, R242, R6, 0x1 ;  /* 0x00000006f2062211 */ /* 0x020fc600078208ff */
[----:B------:R-:W5:Y:S01]  /*2070*/  SHFL.IDX PT, R12, R0, 0x5, 0x181f ;  /* 0x00b81f00000c7f89 */ /* 0x000f6200000e0000 */
[----:B------:R-:W-:-:S03]  /*2080*/  @P2 LEA.HI.X R7, R242, R14, R188, 0x1, P1 ;  /* 0x0000000ef2072211 */ /* 0x000fc600008f0cbc */
[----:B------:R-:W2:Y:S04]  /*2090*/  SHFL.IDX PT, R10, R3, 0x5, 0x181f ;  /* 0x00b81f00030a7f89 */ /* 0x000ea800000e0000 */
[----:B------:R2:W-:Y:S01]  /*20a0*/  @P6 LDGSTS.E.BYPASS.LTC128B.128 [R243+0x4100], [R8.64], !P5 ;  /* 0x0410000008f36fae */ /* 0x0005e2000e901d46 */
[----:B------:R-:W-:-:S03]  /*20b0*/  ISETP.GE.AND P6, PT, R2, 0x41, PT ;  /* 0x000000410200780c */ /* 0x000fc60003fc6270 */
[----:B------:R-:W4:Y:S04]  /*20c0*/  SHFL.IDX PT, R0, R0, 0x6, 0x181f ;  /* 0x00d81f0000007f89 */ /* 0x000f2800000e0000 */
[----:B------:R-:W5:Y:S01]  /*20d0*/  SHFL.IDX PT, R3, R3, 0x6, 0x181f ;  /* 0x00d81f0003037f89 */ /* 0x000f6200000e0000 */
[----:B---3--:R-:W-:-:S03]  /*20e0*/  @P0 LEA R4, P1, R242, R15, 0x1 ;  /* 0x0000000ff2040211 */ /* 0x008fc600078208ff */
[----:B------:R5:W-:Y:S01]  /*20f0*/  @P2 LDGSTS.E.BYPASS.LTC128B.128 [R243+0x4900], [R6.64], !P5 ;  /* 0x0490000006f32fae */ /* 0x000be2000e901d46 */
[----:B------:R-:W-:Y:S02]  /*2100*/  ISETP.GE.AND P2, PT, R2, 0x51, PT ;  /* 0x000000510200780c */ /* 0x000fe40003f46270 */
[----:B-1----:R-:W-:Y:S02]  /*2110*/  @P0 LEA.HI.X R5, R242, R16, R188, 0x1, P1 ;  /* 0x00000010f2050211 */ /* 0x002fe400008f0cbc */
[----:B------:R-:W-:-:S03]  /*2120*/  ISETP.GE.AND P1, PT, R2, 0x61, PT ;  /* 0x000000610200780c */ /* 0x000fc60003f26270 */
[----:B------:R1:W-:Y:S01]  /*2130*/  @P0 LDGSTS.E.BYPASS.LTC128B.128 [R243+0x5100], [R4.64], !P5 ;  /* 0x0510000004f30fae */ /* 0x0003e2000e901d46 */
[----:B--2---:R-:W-:-:S04]  /*2140*/  @P6 LEA R8, P0, R242, R11, 0x1 ;  /* 0x0000000bf2086211 */ /* 0x004fc800078008ff */
[----:B----4-:R-:W-:-:S05]  /*2150*/  @P6 LEA.HI.X R9, R242, R13, R188, 0x1, P0 ;  /* 0x0000000df2096211 */ /* 0x010fca00000f0cbc */
[----:B------:R2:W-:Y:S01]  /*2160*/  @P6 LDGSTS.E.BYPASS.LTC128B.128 [R243+0x5900], [R8.64], !P5 ;  /* 0x0590000008f36fae */ /* 0x0005e2000e901d46 */
[----:B-----5:R-:W-:-:S04]  /*2170*/  @P2 LEA R6, P0, R242, R12, 0x1 ;  /* 0x0000000cf2062211 */ /* 0x020fc800078008ff */
[C---:B------:R-:W-:Y:S02]  /*2180*/  @P2 LEA.HI.X R7, R242.reuse, R10, R188, 0x1, P0 ;  /* 0x0000000af2072211 */ /* 0x040fe400000f0cbc */
[----:B-1----:R-:W-:-:S03]  /*2190*/  @P1 LEA R4, P0, R242, R0, 0x1 ;  /* 0x00000000f2041211 */ /* 0x002fc600078008ff */
[----:B------:R1:W-:Y:S01]  /*21a0*/  @P2 LDGSTS.E.BYPASS.LTC128B.128 [R243+0x6100], [R6.64], !P5 ;  /* 0x0610000006f32fae */ /* 0x0003e2000e901d46 */
[----:B------:R-:W-:-:S05]  /*21b0*/  @P1 LEA.HI.X R5, R242, R3, R188, 0x1, P0 ;  /* 0x00000003f2051211 */ /* 0x000fca00000f0cbc */
[----:B------:R1:W-:Y:S04]  /*21c0*/  @P1 LDGSTS.E.BYPASS.LTC128B.128 [R243+0x6900], [R4.64], !P5 ;  /* 0x0690000004f31fae */ /* 0x0003e8000e901d46 */
[----:B------:R-:W0:Y:S01]  /*21d0*/  LDGDEPBAR ;  /* 0x00000000000079af */ /* 0x000e220000000000 */
[----:B------:R-:W-:-:S04]  /*21e0*/  DEPBAR.LE SB0, 0x1 ;  /* 0x000080400000791a */ /* 0x000fc80000000000 */
[----:B------:R-:W-:-:S04]  /*21f0*/  DEPBAR.LE SB0, 0x0 ;  /* 0x000080000000791a */ /* 0x000fc80000000000 */
[----:B------:R-:W-:Y:S06]  /*2200*/  BAR.SYNC.DEFER_BLOCKING 0x0 ;  /* 0x0000000000007b1d */ /* 0x000fec0000010000 */
[----:B------:R-:W-:Y:S04]  /*2210*/  LDSM.16.M88.4 R36, [R224] ;  /* 0x00000000e024783b */ /* 0x000fe80000000200 */
[----:B--2---:R-:W2:Y:S04]  /*2220*/  LDSM.16.M88.4 R8, [R231] ;  /* 0x00000000e708783b */ /* 0x004ea80000000200 */
[----:B-1----:R-:W1:Y:S04]  /*2230*/  LDSM.16.M88.4 R4, [R231+0x2000] ;  /* 0x00200000e704783b */ /* 0x002e680000000200 */
[----:B------:R-:W3:Y:S04]  /*2240*/  LDSM.16.M88.4 R32, [R224+0x800] ;  /* 0x00080000e020783b */ /* 0x000ee80000000200 */
[----:B------:R-:W4:Y:S04]  /*2250*/  LDSM.16.M88.4 R28, [R224+0x1000] ;  /* 0x00100000e01c783b */ /* 0x000f280000000200 */
[----:B------:R-:W5:Y:S04]  /*2260*/  LDSM.16.M88.4 R24, [R224+0x1800] ;  /* 0x00180000e018783b */ /* 0x000f680000000200 */
[----:B------:R-:W3:Y:S04]  /*2270*/  LDSM.16.M88.4 R20, [R224+0x2000] ;  /* 0x00200000e014783b */ /* 0x000ee80000000200 */
[----:B------:R-:W3:Y:S04]  /*2280*/  LDSM.16.M88.4 R16, [R224+0x2800] ;  /* 0x00280000e010783b */ /* 0x000ee80000000200 */
[----:B------:R-:W3:Y:S01]  /*2290*/  LDSM.16.M88.4 R12, [R224+0x3000] ;  /* 0x00300000e00c783b */ /* 0x000ee20000000200 */
[----:B------:R-:W-:-:S02]  /*22a0*/  IMAD R0, R56, c[0x0][0x208], RZ ;  /* 0x0000820038007a24 */ /* 0x000fc400078e02ff */
[----:B------:R-:W-:Y:S01]  /*22b0*/  IMAD R3, R57, c[0x0][0x218], RZ ;  /* 0x0000860039037a24 */ /* 0x000fe200078e02ff */
[----:B------:R-:W-:Y:S04]  /*22c0*/  LDSM.16.M88.4 R108, [R240] ;  /* 0x00000000f06c783b */ /* 0x000fe80000000200 */
[----:B------:R-:W-:Y:S01]  /*22d0*/  LDSM.16.M88.4 R76, [R235] ;  /* 0x00000000eb4c783b */ /* 0x000fe20000000200 */
[----:B--2---:R-:W-:Y:S01]  /*22e0*/  HMMA.16816.F32.BF16 R92, R8, R38, RZ ;  /* 0x00000026085c723c */ /* 0x004fe200000418ff */
[----:B------:R-:W-:Y:S02]  /*22f0*/  IMAD R0, R250, c[0x0][0x20c], R0 ;  /* 0x00008300fa007a24 */ /* 0x000fe400078e0200 */
[----:B------:R-:W-:Y:S04]  /*2300*/  LDSM.16.M88.4 R100, [R238] ;  /* 0x00000000ee64783b */ /* 0x000fe80000000200 */
[----:B------:R-:W-:Y:S01]  /*2310*/  LDSM.16.M88.4 R80, [R241] ;  /* 0x00000000f150783b */ /* 0x000fe20000000200 */
[C---:B-1----:R-:W-:Y:S03]  /*2320*/  HMMA.16816.F32.BF16 R48, R4.reuse, R36, RZ ;  /* 0x000000240430723c */ /* 0x042fe600000418ff */
[----:B------:R-:W-:Y:S04]  /*2330*/  LDSM.16.M88.4 R104, [R239] ;  /* 0x00000000ef68783b */ /* 0x000fe80000000200 */
[----:B------:R-:W-:Y:S01]  /*2340*/  LDSM.16.M88.4 R96, [R237] ;  /* 0x00000000ed60783b */ /* 0x000fe20000000200 */
[----:B------:R-:W-:Y:S08]  /*2350*/  HMMA.16816.F32.BF16 R72, R4, R38, RZ ;  /* 0x000000260448723c */ /* 0x000ff000000418ff */
[----:B------:R-:W-:Y:S01]  /*2360*/  HMMA.16816.F32.BF16 R144, R8, R36, RZ ;  /* 0x000000240890723c */ /* 0x000fe200000418ff */
[----:B------:R-:W-:-:S02]  /*2370*/  IMAD.MOV.U32 R39, RZ, RZ, R92 ;  /* 0x000000ffff277224 */ /* 0x000fc400078e005c */
[----:B------:R-:W-:-:S04]  /*2380*/  IMAD.MOV.U32 R38, RZ, RZ, R93 ;  /* 0x000000ffff267224 */ /* 0x000fc800078e005d */
[----:B------:R-:W-:Y:S01]  /*2390*/  MOV R37, R94 ;  /* 0x0000005e00257202 */ /* 0x000fe20000000f00 */
[----:B------:R-:W-:Y:S01]  /*23a0*/  IMAD.MOV.U32 R36, RZ, RZ, R95 ;  /* 0x000000ffff247224 */ /* 0x000fe200078e005f */
[C---:B---3--:R-:W-:Y:S08]  /*23b0*/  HMMA.16816.F32.BF16 R140, R8.reuse, R32, RZ ;  /* 0x00000020088c723c */ /* 0x048ff000000418ff */
[C---:B------:R-:W-:Y:S08]  /*23c0*/  HMMA.16816.F32.BF16 R92, R8.reuse, R34, RZ ;  /* 0x00000022085c723c */ /* 0x040ff000000418ff */
[C---:B----4-:R-:W-:Y:S08]  /*23d0*/  HMMA.16816.F32.BF16 R160, R8.reuse, R28, RZ ;  /* 0x0000001c08a0723c */ /* 0x050ff000000418ff */
[C---:B------:R-:W-:Y:S08]  /*23e0*/  HMMA.16816.F32.BF16 R120, R8.reuse, R30, RZ ;  /* 0x0000001e0878723c */ /* 0x040ff000000418ff */
[C---:B-----5:R-:W-:Y:S08]  /*23f0*/  HMMA.16816.F32.BF16 R184, R8.reuse, R24, RZ ;  /* 0x0000001808b8723c */ /* 0x060ff000000418ff */
[C---:B------:R-:W-:Y:S08]  /*2400*/  HMMA.16816.F32.BF16 R220, R8.reuse, R26, RZ ;  /* 0x0000001a08dc723c */ /* 0x040ff000000418ff */
[C---:B------:R-:W-:Y:S08]  /*2410*/  HMMA.16816.F32.BF16 R156, R8.reuse, R20, RZ ;  /* 0x00000014089c723c */ /* 0x040ff000000418ff */
[C---:B------:R-:W-:Y:S08]  /*2420*/  HMMA.16816.F32.BF16 R216, R8.reuse, R22, RZ ;  /* 0x0000001608d8723c */ /* 0x040ff000000418ff */
[C---:B------:R-:W-:Y:S08]  /*2430*/  HMMA.16816.F32.BF16 R152, R8.reuse, R16, RZ ;  /* 0x000000100898723c */ /* 0x040ff000000418ff */
[C---:B------:R-:W-:Y:S08]  /*2440*/  HMMA.16816.F32.BF16 R212, R8.reuse, R18, RZ ;  /* 0x0000001208d4723c */ /* 0x040ff000000418ff */
[C---:B------:R-:W-:Y:S08]  /*2450*/  HMMA.16816.F32.BF16 R148, R8.reuse, R12, RZ ;  /* 0x0000000c0894723c */ /* 0x040ff000000418ff */
[----:B------:R-:W-:Y:S07]  /*2460*/  HMMA.16816.F32.BF16 R208, R8, R14, RZ ;  /* 0x0000000e08d0723c */ /* 0x000fee00000418ff */
[----:B------:R-:W-:-:S04]  /*2470*/  IMAD.WIDE.U32 R8, R250, c[0x0][0x208], RZ ;  /* 0x00008200fa087a25 */ /* 0x000fc800078e00ff */
[----:B------:R-:W-:Y:S02]  /*2480*/  IMAD.IADD R9, R9, 0x1, R0 ;  /* 0x0000000109097824 */ /* 0x000fe400078e0200 */
[----:B------:R-:W-:Y:S02]  /*2490*/  IMAD R0, R58, c[0x0][0x210], RZ ;  /* 0x000084003a007a24 */ /* 0x000fe400078e02ff */
[----:B------:R-:W-:-:S04]  /*24a0*/  IMAD.WIDE.U32 R8, R244, c[0x0][0x218], R8 ;  /* 0x00008600f4087a25 */ /* 0x000fc800078e0008 */
[----:B------:R-:W-:-:S04]  /*24b0*/  IMAD R0, R114, c[0x0][0x214], R0 ;  /* 0x0000850072007a24 */ /* 0x000fc800078e0200 */
[----:B------:R-:W-:Y:S02]  /*24c0*/  IMAD.IADD R10, R113, 0x1, R0 ;  /* 0x00000001710a7824 */ /* 0x000fe400078e0200 */
[----:B------:R-:W-:Y:S01]  /*24d0*/  IMAD R0, R244, c[0x0][0x21c], R3 ;  /* 0x00008700f4007a24 */ /* 0x000fe200078e0203 */
[----:B------:R-:W-:-:S04]  /*24e0*/  IADD3 R3, P0, R8, R112, RZ ;  /* 0x0000007008037210 */ /* 0x000fc80007f1e0ff */
[----:B------:R-:W-:Y:S02]  /*24f0*/  IADD3.X R8, R10, R9, R0, P0, !PT ;  /* 0x000000090a087210 */ /* 0x000fe400007fe400 */
[C---:B------:R-:W-:Y:S01]  /*2500*/  LEA R0, P0, R3.reuse, c[0x0][0x1f8], 0x1 ;  /* 0x00007e0003007a11 */ /* 0x040fe200078008ff */
[C---:B------:R-:W-:Y:S03]  /*2510*/  HMMA.16816.F32.BF16 R68, R4.reuse, R12, RZ ;  /* 0x0000000c0444723c */ /* 0x040fe600000418ff */
[----:B------:R-:W-:Y:S01]  /*2520*/  LEA.HI.X R3, R3, c[0x0][0x1fc], R8, 0x1, P0 ;  /* 0x00007f0003037a11 */ /* 0x000fe200000f0c08 */
[----:B------:R-:W1:Y:S04]  /*2530*/  SHFL.IDX PT, R13, R0, 0x1, 0x181f ;  /* 0x00381f00000d7f89 */ /* 0x000e6800000e0000 */
[C---:B------:R-:W-:Y:S01]  /*2540*/  HMMA.16816.F32.BF16 R44, R4.reuse, R32, RZ ;  /* 0x00000020042c723c */ /* 0x040fe200000418ff */
[----:B------:R-:W2:Y:S07]  /*2550*/  SHFL.IDX PT, R12, R0, RZ, 0x181f ;  /* 0x00181fff000c7589 */ /* 0x000eae00000e0000 */
[----:B------:R-:W-:Y:S01]  /*2560*/  HMMA.16816.F32.BF16 R40, R4, R28, RZ ;  /* 0x0000001c0428723c */ /* 0x000fe200000418ff */
[----:B------:R-:W-:-:S02]  /*2570*/  IMAD.MOV.U32 R33, RZ, RZ, R94 ;  /* 0x000000ffff217224 */ /* 0x000fc400078e005e */
[----:B------:R-:W-:-:S05]  /*2580*/  IMAD.MOV.U32 R32, RZ, RZ, R95 ;  /* 0x000000ffff207224 */ /* 0x000fca00078e005f */
[C---:B------:R-:W-:Y:S08]  /*2590*/  HMMA.16816.F32.BF16 R52, R4.reuse, R24, RZ ;  /* 0x000000180434723c */ /* 0x040ff000000418ff */
[C---:B------:R-:W-:Y:S08]  /*25a0*/  HMMA.16816.F32.BF16 R60, R4.reuse, R20, RZ ;  /* 0x00000014043c723c */ /* 0x040ff000000418ff */
[C---:B------:R-:W-:Y:S01]  /*25b0*/  HMMA.16816.F32.BF16 R64, R4.reuse, R16, RZ ;  /* 0x000000100440723c */ /* 0x040fe200000418ff */
[----:B------:R-:W-:Y:S07]  /*25c0*/  SHFL.IDX PT, R17, R3, RZ, 0x181f ;  /* 0x00181fff03117589 */ /* 0x000fee00000e0000 */
[C---:B------:R-:W-:Y:S08]  /*25d0*/  HMMA.16816.F32.BF16 R84, R4.reuse, R34, RZ ;  /* 0x000000220454723c */ /* 0x040ff000000418ff */
[----:B------:R-:W-:Y:S01]  /*25e0*/  HMMA.16816.F32.BF16 R88, R4, R30, RZ ;  /* 0x0000001e0458723c */ /* 0x000fe200000418ff */
[----:B------:R-:W-:-:S02]  /*25f0*/  IMAD.MOV.U32 R35, RZ, RZ, R92 ;  /* 0x000000ffff237224 */ /* 0x000fc400078e005c */
[----:B------:R-:W-:Y:S02]  /*2600*/  IMAD.MOV.U32 R34, RZ, RZ, R93 ;  /* 0x000000ffff227224 */ /* 0x000fe400078e005d */
[----:B------:R-:W-:Y:S03]  /*2610*/  LDSM.16.M88.4 R92, [R236] ;  /* 0x00000000ec5c783b */ /* 0x000fe60000000200 */
[C---:B------:R-:W-:Y:S01]  /*2620*/  HMMA.16816.F32.BF16 R116, R4.reuse, R26, RZ ;  /* 0x0000001a0474723c */ /* 0x040fe200000418ff */
[----:B------:R-:W-:Y:S07]  /*2630*/  SHFL.IDX PT, R27, R3, 0x4, 0x181f ;  /* 0x00981f00031b7f89 */ /* 0x000fee00000e0000 */
[C---:B------:R-:W-:Y:S01]  /*2640*/  HMMA.16816.F32.BF16 R124, R4.reuse, R22, RZ ;  /* 0x00000016047c723c */ /* 0x040fe200000418ff */
[----:B------:R-:W-:Y:S07]  /*2650*/  SHFL.IDX PT, R23, R3, 0x2, 0x181f ;  /* 0x00581f0003177f89 */ /* 0x000fee00000e0000 */
[C---:B------:R-:W-:Y:S01]  /*2660*/  HMMA.16816.F32.BF16 R132, R4.reuse, R18, RZ ;  /* 0x000000120484723c */ /* 0x040fe200000418ff */
[----:B------:R-:W3:Y:S04]  /*2670*/  SHFL.IDX PT, R19, R3, 0x1, 0x181f ;  /* 0x00381f0003137f89 */ /* 0x000ee800000e0000 */
[----:B------:R-:W-:Y:S03]  /*2680*/  SHFL.IDX PT, R18, R0, 0x4, 0x181f ;  /* 0x00981f0000127f89 */ /* 0x000fe600000e0000 */
[----:B------:R-:W-:Y:S01]  /*2690*/  HMMA.16816.F32.BF16 R136, R4, R14, RZ ;  /* 0x0000000e0488723c */ /* 0x000fe200000418ff */
[----:B------:R-:W-:Y:S04]  /*26a0*/  LDSM.16.M88.4 R4, [R234+0x2000] ;  /* 0x00200000ea04783b */ /* 0x000fe80000000200 */
[----:B------:R-:W4:Y:S04]  /*26b0*/  SHFL.IDX PT, R14, R0, 0x2, 0x181f ;  /* 0x00581f00000e7f89 */ /* 0x000f2800000e0000 */
[----:B------:R-:W5:Y:S04]  /*26c0*/  SHFL.IDX PT, R15, R0, 0x3, 0x181f ;  /* 0x00781f00000f7f89 */ /* 0x000f6800000e0000 */
[----:B------:R-:W5:Y:S04]  /*26d0*/  SHFL.IDX PT, R26, R0, 0x5, 0x181f ;  /* 0x00b81f00001a7f89 */ /* 0x000f6800000e0000 */
[----:B------:R-:W5:Y:S01]  /*26e0*/  SHFL.IDX PT, R21, R3, 0x3, 0x181f ;  /* 0x00781f0003157f89 */ /* 0x000f6200000e0000 */
[----:B------:R-:W-:-:S03]  /*26f0*/  IMAD.SHL.U32 R174, R242, 0x2, RZ ;  /* 0x00000002f2ae7824 */ /* 0x000fc600078e00ff */
[----:B------:R-:W5:Y:S01]  /*2700*/  SHFL.IDX PT, R28, R3, 0x5, 0x181f ;  /* 0x00b81f00031c7f89 */ /* 0x000f6200000e0000 */
[----:B------:R-:W-:Y:S02]  /*2710*/  SHF.L.U64.HI R16, R242, 0x1, R188 ;  /* 0x00000001f2107819 */ /* 0x000fe400000102bc */
[-C--:B-1----:R-:W-:Y:S01]  /*2720*/  IADD3 R24, P1, R13, R174.reuse, RZ ;  /* 0x000000ae0d187210 */ /* 0x082fe20007f3e0ff */
[----:B------:R-:W1:Y:S01]  /*2730*/  SHFL.IDX PT, R0, R0, 0x6, 0x181f ;  /* 0x00d81f0000007f89 */ /* 0x000e6200000e0000 */
[----:B--2---:R-:W-:-:S03]  /*2740*/  IADD3 R12, P2, R12, R174, RZ ;  /* 0x000000ae0c0c7210 */ /* 0x004fc60007f5e0ff */
[--C-:B---3--:R-:W-:Y:S01]  /*2750*/  IMAD.X R25, R19, 0x1, R16.reuse, P1 ;  /* 0x0000000113197824 */ /* 0x108fe200008e0610 */
[-C--:B----4-:R-:W-:Y:S01]  /*2760*/  IADD3 R22, P0, R14, R174.reuse, RZ ;  /* 0x000000ae0e167210 */ /* 0x090fe20007f1e0ff */
[----:B------:R-:W2:Y:S01]  /*2770*/  SHFL.IDX PT, R3, R3, 0x6, 0x181f ;  /* 0x00d81f0003037f89 */ /* 0x000ea200000e0000 */
[-C--:B------:R-:W-:Y:S02]  /*2780*/  IADD3 R18, P1, R18, R174.reuse, RZ ;  /* 0x000000ae12127210 */ /* 0x080fe40007f3e0ff */
[----:B------:R-:W-:Y:S01]  /*2790*/  ISETP.GE.AND P6, PT, R242, c[0x0][0x1d4], PT ;  /* 0x00007500f2007a0c */ /* 0x000fe20003fc6270 */
[--C-:B------:R-:W-:Y:S01]  /*27a0*/  IMAD.X R13, R17, 0x1, R16.reuse, P2 ;  /* 0x00000001110d7824 */ /* 0x100fe200010e0610 */
[----:B-----5:R-:W-:Y:S01]  /*27b0*/  IADD3 R20, P2, R15, R174, RZ ;  /* 0x000000ae0f147210 */ /* 0x020fe20007f5e0ff */
[----:B------:R-:W-:Y:S01]  /*27c0*/  IMAD.X R19, R27, 0x1, R16, P1 ;  /* 0x000000011b137824 */ /* 0x000fe200008e0610 */
[----:B------:R-:W-:Y:S02]  /*27d0*/  IADD3.X R23, R23, R16, RZ, P0, !PT ;  /* 0x0000001017177210 */ /* 0x000fe400007fe4ff */
[----:B------:R-:W-:-:S02]  /*27e0*/  ISETP.LT.OR P0, PT, R2, 0x1, P6 ;  /* 0x000000010200780c */ /* 0x000fc40003701670 */
[----:B------:R-:W-:Y:S01]  /*27f0*/  IADD3 R14, P1, R26, R174, RZ ;  /* 0x000000ae1a0e7210 */ /* 0x000fe20007f3e0ff */
[--C-:B------:R-:W-:Y:S01]  /*2800*/  IMAD.X R21, R21, 0x1, R16.reuse, P2 ;  /* 0x0000000115157824 */ /* 0x100fe200010e0610 */
[----:B------:R-:W-:Y:S01]  /*2810*/  ISETP.LT.OR P2, PT, R2, 0x11, P6 ;  /* 0x000000110200780c */ /* 0x000fe20003741670 */
[----:B------:R-:W-:Y:S02]  /*2820*/  STL.64 [R1+0x20], R246 ;  /* 0x000020f601007387 */ /* 0x000fe40000100a00 */
[----:B------:R-:W-:Y:S01]  /*2830*/  IMAD.X R15, R28, 0x1, R16, P1 ;  /* 0x000000011c0f7824 */ /* 0x000fe200008e0610 */
[----:B------:R-:W-:Y:S01]  /*2840*/  ISETP.LT.OR P1, PT, R2, 0x21, P6 ;  /* 0x000000210200780c */ /* 0x000fe20003721670 */
[----:B------:R-:W-:Y:S01]  /*2850*/  STL [R1+0x38], R175 ;  /* 0x000038af01007387 */ /* 0x000fe20000100800 */
[----:B------:R-:W-:Y:S01]  /*2860*/  IMAD.MOV.U32 R59, RZ, RZ, R120 ;  /* 0x000000ffff3b7224 */ /* 0x000fe200078e0078 */
[----:B------:R-:W-:Y:S01]  /*2870*/  MOV R31, R121 ;  /* 0x00000079001f7202 */ /* 0x000fe20000000f00 */
[----:B------:R-:W-:Y:S01]  /*2880*/  IMAD.MOV.U32 R30, RZ, RZ, R122 ;  /* 0x000000ffff1e7224 */ /* 0x000fe200078e007a */
[C---:B------:R-:W-:Y:S01]  /*2890*/  HMMA.16816.F32.BF16 R168, R4.reuse, R108, R40 ;  /* 0x0000006c04a8723c */ /* 0x040fe20000041828 */
[----:B------:R-:W-:Y:S01]  /*28a0*/  IMAD.MOV.U32 R29, RZ, RZ, R123 ;  /* 0x000000ffff1d7224 */ /* 0x000fe200078e007b */
[----:B------:R3:W-:Y:S04]  /*28b0*/  STL.64 [R1+0x30], R112 ;  /* 0x0000307001007387 */ /* 0x0007e80000100a00 */
[----:B------:R-:W-:Y:S02]  /*28c0*/  STL [R1+0x40], R10 ;  /* 0x0000400a01007387 */ /* 0x000fe40000100800 */
[C---:B------:R-:W-:Y:S02]  /*28d0*/  HMMA.16816.F32.BF16 R120, R4.reuse, R78, R72 ;  /* 0x0000004e0478723c */ /* 0x040fe40000041848 */
[----:B------:R-:W4:Y:S04]  /*28e0*/  LDSM.16.M88.4 R8, [R234] ;  /* 0x00000000ea08783b */ /* 0x000f280000000200 */
[----:B------:R-:W-:Y:S01]  /*28f0*/  @!PT LDS RZ, [RZ] ;  /* 0x00000000fffff984 */ /* 0x000fe20000000800 */
[----:B------:R-:W-:Y:S01]  /*2900*/  @!PT LDS RZ, [RZ] ;  /* 0x00000000fffff984 */ /* 0x000fe20000000800 */
[----:B------:R-:W-:Y:S01]  /*2910*/  @!PT LDS RZ, [RZ] ;  /* 0x00000000fffff984 */ /* 0x000fe20000000800 */
[----:B------:R5:W-:Y:S01]  /*2920*/  LDGSTS.E.BYPASS.LTC128B.128 [R243+0x100], [R12.64], !P0 ;  /* 0x001000000cf37fae */ /* 0x000be2000c101d46 */
[----:B------:R-:W-:Y:S01]  /*2930*/  IMAD.MOV.U32 R72, RZ, RZ, R35 ;  /* 0x000000ffff487224 */ /* 0x000fe200078e0023 */
[----:B------:R-:W-:Y:S01]  /*2940*/  HMMA.16816.F32.BF16 R40, R4, R102, R124 ;  /* 0x000000660428723c */ /* 0x000fe2000004187c */
[----:B------:R-:W-:Y:S01]  /*2950*/  IMAD.MOV.U32 R73, RZ, RZ, R34 ;  /* 0x000000ffff497224 */ /* 0x000fe200078e0022 */
[----:B------:R4:W-:Y:S01]  /*2960*/  LDGSTS.E.BYPASS.LTC128B.128 [R243+0x900], [R24.64], !P2 ;  /* 0x0090000018f37fae */ /* 0x0009e2000d101d46 */
[----:B------:R-:W-:-:S02]  /*2970*/  IMAD.MOV.U32 R74, RZ, RZ, R33 ;  /* 0x000000ffff4a7224 */ /* 0x000fc400078e0021 */
[----:B------:R-:W-:Y:S02]  /*2980*/  IMAD.MOV.U32 R75, RZ, RZ, R32 ;  /* 0x000000ffff4b7224 */ /* 0x000fe400078e0020 */
[----:B------:R-:W-:Y:S01]  /*2990*/  MOV R124, R39 ;  /* 0x00000027007c7202 */ /* 0x000fe20000000f00 */
[----:B------:R-:W-:Y:S01]  /*29a0*/  HMMA.16816.F32.BF16 R176, R4, R80, R44 ;  /* 0x0000005004b0723c */ /* 0x000fe2000004182c */
[----:B------:R-:W-:Y:S02]  /*29b0*/  IMAD.MOV.U32 R125, RZ, RZ, R38 ;  /* 0x000000ffff7d7224 */ /* 0x000fe400078e0026 */
[----:B------:R-:W-:Y:S02]  /*29c0*/  IMAD.MOV.U32 R126, RZ, RZ, R37 ;  /* 0x000000ffff7e7224 */ /* 0x000fe400078e0025 */
[----:B------:R-:W-:-:S03]  /*29d0*/  IMAD.MOV.U32 R127, RZ, RZ, R36 ;  /* 0x000000ffff7f7224 */ /* 0x000fc600078e0024 */
[C---:B---3--:R-:W-:Y:S01]  /*29e0*/  HMMA.16816.F32.BF16 R112, R4.reuse, R82, R84 ;  /* 0x000000520470723c */ /* 0x048fe20000041854 */
[C---:B------:R-:W-:Y:S01]  /*29f0*/  ISETP.LT.OR P2, PT, R2.reuse, 0x31, P6 ;  /* 0x000000310200780c */ /* 0x040fe20003741670 */
[----:B------:R3:W-:Y:S06]  /*2a00*/  LDGSTS.E.BYPASS.LTC128B.128 [R243+0x1100], [R22.64], !P1 ;  /* 0x0110000016f37fae */ /* 0x0007ec000c901d46 */
        /* <DEDUP_REMOVED lines=9> */
[----:B------:R-:W-:Y:S01]  /*2aa0*/  ISETP.LT.OR P1, PT, R2, 0x51, P6 ;  /* 0x000000510200780c */ /* 0x000fe20003721670 */
[----:B------:R3:W-:Y:S05]  /*2ab0*/  LDGSTS.E.BYPASS.LTC128B.128 [R243+0x1900], [R20.64], !P2 ;  /* 0x0190000014f37fae */ /* 0x0007ea000d101d46 */
[----:B-1----:R-:W-:-:S05]  /*2ac0*/  IADD3 R4, P0, R0, R174, RZ ;  /* 0x000000ae00047210 */ /* 0x002fca0007f1e0ff */
[----:B--2---:R-:W-:Y:S01]  /*2ad0*/  IMAD.X R5, R3, 0x1, R16, P0 ;  /* 0x0000000103057824 */ /* 0x004fe200000e0610 */
[C---:B------:R-:W-:Y:S02]  /*2ae0*/  ISETP.LT.OR P0, PT, R2.reuse, 0x41, P6 ;  /* 0x000000410200780c */ /* 0x040fe40003701670 */
[----:B------:R-:W-:Y:S01]  /*2af0*/  ISETP.LT.OR P6, PT, R2, 0x61, P6 ;  /* 0x000000610200780c */ /* 0x000fe200037c1670 */
[----:B------:R-:W-:-:S10]  /*2b00*/  IMAD.MOV.U32 R116, RZ, RZ, R59 ;  /* 0x000000ffff747224 */ /* 0x000fd400078e003b */
[----:B------:R1:W-:Y:S04]  /*2b10*/  LDGSTS.E.BYPASS.LTC128B.128 [R243+0x2100], [R18.64], !P0 ;  /* 0x0210000012f37fae */ /* 0x0003e8000c101d46 */
[----:B------:R5:W-:Y:S04]  /*2b20*/  LDGSTS.E.BYPASS.LTC128B.128 [R243+0x2900], [R14.64], !P1 ;  /* 0x029000000ef37fae */ /* 0x000be8000c901d46 */
[----:B------:R2:W-:Y:S04]  /*2b30*/  LDGSTS.E.BYPASS.LTC128B.128 [R243+0x3100], [R4.64], !P6 ;  /* 0x0310000004f37fae */ /* 0x0005e8000f101d46 */
[----:B------:R-:W-:Y:S04]  /*2b40*/  LDSM.16.M88.4 R52, [R230+0x3000] ;  /* 0x00300000e634783b */ /* 0x000fe80000000200 */
[----:B---3--:R-:W-:Y:S04]  /*2b50*/  LDSM.16.M88.4 R20, [R230] ;  /* 0x00000000e614783b */ /* 0x008fe80000000200 */
[----:B------:R-:W-:Y:S04]  /*2b60*/  LDSM.16.M88.4 R48, [R230+0x800] ;  /* 0x00080000e630783b */ /* 0x000fe80000000200 */
[----:B------:R-:W-:Y:S04]  /*2b70*/  LDSM.16.M88.4 R68, [R230+0x1000] ;  /* 0x00100000e644783b */ /* 0x000fe80000000200 */
[----:B------:R-:W-:Y:S04]  /*2b80*/  LDSM.16.M88.4 R64, [R230+0x1800] ;  /* 0x00180000e640783b */ /* 0x000fe80000000200 */
[----:B------:R-:W-:Y:S04]  /*2b90*/  LDSM.16.M88.4 R60, [R230+0x2000] ;  /* 0x00200000e63c783b */ /* 0x000fe80000000200 */
[----:B--2---:R-:W2:Y:S04]  /*2ba0*/  LDSM.16.M88.4 R4, [R232+0x2000] ;  /* 0x00200000e804783b */ /* 0x004ea80000000200 */
[----:B------:R-:W3:Y:S04]  /*2bb0*/  LDSM.16.M88.4 R56, [R230+0x2800] ;  /* 0x00280000e638783b */ /* 0x000ee80000000200 */
[----:B-----5:R-:W5:Y:S01]  /*2bc0*/  LDSM.16.M88.4 R12, [R232] ;  /* 0x00000000e80c783b */ /* 0x020f620000000200 */
[----:B------:R-:W-:Y:S01]  /*2bd0*/  MOV R117, R31 ;  /* 0x0000001f00757202 */ /* 0x000fe20000000f00 */
[----:B------:R-:W-:Y:S01]  /*2be0*/  IMAD.MOV.U32 R118, RZ, RZ, R30 ;  /* 0x000000ffff767224 */ /* 0x000fe200078e001e */
[C---:B----4-:R-:W-:Y:S01]  /*2bf0*/  HMMA.16816.F32.BF16 R24, R8.reuse, R78, R124 ;  /* 0x0000004e0818723c */ /* 0x050fe2000004187c */
[----:B------:R-:W-:Y:S01]  /*2c00*/  IMAD.MOV.U32 R119, RZ, RZ, R29 ;  /* 0x000000ffff777224 */ /* 0x000fe200078e001d */
[----:B------:R-:W0:Y:S06]  /*2c10*/  LDGDEPBAR ;  /* 0x00000000000079af */ /* 0x000e2c0000000000 */
        /* <DEDUP_REMOVED lines=13> */
[----:B------:R-:W-:Y:S07]  /*2cf0*/  LDSM.16.M88.4 R8, [R233] ;  /* 0x00000000e908783b */ /* 0x000fee0000000200 */
        /* <DEDUP_REMOVED lines=8> */
[C---:B---3--:R-:W-:Y:S08]  /*2d80*/  HMMA.16816.F32.BF16 R156, R4.reuse, R56, R200 ;  /* 0x00000038049c723c */ /* 0x048ff000000418c8 */
[C---:B------:R-:W-:Y:S08]  /*2d90*/  HMMA.16816.F32.BF16 R124, R4.reuse, R70, R84 ;  /* 0x00000046047c723c */ /* 0x040ff00000041854 */
[C---:B------:R-:W-:Y:S01]  /*2da0*/  HMMA.16816.F32.BF16 R120, R4.reuse, R66, R44 ;  /* 0x000000420478723c */ /* 0x040fe2000004182c */
[----:B------:R-:W-:Y:S07]  /*2db0*/  LDSM.16.M88.4 R44, [R227] ;  /* 0x00000000e32c783b */ /* 0x000fee0000000200 */
[C---:B------:R-:W-:Y:S01]  /*2dc0*/  HMMA.16816.F32.BF16 R112, R4.reuse, R62, R40 ;  /* 0x0000003e0470723c */ /* 0x040fe20000041828 */
[----:B------:R-:W-:Y:S07]  /*2dd0*/  LDSM.16.M88.4 R40, [R227+0x800] ;  /* 0x00080000e328783b */ /* 0x000fee0000000200 */
[C---:B------:R-:W-:Y:S01]  /*2de0*/  HMMA.16816.F32.BF16 R108, R4.reuse, R58, R36 ;  /* 0x0000003a046c723c */ /* 0x040fe20000041824 */
[----:B------:R-:W-:Y:S07]  /*2df0*/  LDSM.16.M88.4 R36, [R227+0x1000] ;  /* 0x00100000e324783b */ /* 0x000fee0000000200 */
[----:B------:R-:W-:Y:S01]  /*2e00*/  HMMA.16816.F32.BF16 R104, R4, R54, R32 ;  /* 0x000000360468723c */ /* 0x000fe20000041820 */
[----:B------:R-:W-:Y:S04]  /*2e10*/  LDSM.16.M88.4 R4, [R233+0x2000] ;  /* 0x00200000e904783b */ /* 0x000fe80000000200 */
[----:B------:R-:W-:Y:S03]  /*2e20*/  LDSM.16.M88.4 R32, [R227+0x1800] ;  /* 0x00180000e320783b */ /* 0x000fe60000000200 */
[C---:B-----5:R-:W-:Y:S01]  /*2e30*/  HMMA.16816.F32.BF16 R100, R12.reuse, R20, R28 ;  /* 0x000000140c64723c */ /* 0x060fe2000004181c */
[----:B------:R-:W-:Y:S07]  /*2e40*/  LDSM.16.M88.4 R28, [R227+0x2000] ;  /* 0x00200000e31c783b */ /* 0x000fee0000000200 */
[----:B------:R-:W-:Y:S01]  /*2e50*/  HMMA.16816.F32.BF16 R96, R12, R22, R24 ;  /* 0x000000160c60723c */ /* 0x000fe20000041818 */
[----:B------:R-:W2:Y:S04]  /*2e60*/  LDSM.16.M88.4 R20, [R227+0x3000] ;  /* 0x00300000e314783b */ /* 0x000ea80000000200 */
[----:B------:R-:W3:Y:S01]  /*2e70*/  LDSM.16.M88.4 R24, [R227+0x2800] ;  /* 0x00280000e318783b */ /* 0x000ee20000000200 */
[----:B------:R-:W-:Y:S01]  /*2e80*/  ISETP.GE.AND P0, PT, R245, 0x2, PT ;  /* 0x00000002f500780c */ /* 0x000fe20003f06270 */
[----:B------:R-:W-:-:S04]  /*2e90*/  DEPBAR.LE SB0, 0x0 ;  /* 0x000080000000791a */ /* 0x000fc80000000000 */
        /* <DEDUP_REMOVED lines=12> */
[----:B------:R-:W-:Y:S01]  /*2f60*/  BSSY B0, `(.L_x_538) ;  /* 0x0000064000007945 */ /* 0x000fe20003800000 */
[----:B------:R-:W-:-:S06]  /*2f70*/  ISETP.GT.AND P2, PT, R249, 0x6f, PT ;  /* 0x0000006ff900780c */ /* 0x000fcc0003f44270 */
[C---:B--2---:R-:W-:Y:S08]  /*2f80*/  HMMA.16816.F32.BF16 R148, R4.reuse, R20, R148 ;  /* 0x000000140494723c */ /* 0x044ff00000041894 */
[----:B------:R-:W-:Y:S08]  /*2f90*/  HMMA.16816.F32.BF16 R104, R4, R22, R104 ;  /* 0x000000160468723c */ /* 0x000ff00000041868 */
        /* <DEDUP_REMOVED lines=27> */
[----:B------:R-:W-:Y:S01]  /*3150*/  @!UPT UIADD3 URZ, URZ, URZ, URZ ;  /* 0x0000003f3f3ff290 */ /* 0x000fe2000fffe03f */
[----:B------:R-:W-:Y:S11]  /*3160*/  @!P0 BRA `(.L_x_539) ;  /* 0x0000043000008947 */ /* 0x000ff60003800000 */
[----:B-1----:R-:W2:Y:S01]  /*3170*/  LDL.64 R18, [R1+0x28] ;  /* 0x0000280001127983 */ /* 0x002ea20000100a00 */
[----:B------:R-:W-:Y:S01]  /*3180*/  IADD3 R2, R249, R173, R251 ;  /* 0x000000adf9027210 */ /* 0x000fe20007ffe0fb */
[----:B------:R-:W-:-:S03]  /*3190*/  IMAD.MOV.U32 R244, RZ, RZ, RZ ;  /* 0x000000fffff47224 */ /* 0x000fc600078e00ff */
[----:B------:R-:W-:-:S05]  /*31a0*/  IADD3 R2, R2, -0x70, RZ ;  /* 0xffffff9002027810 */ /* 0x000fca0007ffe0ff */
[----:B------:R-:W-:-:S04]  /*31b0*/  @P3 IMAD.HI.U32 R3, R2, c[0x0][0x2bc], RZ ;  /* 0x0000af0002033a27 */ /* 0x000fc800078e00ff */
[----:B------:R-:W-:Y:S01]  /*31c0*/  IMAD.MOV.U32 R0, RZ, RZ, R2 ;  /* 0x000000ffff007224 */ /* 0x000fe200078e0002 */
[----:B------:R-:W-:-:S04]  /*31d0*/  @P3 SHF.R.U32.HI R0, RZ, c[0x0][0x2c0], R3 ;  /* 0x0000b000ff003a19 */ /* 0x000fc80000011603 */
[----:B--2---:R-:W-:-:S04]  /*31e0*/  @!P2 IADD3 R3, P0, R0, R18, RZ ;  /* 0x000000120003a210 */ /* 0x004fc80007f1e0ff */
[----:B------:R-:W-:Y:S02]  /*31f0*/  @!P2 LEA.HI.X.SX32 R5, R0, R248, 0x1, P0 ;  /* 0x000000f80005a211 */ /* 0x000fe400000f0eff */
        /* <DEDUP_REMOVED lines=13> */
[----:B------:R-:W-:-:S03]  /*32d0*/  IADD3 R0, P1, R246, R2, RZ ;  /* 0x00000002f6007210 */ /* 0x000fc60007f3e0ff */
[----:B------:R-:W-:Y:S01]  /*32e0*/  IMAD R2, R244, c[0x0][0x1f4], R4 ;  /* 0x00007d00f4027a24 */ /* 0x000fe200078e0204 */
[----:B------:R-:W-:-:S04]  /*32f0*/  LEA R4, P0, R0, c[0x0][0x1c8], 0x1 ;  /* 0x0000720000047a11 */ /* 0x000fc800078008ff */
[----:B------:R-:W-:-:S04]  /*3300*/  IADD3.X R2, R175, R3, R2, P1, !PT ;  /* 0x00000003af027210 */ /* 0x000fc80000ffe402 */
[----:B------:R-:W-:Y:S01]  /*3310*/  LEA.HI.X R0, R0, c[0x0][0x1cc], R2, 0x1, P0 ;  /* 0x0000730000007a11 */ /* 0x000fe200000f0c02 */
[----:B------:R-:W-:Y:S05]  /*3320*/  BRA.DIV ~URZ, `(.L_x_540) ;  /* 0x00010a227f007947 */ /* 0x000fea000b800000 */
[----:B------:R1:W2:Y:S02]  /*3330*/  SHFL.IDX PT, R7, R0, RZ, 0x181f ;  /* 0x00181fff00077589 */ /* 0x0002a400000e0000 */
.L_x_602:
[----:B------:R-:W-:Y:S05]  /*3340*/  BRA.DIV ~URZ, `(.L_x_541) ;  /* 0x00010a727f007947 */ /* 0x000fea000b800000 */
[----:B------:R-:W3:Y:S04]  /*3350*/  SHFL.IDX PT, R2, R4, RZ, 0x181f ;  /* 0x00181fff04027589 */ /* 0x000ee800000e0000 */
[----:B------:R-:W4:Y:S04]  /*3360*/  SHFL.IDX PT, R3, R4, 0x1, 0x181f ;  /* 0x00381f0004037f89 */ /* 0x000f2800000e0000 */
[----:B------:R-:W5:Y:S04]  /*3370*/  SHFL.IDX PT, R5, R4, 0x2, 0x181f ;  /* 0x00581f0004057f89 */ /* 0x000f6800000e0000 */
[----:B------:R-:W1:Y:S04]  /*3380*/  SHFL.IDX PT, R9, R0, 0x1, 0x181f ;  /* 0x00381f0000097f89 */ /* 0x000e6800000e0000 */
[----:B------:R-:W2:Y:S04]  /*3390*/  SHFL.IDX PT, R8, R4, 0x3, 0x181f ;  /* 0x00781f0004087f89 */ /* 0x000ea800000e0000 */
[----:B------:R-:W2:Y:S04]  /*33a0*/  SHFL.IDX PT, R11, R0, 0x2, 0x181f ;  /* 0x00581f00000b7f89 */ /* 0x000ea800000e0000 */
[----:B------:R-:W-:Y:S01]  /*33b0*/  SHFL.IDX PT, R12, R4, 0x4, 0x181f ;  /* 0x00981f00040c7f89 */ /* 0x000fe200000e0000 */
[----:B---3--:R-:W-:-:S03]  /*33c0*/  IADD3 R6, P0, R2, R174, RZ ;  /* 0x000000ae02067210 */ /* 0x008fc60007f1e0ff */
[----:B------:R-:W-:Y:S01]  /*33d0*/  SHFL.IDX PT, R13, R4, 0x5, 0x181f ;  /* 0x00b81f00040d7f89 */ /* 0x000fe200000e0000 */
[-C--:B----4-:R-:W-:Y:S01]  /*33e0*/  IADD3 R2, P1, R3, R174.reuse, RZ ;  /* 0x000000ae03027210 */ /* 0x090fe20007f3e0ff */
[----:B--2---:R-:W-:Y:S02]  /*33f0*/  IMAD.X R7, R7, 0x1, R16, P0 ;  /* 0x0000000107077824 */ /* 0x004fe400000e0610 */
[----:B------:R-:W2:Y:S01]  /*3400*/  SHFL.IDX PT, R17, R0, 0x3, 0x181f ;  /* 0x00781f0000117f89 */ /* 0x000ea200000e0000 */
[----:B-----5:R-:W-:-:S03]  /*3410*/  IADD3 R10, P0, R5, R174, RZ ;  /* 0x000000ae050a7210 */ /* 0x020fc60007f1e0ff */
[----:B------:R-:W3:Y:S01]  /*3420*/  SHFL.IDX PT, R15, R0, 0x4, 0x181f ;  /* 0x00981f00000f7f89 */ /* 0x000ee200000e0000 */
[----:B-1----:R-:W-:-:S03]  /*3430*/  IMAD.X R3, R9, 0x1, R16, P1 ;  /* 0x0000000109037824 */ /* 0x002fc600008e0610 */
[----:B------:R-:W1:Y:S01]  /*3440*/  SHFL.IDX PT, R14, R0, 0x5, 0x181f ;  /* 0x00b81f00000e7f89 */ /* 0x000e6200000e0000 */
[----:B------:R-:W-:-:S03]  /*3450*/  IADD3 R8, P6, R8, R174, RZ ;  /* 0x000000ae08087210 */ /* 0x000fc60007fde0ff */
[----:B------:R4:W-:Y:S01]  /*3460*/  LDGSTS.E.BYPASS.LTC128B.128 [R243+0x3900], [R6.64], !P5 ;  /* 0x0390000006f37fae */ /* 0x0009e2000e901d46 */
[----:B------:R-:W-:-:S03]  /*3470*/  IMAD.X R11, R11, 0x1, R16, P0 ;  /* 0x000000010b0b7824 */ /* 0x000fc600000e0610 */
[----:B------:R5:W-:Y:S04]  /*3480*/  LDGSTS.E.BYPASS.LTC128B.128 [R243+0x4100], [R2.64], !P5 ;  /* 0x0410000002f37fae */ /* 0x000be8000e901d46 */
[----:B------:R1:W-:Y:S01]  /*3490*/  LDGSTS.E.BYPASS.LTC128B.128 [R243+0x4900], [R10.64], !P5 ;  /* 0x049000000af37fae */ /* 0x0003e2000e901d46 */
[----:B--2---:R-:W-:-:S03]  /*34a0*/  IMAD.X R9, R17, 0x1, R16, P6 ;  /* 0x0000000111097824 */ /* 0x004fc600030e0610 */
[----:B------:R-:W2:Y:S04]  /*34b0*/  SHFL.IDX PT, R4, R4, 0x6, 0x181f ;  /* 0x00d81f0004047f89 */ /* 0x000ea800000e0000 */
[----:B------:R2:W-:Y:S04]  /*34c0*/  LDGSTS.E.BYPASS.LTC128B.128 [R243+0x5100], [R8.64], !P5 ;  /* 0x0510000008f37fae */ /* 0x0005e8000e901d46 */
[----:B------:R-:W2:Y:S01]  /*34d0*/  SHFL.IDX PT, R0, R0, 0x6, 0x181f ;  /* 0x00d81f0000007f89 */ /* 0x000ea200000e0000 */
[-C--:B----4-:R-:W-:Y:S02]  /*34e0*/  IADD3 R6, P1, R12, R174.reuse, RZ ;  /* 0x000000ae0c067210 */ /* 0x090fe40007f3e0ff */
[----:B-----5:R-:W-:-:S03]  /*34f0*/  IADD3 R2, P0, R13, R174, RZ ;  /* 0x000000ae0d027210 */ /* 0x020fc60007f1e0ff */
[--C-:B---3--:R-:W-:Y:S02]  /*3500*/  IMAD.X R7, R15, 0x1, R16.reuse, P1 ;  /* 0x000000010f077824 */ /* 0x108fe400008e0610 */
[----:B-1----:R-:W-:-:S03]  /*3510*/  IMAD.X R3, R14, 0x1, R16, P0 ;  /* 0x000000010e037824 */ /* 0x002fc600000e0610 */
[----:B------:R1:W-:Y:S04]  /*3520*/  LDGSTS.E.BYPASS.LTC128B.128 [R243+0x5900], [R6.64], !P5 ;  /* 0x0590000006f37fae */ /* 0x0003e8000e901d46 */
[----:B------:R1:W-:Y:S02]  /*3530*/  LDGSTS.E.BYPASS.LTC128B.128 [R243+0x6100], [R2.64], !P5 ;  /* 0x0610000002f37fae */ /* 0x0003e4000e901d46 */
.L_x_603:
[----:B-12---:R-:W-:-:S04]  /*3540*/  IADD3 R2, P0, R4, R174, RZ ;  /* 0x000000ae04027210 */ /* 0x006fc80007f1e0ff */
[----:B------:R-:W-:-:S05]  /*3550*/  IADD3.X R3, R0, R16, RZ, P0, !PT ;  /* 0x0000001000037210 */ /* 0x000fca00007fe4ff */
[----:B------:R-:W-:Y:S01]  /*3560*/  @!PT LDS RZ, [RZ] ;  /* 0x00000000fffff984 */ /* 0x000fe20000000800 */
[----:B------:R-:W-:Y:S01]  /*3570*/  @!PT LDS RZ, [RZ] ;  /* 0x00000000fffff984 */ /* 0x000fe20000000800 */
[----:B------:R-:W-:Y:S01]  /*3580*/  @!PT LDS RZ, [RZ] ;  /* 0x00000000fffff984 */ /* 0x000fe20000000800 */
[----:B------:R1:W-:Y:S04]  /*3590*/  LDGSTS.E.BYPASS.LTC128B.128 [R243+0x6900], [R2.64], !P5 ;  /* 0x0690000002f37fae */ /* 0x0003e8000e901d46 */
.L_x_539:
[----:B-1----:R-:W-:Y:S05]  /*35a0*/  BSYNC B0 ;  /* 0x0000000000007941 */ /* 0x002fea0003800000 */
.L_x_538:
[----:B------:R-:W2:Y:S04]  /*35b0*/  LDL R2, [R1+0x44] ;  /* 0x0000440001027983 */ /* 0x000ea80000100800 */
[----:B------:R-:W2:Y:S04]  /*35c0*/  LDL R0, [R1+0x54] ;  /* 0x0000540001007983 */ /* 0x000ea80000100800 */
[----:B------:R-:W3:Y:S04]  /*35d0*/  LDL R3, [R1+0x50] ;  /* 0x0000500001037983 */ /* 0x000ee80000100800 */
[----:B------:R-:W0:Y:S01]  /*35e0*/  LDGDEPBAR ;  /* 0x00000000000079af */ /* 0x000e220000000000 */
[----:B--2---:R-:W-:-:S04]  /*35f0*/  IMAD.IADD R0, R0, 0x1, R2 ;  /* 0x0000000100007824 */ /* 0x004fc800078e0202 */
[----:B------:R-:W-:Y:S01]  /*3600*/  @P4 IMAD.HI.U32 R2, R0, c[0x0][0x2c8], RZ ;  /* 0x0000b20000024a27 */ /* 0x000fe200078e00ff */
[----:B------:R-:W-:Y:S02]  /*3610*/  MOV R4, R0 ;  /* 0x0000000000047202 */ /* 0x000fe40000000f00 */
[----:B---3--:R-:W-:Y:S01]  /*3620*/  IADD3 R0, -R3, 0x1, R172 ;  /* 0x0000000103007810 */ /* 0x008fe20007ffe1ac */
[----:B------:R-:W-:Y:S01]  /*3630*/  IMAD.IADD R6, R172, 0x1, -R3 ;  /* 0x00000001ac067824 */ /* 0x000fe200078e0a03 */
[----:B------:R-:W-:Y:S02]  /*3640*/  @P4 SHF.R.U32.HI R4, RZ, c[0x0][0x2cc], R2 ;  /* 0x0000b300ff044a19 */ /* 0x000fe40000011602 */
[----:B------:R-:W-:Y:S01]  /*3650*/  IADD3 R5, R0, -c[0x0][0x168], RZ ;  /* 0x80005a0000057a10 */ /* 0x000fe20007ffe0ff */
[----:B------:R-:W-:Y:S05]  /*3660*/  BRA.DIV ~URZ, `(.L_x_542) ;  /* 0x00010e227f007947 */ /* 0x000fea000b800000 */
[----:B------:R1:W2:Y:S02]  /*3670*/  SHFL.IDX PT, R0, R4, RZ, 0x1c1f ;  /* 0x001c1fff04007589 */ /* 0x0002a400000e0000 */
.L_x_604:
[----:B--2---:R-:W-:-:S05]  /*3680*/  IMAD.IADD R0, R5, 0x1, R0 ;  /* 0x0000000105007824 */ /* 0x004fca00078e0200 */
[----:B------:R-:W-:-:S04]  /*3690*/  IMNMX R0, R6, R0, PT ;  /* 0x0000000006007217 */ /* 0x000fc80003800200 */
[C---:B------:R-:W-:Y:S02]  /*36a0*/  ISETP.GT.AND P0, PT, R0.reuse, RZ, PT ;  /* 0x000000ff0000720c */ /* 0x040fe40003f04270 */
[----:B------:R-:W-:Y:S02]  /*36b0*/  ISETP.GT.AND P6, PT, R0, 0x1, PT ;  /* 0x000000010000780c */ /* 0x000fe40003fc4270 */
[----:B------:R-:W-:Y:S02]  /*36c0*/  FSEL R9, R100, -INF , P0 ;  /* 0xff80000064097808 */ /* 0x000fe40000000000 */
[C---:B------:R-:W-:Y:S02]  /*36d0*/  ISETP.GT.AND P1, PT, R0.reuse, 0x8, PT ;  /* 0x000000080000780c */ /* 0x040fe40003f24270 */
[----:B------:R-:W-:Y:S02]  /*36e0*/  ISETP.GT.AND P0, PT, R0, 0x9, PT ;  /* 0x000000090000780c */ /* 0x000fe40003f04270 */
[----:B------:R-:W-:-:S02]  /*36f0*/  FSEL R10, R101, -INF , P6 ;  /* 0xff800000650a7808 */ /* 0x000fc40003000000 */
[----:B------:R-:W-:Y:S02]  /*3700*/  FSEL R18, R96, -INF , P1 ;  /* 0xff80000060127808 */ /* 0x000fe40000800000 */
[----:B------:R-:W-:Y:S02]  /*3710*/  FSEL R24, R97, -INF , P0 ;  /* 0xff80000061187808 */ /* 0x000fe40000000000 */
[C---:B------:R-:W-:Y:S02]  /*3720*/  ISETP.GT.AND P6, PT, R0.reuse, 0x10, PT ;  /* 0x000000100000780c */ /* 0x040fe40003fc4270 */
        /* <DEDUP_REMOVED lines=46> */
[----:B------:R-:W-:Y:S01]  /*3a10*/  FSEL R196, R21, -INF , P0 ;  /* 0xff80000015c47808 */ /* 0x000fe20000000000 */
[----:B------:R-:W-:Y:S05]  /*3a20*/  BRA.DIV ~URZ, `(.L_x_543) ;  /* 0x00010ad27f007947 */ /* 0x000fea000b800000 */
[----:B------:R-:W2:Y:S04]  /*3a30*/  SHFL.IDX PT, R3, R4, 0x1, 0x1c1f ;  /* 0x003c1f0004037f89 */ /* 0x000ea800000e0000 */
[----:B------:R-:W3:Y:S04]  /*3a40*/  SHFL.IDX PT, R2, R4, 0x2, 0x1c1f ;  /* 0x005c1f0004027f89 */ /* 0x000ee800000e0000 */
[----:B------:R-:W4:Y:S01]  /*3a50*/  SHFL.IDX PT, R0, R4, 0x3, 0x1c1f ;  /* 0x007c1f0004007f89 */ /* 0x000f2200000e0000 */
[----:B--2---:R-:W-:-:S02]  /*3a60*/  IMAD.IADD R3, R5, 0x1, R3 ;  /* 0x0000000105037824 */ /* 0x004fc400078e0203 */
[----:B---3--:R-:W-:-:S03]  /*3a70*/  IMAD.IADD R2, R5, 0x1, R2 ;  /* 0x0000000105027824 */ /* 0x008fc600078e0202 */
[----:B------:R-:W-:Y:S01]  /*3a80*/  IMNMX R3, R6, R3, PT ;  /* 0x0000000306037217 */ /* 0x000fe20003800200 */
[----:B----4-:R-:W-:-:S03]  /*3a90*/  IMAD.IADD R0, R5, 0x1, R0 ;  /* 0x0000000105007824 */ /* 0x010fc600078e0200 */
[C---:B------:R-:W-:Y:S02]  /*3aa0*/  ISETP.GT.AND P1, PT, R3.reuse, RZ, PT ;  /* 0x000000ff0300720c */ /* 0x040fe40003f24270 */
[C---:B------:R-:W-:Y:S02]  /*3ab0*/  ISETP.GT.AND P0, PT, R3.reuse, 0x1, PT ;  /* 0x000000010300780c */ /* 0x040fe40003f04270 */
[----:B------:R-:W-:Y:S02]  /*3ac0*/  FSEL R7, R102, -INF , P1 ;  /* 0xff80000066077808 */ /* 0x000fe40000800000 */
[----:B------:R-:W-:Y:S02]  /*3ad0*/  ISETP.GT.AND P1, PT, R3, 0x9, PT ;  /* 0x000000090300780c */ /* 0x000fe40003f24270 */
[----:B------:R-:W-:Y:S02]  /*3ae0*/  FSEL R8, R103, -INF , P0 ;  /* 0xff80000067087808 */ /* 0x000fe40000000000 */
[----:B------:R-:W-:-:S02]  /*3af0*/  ISETP.GT.AND P0, PT, R3, 0x10, PT ;  /* 0x000000100300780c */ /* 0x000fc40003f04270 */
[----:B------:R-:W-:Y:S02]  /*3b00*/  FSEL R14, R99, -INF , P1 ;  /* 0xff800000630e7808 */ /* 0x000fe40000800000 */
        /* <DEDUP_REMOVED lines=17> */
[----:B------:R-:W-:Y:S02]  /*3c20*/  ISETP.GT.AND P1, PT, R3, 0x40, PT ;  /* 0x000000400300780c */ /* 0x000fe40003f24270 */
[----:B------:R-:W-:Y:S02]  /*3c30*/  FSEL R144, R75, -INF , P0 ;  /* 0xff8000004b907808 */ /* 0x000fe40000000000 */
[C---:B------:R-:W-:Y:S02]  /*3c40*/  ISETP.GT.AND P0, PT, R3.reuse, 0x41, PT ;  /* 0x000000410300780c */ /* 0x040fe40003f04270 */
[----:B------:R-:W-:Y:S02]  /*3c50*/  FSEL R13, R98, -INF , P6 ;  /* 0xff800000620d7808 */ /* 0x000fe40003000000 */
[----:B------:R-:W-:Y:S02]  /*3c60*/  FSEL R195, R70, -INF , P1 ;  /* 0xff80000046c37808 */ /* 0x000fe40000800000 */
[----:B------:R-:W-:-:S02]  /*3c70*/  ISETP.GT.AND P6, PT, R3, 0x18, PT ;  /* 0x000000180300780c */ /* 0x000fc40003fc4270 */
[----:B------:R-:W-:Y:S02]  /*3c80*/  ISETP.GT.AND P1, PT, R3, 0x49, PT ;  /* 0x000000490300780c */ /* 0x000fe40003f24270 */
[----:B------:R-:W-:Y:S02]  /*3c90*/  FSEL R194, R71, -INF , P0 ;  /* 0xff80000047c27808 */ /* 0x000fe40000000000 */
[----:B------:R-:W-:Y:S02]  /*3ca0*/  ISETP.GT.AND P0, PT, R3, 0x50, PT ;  /* 0x000000500300780c */ /* 0x000fe40003f04270 */
[----:B------:R-:W-:Y:S02]  /*3cb0*/  FSEL R25, R90, -INF , P6 ;  /* 0xff8000005a197808 */ /* 0x000fe40003000000 */
[----:B------:R-:W-:Y:S02]  /*3cc0*/  FSEL R192, R67, -INF , P1 ;  /* 0xff80000043c07808 */ /* 0x000fe40000800000 */
[----:B------:R-:W-:-:S02]  /*3cd0*/  ISETP.GT.AND P6, PT, R3, 0x28, PT ;  /* 0x000000280300780c */ /* 0x000fc40003fc4270 */
[C---:B------:R-:W-:Y:S02]  /*3ce0*/  ISETP.GT.AND P1, PT, R3.reuse, 0x58, PT ;  /* 0x000000580300780c */ /* 0x040fe40003f24270 */
[----:B------:R-:W-:Y:S02]  /*3cf0*/  FSEL R191, R62, -INF , P0 ;  /* 0xff8000003ebf7808 */ /* 0x000fe40000000000 */
[C---:B------:R-:W-:Y:S02]  /*3d00*/  ISETP.GT.AND P0, PT, R3.reuse, 0x59, PT ;  /* 0x000000590300780c */ /* 0x040fe40003f04270 */
[----:B------:R-:W-:Y:S02]  /*3d10*/  FSEL R122, R82, -INF , P6 ;  /* 0xff800000527a7808 */ /* 0x000fe40003000000 */
[----:B------:R-:W-:Y:S02]  /*3d20*/  FSEL R189, R58, -INF , P1 ;  /* 0xff8000003abd7808 */ /* 0x000fe40000800000 */
[----:B------:R-:W-:-:S02]  /*3d30*/  ISETP.GT.AND P6, PT, R3, 0x38, PT ;  /* 0x000000380300780c */ /* 0x000fc40003fc4270 */
[----:B------:R-:W-:Y:S02]  /*3d40*/  FSEL R188, R59, -INF , P0 ;  /* 0xff8000003bbc7808 */ /* 0x000fe40000000000 */
[C---:B------:R-:W-:Y:S02]  /*3d50*/  ISETP.GT.AND P1, PT, R3.reuse, 0x61, PT ;  /* 0x000000610300780c */ /* 0x040fe40003f24270 */
[----:B------:R-:W-:Y:S02]  /*3d60*/  IMNMX R2, R6, R2, PT ;  /* 0x0000000206027217 */ /* 0x000fe40003800200 */
[----:B------:R-:W-:Y:S02]  /*3d70*/  ISETP.GT.AND P0, PT, R3, 0x68, PT ;  /* 0x000000680300780c */ /* 0x000fe40003f04270 */
[----:B------:R-:W-:Y:S02]  /*3d80*/  FSEL R145, R74, -INF , P6 ;  /* 0xff8000004a917808 */ /* 0x000fe40003000000 */
[----:B------:R-:W-:-:S02]  /*3d90*/  FSEL R186, R51, -INF , P1 ;  /* 0xff80000033ba7808 */ /* 0x000fc40000800000 */
[----:B------:R-:W-:Y:S02]  /*3da0*/  ISETP.GT.AND P6, PT, R3, 0x48, PT ;  /* 0x000000480300780c */ /* 0x000fe40003fc4270 */
[----:B------:R-:W-:Y:S02]  /*3db0*/  ISETP.GT.AND P1, PT, R2, RZ, PT ;  /* 0x000000ff0200720c */ /* 0x000fe40003f24270 */
[----:B------:R-:W-:Y:S02]  /*3dc0*/  FSEL R185, R22, -INF , P0 ;  /* 0xff80000016b97808 */ /* 0x000fe40000000000 */
[----:B------:R-:W-:Y:S02]  /*3dd0*/  IMNMX R0, R6, R0, PT ;  /* 0x0000000006007217 */ /* 0x000fe40003800200 */
[----:B------:R-:W-:Y:S02]  /*3de0*/  ISETP.GT.AND P0, PT, R2, 0x1, PT ;  /* 0x000000010200780c */ /* 0x000fe40003f04270 */
[----:B------:R-:W-:-:S02]  /*3df0*/  FSEL R193, R66, -INF , P6 ;  /* 0xff80000042c17808 */ /* 0x000fc40003000000 */
[----:B------:R-:W-:Y:S02]  /*3e00*/  FSEL R11, R180, -INF , P1 ;  /* 0xff800000b40b7808 */ /* 0x000fe40000800000 */
[----:B------:R-:W-:Y:S02]  /*3e10*/  ISETP.GT.AND P6, PT, R3, 0x51, PT ;  /* 0x000000510300780c */ /* 0x000fe40003fc4270 */
[C---:B------:R-:W-:Y:S02]  /*3e20*/  ISETP.GT.AND P1, PT, R0.reuse, RZ, PT ;  /* 0x000000ff0000720c */ /* 0x040fe40003f24270 */
[----:B------:R-:W-:Y:S02]  /*3e30*/  FSEL R12, R181, -INF , P0 ;  /* 0xff800000b50c7808 */ /* 0x000fe40000000000 */
[----:B------:R-:W-:Y:S02]  /*3e40*/  ISETP.GT.AND P0, PT, R0, 0x1, PT ;  /* 0x000000010000780c */ /* 0x000fe40003f04270 */
[----:B------:R-:W-:-:S02]  /*3e50*/  FSEL R190, R63, -INF , P6 ;  /* 0xff8000003fbe7808 */ /* 0x000fc40003000000 */
[----:B------:R-:W-:Y:S02]  /*3e60*/  FSEL R19, R182, -INF , P1 ;  /* 0xff800000b6137808 */ /* 0x000fe40000800000 */
[----:B------:R-:W-:Y:S02]  /*3e70*/  ISETP.GT.AND P6, PT, R3, 0x60, PT ;  /* 0x000000600300780c */ /* 0x000fe40003fc4270 */
[----:B------:R-:W-:Y:S02]  /*3e80*/  ISETP.GT.AND P1, PT, R2, 0x9, PT ;  /* 0x000000090200780c */ /* 0x000fe40003f24270 */
        /* <DEDUP_REMOVED lines=22> */
[----:B------:R-:W-:Y:S02]  /*3ff0*/  ISETP.GT.AND P1, PT, R0, 0x20, PT ;  /* 0x000000200000780c */ /* 0x000fe40003f24270 */
[----:B------:R-:W-:Y:S02]  /*4000*/  FSEL R114, R169, -INF , P0 ;  /* 0xff800000a9727808 */ /* 0x000fe40000000000 */
[----:B------:R-:W-:Y:S02]  /*4010*/  ISETP.GT.AND P6, PT, R2, 0x8, PT ;  /* 0x000000080200780c */ /* 0x000fe40003fc4270 */
[----:B------:R-:W-:Y:S02]  /*4020*/  ISETP.GT.AND P0, PT, R0, 0x21, PT ;  /* 0x000000210000780c */ /* 0x000fe40003f04270 */
[----:B------:R-:W-:-:S02]  /*4030*/  FSEL R69, R170, -INF , P1 ;  /* 0xff800000aa457808 */ /* 0x000fc40000800000 */
[----:B------:R-:W-:Y:S02]  /*4040*/  FSEL R16, R140, -INF , P6 ;  /* 0xff8000008c107808 */ /* 0x000fe40003000000 */
[C---:B------:R-:W-:Y:S02]  /*4050*/  ISETP.GT.AND P1, PT, R2.reuse, 0x29, PT ;  /* 0x000000290200780c */ /* 0x040fe40003f24270 */
[----:B------:R-:W-:Y:S02]  /*4060*/  FSEL R70, R171, -INF , P0 ;  /* 0xff800000ab467808 */ /* 0x000fe40000000000 */
[----:B------:R-:W-:Y:S02]  /*4070*/  ISETP.GT.AND P6, PT, R2, 0x10, PT ;  /* 0x000000100200780c */ /* 0x000fe40003fc4270 */
[----:B------:R-:W-:Y:S02]  /*4080*/  ISETP.GT.AND P0, PT, R0, 0x28, PT ;  /* 0x000000280000780c */ /* 0x000fe40003f04270 */
[----:B------:R-:W-:-:S02]  /*4090*/  FSEL R120, R133, -INF , P1 ;  /* 0xff80000085787808 */ /* 0x000fc40000800000 */
[----:B------:R-:W-:Y:S02]  /*40a0*/  FSEL R22, R176, -INF , P6 ;  /* 0xff800000b0167808 */ /* 0x000fe40003000000 */
[----:B------:R-:W-:Y:S02]  /*40b0*/  ISETP.GT.AND P1, PT, R0, 0x29, PT ;  /* 0x000000290000780c */ /* 0x000fe40003f24270 */
[----:B------:R-:W-:Y:S02]  /*40c0*/  FSEL R71, R134, -INF , P0 ;  /* 0xff80000086477808 */ /* 0x000fe40000000000 */
[C---:B------:R-:W-:Y:S02]  /*40d0*/  ISETP.GT.AND P6, PT, R2.reuse, 0x18, PT ;  /* 0x000000180200780c */ /* 0x040fe40003fc4270 */
[----:B------:R-:W-:Y:S02]  /*40e0*/  ISETP.GT.AND P0, PT, R2, 0x31, PT ;  /* 0x000000310200780c */ /* 0x000fe40003f04270 */
[----:B------:R-:W-:-:S02]  /*40f0*/  FSEL R112, R135, -INF , P1 ;  /* 0xff80000087707808 */ /* 0x000fc40000800000 */
        /* <DEDUP_REMOVED lines=50> */
[----:B------:R-:W-:Y:S02]  /*4420*/  ISETP.GT.AND P6, PT, R2, 0x60, PT ;  /* 0x000000600200780c */ /* 0x000fe40003fc4270 */
[C---:B------:R-:W-:Y:S02]  /*4430*/  ISETP.GT.AND P1, PT, R0.reuse, 0x58, PT ;  /* 0x000000580000780c */ /* 0x040fe40003f24270 */
[----:B------:R-:W-:Y:S02]  /*4440*/  ISETP.GT.AND P0, PT, R0, 0x59, PT ;  /* 0x000000590000780c */ /* 0x000fe40003f04270 */
[----:B------:R-:W-:-:S02]  /*4450*/  FMNMX.FTZ R3, R9, R10, !PT ;  /* 0x0000000a09037209 */ /* 0x000fc40007810000 */
[----:B------:R-:W-:Y:S02]  /*4460*/  FSEL R172, R148, -INF , P6 ;  /* 0xff80000094ac7808 */ /* 0x000fe40003000000 */
[----:B------:R-:W-:Y:S02]  /*4470*/  FSEL R157, R110, -INF , P1 ;  /* 0xff8000006e9d7808 */ /* 0x000fe40000800000 */
[----:B------:R-:W-:Y:S02]  /*4480*/  FSEL R149, R111, -INF , P0 ;  /* 0xff8000006f957808 */ /* 0x000fe40000000000 */
[C---:B------:R-:W-:Y:S02]  /*4490*/  ISETP.GT.AND P6, PT, R2.reuse, 0x68, PT ;  /* 0x000000680200780c */ /* 0x040fe40003fc4270 */
[----:B------:R-:W-:Y:S02]  /*44a0*/  ISETP.GT.AND P1, PT, R2, 0x69, PT ;  /* 0x000000690200780c */ /* 0x000fe40003f24270 */
[----:B------:R-:W-:-:S02]  /*44b0*/  ISETP.GT.AND P0, PT, R0, 0x60, PT ;  /* 0x000000600000780c */ /* 0x000fc40003f04270 */
[----:B------:R-:W-:Y:S02]  /*44c0*/  FMNMX.FTZ R2, R18, R3, !PT ;  /* 0x0000000312027209 */ /* 0x000fe40007810000 */
[----:B------:R-:W-:Y:S02]  /*44d0*/  FMNMX.FTZ R3, R7, R8, !PT ;  /* 0x0000000807037209 */ /* 0x000fe40007810000 */
[----:B------:R-:W-:Y:S02]  /*44e0*/  FSEL R168, R104, -INF , P6 ;  /* 0xff80000068a87808 */ /* 0x000fe40003000000 */
[----:B------:R-:W-:Y:S02]  /*44f0*/  FSEL R156, R105, -INF , P1 ;  /* 0xff800000699c7808 */ /* 0x000fe40000800000 */
[----:B------:R-:W-:Y:S02]  /*4500*/  FSEL R150, R150, -INF , P0 ;  /* 0xff80000096967808 */ /* 0x000fe40000000000 */
[----:B-1----:R-:W-:-:S02]  /*4510*/  FMNMX.FTZ R4, R11, R12, !PT ;  /* 0x0000000c0b047209 */ /* 0x002fc40007810000 */
        /* <DEDUP_REMOVED lines=95> */
[----:B------:R-:W-:-:S02]  /*4b10*/  FSEL R151, R151, -INF , P6 ;  /* 0xff80000097977808 */ /* 0x000fc40003000000 */
        /* <DEDUP_REMOVED lines=8> */
[----:B------:R-:W-:Y:S02]  /*4ba0*/  FMNMX.FTZ R117, R156, R2, !PT ;  /* 0x000000029c757209 */ /* 0x000fe40007810000 */
[----:B------:R-:W-:Y:S02]  /*4bb0*/  FMNMX.FTZ R0, R196, R0, !PT ;  /* 0x00000000c4007209 */ /* 0x000fe40007810000 */
[----:B------:R-:W-:Y:S01]  /*4bc0*/  FMNMX.FTZ R118, R184, R118, !PT ;  /* 0x00000076b8767209 */ /* 0x000fe20007810000 */
[----:B------:R-:W1:Y:S01]  /*4bd0*/  SHFL.BFLY PT, R5, R117, 0x2, 0x1f ;  /* 0x0c401f0075057f89 */ /* 0x000e6200000e0000 */
[----:B------:R-:W-:-:S02]  /*4be0*/  FSEL R148, R107, -INF , P0 ;  /* 0xff8000006b947808 */ /* 0x000fc40000000000 */
[----:B------:R-:W-:Y:S01]  /*4bf0*/  FMNMX.FTZ R2, R159, R3, !PT ;  /* 0x000000039f027209 */ /* 0x000fe20007810000 */
[----:B------:R-:W2:Y:S03]  /*4c00*/  SHFL.BFLY PT, R4, R0, 0x2, 0x1f ;  /* 0x0c401f0000047f89 */ /* 0x000ea600000e0000 */
[----:B------:R-:W-:Y:S01]  /*4c10*/  FMNMX.FTZ R2, R148, R2, !PT ;  /* 0x0000000294027209 */ /* 0x000fe20007810000 */
[----:B------:R-:W3:Y:S04]  /*4c20*/  SHFL.BFLY PT, R3, R118, 0x2, 0x1f ;  /* 0x0c401f0076037f89 */ /* 0x000ee800000e0000 */
[----:B------:R-:W4:Y:S01]  /*4c30*/  SHFL.BFLY PT, R6, R2, 0x2, 0x1f ;  /* 0x0c401f0002067f89 */ /* 0x000f2200000e0000 */
[----:B-1----:R-:W-:-:S02]  /*4c40*/  FMNMX.FTZ R117, R117, R5, !PT ;  /* 0x0000000575757209 */ /* 0x002fc40007810000 */
[----:B--2---:R-:W-:-:S03]  /*4c50*/  FMNMX.FTZ R0, R4, R0, !PT ;  /* 0x0000000004007209 */ /* 0x004fc60007810000 */
[----:B------:R-:W1:Y:S01]  /*4c60*/  SHFL.BFLY PT, R4, R117, 0x1, 0x1f ;  /* 0x0c201f0075047f89 */ /* 0x000e6200000e0000 */
[----:B---3--:R-:W-:-:S03]  /*4c70*/  FMNMX.FTZ R118, R118, R3, !PT ;  /* 0x0000000376767209 */ /* 0x008fc60007810000 */
[----:B------:R-:W2:Y:S01]  /*4c80*/  SHFL.BFLY PT, R119, R0, 0x1, 0x1f ;  /* 0x0c201f0000777f89 */ /* 0x000ea200000e0000 */
[----:B----4-:R-:W-:-:S03]  /*4c90*/  FMNMX.FTZ R6, R2, R6, !PT ;  /* 0x0000000602067209 */ /* 0x010fc60007810000 */
[----:B------:R-:W3:Y:S04]  /*4ca0*/  SHFL.BFLY PT, R3, R118, 0x1, 0x1f ;  /* 0x0c201f0076037f89 */ /* 0x000ee800000e0000 */
[----:B------:R4:W4:Y:S01]  /*4cb0*/  SHFL.BFLY PT, R68, R6, 0x1, 0x1f ;  /* 0x0c201f0006447f89 */ /* 0x00092200000e0000 */
[----:B-1----:R-:W-:Y:S02]  /*4cc0*/  FMNMX.FTZ R117, R117, R4, !PT ;  /* 0x0000000475757209 */ /* 0x002fe40007810000 */
[----:B--2---:R-:W-:Y:S02]  /*4cd0*/  FMNMX.FTZ R119, R0, R119, !PT ;  /* 0x0000007700777209 */ /* 0x004fe40007810000 */
[----:B---3--:R-:W-:-:S03]  /*4ce0*/  FMNMX.FTZ R118, R118, R3, !PT ;  /* 0x0000000376767209 */ /* 0x008fc60007810000 */
.L_x_605:
[C---:B------:R-:W-:Y:S01]  /*4cf0*/  FMUL.FTZ R4, R119.reuse, c[0x0][0x2d0] ;  /* 0x0000b40077047a20 */ /* 0x040fe20000410000 */
[----:B------:R-:W-:Y:S01]  /*4d00*/  FSETP.NEU.FTZ.AND P0, PT, R119, -INF , PT ;  /* 0xff8000007700780b */ /* 0x000fe20003f1d000 */
[----:B------:R-:W-:Y:S01]  /*4d10*/  FMUL.FTZ R3, R118, c[0x0][0x2d0] ;  /* 0x0000b40076037a20 */ /* 0x000fe20000410000 */
[----:B------:R-:W-:Y:S01]  /*4d20*/  STL [R1+0x90], R230 ;  /* 0x000090e601007387 */ /* 0x000fe20000100800 */
[----:B----4-:R-:W-:Y:S01]  /*4d30*/  FMNMX.FTZ R68, R68, R6, !PT ;  /* 0x0000000644447209 */ /* 0x010fe20007810000 */
[----:B------:R-:W-:Y:S01]  /*4d40*/  WARPSYNC 0xffffffff ;  /* 0xffffffff00007948 */ /* 0x000fe20003800000 */
[----:B------:R-:W-:Y:S01]  /*4d50*/  FSEL R4, R4, RZ, P0 ;  /* 0x000000ff04047208 */ /* 0x000fe20000000000 */
[----:B------:R1:W-:Y:S01]  /*4d60*/  STL [R1+0x8c], R227 ;  /* 0x00008ce301007387 */ /* 0x0003e20000100800 */
[----:B------:R-:W-:-:S03]  /*4d70*/  FSETP.NEU.FTZ.AND P0, PT, R118, -INF , PT ;  /* 0xff8000007600780b */ /* 0x000fc60003f1d000 */
[--C-:B------:R-:W-:Y:S01]  /*4d80*/  FFMA.FTZ R0, R9, c[0x0][0x2d0], -R4.reuse ;  /* 0x0000b40009007a23 */ /* 0x100fe20000010804 */
[----:B------:R-:W-:Y:S01]  /*4d90*/  FSEL R3, R3, RZ, P0 ;  /* 0x000000ff03037208 */ /* 0x000fe20000000000 */
[----:B------:R-:W-:Y:S01]  /*4da0*/  FFMA.FTZ R2, R33, c[0x0][0x2d0], -R4 ;  /* 0x0000b40021027a23 */ /* 0x000fe20000010804 */
[----:B------:R-:W-:Y:S01]  /*4db0*/  FSETP.NEU.FTZ.AND P0, PT, R117, -INF , PT ;  /* 0xff8000007500780b */ /* 0x000fe20003f1d000 */
[----:B------:R2:W-:Y:S01]  /*4dc0*/  MUFU.EX2 R210, R0 ;  /* 0x0000000000d27308 */ /* 0x0005e20000000800 */
[----:B------:R3:W-:Y:S01]  /*4dd0*/  STL [R1+0x88], R224 ;  /* 0x000088e001007387 */ /* 0x0007e20000100800 */
[----:B------:R-:W-:-:S03]  /*4de0*/  FFMA.FTZ R5, R25, c[0x0][0x2d0], -R3 ;  /* 0x0000b40019057a23 */ /* 0x000fc60000010803 */
[----:B------:R-:W-:Y:S03]  /*4df0*/  LDSM.16.MT88.4 R44, [R225] ;  /* 0x00000000e12c783b */ /* 0x000fe60000004200 */
[----:B------:R4:W-:Y:S01]  /*4e00*/  MUFU.EX2 R223, R2 ;  /* 0x0000000200df7308 */ /* 0x0009e20000000800 */
[----:B------:R-:W1:Y:S04]  /*4e10*/  LDSM.16.MT88.4 R36, [R229] ;  /* 0x00000000e524783b */ /* 0x000e680000004200 */
[----:B------:R-:W-:Y:S01]  /*4e20*/  LDSM.16.MT88.4 R52, [R229+0x800] ;  /* 0x00080000e534783b */ /* 0x000fe20000004200 */
[----:B--2---:R-:W-:Y:S02]  /*4e30*/  FFMA.FTZ R0, R10, c[0x0][0x2d0], -R4 ;  /* 0x0000b4000a007a23 */ /* 0x004fe40000010804 */
[----:B------:R2:W-:Y:S01]  /*4e40*/  MUFU.EX2 R246, R5 ;  /* 0x0000000500f67308 */ /* 0x0005e20000000800 */
[----:B------:R-:W1:Y:S01]  /*4e50*/  LDSM.16.MT88.4 R48, [R226] ;  /* 0x00000000e230783b */ /* 0x000e620000004200 */
[----:B----4-:R-:W-:-:S06]  /*4e60*/  FMUL.FTZ R2, R117, c[0x0][0x2d0] ;  /* 0x0000b40075027a20 */ /* 0x010fcc0000410000 */
[----:B------:R4:W-:Y:S01]  /*4e70*/  MUFU.EX2 R209, R0 ;  /* 0x0000000000d17308 */ /* 0x0009e20000000800 */
[----:B------:R-:W-:Y:S02]  /*4e80*/  FSEL R2, R2, RZ, P0 ;  /* 0x000000ff02027208 */ /* 0x000fe40000000000 */
[----:B------:R-:W-:-:S03]  /*4e90*/  FSETP.NEU.FTZ.AND P0, PT, R68, -INF , PT ;  /* 0xff8000004400780b */ /* 0x000fc60003f1d000 */
[--C-:B--2---:R-:W-:Y:S02]  /*4ea0*/  FFMA.FTZ R5, R26, c[0x0][0x2d0], -R2.reuse ;  /* 0x0000b4001a057a23 */ /* 0x104fe40000010802 */
[--C-:B------:R-:W-:Y:S02]  /*4eb0*/  FFMA.FTZ R140, R140, c[0x0][0x2d0], -R2.reuse ;  /* 0x0000b4008c8c7a23 */ /* 0x100fe40000010802 */
[----:B------:R2:W-:Y:S01]  /*4ec0*/  MUFU.EX2 R221, R5 ;  /* 0x0000000500dd7308 */ /* 0x0005e20000000800 */
[----:B------:R-:W-:Y:S02]  /*4ed0*/  FFMA.FTZ R137, R137, c[0x0][0x2d0], -R2 ;  /* 0x0000b40089897a23 */ /* 0x000fe40000010802 */
[----:B----4-:R-:W-:Y:S02]  /*4ee0*/  FFMA.FTZ R0, R18, c[0x0][0x2d0], -R4 ;  /* 0x0000b40012007a23 */ /* 0x010fe40000010804 */
[----:B------:R-:W-:-:S03]  /*4ef0*/  FFMA.FTZ R156, R156, c[0x0][0x2d0], -R2 ;  /* 0x0000b4009c9c7a23 */ /* 0x000fc60000010802 */
[----:B------:R4:W-:Y:S01]  /*4f00*/  MUFU.EX2 R211, R0 ;  /* 0x0000000000d37308 */ /* 0x0009e20000000800 */
[----:B--2---:R-:W-:-:S07]  /*4f10*/  FFMA.FTZ R5, R34, c[0x0][0x2d0], -R2 ;  /* 0x0000b40022057a23 */ /* 0x004fce0000010802 */
[----:B------:R-:W2:Y:S01]  /*4f20*/  MUFU.EX2 R217, R5 ;  /* 0x0000000500d97308 */ /* 0x000ea20000000800 */
[----:B----4-:R-:W-:-:S07]  /*4f30*/  FFMA.FTZ R0, R24, c[0x0][0x2d0], -R4 ;  /* 0x0000b40018007a23 */ /* 0x010fce0000010804 */
[----:B------:R4:W-:Y:S01]  /*4f40*/  MUFU.EX2 R134, R0 ;  /* 0x0000000000867308 */ /* 0x0009e20000000800 */
[----:B--2---:R-:W-:Y:S01]  /*4f50*/  F2FP.BF16.PACK_AB R10, R217, R221 ;  /* 0x000000ddd90a723e */ /* 0x004fe200000010ff */
[----:B----4-:R-:W-:-:S06]  /*4f60*/  FFMA.FTZ R0, R28, c[0x0][0x2d0], -R4 ;  /* 0x0000b4001c007a23 */ /* 0x010fcc0000010804 */
[----:B------:R2:W-:Y:S02]  /*4f70*/  MUFU.EX2 R138, R0 ;  /* 0x00000000008a7308 */ /* 0x0005e40000000800 */
[----:B--2---:R-:W-:-:S06]  /*4f80*/  FFMA.FTZ R0, R30, c[0x0][0x2d0], -R4 ;  /* 0x0000b4001e007a23 */ /* 0x004fcc0000010804 */
[----:B------:R2:W-:Y:S02]  /*4f90*/  MUFU.EX2 R116, R0 ;  /* 0x0000000000747308 */ /* 0x0005e40000000800 */
[----:B--2---:R-:W-:-:S06]  /*4fa0*/  FFMA.FTZ R0, R35, c[0x0][0x2d0], -R4 ;  /* 0x0000b40023007a23 */ /* 0x004fcc0000010804 */
[----:B------:R2:W4:Y:S02]  /*4fb0*/  MUFU.EX2 R219, R0 ;  /* 0x0000000000db7308 */ /* 0x0005240000000800 */
[----:B--2---:R-:W-:-:S06]  /*4fc0*/  FFMA.FTZ R0, R7, c[0x0][0x2d0], -R3 ;  /* 0x0000b40007007a23 */ /* 0x004fcc0000010803 */
[----:B------:R2:W-:Y:S02]  /*4fd0*/  MUFU.EX2 R183, R0 ;  /* 0x0000000000b77308 */ /* 0x0005e40000000800 */
[----:B--2---:R-:W-:-:S06]  /*4fe0*/  FFMA.FTZ R0, R8, c[0x0][0x2d0], -R3 ;  /* 0x0000b40008007a23 */ /* 0x004fcc0000010803 */
[----:B------:R2:W-:Y:S02]  /*4ff0*/  MUFU.EX2 R182, R0 ;  /* 0x0000000000b67308 */ /* 0x0005e40000000800 */
[----:B--2---:R-:W-:-:S06]  /*5000*/  FFMA.FTZ R0, R13, c[0x0][0x2d0], -R3 ;  /* 0x0000b4000d007a23 */ /* 0x004fcc0000010803 */
[----:B------:R2:W-:Y:S02]  /*5010*/  MUFU.EX2 R208, R0 ;  /* 0x0000000000d07308 */ /* 0x0005e40000000800 */
[----:B--2---:R-:W-:Y:S01]  /*5020*/  FFMA.FTZ R0, R14, c[0x0][0x2d0], -R3 ;  /* 0x0000b4000e007a23 */ /* 0x004fe20000010803 */
[----:B----4-:R-:W-:-:S05]  /*5030*/  F2FP.BF16.PACK_AB R14, R219, R223 ;  /* 0x000000dfdb0e723e */ /* 0x010fca00000010ff */
[----:B------:R2:W-:Y:S02]  /*5040*/  MUFU.EX2 R222, R0 ;  /* 0x0000000000de7308 */ /* 0x0005e40000000800 */
[----:B--2---:R-:W-:-:S06]  /*5050*/  FFMA.FTZ R0, R15, c[0x0][0x2d0], -R3 ;  /* 0x0000b4000f007a23 */ /* 0x004fcc0000010803 */
[----:B-1----:R1:W-:Y:S02]  /*5060*/  MUFU.EX2 R227, R0 ;  /* 0x0000000000e37308 */ /* 0x0023e40000000800 */
[----:B-1----:R-:W-:-:S06]  /*5070*/  FFMA.FTZ R0, R17, c[0x0][0x2d0], -R3 ;  /* 0x0000b40011007a23 */ /* 0x002fcc0000010803 */
[----:B------:R1:W2:Y:S02]  /*5080*/  MUFU.EX2 R230, R0 ;  /* 0x0000000000e67308 */ /* 0x0002a40000000800 */
[----:B-1----:R-:W-:Y:S01]  /*5090*/  FFMA.FTZ R0, R27, c[0x0][0x2d0], -R3 ;  /* 0x0000b4001b007a23 */ /* 0x002fe20000010803 */
[----:B--2---:R-:W-:-:S05]  /*50a0*/  F2FP.BF16.PACK_AB R13, R230, R227 ;  /* 0x000000e3e60d723e */ /* 0x004fca00000010ff */
[----:B------:R1:W2:Y:S02]  /*50b0*/  MUFU.EX2 R218, R0 ;  /* 0x0000000000da7308 */ /* 0x0002a40000000800 */
[----:B-1----:R-:W-:Y:S01]  /*50c0*/  FFMA.FTZ R0, R11, c[0x0][0x2d0], -R2 ;  /* 0x0000b4000b007a23 */ /* 0x002fe20000010802 */
[----:B--2---:R-:W-:-:S05]  /*50d0*/  F2FP.BF16.PACK_AB R15, R218, R246 ;  /* 0x000000f6da0f723e */ /* 0x004fca00000010ff */
[----:B------:R1:W-:Y:S02]  /*50e0*/  MUFU.EX2 R179, R0 ;  /* 0x0000000000b37308 */ /* 0x0003e40000000800 */
[----:B-1----:R-:W-:Y:S01]  /*50f0*/  FFMA.FTZ R0, R12, c[0x0][0x2d0], -R2 ;  /* 0x0000b4000c007a23 */ /* 0x002fe20000010802 */
[----:B------:R-:W-:-:S05]  /*5100*/  F2FP.BF16.PACK_AB R12, R116, R138 ;  /* 0x0000008a740c723e */ /* 0x000fca00000010ff */
        /* <DEDUP_REMOVED lines=8> */
[----:B--2---:R-:W-:Y:S02]  /*5190*/  F2FP.BF16.PACK_AB R18, R213, R181 ;  /* 0x000000b5d512723e */ /* 0x004fe400000010ff */
[----:B------:R-:W-:-:S03]  /*51a0*/  F2FP.BF16.PACK_AB R22, R134, R211 ;  /* 0x000000d38616723e */ /* 0x000fc600000010ff */
[----:B---3--:R1:W-:Y:S02]  /*51b0*/  MUFU.EX2 R224, R0 ;  /* 0x0000000000e07308 */ /* 0x0083e40000000800 */
[----:B-1----:R-:W-:Y:S01]  /*51c0*/  FFMA.FTZ R0, R23, c[0x0][0x2d0], -R2 ;  /* 0x0000b40017007a23 */ /* 0x002fe20000010802 */
[----:B------:R-:W-:-:S05]  /*51d0*/  F2FP.BF16.PACK_AB R23, R222, R208 ;  /* 0x000000d0de17723e */ /* 0x000fca00000010ff */
[----:B------:R1:W2:Y:S02]  /*51e0*/  MUFU.EX2 R139, R0 ;  /* 0x00000000008b7308 */ /* 0x0002a40000000800 */
[----:B-1----:R-:W-:Y:S01]  /*51f0*/  FMUL.FTZ R0, R68, c[0x0][0x2d0] ;  /* 0x0000b40044007a20 */ /* 0x002fe20000410000 */
[----:B--2---:R-:W-:-:S04]  /*5200*/  F2FP.BF16.PACK_AB R8, R139, R224 ;  /* 0x000000e08b08723e */ /* 0x004fc800000010ff */
[----:B------:R-:W-:-:S05]  /*5210*/  FSEL R0, R0, RZ, P0 ;  /* 0x000000ff00007208 */ /* 0x000fca0000000000 */
[--C-:B------:R-:W-:Y:S02]  /*5220*/  FFMA.FTZ R5, R19, c[0x0][0x2d0], -R0.reuse ;  /* 0x0000b40013057a23 */ /* 0x100fe40000010800 */
[--C-:B------:R-:W-:Y:S02]  /*5230*/  FFMA.FTZ R6, R32, c[0x0][0x2d0], -R0.reuse ;  /* 0x0000b40020067a23 */ /* 0x100fe40000010800 */
[----:B------:R1:W-:Y:S01]  /*5240*/  MUFU.EX2 R178, R5 ;  /* 0x0000000500b27308 */ /* 0x0003e20000000800 */
[--C-:B------:R-:W-:Y:S02]  /*5250*/  FFMA.FTZ R136, R136, c[0x0][0x2d0], -R0.reuse ;  /* 0x0000b40088887a23 */ /* 0x100fe40000010800 */
[----:B------:R-:W-:-:S05]  /*5260*/  FFMA.FTZ R159, R159, c[0x0][0x2d0], -R0 ;  /* 0x0000b4009f9f7a23 */ /* 0x000fca0000010800 */
[----:B------:R-:W-:Y:S01]  /*5270*/  MUFU.EX2 R141, R6 ;  /* 0x00000006008d7308 */ /* 0x000fe20000000800 */
[----:B-1----:R-:W-:Y:S01]  /*5280*/  FFMA.FTZ R5, R21, c[0x0][0x2d0], -R0 ;  /* 0x0000b40015057a23 */ /* 0x002fe20000010800 */
[----:B------:R-:W-:-:S06]  /*5290*/  F2FP.BF16.PACK_AB R21, R182, R183 ;  /* 0x000000b7b615723e */ /* 0x000fcc00000010ff */
[----:B------:R1:W2:Y:S01]  /*52a0*/  MUFU.EX2 R170, R5 ;  /* 0x0000000500aa7308 */ /* 0x0002a20000000800 */
[C---:B------:R-:W-:Y:S08]  /*52b0*/  HMMA.16816.F32.BF16 R32, R20.reuse, R36, RZ ;  /* 0x000000241420723c */ /* 0x040ff000000418ff */
[----:B------:R-:W-:Y:S01]  /*52c0*/  HMMA.16816.F32.BF16 R60, R20, R44, RZ ;  /* 0x0000002c143c723c */ /* 0x000fe200000418ff */
[----:B-1----:R-:W-:Y:S01]  /*52d0*/  FFMA.FTZ R5, R29, c[0x0][0x2d0], -R0 ;  /* 0x0000b4001d057a23 */ /* 0x002fe20000010800 */
[----:B--2---:R-:W-:-:S03]  /*52e0*/  F2FP.BF16.PACK_AB R17, R170, R178 ;  /* 0x000000b2aa11723e */ /* 0x004fc600000010ff */
[----:B------:R1:W-:Y:S03]  /*52f0*/  MUFU.EX2 R212, R5 ;  /* 0x0000000500d47308 */ /* 0x0003e60000000800 */
[----:B------:R-:W-:Y:S08]  /*5300*/  HMMA.16816.F32.BF16 R72, R20, R48, RZ ;  /* 0x000000301448723c */ /* 0x000ff000000418ff */
[----:B------:R-:W-:Y:S01]  /*5310*/  HMMA.16816.F32.BF16 R88, R12, R52, R32 ;  /* 0x000000340c58723c */ /* 0x000fe20000041820 */
[----:B------:R-:W-:Y:S01]  /*5320*/  LDSM.16.MT88.4 R32, [R226+0x800] ;  /* 0x00080000e220783b */ /* 0x000fe20000004200 */
[----:B-1----:R-:W-:-:S03]  /*5330*/  FFMA.FTZ R5, R31, c[0x0][0x2d0], -R0 ;  /* 0x0000b4001f057a23 */ /* 0x002fc60000010800 */
[----:B------:R-:W1:Y:S01]  /*5340*/  LDSM.16.MT88.4 R28, [R225+0x800] ;  /* 0x00080000e11c783b */ /* 0x000e620000004200 */
[----:B------:R2:W3:Y:S02]  /*5350*/  MUFU.EX2 R133, R5 ;  /* 0x0000000500857308 */ /* 0x0004e40000000800 */
[----:B--2---:R-:W-:Y:S01]  /*5360*/  FFMA.FTZ R5, R40, c[0x0][0x2d0], -R0 ;  /* 0x0000b40028057a23 */ /* 0x004fe20000010800 */
[----:B---3--:R-:W-:-:S05]  /*5370*/  F2FP.BF16.PACK_AB R19, R133, R212 ;  /* 0x000000d48513723e */ /* 0x008fca00000010ff */
[----:B------:R2:W3:Y:S02]  /*5380*/  MUFU.EX2 R220, R5 ;  /* 0x0000000500dc7308 */ /* 0x0004e40000000800 */
[C---:B------:R-:W-:Y:S08]  /*5390*/  HMMA.16816.F32.BF16 R24, R16.reuse, R44, RZ ;  /* 0x0000002c1018723c */ /* 0x040ff000000418ff */
[----:B------:R-:W-:Y:S01]  /*53a0*/  HMMA.16816.F32.BF16 R56, R16, R36, RZ ;  /* 0x000000241038723c */ /* 0x000fe200000418ff */
[----:B--2---:R-:W-:Y:S01]  /*53b0*/  FFMA.FTZ R5, R41, c[0x0][0x2d0], -R0 ;  /* 0x0000b40029057a23 */ /* 0x004fe20000010800 */
[----:B---3--:R-:W-:-:S03]  /*53c0*/  F2FP.BF16.PACK_AB R9, R220, R141 ;  /* 0x0000008ddc09723e */ /* 0x008fc600000010ff */
[----:B------:R2:W-:Y:S03]  /*53d0*/  MUFU.EX2 R216, R5 ;  /* 0x0000000500d87308 */ /* 0x0005e60000000800 */
[----:B-1----:R-:W-:Y:S08]  /*53e0*/  HMMA.16816.F32.BF16 R76, R12, R28, R60 ;  /* 0x0000001c0c4c723c */ /* 0x002ff0000004183c */
[----:B------:R-:W-:Y:S01]  /*53f0*/  HMMA.16816.F32.BF16 R64, R16, R48, RZ ;  /* 0x000000301040723c */ /* 0x000fe200000418ff */
[----:B--2---:R-:W-:-:S07]  /*5400*/  FFMA.FTZ R5, R42, c[0x0][0x2d0], -R0 ;  /* 0x0000b4002a057a23 */ /* 0x004fce0000010800 */
[----:B------:R-:W-:Y:S01]  /*5410*/  HMMA.16816.F32.BF16 R100, R12, R32, R72 ;  /* 0x000000200c64723c */ /* 0x000fe20000041848 */
[----:B------:R-:W1:Y:S01]  /*5420*/  LDSM.16.MT88.4 R40, [R228] ;  /* 0x00000000e428783b */ /* 0x000e620000004200 */
[----:B------:R-:W2:Y:S02]  /*5430*/  MUFU.EX2 R6, R5 ;  /* 0x0000000500067308 */ /* 0x000ea40000000800 */
[----:B--2---:R-:W-:Y:S01]  /*5440*/  F2FP.BF16.PACK_AB R11, R6, R216 ;  /* 0x000000d8060b723e */ /* 0x004fe200000010ff */
[----:B------:R-:W-:Y:S01]  /*5450*/  FFMA.FTZ R5, R128, c[0x0][0x2d0], -R4 ;  /* 0x0000b40080057a23 */ /* 0x000fe20000010804 */
[----:B------:R-:W-:-:S04]  /*5460*/  MOV R128, R246 ;  /* 0x000000f600807202 */ /* 0x000fc80000000f00 */
[----:B------:R2:W-:Y:S01]  /*5470*/  MUFU.EX2 R142, R5 ;  /* 0x00000005008e7308 */ /* 0x0005e20000000800 */
[C---:B------:R-:W-:Y:S01]  /*5480*/  HMMA.16816.F32.BF16 R80, R8.reuse, R28, R24 ;  /* 0x0000001c0850723c */ /* 0x040fe20000041818 */
[----:B------:R-:W3:Y:S07]  /*5490*/  LDSM.16.MT88.4 R24, [R228+0x800] ;  /* 0x00080000e418783b */ /* 0x000eee0000004200 */
[----:B------:R-:W-:Y:S01]  /*54a0*/  HMMA.16816.F32.BF16 R84, R8, R52, R56 ;  /* 0x000000340854723c */ /* 0x000fe20000041838 */
[----:B--2---:R-:W-:Y:S01]  /*54b0*/  FFMA.FTZ R5, R127, c[0x0][0x2d0], -R4 ;  /* 0x0000b4007f057a23 */ /* 0x004fe20000010804 */
[----:B------:R-:W-:-:S06]  /*54c0*/  MOV R127, R223 ;  /* 0x000000df007f7202 */ /* 0x000fcc0000000f00 */
[-C--:B-1----:R-:W-:Y:S01]  /*54d0*/  HMMA.16816.F32.BF16 R56, R16, R40.reuse, RZ ;  /* 0x000000281038723c */ /* 0x082fe200000418ff */
[----:B------:R1:W-:Y:S07]  /*54e0*/  MUFU.EX2 R7, R5 ;  /* 0x0000000500077308 */ /* 0x0003ee0000000800 */
[----:B------:R-:W-:Y:S08]  /*54f0*/  HMMA.16816.F32.BF16 R60, R20, R40, RZ ;  /* 0x00000028143c723c */ /* 0x000ff000000418ff */
[----:B------:R-:W-:Y:S01]  /*5500*/  HMMA.16816.F32.BF16 R96, R8, R32, R64 ;  /* 0x000000200860723c */ /* 0x000fe20000041840 */
[----:B-1----:R-:W-:-:S04]  /*5510*/  FFMA.FTZ R5, R126, c[0x0][0x2d0], -R4 ;  /* 0x0000b4007e057a23 */ /* 0x002fc80000010804 */
[----:B------:R1:W2:Y:S03]  /*5520*/  MUFU.EX2 R143, R5 ;  /* 0x00000005008f7308 */ /* 0x0002a60000000800 */
[----:B---3--:R-:W-:Y:S08]  /*5530*/  HMMA.16816.F32.BF16 R104, R8, R24, R56 ;  /* 0x000000180868723c */ /* 0x008ff00000041838 */
[----:B------:R-:W-:Y:S01]  /*5540*/  HMMA.16816.F32.BF16 R56, R16, R38, RZ ;  /* 0x000000261038723c */ /* 0x000fe200000418ff */
[----:B-1----:R-:W-:-:S07]  /*5550*/  FFMA.FTZ R5, R125, c[0x0][0x2d0], -R4 ;  /* 0x0000b4007d057a23 */ /* 0x002fce0000010804 */
[----:B------:R-:W-:Y:S01]  /*5560*/  HMMA.16816.F32.BF16 R108, R12, R24, R60 ;  /* 0x000000180c6c723c */ /* 0x000fe2000004183c */
[----:B------:R1:W3:Y:S07]  /*5570*/  MUFU.EX2 R135, R5 ;  /* 0x0000000500877308 */ /* 0x0002ee0000000800 */
[----:B------:R-:W-:Y:S08]  /*5580*/  HMMA.16816.F32.BF16 R60, R16, R46, RZ ;  /* 0x0000002e103c723c */ /* 0x000ff000000418ff */
[----:B------:R-:W-:Y:S01]  /*5590*/  HMMA.16816.F32.BF16 R64, R8, R54, R56 ;  /* 0x000000360840723c */ /* 0x000fe20000041838 */
[----:B-1----:R-:W-:Y:S01]  /*55a0*/  FFMA.FTZ R5, R124, c[0x0][0x2d0], -R3 ;  /* 0x0000b4007c057a23 */ /* 0x002fe20000010803 */
[----:B--2---:R-:W-:-:S06]  /*55b0*/  MOV R124, R143 ;  /* 0x0000008f007c7202 */ /* 0x004fcc0000000f00 */
[C---:B------:R-:W-:Y:S08]  /*55c0*/  HMMA.16816.F32.BF16 R56, R16.reuse, R50, RZ ;  /* 0x000000321038723c */ /* 0x040ff000000418ff */
[----:B------:R-:W-:Y:S08]  /*55d0*/  HMMA.16816.F32.BF16 R16, R16, R42, RZ ;  /* 0x0000002a1010723c */ /* 0x000ff000000418ff */
[C---:B------:R-:W-:Y:S08]  /*55e0*/  HMMA.16816.F32.BF16 R60, R8.reuse, R30, R60 ;  /* 0x0000001e083c723c */ /* 0x040ff0000004183c */
[C---:B------:R-:W-:Y:S08]  /*55f0*/  HMMA.16816.F32.BF16 R56, R8.reuse, R34, R56 ;  /* 0x000000220838723c */ /* 0x040ff00000041838 */
[----:B------:R-:W-:Y:S01]  /*5600*/  HMMA.16816.F32.BF16 R92, R8, R26, R16 ;  /* 0x0000001a085c723c */ /* 0x000fe20000041810 */
[----:B------:R1:W-:Y:S01]  /*5610*/  MUFU.EX2 R8, R5 ;  /* 0x0000000500087308 */ /* 0x0003e20000000800 */
[----:B------:R-:W2:Y:S06]  /*5620*/  LDSM.16.MT88.4 R16, [R225+0x1000] ;  /* 0x00100000e110783b */ /* 0x000eac0000004200 */
[C---:B------:R-:W-:Y:S08]  /*5630*/  HMMA.16816.F32.BF16 R44, R20.reuse, R46, RZ ;  /* 0x0000002e142c723c */ /* 0x040ff000000418ff */
[----:B------:R-:W-:Y:S01]  /*5640*/  HMMA.16816.F32.BF16 R36, R20, R38, RZ ;  /* 0x000000261424723c */ /* 0x000fe200000418ff */
[----:B-1----:R-:W-:Y:S01]  /*5650*/  FFMA.FTZ R5, R123, c[0x0][0x2d0], -R3 ;  /* 0x0000b4007b057a23 */ /* 0x002fe20000010803 */
[----:B------:R-:W-:-:S03]  /*5660*/  MOV R123, R142 ;  /* 0x0000008e007b7202 */ /* 0x000fc60000000f00 */
[----:B------:R1:W-:Y:S03]  /*5670*/  MUFU.EX2 R143, R5 ;  /* 0x00000005008f7308 */ /* 0x0003e60000000800 */
[C---:B------:R-:W-:Y:S08]  /*5680*/  HMMA.16816.F32.BF16 R48, R20.reuse, R50, RZ ;  /* 0x000000321430723c */ /* 0x040ff000000418ff */
[----:B------:R-:W-:Y:S01]  /*5690*/  HMMA.16816.F32.BF16 R20, R20, R42, RZ ;  /* 0x0000002a1414723c */ /* 0x000fe200000418ff */
[----:B-1----:R-:W-:-:S07]  /*56a0*/  FFMA.FTZ R5, R122, c[0x0][0x2d0], -R3 ;  /* 0x0000b4007a057a23 */ /* 0x002fce0000010803 */
[C---:B------:R-:W-:Y:S01]  /*56b0*/  HMMA.16816.F32.BF16 R28, R12.reuse, R30, R44 ;  /* 0x0000001e0c1c723c */ /* 0x040fe2000004182c */
[----:B------:R1:W-:Y:S07]  /*56c0*/  MUFU.EX2 R125, R5 ;  /* 0x00000005007d7308 */ /* 0x0003ee0000000800 */
[C---:B------:R-:W-:Y:S08]  /*56d0*/  HMMA.16816.F32.BF16 R36, R12.reuse, R54, R36 ;  /* 0x000000360c24723c */ /* 0x040ff00000041824 */
[----:B------:R-:W-:Y:S01]  /*56e0*/  HMMA.16816.F32.BF16 R48, R12, R34, R48 ;  /* 0x000000220c30723c */ /* 0x000fe20000041830 */
[----:B-1----:R-:W-:-:S04]  /*56f0*/  FFMA.FTZ R5, R121, c[0x0][0x2d0], -R3 ;  /* 0x0000b40079057a23 */ /* 0x002fc80000010803 */
[----:B------:R1:W4:Y:S03]  /*5700*/  MUFU.EX2 R214, R5 ;  /* 0x0000000500d67308 */ /* 0x0003260000000800 */
[----:B------:R-:W-:Y:S07]  /*5710*/  HMMA.16816.F32.BF16 R20, R12, R26, R20 ;  /* 0x0000001a0c14723c */ /* 0x000fee0000041814 */
[----:B------:R-:W-:-:S02]  /*5720*/  F2FP.BF16.PACK_AB R12, R7, R123 ;  /* 0x0000007b070c723e */ /* 0x000fc400000010ff */
[----:B---3--:R-:W-:Y:S01]  /*5730*/  F2FP.BF16.PACK_AB R14, R135, R124 ;  /* 0x0000007c870e723e */ /* 0x008fe200000010ff */
[----:B-1----:R-:W-:Y:S01]  /*5740*/  FFMA.FTZ R5, R113, c[0x0][0x2d0], -R2 ;  /* 0x0000b40071057a23 */ /* 0x002fe20000010802 */
[----:B----4-:R-:W-:-:S03]  /*5750*/  F2FP.BF16.PACK_AB R15, R214, R125 ;  /* 0x0000007dd60f723e */ /* 0x010fc600000010ff */
[----:B------:R1:W-:Y:S02]  /*5760*/  MUFU.EX2 R9, R5 ;  /* 0x0000000500097308 */ /* 0x0003e40000000800 */
[----:B-1----:R-:W-:-:S06]  /*5770*/  FFMA.FTZ R5, R114, c[0x0][0x2d0], -R2 ;  /* 0x0000b40072057a23 */ /* 0x002fcc0000010802 */
[----:B------:R1:W-:Y:S02]  /*5780*/  MUFU.EX2 R142, R5 ;  /* 0x00000005008e7308 */ /* 0x0003e40000000800 */
[----:B-1----:R-:W-:-:S06]  /*5790*/  FFMA.FTZ R5, R115, c[0x0][0x2d0], -R2 ;  /* 0x0000b40073057a23 */ /* 0x002fcc0000010802 */
[----:B------:R1:W-:Y:S02]  /*57a0*/  MUFU.EX2 R126, R5 ;  /* 0x00000005007e7308 */ /* 0x0003e40000000800 */
[----:B-1----:R-:W-:-:S06]  /*57b0*/  FFMA.FTZ R5, R120, c[0x0][0x2d0], -R2 ;  /* 0x0000b40078057a23 */ /* 0x002fcc0000010802 */
[----:B------:R1:W3:Y:S02]  /*57c0*/  MUFU.EX2 R215, R5 ;  /* 0x0000000500d77308 */ /* 0x0002e40000000800 */
[----:B-1----:R-:W-:Y:S01]  /*57d0*/  FFMA.FTZ R5, R69, c[0x0][0x2d0], -R0 ;  /* 0x0000b40045057a23 */ /* 0x002fe20000010800 */
[----:B---3--:R-:W-:-:S05]  /*57e0*/  F2FP.BF16.PACK_AB R10, R215, R126 ;  /* 0x0000007ed70a723e */ /* 0x008fca00000010ff */
[----:B------:R1:W-:Y:S02]  /*57f0*/  MUFU.EX2 R249, R5 ;  /* 0x0000000500f97308 */ /* 0x0003e40000000800 */
[----:B-1----:R-:W-:Y:S01]  /*5800*/  FFMA.FTZ R5, R70, c[0x0][0x2d0], -R0 ;  /* 0x0000b40046057a23 */ /* 0x002fe20000010800 */
[----:B------:R-:W-:-:S05]  /*5810*/  MOV R70, R9 ;  /* 0x0000000900467202 */ /* 0x000fca0000000f00 */
[----:B------:R1:W3:Y:S02]  /*5820*/  MUFU.EX2 R69, R5 ;  /* 0x0000000500457308 */ /* 0x0002e40000000800 */
[----:B-1----:R-:W-:Y:S01]  /*5830*/  FFMA.FTZ R5, R71, c[0x0][0x2d0], -R0 ;  /* 0x0000b40047057a23 */ /* 0x002fe20000010800 */
[----:B------:R-:W-:Y:S02]  /*5840*/  MOV R71, R8 ;  /* 0x0000000800477202 */ /* 0x000fe40000000f00 */
[----:B------:R-:W-:-:S03]  /*5850*/  F2FP.BF16.PACK_AB R8, R142, R70 ;  /* 0x000000468e08723e */ /* 0x000fc600000010ff */
[----:B------:R1:W-:Y:S01]  /*5860*/  MUFU.EX2 R114, R5 ;  /* 0x0000000500727308 */ /* 0x0003e20000000800 */
[----:B------:R-:W-:Y:S02]  /*5870*/  F2FP.BF16.PACK_AB R13, R143, R71 ;  /* 0x000000478f0d723e */ /* 0x000fe400000010ff */
[----:B---3--:R-:W-:-:S05]  /*5880*/  F2FP.BF16.PACK_AB R9, R69, R249 ;  /* 0x000000f94509723e */ /* 0x008fca00000010ff */
[----:B--2---:R-:W-:Y:S01]  /*5890*/  HMMA.16816.F32.BF16 R76, R12, R16, R76 ;  /* 0x000000100c4c723c */ /* 0x004fe2000004184c */
[----:B-1----:R-:W-:-:S07]  /*58a0*/  FFMA.FTZ R5, R112, c[0x0][0x2d0], -R0 ;  /* 0x0000b40070057a23 */ /* 0x002fce0000010800 */
[----:B------:R-:W-:Y:S01]  /*58b0*/  HMMA.16816.F32.BF16 R28, R12, R18, R28 ;  /* 0x000000120c1c723c */ /* 0x000fe2000004181c */
[----:B------:R-:W1:Y:S02]  /*58c0*/  MUFU.EX2 R113, R5 ;  /* 0x0000000500717308 */ /* 0x000e640000000800 */
[----:B-1----:R-:W-:Y:S01]  /*58d0*/  F2FP.BF16.PACK_AB R11, R113, R114 ;  /* 0x00000072710b723e */ /* 0x002fe200000010ff */
[----:B------:R-:W-:Y:S01]  /*58e0*/  FFMA.FTZ R5, R155, c[0x0][0x2d0], -R4 ;  /* 0x0000b4009b057a23 */ /* 0x000fe20000010804 */
[----:B------:R-:W-:-:S04]  /*58f0*/  MOV R155, R125 ;  /* 0x0000007d009b7202 */ /* 0x000fc80000000f00 */
[----:B------:R1:W-:Y:S01]  /*5900*/  MUFU.EX2 R251, R5 ;  /* 0x0000000500fb7308 */ /* 0x0003e20000000800 */
[C---:B------:R-:W-:Y:S08]  /*5910*/  HMMA.16816.F32.BF16 R80, R8.reuse, R16, R80 ;  /* 0x000000100850723c */ /* 0x040ff00000041850 */
[----:B------:R-:W-:Y:S01]  /*5920*/  HMMA.16816.F32.BF16 R72, R8, R18, R60 ;  /* 0x000000120848723c */ /* 0x000fe2000004183c */
[----:B------:R-:W2:Y:S01]  /*5930*/  LDSM.16.MT88.4 R16, [R229+0x1000] ;  /* 0x00100000e510783b */ /* 0x000ea20000004200 */
[----:B-1----:R-:W-:Y:S01]  /*5940*/  FFMA.FTZ R5, R154, c[0x0][0x2d0], -R4 ;  /* 0x0000b4009a057a23 */ /* 0x002fe20000010804 */
[----:B------:R-:W-:-:S03]  /*5950*/  MOV R154, R126 ;  /* 0x0000007e009a7202 */ /* 0x000fc60000000f00 */
[----:B------:R1:W3:Y:S02]  /*5960*/  MUFU.EX2 R252, R5 ;  /* 0x0000000500fc7308 */ /* 0x0002e40000000800 */
[----:B-1----:R-:W-:Y:S01]  /*5970*/  FFMA.FTZ R5, R153, c[0x0][0x2d0], -R4 ;  /* 0x0000b40099057a23 */ /* 0x002fe20000010804 */
[----:B------:R-:W-:-:S05]  /*5980*/  MOV R153, R113 ;  /* 0x0000007100997202 */ /* 0x000fca0000000f00 */
[----:B------:R1:W-:Y:S01]  /*5990*/  MUFU.EX2 R115, R5 ;  /* 0x0000000500737308 */ /* 0x0003e20000000800 */
[----:B--2---:R-:W-:Y:S01]  /*59a0*/  HMMA.16816.F32.BF16 R52, R12, R16, R88 ;  /* 0x000000100c34723c */ /* 0x004fe20000041858 */
[----:B-1----:R-:W-:Y:S01]  /*59b0*/  FFMA.FTZ R5, R152, c[0x0][0x2d0], -R4 ;  /* 0x0000b40098057a23 */ /* 0x002fe20000010804 */
[----:B------:R-:W-:-:S06]  /*59c0*/  MOV R152, R133 ;  /* 0x0000008500987202 */ /* 0x000fcc0000000f00 */
[C---:B------:R-:W-:Y:S08]  /*59d0*/  HMMA.16816.F32.BF16 R44, R8.reuse, R16, R84 ;  /* 0x00000010082c723c */ /* 0x040ff00000041854 */
[-C--:B------:R-:W-:Y:S08]  /*59e0*/  HMMA.16816.F32.BF16 R40, R8, R18.reuse, R64 ;  /* 0x000000120828723c */ /* 0x080ff00000041840 */
[C---:B------:R-:W-:Y:S01]  /*59f0*/  HMMA.16816.F32.BF16 R24, R12.reuse, R18, R36 ;  /* 0x000000120c18723c */ /* 0x040fe20000041824 */
[----:B------:R-:W1:Y:S07]  /*5a00*/  LDSM.16.MT88.4 R16, [R226+0x1000] ;  /* 0x00100000e210783b */ /* 0x000e6e0000004200 */
[-C--:B-1----:R-:W-:Y:S07]  /*5a10*/  HMMA.16816.F32.BF16 R36, R12, R16.reuse, R100 ;  /* 0x000000100c24723c */ /* 0x082fee0000041864 */
[----:B------:R-:W-:Y:S01]  /*5a20*/  MOV R100, R216 ;  /* 0x000000d800647202 */ /* 0x000fe20000000f00 */
[----:B------:R-:W-:Y:S01]  /*5a30*/  HMMA.16816.F32.BF16 R64, R8, R16, R96 ;  /* 0x000000100840723c */ /* 0x000fe20000041860 */
[----:B------:R-:W-:-:S02]  /*5a40*/  MOV R102, R214 ;  /* 0x000000d600667202 */ /* 0x000fc40000000f00 */
[----:B------:R-:W-:Y:S02]  /*5a50*/  MOV R101, R215 ;  /* 0x000000d700657202 */ /* 0x000fe40000000f00 */
[----:B------:R-:W-:Y:S02]  /*5a60*/  MOV R103, R135 ;  /* 0x0000008700677202 */ /* 0x000fe40000000f00 */
[----:B------:R-:W-:Y:S01]  /*5a70*/  MOV R98, R218 ;  /* 0x000000da00627202 */ /* 0x000fe20000000f00 */
[----:B------:R-:W-:Y:S01]  /*5a80*/  HMMA.16816.F32.BF16 R60, R8, R18, R56 ;  /* 0x00000012083c723c */ /* 0x000fe20000041838 */
[----:B------:R-:W-:Y:S02]  /*5a90*/  MOV R96, R220 ;  /* 0x000000dc00607202 */ /* 0x000fe40000000f00 */
[----:B------:R-:W-:Y:S02]  /*5aa0*/  MOV R99, R217 ;  /* 0x000000d900637202 */ /* 0x000fe40000000f00 */
[----:B------:R-:W-:-:S03]  /*5ab0*/  MOV R97, R219 ;  /* 0x000000db00617202 */ /* 0x000fc60000000f00 */
[----:B------:R-:W-:Y:S01]  /*5ac0*/  HMMA.16816.F32.BF16 R48, R12, R18, R48 ;  /* 0x000000120c30723c */ /* 0x000fe20000041830 */
[----:B------:R-:W1:Y:S07]  /*5ad0*/  LDSM.16.MT88.4 R16, [R228+0x1000] ;  /* 0x00100000e410783b */ /* 0x000e6e0000004200 */
[-C--:B-1----:R-:W-:Y:S01]  /*5ae0*/  HMMA.16816.F32.BF16 R56, R8, R18.reuse, R92 ;  /* 0x000000120838723c */ /* 0x082fe2000004185c */
[----:B------:R1:W-:Y:S06]  /*5af0*/  MUFU.EX2 R94, R5 ;  /* 0x00000005005e7308 */ /* 0x0003ec0000000800 */
[----:B------:R-:W-:Y:S01]  /*5b00*/  MOV R92, R124 ;  /* 0x0000007c005c7202 */ /* 0x000fe20000000f00 */
[----:B------:R-:W-:Y:S01]  /*5b10*/  HMMA.16816.F32.BF16 R32, R12, R18, R20 ;  /* 0x000000120c20723c */ /* 0x000fe20000041814 */
[----:B------:R-:W-:-:S02]  /*5b20*/  MOV R95, R123 ;  /* 0x0000007b005f7202 */ /* 0x000fc40000000f00 */
[----:B------:R-:W-:-:S04]  /*5b30*/  MOV R93, R114 ;  /* 0x00000072005d7202 */ /* 0x000fc80000000f00 */
[----:B------:R-:W-:Y:S01]  /*5b40*/  MOV R23, R221 ;  /* 0x000000dd00177202 */ /* 0x000fe20000000f00 */
[-C--:B------:R-:W-:Y:S01]  /*5b50*/  HMMA.16816.F32.BF16 R84, R12, R16.reuse, R108 ;  /* 0x000000100c54723c */ /* 0x080fe2000004186c */
[--C-:B-1----:R-:W-:Y:S01]  /*5b60*/  FFMA.FTZ R5, R147, c[0x0][0x2d0], -R3.reuse ;  /* 0x0000b40093057a23 */ /* 0x102fe20000010803 */
[----:B------:R-:W-:Y:S01]  /*5b70*/  MOV R20, R69 ;  /* 0x0000004500147202 */ /* 0x000fe20000000f00 */
[----:B------:R-:W-:Y:S01]  /*5b80*/  FFMA.FTZ R147, R185, c[0x0][0x2d0], -R3 ;  /* 0x0000b400b9937a23 */ /* 0x000fe20000010803 */
[----:B------:R-:W-:Y:S01]  /*5b90*/  MOV R22, R128 ;  /* 0x0000008000167202 */ /* 0x000fe20000000f00 */
[----:B------:R1:W-:Y:S01]  /*5ba0*/  MUFU.EX2 R223, R5 ;  /* 0x0000000500df7308 */ /* 0x0003e20000000800 */
[----:B------:R-:W-:Y:S02]  /*5bb0*/  MOV R69, R134 ;  /* 0x0000008600457202 */ /* 0x000fe40000000f00 */
[----:B------:R-:W-:Y:S01]  /*5bc0*/  HMMA.16816.F32.BF16 R88, R8, R16, R104 ;  /* 0x000000100858723c */ /* 0x000fe20000041868 */
[----:B------:R-:W2:Y:S01]  /*5bd0*/  LDSM.16.MT88.4 R16, [R225+0x1800] ;  /* 0x00180000e110783b */ /* 0x000ea20000004200 */
[----:B---3--:R-:W-:-:S02]  /*5be0*/  F2FP.BF16.PACK_AB R12, R252, R251 ;  /* 0x000000fbfc0c723e */ /* 0x008fc400000010ff */
[----:B------:R-:W-:Y:S01]  /*5bf0*/  MOV R21, R127 ;  /* 0x0000007f00157202 */ /* 0x000fe20000000f00 */
[--C-:B-1----:R-:W-:Y:S02]  /*5c00*/  FFMA.FTZ R5, R146, c[0x0][0x2d0], -R3.reuse ;  /* 0x0000b40092057a23 */ /* 0x102fe40000010803 */
[--C-:B------:R-:W-:Y:S02]  /*5c10*/  FFMA.FTZ R146, R186, c[0x0][0x2d0], -R3.reuse ;  /* 0x0000b400ba927a23 */ /* 0x100fe40000010803 */
[----:B------:R1:W3:Y:S02]  /*5c20*/  MUFU.EX2 R246, R5 ;  /* 0x0000000500f67308 */ /* 0x0002e40000000800 */
[--C-:B-1----:R-:W-:Y:S01]  /*5c30*/  FFMA.FTZ R5, R145, c[0x0][0x2d0], -R3.reuse ;  /* 0x0000b40091057a23 */ /* 0x102fe20000010803 */
[----:B---3--:R-:W-:Y:S01]  /*5c40*/  F2FP.BF16.PACK_AB R13, R246, R223 ;  /* 0x000000dff60d723e */ /* 0x008fe200000010ff */
[----:B------:R-:W-:-:S04]  /*5c50*/  FFMA.FTZ R145, R187, c[0x0][0x2d0], -R3 ;  /* 0x0000b400bb917a23 */ /* 0x000fc80000010803 */
[----:B------:R1:W-:Y:S02]  /*5c60*/  MUFU.EX2 R247, R5 ;  /* 0x0000000500f77308 */ /* 0x0003e40000000800 */
[----:B-1----:R-:W-:Y:S02]  /*5c70*/  FFMA.FTZ R5, R144, c[0x0][0x2d0], -R3 ;  /* 0x0000b40090057a23 */ /* 0x002fe40000010803 */
[----:B------:R-:W-:-:S04]  /*5c80*/  FFMA.FTZ R144, R196, c[0x0][0x2d0], -R4 ;  /* 0x0000b400c4907a23 */ /* 0x000fc80000010804 */
[----:B------:R1:W3:Y:S02]  /*5c90*/  MUFU.EX2 R248, R5 ;  /* 0x0000000500f87308 */ /* 0x0002e40000000800 */
[----:B-1----:R-:W-:Y:S01]  /*5ca0*/  FFMA.FTZ R5, R164, c[0x0][0x2d0], -R2 ;  /* 0x0000b400a4057a23 */ /* 0x002fe20000010802 */
[----:B------:R-:W-:Y:S02]  /*5cb0*/  MOV R164, R115 ;  /* 0x0000007300a47202 */ /* 0x000fe40000000f00 */
[----:B---3--:R-:W-:-:S03]  /*5cc0*/  F2FP.BF16.PACK_AB R15, R248, R247 ;  /* 0x000000f7f80f723e */ /* 0x008fc600000010ff */
[----:B------:R1:W-:Y:S01]  /*5cd0*/  MUFU.EX2 R216, R5 ;  /* 0x0000000500d87308 */ /* 0x0003e20000000800 */
[----:B------:R-:W-:-:S07]  /*5ce0*/  F2FP.BF16.PACK_AB R14, R94, R164 ;  /* 0x000000a45e0e723e */ /* 0x000fce00000010ff */
[----:B--2---:R-:W-:Y:S01]  /*5cf0*/  HMMA.16816.F32.BF16 R76, R12, R16, R76 ;  /* 0x000000100c4c723c */ /* 0x004fe2000004184c */
[--C-:B-1----:R-:W-:Y:S01]  /*5d00*/  FFMA.FTZ R5, R165, c[0x0][0x2d0], -R2.reuse ;  /* 0x0000b400a5057a23 */ /* 0x102fe20000010802 */
[----:B------:R-:W-:Y:S01]  /*5d10*/  MOV R165, R153 ;  /* 0x0000009900a57202 */ /* 0x000fe20000000f00 */
[--C-:B------:R-:W-:Y:S02]  /*5d20*/  FFMA.FTZ R153, R172, c[0x0][0x2d0], -R2.reuse ;  /* 0x0000b400ac997a23 */ /* 0x100fe40000010802 */
[----:B------:R1:W2:Y:S02]  /*5d30*/  MUFU.EX2 R218, R5 ;  /* 0x0000000500da7308 */ /* 0x0002a40000000800 */
[----:B-1----:R-:W-:Y:S01]  /*5d40*/  FFMA.FTZ R5, R132, c[0x0][0x2d0], -R2 ;  /* 0x0000b40084057a23 */ /* 0x002fe20000010802 */
[----:B--2---:R-:W-:-:S05]  /*5d50*/  F2FP.BF16.PACK_AB R8, R218, R216 ;  /* 0x000000d8da08723e */ /* 0x004fca00000010ff */
[----:B------:R1:W-:Y:S02]  /*5d60*/  MUFU.EX2 R220, R5 ;  /* 0x0000000500dc7308 */ /* 0x0003e40000000800 */
[----:B-1----:R-:W-:-:S06]  /*5d70*/  FFMA.FTZ R5, R131, c[0x0][0x2d0], -R2 ;  /* 0x0000b40083057a23 */ /* 0x002fcc0000010802 */
[----:B------:R1:W2:Y:S02]  /*5d80*/  MUFU.EX2 R221, R5 ;  /* 0x0000000500dd7308 */ /* 0x0002a40000000800 */
[----:B-1----:R-:W-:Y:S01]  /*5d90*/  FFMA.FTZ R5, R166, c[0x0][0x2d0], -R0 ;  /* 0x0000b400a6057a23 */ /* 0x002fe20000010800 */
[----:B--2---:R-:W-:Y:S02]  /*5da0*/  F2FP.BF16.PACK_AB R10, R221, R220 ;  /* 0x000000dcdd0a723e */ /* 0x004fe400000010ff */
[----:B------:R-:W-:-:S03]  /*5db0*/  MOV R166, R154 ;  /* 0x0000009a00a67202 */ /* 0x000fc60000000f00 */
[----:B------:R1:W-:Y:S01]  /*5dc0*/  MUFU.EX2 R214, R5 ;  /* 0x0000000500d67308 */ /* 0x0003e20000000800 */
[----:B------:R-:W-:Y:S01]  /*5dd0*/  FFMA.FTZ R154, R169, c[0x0][0x2d0], -R2 ;  /* 0x0000b400a99a7a23 */ /* 0x000fe20000010802 */
[----:B------:R-:W-:Y:S02]  /*5de0*/  MOV R169, R100 ;  /* 0x0000006400a97202 */ /* 0x000fe40000000f00 */
[----:B------:R-:W-:Y:S02]  /*5df0*/  MOV R187, R166 ;  /* 0x000000a600bb7202 */ /* 0x000fe40000000f00 */
[----:B------:R-:W-:Y:S01]  /*5e00*/  MOV R166, R102 ;  /* 0x0000006600a67202 */ /* 0x000fe20000000f00 */
[----:B-1----:R-:W-:Y:S01]  /*5e10*/  FFMA.FTZ R5, R167, c[0x0][0x2d0], -R0 ;  /* 0x0000b400a7057a23 */ /* 0x002fe20000010800 */
[----:B------:R-:W-:Y:S01]  /*5e20*/  MOV R167, R155 ;  /* 0x0000009b00a77202 */ /* 0x000fe20000000f00 */
[----:B------:R-:W-:Y:S01]  /*5e30*/  FFMA.FTZ R155, R168, c[0x0][0x2d0], -R2 ;  /* 0x0000b400a89b7a23 */ /* 0x000fe20000010802 */
[----:B------:R-:W-:Y:S01]  /*5e40*/  MOV R168, R99 ;  /* 0x0000006300a87202 */ /* 0x000fe20000000f00 */
[----:B------:R1:W2:Y:S01]  /*5e50*/  MUFU.EX2 R215, R5 ;  /* 0x0000000500d77308 */ /* 0x0002a20000000800 */
[----:B------:R-:W-:-:S02]  /*5e60*/  MOV R186, R167 ;  /* 0x000000a700ba7202 */ /* 0x000fc40000000f00 */
[----:B------:R-:W-:Y:S01]  /*5e70*/  MOV R167, R103 ;  /* 0x0000006700a77202 */ /* 0x000fe20000000f00 */
[----:B-1----:R-:W-:Y:S01]  /*5e80*/  FFMA.FTZ R5, R130, c[0x0][0x2d0], -R0 ;  /* 0x0000b40082057a23 */ /* 0x002fe20000010800 */
[----:B--2---:R-:W-:-:S03]  /*5e90*/  F2FP.BF16.PACK_AB R9, R215, R214 ;  /* 0x000000d6d709723e */ /* 0x004fc600000010ff */
[----:B------:R1:W-:Y:S02]  /*5ea0*/  MUFU.EX2 R217, R5 ;  /* 0x0000000500d97308 */ /* 0x0003e40000000800 */
[----:B-1----:R-:W-:-:S06]  /*5eb0*/  FFMA.FTZ R5, R129, c[0x0][0x2d0], -R0 ;  /* 0x0000b40081057a23 */ /* 0x002fcc0000010800 */
[----:B------:R-:W1:Y:S02]  /*5ec0*/  MUFU.EX2 R219, R5 ;  /* 0x0000000500db7308 */ /* 0x000e640000000800 */
[----:B-1----:R-:W-:Y:S01]  /*5ed0*/  F2FP.BF16.PACK_AB R11, R219, R217 ;  /* 0x000000d9db0b723e */ /* 0x002fe200000010ff */
[----:B------:R-:W-:Y:S01]  /*5ee0*/  FFMA.FTZ R5, R206, c[0x0][0x2d0], -R4 ;  /* 0x0000b400ce057a23 */ /* 0x000fe20000010804 */
[----:B------:R-:W-:-:S05]  /*5ef0*/  MOV R206, R20 ;  /* 0x0000001400ce7202 */ /* 0x000fca0000000f00 */
[C---:B------:R-:W-:Y:S08]  /*5f00*/  HMMA.16816.F32.BF16 R128, R8.reuse, R18, R72 ;  /* 0x000000120880723c */ /* 0x040ff00000041848 */
[----:B------:R-:W-:Y:S07]  /*5f10*/  HMMA.16816.F32.BF16 R132, R8, R16, R80 ;  /* 0x000000100884723c */ /* 0x000fee0000041850 */
[----:B------:R-:W-:Y:S01]  /*5f20*/  MOV R83, R92 ;  /* 0x0000005c00537202 */ /* 0x000fe20000000f00 */
[----:B------:R-:W-:Y:S01]  /*5f30*/  HMMA.16816.F32.BF16 R72, R12, R18, R28 ;  /* 0x000000120c48723c */ /* 0x000fe2000004181c */
[----:B------:R-:W1:Y:S01]  /*5f40*/  LDSM.16.MT88.4 R16, [R229+0x1800] ;  /* 0x00180000e510783b */ /* 0x000e620000004200 */
[----:B------:R-:W-:-:S02]  /*5f50*/  MOV R82, R93 ;  /* 0x0000005d00527202 */ /* 0x000fc40000000f00 */
[----:B------:R-:W-:Y:S02]  /*5f60*/  MOV R81, R94 ;  /* 0x0000005e00517202 */ /* 0x000fe40000000f00 */
[----:B------:R-:W-:Y:S01]  /*5f70*/  MOV R80, R95 ;  /* 0x0000005f00507202 */ /* 0x000fe20000000f00 */
[--C-:B------:R-:W-:Y:S01]  /*5f80*/  FFMA.FTZ R29, R180, c[0x0][0x2d0], -R2.reuse ;  /* 0x0000b400b41d7a23 */ /* 0x100fe20000010802 */
[----:B------:R-:W-:Y:S01]  /*5f90*/  MOV R31, R71 ;  /* 0x00000047001f7202 */ /* 0x000fe20000000f00 */
[----:B------:R-:W-:Y:S01]  /*5fa0*/  FFMA.FTZ R28, R177, c[0x0][0x2d0], -R2 ;  /* 0x0000b400b11c7a23 */ /* 0x000fe20000010802 */
[----:B------:R-:W-:Y:S01]  /*5fb0*/  MOV R30, R70 ;  /* 0x00000046001e7202 */ /* 0x000fe20000000f00 */
[--C-:B------:R-:W-:Y:S01]  /*5fc0*/  FFMA.FTZ R71, R157, c[0x0][0x2d0], -R0.reuse ;  /* 0x0000b4009d477a23 */ /* 0x100fe20000010800 */
[----:B------:R-:W-:Y:S01]  /*5fd0*/  MOV R172, R80 ;  /* 0x0000005000ac7202 */ /* 0x000fe20000000f00 */
[--C-:B------:R-:W-:Y:S01]  /*5fe0*/  FFMA.FTZ R70, R149, c[0x0][0x2d0], -R0.reuse ;  /* 0x0000b40095467a23 */ /* 0x100fe20000010800 */
[----:B------:R-:W-:Y:S01]  /*5ff0*/  MOV R149, R22 ;  /* 0x0000001600957202 */ /* 0x000fe20000000f00 */
[----:B------:R-:W-:Y:S01]  /*6000*/  FFMA.FTZ R157, R150, c[0x0][0x2d0], -R0 ;  /* 0x0000b400969d7a23 */ /* 0x000fe20000010800 */
[----:B------:R-:W-:-:S02]  /*6010*/  MOV R150, R21 ;  /* 0x0000001500967202 */ /* 0x000fc40000000f00 */
[----:B------:R-:W-:Y:S01]  /*6020*/  MOV R185, R83 ;  /* 0x0000005300b97202 */ /* 0x000fe20000000f00 */
[-C--:B-1----:R-:W-:Y:S08]  /*6030*/  HMMA.16816.F32.BF16 R124, R8, R16.reuse, R44 ;  /* 0x00000010087c723c */ /* 0x082ff0000004182c */
[----:B------:R-:W-:Y:S08]  /*6040*/  HMMA.16816.F32.BF16 R52, R12, R16, R52 ;  /* 0x000000100c34723c */ /* 0x000ff00000041834 */
[-C--:B------:R-:W-:Y:S08]  /*6050*/  HMMA.16816.F32.BF16 R120, R8, R18.reuse, R40 ;  /* 0x000000120878723c */ /* 0x080ff00000041828 */
[----:B------:R-:W-:Y:S01]  /*6060*/  HMMA.16816.F32.BF16 R44, R12, R18, R24 ;  /* 0x000000120c2c723c */ /* 0x000fe20000041818 */
[----:B------:R-:W1:Y:S06]  /*6070*/  LDSM.16.MT88.4 R16, [R226+0x1800] ;  /* 0x00180000e210783b */ /* 0x000e6c0000004200 */
[----:B------:R-:W-:-:S02]  /*6080*/  FFMA.FTZ R27, R176, c[0x0][0x2d0], -R2 ;  /* 0x0000b400b01b7a23 */ /* 0x000fc40000010802 */
[----:B------:R-:W-:Y:S02]  /*6090*/  FFMA.FTZ R26, R175, c[0x0][0x2d0], -R2 ;  /* 0x0000b400af1a7a23 */ /* 0x000fe40000010802 */
[--C-:B------:R-:W-:Y:S01]  /*60a0*/  FFMA.FTZ R25, R162, c[0x0][0x2d0], -R0.reuse ;  /* 0x0000b400a2197a23 */ /* 0x100fe20000010800 */
[----:B------:R-:W-:Y:S01]  /*60b0*/  MOV R162, R98 ;  /* 0x0000006200a27202 */ /* 0x000fe20000000f00 */
[----:B------:R-:W-:Y:S01]  /*60c0*/  FFMA.FTZ R24, R163, c[0x0][0x2d0], -R0 ;  /* 0x0000b400a3187a23 */ /* 0x000fe20000010800 */
[----:B------:R-:W-:Y:S01]  /*60d0*/  MOV R163, R97 ;  /* 0x0000006100a37202 */ /* 0x000fe20000000f00 */
[-C--:B-1----:R-:W-:Y:S08]  /*60e0*/  HMMA.16816.F32.BF16 R40, R12, R16.reuse, R36 ;  /* 0x000000100c28723c */ /* 0x082ff00000041824 */
[C---:B------:R-:W-:Y:S07]  /*60f0*/  HMMA.16816.F32.BF16 R112, R8.reuse, R16, R64 ;  /* 0x000000100870723c */ /* 0x040fee0000041840 */
[--C-:B------:R-:W-:Y:S01]  /*6100*/  FFMA.FTZ R65, R203, c[0x0][0x2d0], -R4.reuse ;  /* 0x0000b400cb417a23 */ /* 0x100fe20000010804 */
[----:B------:R-:W-:Y:S01]  /*6110*/  HMMA.16816.F32.BF16 R108, R8, R18, R60 ;  /* 0x00000012086c723c */ /* 0x000fe2000004183c */
[----:B------:R-:W-:Y:S01]  /*6120*/  FFMA.FTZ R64, R202, c[0x0][0x2d0], -R4 ;  /* 0x0000b400ca407a23 */ /* 0x000fe20000010804 */
[----:B------:R1:W-:Y:S01]  /*6130*/  MUFU.EX2 R203, R5 ;  /* 0x0000000500cb7308 */ /* 0x0003e20000000800 */
[----:B------:R-:W-:-:S02]  /*6140*/  FFMA.FTZ R66, R189, c[0x0][0x2d0], -R3 ;  /* 0x0000b400bd427a23 */ /* 0x000fc40000010803 */
[--C-:B------:R-:W-:Y:S02]  /*6150*/  FFMA.FTZ R67, R188, c[0x0][0x2d0], -R3.reuse ;  /* 0x0000b400bc437a23 */ /* 0x100fe40000010803 */
[--C-:B------:R-:W-:Y:S01]  /*6160*/  FFMA.FTZ R63, R201, c[0x0][0x2d0], -R4.reuse ;  /* 0x0000b400c93f7a23 */ /* 0x100fe20000010804 */
[----:B------:R-:W-:Y:S01]  /*6170*/  HMMA.16816.F32.BF16 R48, R12, R18, R48 ;  /* 0x000000120c30723c */ /* 0x000fe20000041830 */
[----:B------:R-:W2:Y:S01]  /*6180*/  LDSM.16.MT88.4 R16, [R228+0x1800] ;  /* 0x00180000e410783b */ /* 0x000ea20000004200 */
[----:B------:R-:W-:Y:S01]  /*6190*/  FFMA.FTZ R62, R200, c[0x0][0x2d0], -R4 ;  /* 0x0000b400c83e7a23 */ /* 0x000fe20000010804 */
[----:B------:R-:W-:Y:S01]  /*61a0*/  MUFU.EX2 R189, R29 ;  /* 0x0000001d00bd7308 */ /* 0x000fe20000000800 */
[--C-:B------:R-:W-:Y:S02]  /*61b0*/  FFMA.FTZ R61, R191, c[0x0][0x2d0], -R3.reuse ;  /* 0x0000b400bf3d7a23 */ /* 0x100fe40000010803 */
[----:B------:R-:W-:Y:S02]  /*61c0*/  FFMA.FTZ R60, R190, c[0x0][0x2d0], -R3 ;  /* 0x0000b400be3c7a23 */ /* 0x000fe40000010803 */
[----:B------:R-:W-:-:S02]  /*61d0*/  FFMA.FTZ R188, R148, c[0x0][0x2d0], -R0 ;  /* 0x0000b40094bc7a23 */ /* 0x000fc40000010800 */
[--C-:B-1----:R-:W-:Y:S01]  /*61e0*/  FFMA.FTZ R5, R194, c[0x0][0x2d0], -R3.reuse ;  /* 0x0000b400c2057a23 */ /* 0x102fe20000010803 */
[----:B------:R-:W-:Y:S08]  /*61f0*/  MUFU.EX2 R191, R28 ;  /* 0x0000001c00bf7308 */ /* 0x000ff00000000800 */
[----:B------:R-:W-:Y:S01]  /*6200*/  MUFU.EX2 R190, R25 ;  /* 0x0000001900be7308 */ /* 0x000fe20000000800 */
[-C--:B--2---:R-:W-:Y:S07]  /*6210*/  HMMA.16816.F32.BF16 R36, R12, R16.reuse, R84 ;  /* 0x000000100c24723c */ /* 0x084fee0000041854 */
[----:B------:R-:W-:Y:S01]  /*6220*/  MOV R87, R6 ;  /* 0x0000000600577202 */ /* 0x000fe20000000f00 */
[--C-:B------:R-:W-:Y:S01]  /*6230*/  FFMA.FTZ R6, R207, c[0x0][0x2d0], -R4.reuse ;  /* 0x0000b400cf067a23 */ /* 0x100fe20000010804 */
[C---:B------:R-:W-:Y:S01]  /*6240*/  HMMA.16816.F32.BF16 R104, R8.reuse, R16, R88 ;  /* 0x000000100868723c */ /* 0x040fe20000041858 */
[----:B------:R-:W-:Y:S01]  /*6250*/  MOV R86, R7 ;  /* 0x0000000700567202 */ /* 0x000fe20000000f00 */
[--C-:B------:R-:W-:Y:S01]  /*6260*/  FFMA.FTZ R7, R204, c[0x0][0x2d0], -R4.reuse ;  /* 0x0000b400cc077a23 */ /* 0x100fe20000010804 */
[----:B------:R-:W-:Y:S01]  /*6270*/  MOV R85, R143 ;  /* 0x0000008f00557202 */ /* 0x000fe20000000f00 */
[----:B------:R1:W-:Y:S01]  /*6280*/  MUFU.EX2 R204, R6 ;  /* 0x0000000600cc7308 */ /* 0x0003e20000000800 */
[----:B------:R-:W-:Y:S01]  /*6290*/  MOV R84, R142 ;  /* 0x0000008e00547202 */ /* 0x000fe20000000f00 */
[--C-:B------:R-:W-:Y:S01]  /*62a0*/  FFMA.FTZ R142, R198, c[0x0][0x2d0], -R4.reuse ;  /* 0x0000b400c68e7a23 */ /* 0x100fe20000010804 */
[----:B------:R-:W-:Y:S01]  /*62b0*/  MOV R91, R141 ;  /* 0x0000008d005b7202 */ /* 0x000fe20000000f00 */
[-C--:B------:R-:W-:Y:S01]  /*62c0*/  HMMA.16816.F32.BF16 R92, R8, R18.reuse, R56 ;  /* 0x00000012085c723c */ /* 0x080fe20000041838 */
[----:B------:R-:W-:Y:S01]  /*62d0*/  MOV R17, R116 ;  /* 0x0000007400117202 */ /* 0x000fe20000000f00 */
[--C-:B------:R-:W-:Y:S01]  /*62e0*/  FFMA.FTZ R141, R199, c[0x0][0x2d0], -R4.reuse ;  /* 0x0000b400c78d7a23 */ /* 0x100fe20000010804 */
[----:B------:R-:W-:Y:S01]  /*62f0*/  MOV R88, R152 ;  /* 0x0000009800587202 */ /* 0x000fe20000000f00 */
[--C-:B------:R-:W-:Y:S01]  /*6300*/  FFMA.FTZ R143, R197, c[0x0][0x2d0], -R4.reuse ;  /* 0x0000b400c58f7a23 */ /* 0x100fe20000010804 */
[----:B------:R-:W-:Y:S01]  /*6310*/  MOV R90, R139 ;  /* 0x0000008b005a7202 */ /* 0x000fe20000000f00 */
[--C-:B------:R-:W-:Y:S01]  /*6320*/  FFMA.FTZ R152, R184, c[0x0][0x2d0], -R3.reuse ;  /* 0x0000b400b8987a23 */ /* 0x100fe20000010803 */
[----:B------:R-:W-:Y:S01]  /*6330*/  MOV R89, R138 ;  /* 0x0000008a00597202 */ /* 0x000fe20000000f00 */
[----:B------:R-:W-:Y:S01]  /*6340*/  FFMA.FTZ R8, R205, c[0x0][0x2d0], -R4 ;  /* 0x0000b400cd087a23 */ /* 0x000fe20000010804 */
[----:B------:R-:W-:Y:S01]  /*6350*/  HMMA.16816.F32.BF16 R32, R12, R18, R32 ;  /* 0x000000120c20723c */ /* 0x000fe20000041820 */
[--C-:B------:R-:W-:Y:S01]  /*6360*/  FFMA.FTZ R9, R192, c[0x0][0x2d0], -R3.reuse ;  /* 0x0000b400c0097a23 */ /* 0x100fe20000010803 */
[----:B------:R-:W-:Y:S01]  /*6370*/  LDSM.16.MT88.4 R12, [R226+0x2000] ;  /* 0x00200000e20c783b */ /* 0x000fe20000004200 */
[--C-:B-1----:R-:W-:Y:S01]  /*6380*/  FFMA.FTZ R6, R195, c[0x0][0x2d0], -R3.reuse ;  /* 0x0000b400c3067a23 */ /* 0x102fe20000010803 */
[----:B------:R-:W-:Y:S01]  /*6390*/  MUFU.EX2 R202, R8 ;  /* 0x0000000800ca7308 */ /* 0x000fe20000000800 */
[----:B------:R-:W-:Y:S01]  /*63a0*/  FFMA.FTZ R4, R193, c[0x0][0x2d0], -R3 ;  /* 0x0000b400c1047a23 */ /* 0x000fe20000010803 */
[----:B------:R-:W-:Y:S01]  /*63b0*/  MOV R205, R165 ;  /* 0x000000a500cd7202 */ /* 0x000fe20000000f00 */
[--C-:B------:R-:W-:Y:S01]  /*63c0*/  FFMA.FTZ R139, R174, c[0x0][0x2d0], -R2.reuse ;  /* 0x0000b400ae8b7a23 */ /* 0x100fe20000010802 */
[----:B------:R-:W-:Y:S01]  /*63d0*/  MOV R174, R30 ;  /* 0x0000001e00ae7202 */ /* 0x000fe20000000f00 */
[----:B------:R-:W-:Y:S01]  /*63e0*/  FFMA.FTZ R138, R173, c[0x0][0x2d0], -R2 ;  /* 0x0000b400ad8a7a23 */ /* 0x000fe20000010802 */
[----:B------:R-:W-:Y:S01]  /*63f0*/  MOV R173, R31 ;  /* 0x0000001f00ad7202 */ /* 0x000fe20000000f00 */
[--C-:B------:R-:W-:Y:S01]  /*6400*/  FFMA.FTZ R116, R158, c[0x0][0x2d0], -R0.reuse ;  /* 0x0000b4009e747a23 */ /* 0x100fe20000010800 */
[----:B------:R1:W-:Y:S01]  /*6410*/  MUFU.EX2 R198, R9 ;  /* 0x0000000900c67308 */ /* 0x0003e20000000800 */
[--C-:B------:R-:W-:Y:S01]  /*6420*/  FFMA.FTZ R3, R161, c[0x0][0x2d0], -R0.reuse ;  /* 0x0000b400a1037a23 */ /* 0x100fe20000010800 */
[----:B------:R-:W-:Y:S01]  /*6430*/  MOV R161, R96 ;  /* 0x0000006000a17202 */ /* 0x000fe20000000f00 */
[--C-:B------:R-:W-:Y:S01]  /*6440*/  FFMA.FTZ R2, R160, c[0x0][0x2d0], -R0.reuse ;  /* 0x0000b400a0027a23 */ /* 0x100fe20000010800 */
[----:B------:R-:W-:Y:S01]  /*6450*/  MOV R160, R23 ;  /* 0x0000001700a07202 */ /* 0x000fe20000000f00 */
[----:B------:R-:W-:Y:S01]  /*6460*/  FFMA.FTZ R158, R151, c[0x0][0x2d0], -R0 ;  /* 0x0000b400979e7a23 */ /* 0x000fe20000010800 */
[----:B------:R-:W2:Y:S01]  /*6470*/  LDSM.16.MT88.4 R20, [R225+0x2000] ;  /* 0x00200000e114783b */ /* 0x000ea20000004200 */
[----:B------:R-:W-:Y:S01]  /*6480*/  FADD.FTZ R0, R210, R209 ;  /* 0x000000d1d2007221 */ /* 0x000fe20000010000 */
[----:B------:R-:W-:Y:S01]  /*6490*/  MOV R209, R17 ;  /* 0x0000001100d17202 */ /* 0x000fe20000000f00 */
[----:B------:R-:W3:Y:S01]  /*64a0*/  MUFU.EX2 R201, R7 ;  /* 0x0000000700c97308 */ /* 0x000ee20000000800 */
[----:B------:R-:W4:Y:S01]  /*64b0*/  LDSM.16.MT88.4 R16, [R229+0x2000] ;  /* 0x00200000e510783b */ /* 0x000f220000004200 */
[----:B------:R-:W-:Y:S01]  /*64c0*/  MOV R165, R101 ;  /* 0x0000006500a57202 */ /* 0x000fe20000000f00 */
[----:B------:R-:W-:Y:S01]  /*64d0*/  FADD.FTZ R0, R211, R0 ;  /* 0x00000000d3007221 */ /* 0x000fe20000010000 */
[----:B------:R-:W-:-:S02]  /*64e0*/  MOV R210, R88 ;  /* 0x0000005800d27202 */ /* 0x000fc40000000f00 */
[----:B------:R-:W-:Y:S01]  /*64f0*/  MOV R148, R90 ;  /* 0x0000005a00947202 */ /* 0x000fe20000000f00 */
[----:B-1----:R-:W1:Y:S01]  /*6500*/  LDSM.16.MT88.4 R8, [R228+0x2000] ;  /* 0x00200000e408783b */ /* 0x002e620000004200 */
[----:B------:R3:W-:Y:S01]  /*6510*/  MUFU.EX2 R200, R6 ;  /* 0x0000000600c87308 */ /* 0x0007e20000000800 */
[----:B------:R-:W-:Y:S02]  /*6520*/  MOV R151, R91 ;  /* 0x0000005b00977202 */ /* 0x000fe40000000f00 */
[----:B------:R-:W-:Y:S02]  /*6530*/  MOV R180, R84 ;  /* 0x0000005400b47202 */ /* 0x000fe40000000f00 */
[----:B------:R-:W-:Y:S02]  /*6540*/  MOV R177, R85 ;  /* 0x0000005500b17202 */ /* 0x000fe40000000f00 */
[----:B------:R-:W-:Y:S01]  /*6550*/  MOV R176, R86 ;  /* 0x0000005600b07202 */ /* 0x000fe20000000f00 */
[----:B------:R2:W2:Y:S01]  /*6560*/  MUFU.EX2 R199, R5 ;  /* 0x0000000500c77308 */ /* 0x0004a20000000800 */
[----:B------:R-:W-:-:S02]  /*6570*/  MOV R175, R87 ;  /* 0x0000005700af7202 */ /* 0x000fc40000000f00 */
[----:B------:R-:W-:Y:S02]  /*6580*/  MOV R207, R81 ;  /* 0x0000005100cf7202 */ /* 0x000fe40000000f00 */
[----:B------:R-:W-:-:S03]  /*6590*/  MOV R184, R82 ;  /* 0x0000005200b87202 */ /* 0x000fc60000000f00 */
[----:B------:R4:W4:Y:S01]  /*65a0*/  MUFU.EX2 R197, R4 ;  /* 0x0000000400c57308 */ /* 0x0009220000000800 */
[----:B---3--:R-:W-:-:S04]  /*65b0*/  FADD.FTZ R6, R179, R171 ;  /* 0x000000abb3067221 */ /* 0x008fc80000010000 */
[----:B------:R-:W-:Y:S01]  /*65c0*/  FADD.FTZ R31, R181, R6 ;  /* 0x00000006b51f7221 */ /* 0x000fe20000010000 */
[----:B------:R-:W-:Y:S02]  /*65d0*/  F2FP.BF16.PACK_AB R6, R201, R202 ;  /* 0x000000cac906723e */ /* 0x000fe400000010ff */
[----:B------:R-:W-:Y:S01]  /*65e0*/  MUFU.EX2 R193, R27 ;  /* 0x0000001b00c17308 */ /* 0x000fe20000000800 */
[----:B--2---:R-:W-:Y:S01]  /*65f0*/  FADD.FTZ R5, R183, R182 ;  /* 0x000000b6b7057221 */ /* 0x004fe20000010000 */
[----:B------:R-:W-:Y:S02]  /*6600*/  MOV R182, R89 ;  /* 0x0000005900b67202 */ /* 0x000fe40000000f00 */
[----:B------:R-:W-:Y:S01]  /*6610*/  MOV R183, R69 ;  /* 0x0000004500b77202 */ /* 0x000fe20000000f00 */
[----:B------:R-:W-:Y:S01]  /*6620*/  FADD.FTZ R30, R208, R5 ;  /* 0x00000005d01e7221 */ /* 0x000fe20000010000 */
[----:B------:R-:W-:Y:S01]  /*6630*/  F2FP.BF16.PACK_AB R5, R199, R200 ;  /* 0x000000c8c705723e */ /* 0x000fe200000010ff */
[----:B------:R-:W-:Y:S01]  /*6640*/  FADD.FTZ R69, R178, R170 ;  /* 0x000000aab2457221 */ /* 0x000fe20000010000 */
[----:B------:R-:W2:Y:S01]  /*6650*/  MUFU.EX2 R195, R26 ;  /* 0x0000001a00c37308 */ /* 0x000ea20000000800 */
[----:B----4-:R-:W-:-:S02]  /*6660*/  F2FP.BF16.PACK_AB R4, R203, R204 ;  /* 0x000000cccb04723e */ /* 0x010fc400000010ff */
[----:B------:R-:W-:-:S05]  /*6670*/  F2FP.BF16.PACK_AB R7, R198, R197 ;  /* 0x000000c5c607723e */ /* 0x000fca00000010ff */
[----:B------:R-:W3:Y:S02]  /*6680*/  MUFU.EX2 R192, R24 ;  /* 0x0000001800c07308 */ /* 0x000ee40000000800 */
[C---:B------:R-:W-:Y:S06]  /*6690*/  HMMA.16816.F32.BF16 R100, R4.reuse, R20, R76 ;  /* 0x000000140464723c */ /* 0x040fec000004184c */
[----:B------:R4:W-:Y:S02]  /*66a0*/  MUFU.EX2 R194, R3 ;  /* 0x0000000300c27308 */ /* 0x0009e40000000800 */
[C---:B------:R-:W-:Y:S06]  /*66b0*/  HMMA.16816.F32.BF16 R96, R4.reuse, R22, R72 ;  /* 0x000000160460723c */ /* 0x040fec0000041848 */
[----:B------:R1:W1:Y:S02]  /*66c0*/  MUFU.EX2 R196, R2 ;  /* 0x0000000200c47308 */ /* 0x0002640000000800 */
[----:B------:R-:W-:Y:S01]  /*66d0*/  HMMA.16816.F32.BF16 R88, R4, R16, R52 ;  /* 0x000000100458723c */ /* 0x000fe20000041834 */
[----:B----4-:R-:W-:Y:S01]  /*66e0*/  FADD.FTZ R3, R183, R0 ;  /* 0x00000000b7037221 */ /* 0x010fe20000010000 */
[----:B------:R-:W-:-:S06]  /*66f0*/  MOV R183, R182 ;  /* 0x000000b600b77202 */ /* 0x000fcc0000000f00 */
[----:B------:R-:W-:Y:S01]  /*6700*/  HMMA.16816.F32.BF16 R84, R4, R18, R44 ;  /* 0x000000120454723c */ /* 0x000fe2000004182c */
[----:B------:R-:W-:Y:S01]  /*6710*/  FADD.FTZ R0, R213, R31 ;  /* 0x0000001fd5007221 */ /* 0x000fe20000010000 */
[----:B------:R-:W-:-:S06]  /*6720*/  MOV R182, R210 ;  /* 0x000000d200b67202 */ /* 0x000fcc0000000f00 */
[C---:B------:R-:W-:Y:S01]  /*6730*/  HMMA.16816.F32.BF16 R80, R4.reuse, R12, R40 ;  /* 0x0000000c0450723c */ /* 0x040fe20000041828 */
[----:B-1----:R-:W-:Y:S01]  /*6740*/  FADD.FTZ R2, R222, R30 ;  /* 0x0000001ede027221 */ /* 0x002fe20000010000 */
[----:B------:R-:W-:Y:S06]  /*6750*/  MUFU.EX2 R116, R116 ;  /* 0x0000007400747308 */ /* 0x000fec0000000800 */
[----:B------:R-:W-:Y:S01]  /*6760*/  HMMA.16816.F32.BF16 R56, R4, R10, R32 ;  /* 0x0000000a0438723c */ /* 0x000fe20000041820 */
[----:B------:R-:W-:Y:S01]  /*6770*/  FADD.FTZ R24, R212, R69 ;  /* 0x00000045d4187221 */ /* 0x000fe20000010000 */
[----:B------:R-:W-:Y:S01]  /*6780*/  MUFU.EX2 R71, R71 ;  /* 0x0000004700477308 */ /* 0x000fe20000000800 */
[----:B------:R-:W-:-:S05]  /*6790*/  MOV R210, R209 ;  /* 0x000000d100d27202 */ /* 0x000fca0000000f00 */
[----:B------:R-:W-:Y:S01]  /*67a0*/  HMMA.16816.F32.BF16 R76, R4, R14, R48 ;  /* 0x0000000e044c723c */ /* 0x000fe20000041830 */
[----:B------:R-:W-:-:S07]  /*67b0*/  MOV R209, R230 ;  /* 0x000000e600d17202 */ /* 0x000fce0000000f00 */
[----:B------:R-:W-:Y:S01]  /*67c0*/  HMMA.16816.F32.BF16 R72, R4, R8, R36 ;  /* 0x000000080448723c */ /* 0x000fe20000041824 */
[----:B------:R-:W-:Y:S01]  /*67d0*/  MUFU.EX2 R69, R66 ;  /* 0x0000004200457308 */ /* 0x000fe20000000800 */
[----:B------:R1:W5:Y:S01]  /*67e0*/  LDL.LU R230, [R1+0x90] ;  /* 0x0000900001e67983 */ /* 0x0003620000300800 */
[----:B------:R-:W-:-:S06]  /*67f0*/  FADD.FTZ R2, R227, R2 ;  /* 0x00000002e3027221 */ /* 0x000fcc0000010000 */
[----:B------:R-:W-:Y:S01]  /*6800*/  MUFU.EX2 R70, R70 ;  /* 0x0000004600467308 */ /* 0x000fe20000000800 */
[----:B------:R-:W-:Y:S01]  /*6810*/  F2FP.BF16.PACK_AB R4, R191, R189 ;  /* 0x000000bdbf04723e */ /* 0x000fe200000010ff */
[----:B------:R1:W5:Y:S01]  /*6820*/  LDL.LU R227, [R1+0x8c] ;  /* 0x00008c0001e37983 */ /* 0x0003620000300800 */
[----:B--2---:R-:W-:Y:S01]  /*6830*/  F2FP.BF16.PACK_AB R6, R195, R193 ;  /* 0x000000c1c306723e */ /* 0x004fe200000010ff */
[----:B------:R-:W-:Y:S01]  /*6840*/  FADD.FTZ R3, R183, R3 ;  /* 0x00000003b7037221 */ /* 0x000fe20000010000 */
[----:B---3--:R-:W-:Y:S02]  /*6850*/  F2FP.BF16.PACK_AB R5, R192, R190 ;  /* 0x000000bec005723e */ /* 0x008fe400000010ff */
[----:B------:R-:W-:-:S07]  /*6860*/  F2FP.BF16.PACK_AB R7, R196, R194 ;  /* 0x000000c2c407723e */ /* 0x000fce00000010ff */
[C---:B------:R-:W-:Y:S08]  /*6870*/  HMMA.16816.F32.BF16 R52, R4.reuse, R20, R132 ;  /* 0x000000140434723c */ /* 0x040ff00000041884 */
[C---:B------:R-:W-:Y:S01]  /*6880*/  HMMA.16816.F32.BF16 R48, R4.reuse, R22, R128 ;  /* 0x000000160430723c */ /* 0x040fe20000041880 */
[----:B------:R-:W2:Y:S07]  /*6890*/  LDSM.16.MT88.4 R20, [R225+0x2800] ;  /* 0x00280000e114783b */ /* 0x000eae0000004200 */
[C---:B------:R-:W-:Y:S08]  /*68a0*/  HMMA.16816.F32.BF16 R40, R4.reuse, R16, R124 ;  /* 0x000000100428723c */ /* 0x040ff0000004187c */
[C---:B------:R-:W-:Y:S01]  /*68b0*/  HMMA.16816.F32.BF16 R36, R4.reuse, R18, R120 ;  /* 0x000000120424723c */ /* 0x040fe20000041878 */
[----:B------:R-:W3:Y:S07]  /*68c0*/  LDSM.16.MT88.4 R16, [R229+0x2800] ;  /* 0x00280000e510783b */ /* 0x000eee0000004200 */
[C---:B------:R-:W-:Y:S01]  /*68d0*/  HMMA.16816.F32.BF16 R32, R4.reuse, R12, R112 ;  /* 0x0000000c0420723c */ /* 0x040fe20000041870 */
[----:B------:R-:W-:Y:S07]  /*68e0*/  MUFU.EX2 R112, R65 ;  /* 0x0000004100707308 */ /* 0x000fee0000000800 */
[C---:B------:R-:W-:Y:S01]  /*68f0*/  HMMA.16816.F32.BF16 R28, R4.reuse, R14, R108 ;  /* 0x0000000e041c723c */ /* 0x040fe2000004186c */
[----:B------:R-:W4:Y:S01]  /*6900*/  LDSM.16.MT88.4 R12, [R226+0x2800] ;  /* 0x00280000e20c783b */ /* 0x000f220000004200 */
[----:B------:R-:W-:Y:S06]  /*6910*/  MUFU.EX2 R110, R64 ;  /* 0x00000040006e7308 */ /* 0x000fec0000000800 */
[C---:B------:R-:W-:Y:S02]  /*6920*/  HMMA.16816.F32.BF16 R104, R4.reuse, R8, R104 ;  /* 0x000000080468723c */ /* 0x040fe40000041868 */
[----:B------:R-:W-:Y:S06]  /*6930*/  MUFU.EX2 R111, R63 ;  /* 0x0000003f006f7308 */ /* 0x000fec0000000800 */
[----:B------:R-:W-:Y:S01]  /*6940*/  HMMA.16816.F32.BF16 R44, R4, R10, R92 ;  /* 0x0000000a042c723c */ /* 0x000fe2000004185c */
[----:B------:R-:W1:Y:S01]  /*6950*/  LDSM.16.MT88.4 R8, [R228+0x2800] ;  /* 0x00280000e408783b */ /* 0x000e620000004200 */
[----:B------:R-:W2:Y:S08]  /*6960*/  MUFU.EX2 R113, R62 ;  /* 0x0000003e00717308 */ /* 0x000eb00000000800 */
[----:B------:R-:W-:Y:S08]  /*6970*/  MUFU.EX2 R108, R61 ;  /* 0x0000003d006c7308 */ /* 0x000ff00000000800 */
[----:B------:R-:W3:Y:S08]  /*6980*/  MUFU.EX2 R109, R60 ;  /* 0x0000003c006d7308 */ /* 0x000ef00000000800 */
[----:B------:R-:W1:Y:S01]  /*6990*/  MUFU.EX2 R92, R67 ;  /* 0x00000043005c7308 */ /* 0x000e620000000800 */
[----:B------:R-:W-:Y:S01]  /*69a0*/  FADD.FTZ R4, R182, R24 ;  /* 0x00000018b6047221 */ /* 0x000fe20000010000 */
[----:B--2---:R-:W-:-:S03]  /*69b0*/  F2FP.BF16.PACK_AB R6, R113, R111 ;  /* 0x0000006f7106723e */ /* 0x004fc600000010ff */
[----:B------:R-:W-:-:S03]  /*69c0*/  FADD.FTZ R24, R151, R4 ;  /* 0x0000000497187221 */ /* 0x000fc60000010000 */
[----:B------:R-:W-:Y:S01]  /*69d0*/  MUFU.EX2 R63, R140 ;  /* 0x0000008c003f7308 */ /* 0x000fe20000000800 */
[----:B------:R-:W-:Y:S02]  /*69e0*/  F2FP.BF16.PACK_AB R4, R110, R112 ;  /* 0x000000706e04723e */ /* 0x000fe400000010ff */
[----:B---3--:R-:W-:-:S05]  /*69f0*/  F2FP.BF16.PACK_AB R5, R109, R108 ;  /* 0x0000006c6d05723e */ /* 0x008fca00000010ff */
[----:B------:R-:W-:Y:S01]  /*6a00*/  MUFU.EX2 R65, R139 ;  /* 0x0000008b00417308 */ /* 0x000fe20000000800 */
[----:B-1----:R-:W-:-:S07]  /*6a10*/  F2FP.BF16.PACK_AB R7, R92, R69 ;  /* 0x000000455c07723e */ /* 0x002fce00000010ff */
[----:B------:R-:W-:Y:S08]  /*6a20*/  MUFU.EX2 R66, R138 ;  /* 0x0000008a00427308 */ /* 0x000ff00000000800 */
[----:B------:R-:W1:Y:S08]  /*6a30*/  MUFU.EX2 R67, R137 ;  /* 0x0000008900437308 */ /* 0x000e700000000800 */
[----:B------:R-:W2:Y:S01]  /*6a40*/  MUFU.EX2 R64, R136 ;  /* 0x0000008800407308 */ /* 0x000ea20000000800 */
[C---:B------:R-:W-:Y:S08]  /*6a50*/  HMMA.16816.F32.BF16 R100, R4.reuse, R20, R100 ;  /* 0x000000140464723c */ /* 0x040ff00000041864 */
[C---:B------:R-:W-:Y:S08]  /*6a60*/  HMMA.16816.F32.BF16 R96, R4.reuse, R22, R96 ;  /* 0x000000160460723c */ /* 0x040ff00000041860 */
[C---:B------:R-:W-:Y:S08]  /*6a70*/  HMMA.16816.F32.BF16 R88, R4.reuse, R16, R88 ;  /* 0x000000100458723c */ /* 0x040ff00000041858 */
[C---:B------:R-:W-:Y:S08]  /*6a80*/  HMMA.16816.F32.BF16 R84, R4.reuse, R18, R84 ;  /* 0x000000120454723c */ /* 0x040ff00000041854 */
[C---:B----4-:R-:W-:Y:S08]  /*6a90*/  HMMA.16816.F32.BF16 R80, R4.reuse, R12, R80 ;  /* 0x0000000c0450723c */ /* 0x050ff00000041850 */
[C---:B------:R-:W-:Y:S08]  /*6aa0*/  HMMA.16816.F32.BF16 R76, R4.reuse, R14, R76 ;  /* 0x0000000e044c723c */ /* 0x040ff0000004184c */
[C---:B------:R-:W-:Y:S08]  /*6ab0*/  HMMA.16816.F32.BF16 R72, R4.reuse, R8, R72 ;  /* 0x000000080448723c */ /* 0x040ff00000041848 */
[----:B------:R-:W-:Y:S07]  /*6ac0*/  HMMA.16816.F32.BF16 R56, R4, R10, R56 ;  /* 0x0000000a0438723c */ /* 0x000fee0000041838 */
[----:B------:R-:W-:Y:S01]  /*6ad0*/  FADD.FTZ R4, R161, R24 ;  /* 0x00000018a1047221 */ /* 0x000fe20000010000 */
[----:B-1----:R-:W-:-:S02]  /*6ae0*/  F2FP.BF16.PACK_AB R6, R67, R66 ;  /* 0x000000424306723e */ /* 0x002fc400000010ff */
[----:B--2---:R-:W-:Y:S01]  /*6af0*/  F2FP.BF16.PACK_AB R5, R116, R64 ;  /* 0x000000407405723e */ /* 0x004fe200000010ff */
[----:B------:R-:W-:Y:S01]  /*6b00*/  FADD.FTZ R24, R169, R4 ;  /* 0x00000004a9187221 */ /* 0x000fe20000010000 */
[----:B------:R-:W-:Y:S02]  /*6b10*/  F2FP.BF16.PACK_AB R4, R65, R63 ;  /* 0x0000003f4104723e */ /* 0x000fe400000010ff */
[----:B------:R-:W-:Y:S01]  /*6b20*/  F2FP.BF16.PACK_AB R7, R70, R71 ;  /* 0x000000474607723e */ /* 0x000fe200000010ff */
[----:B------:R-:W-:Y:S02]  /*6b30*/  FADD.FTZ R0, R224, R0 ;  /* 0x00000000e0007221 */ /* 0x000fe40000010000 */
[----:B------:R1:W5:Y:S04]  /*6b40*/  LDL.LU R224, [R1+0x88] ;  /* 0x0000880001e07983 */ /* 0x0003680000300800 */
        /* <DEDUP_REMOVED lines=8> */
[----:B------:R-:W-:-:S02]  /*6bd0*/  FADD.FTZ R2, R209, R2 ;  /* 0x00000002d1027221 */ /* 0x000fc40000010000 */
[----:B------:R-:W-:Y:S02]  /*6be0*/  FADD.FTZ R0, R148, R0 ;  /* 0x0000000094007221 */ /* 0x000fe40000010000 */
[----:B------:R-:W-:Y:S01]  /*6bf0*/  FADD.FTZ R3, R210, R3 ;  /* 0x00000003d2037221 */ /* 0x000fe20000010000 */
[----:B------:R-:W-:Y:S01]  /*6c00*/  MOV R212, R186 ;  /* 0x000000ba00d47202 */ /* 0x000fe20000000f00 */
[----:B------:R-:W-:Y:S01]  /*6c10*/  FADD.FTZ R4, R175, R24 ;  /* 0x00000018af047221 */ /* 0x000fe20000010000 */
[----:B------:R-:W-:Y:S01]  /*6c20*/  MOV R213, R187 ;  /* 0x000000bb00d57202 */ /* 0x000fe20000000f00 */
[----:B------:R-:W2:Y:S01]  /*6c30*/  LDL R24, [R1+0x44] ;  /* 0x0000440001187983 */ /* 0x000ea20000100800 */
[----:B------:R-:W-:Y:S02]  /*6c40*/  FADD.FTZ R2, R149, R2 ;  /* 0x0000000295027221 */ /* 0x000fe40000010000 */
[----:B------:R-:W-:Y:S01]  /*6c50*/  FADD.FTZ R0, R160, R0 ;  /* 0x00000000a0007221 */ /* 0x000fe20000010000 */
[----:B------:R-:W-:Y:S01]  /*6c60*/  MOV R211, R166 ;  /* 0x000000a600d37202 */ /* 0x000fe20000000f00 */
[----:B------:R-:W-:Y:S01]  /*6c70*/  FADD.FTZ R2, R162, R2 ;  /* 0x00000002a2027221 */ /* 0x000fe20000010000 */
[----:B------:R-:W-:Y:S01]  /*6c80*/  MOV R127, R185 ;  /* 0x000000b9007f7202 */ /* 0x000fe20000000f00 */
[----:B------:R-:W-:Y:S01]  /*6c90*/  FADD.FTZ R0, R168, R0 ;  /* 0x00000000a8007221 */ /* 0x000fe20000010000 */
[----:B------:R-:W-:Y:S01]  /*6ca0*/  MOV R208, R167 ;  /* 0x000000a700d07202 */ /* 0x000fe20000000f00 */
[----:B------:R-:W-:Y:S01]  /*6cb0*/  FADD.FTZ R2, R173, R2 ;  /* 0x00000002ad027221 */ /* 0x000fe20000010000 */
[----:B------:R-:W-:Y:S01]  /*6cc0*/  MOV R222, R206 ;  /* 0x000000ce00de7202 */ /* 0x000fe20000000f00 */
[----:B------:R-:W-:Y:S01]  /*6cd0*/  FADD.FTZ R3, R150, R3 ;  /* 0x0000000396037221 */ /* 0x000fe20000010000 */
[----:B------:R-:W-:Y:S01]  /*6ce0*/  MUFU.EX2 R62, R141 ;  /* 0x0000008d003e7308 */ /* 0x000fe20000000800 */
[----:B------:R-:W-:Y:S01]  /*6cf0*/  FADD.FTZ R0, R174, R0 ;  /* 0x00000000ae007221 */ /* 0x000fe20000010000 */
[----:B------:R-:W-:Y:S01]  /*6d00*/  LDSM.16.MT88.4 R12, [R228+0x3000] ;  /* 0x00300000e40c783b */ /* 0x000fe20000004200 */
[----:B------:R-:W-:-:S02]  /*6d10*/  FADD.FTZ R2, R177, R2 ;  /* 0x00000002b1027221 */ /* 0x000fc40000010000 */
[----:B------:R-:W-:Y:S01]  /*6d20*/  FADD.FTZ R3, R163, R3 ;  /* 0x00000003a3037221 */ /* 0x000fe20000010000 */
[----:B------:R-:W-:Y:S01]  /*6d30*/  MOV R210, R165 ;  /* 0x000000a500d27202 */ /* 0x000fe20000000f00 */
[----:B------:R-:W-:Y:S01]  /*6d40*/  FADD.FTZ R0, R180, R0 ;  /* 0x00000000b4007221 */ /* 0x000fe20000010000 */
[----:B------:R-:W-:Y:S01]  /*6d50*/  MOV R9, c[0x0][0x2ac] ;  /* 0x0000ab0000097a02 */ /* 0x000fe20000000f00 */
[----:B------:R-:W-:Y:S02]  /*6d60*/  FADD.FTZ R2, R212, R2 ;  /* 0x00000002d4027221 */ /* 0x000fe40000010000 */
[----:B------:R-:W-:Y:S01]  /*6d70*/  FADD.FTZ R4, R249, R4 ;  /* 0x00000004f9047221 */ /* 0x000fe20000010000 */
[----:B------:R-:W-:Y:S01]  /*6d80*/  MOV R209, R184 ;  /* 0x000000b800d17202 */ /* 0x000fe20000000f00 */
[----:B------:R-:W-:Y:S01]  /*6d90*/  FADD.FTZ R3, R172, R3 ;  /* 0x00000003ac037221 */ /* 0x000fe20000010000 */
[----:B------:R-:W-:Y:S01]  /*6da0*/  MOV R206, R164 ;  /* 0x000000a400ce7202 */ /* 0x000fe20000000f00 */
[----:B------:R-:W-:Y:S01]  /*6db0*/  FADD.FTZ R0, R213, R0 ;  /* 0x00000000d5007221 */ /* 0x000fe20000010000 */
[----:B------:R-:W-:Y:S01]  /*6dc0*/  MUFU.EX2 R26, R145 ;  /* 0x00000091001a7308 */ /* 0x000fe20000000800 */
[----:B------:R-:W-:Y:S01]  /*6dd0*/  FADD.FTZ R6, R211, R2 ;  /* 0x00000002d3067221 */ /* 0x000fe20000010000 */
[----:B------:R-:W3:Y:S01]  /*6de0*/  LDSM.16.MT88.4 R160, [R225+0x3000] ;  /* 0x00300000e1a0783b */ /* 0x000ee20000004200 */
[----:B------:R-:W-:-:S02]  /*6df0*/  FADD.FTZ R3, R176, R3 ;  /* 0x00000003b0037221 */ /* 0x000fc40000010000 */
[----:B------:R-:W-:Y:S01]  /*6e00*/  FADD.FTZ R5, R210, R0 ;  /* 0x00000000d2057221 */ /* 0x000fe20000010000 */
[----:B------:R-:W4:Y:S01]  /*6e10*/  LDSM.16.MT88.4 R148, [R229+0x3000] ;  /* 0x00300000e594783b */ /* 0x000f220000004200 */
[----:B------:R-:W-:Y:S02]  /*6e20*/  FADD.FTZ R3, R127, R3 ;  /* 0x000000037f037221 */ /* 0x000fe40000010000 */
[----:B------:R-:W-:Y:S02]  /*6e30*/  IMAD R9, R9, c[0x0][0x1d0], RZ ;  /* 0x0000740009097a24 */ /* 0x000fe400078e02ff */
[----:B------:R-:W-:Y:S02]  /*6e40*/  FADD.FTZ R7, R208, R3 ;  /* 0x00000003d0077221 */ /* 0x000fe40000010000 */
        /* <DEDUP_REMOVED lines=17> */
[----:B------:R-:W-:Y:S01]  /*6f60*/  FADD.FTZ R5, R194, R5 ;  /* 0x00000005c2057221 */ /* 0x000fe20000010000 */
[----:B------:R-:W-:Y:S01]  /*6f70*/  MUFU.EX2 R20, R153 ;  /* 0x0000009900147308 */ /* 0x000fe20000000800 */
[----:B------:R-:W-:-:S02]  /*6f80*/  FADD.FTZ R4, R63, R4 ;  /* 0x000000043f047221 */ /* 0x000fc40000010000 */
[----:B------:R-:W-:Y:S02]  /*6f90*/  FADD.FTZ R5, R196, R5 ;  /* 0x00000005c4057221 */ /* 0x000fe40000010000 */
[----:B------:R-:W-:Y:S02]  /*6fa0*/  FADD.FTZ R4, R65, R4 ;  /* 0x0000000441047221 */ /* 0x000fe40000010000 */
[----:B------:R-:W-:Y:S01]  /*6fb0*/  FADD.FTZ R5, R64, R5 ;  /* 0x0000000540057221 */ /* 0x000fe20000010000 */
[----:B------:R-:W-:Y:S01]  /*6fc0*/  MUFU.EX2 R18, R154 ;  /* 0x0000009a00127308 */ /* 0x000fe20000000800 */
[----:B------:R-:W-:Y:S02]  /*6fd0*/  FADD.FTZ R4, R66, R4 ;  /* 0x0000000442047221 */ /* 0x000fe40000010000 */
[----:B------:R-:W-:-:S05]  /*6fe0*/  FADD.FTZ R5, R116, R5 ;  /* 0x0000000574057221 */ /* 0x000fca0000010000 */
[----:B------:R-:W-:Y:S01]  /*6ff0*/  MUFU.EX2 R17, R157 ;  /* 0x0000009d00117308 */ /* 0x000fe20000000800 */
[----:B------:R-:W-:-:S07]  /*7000*/  FADD.FTZ R5, R71, R5 ;  /* 0x0000000547057221 */ /* 0x000fce0000010000 */
[----:B------:R-:W1:Y:S08]  /*7010*/  MUFU.EX2 R61, R142 ;  /* 0x0000008e003d7308 */ /* 0x000e700000000800 */
[----:B------:R-:W1:Y:S08]  /*7020*/  MUFU.EX2 R25, R146 ;  /* 0x0000009200197308 */ /* 0x000e700000000800 */
[----:B------:R-:W-:Y:S08]  /*7030*/  MUFU.EX2 R16, R158 ;  /* 0x0000009e00107308 */ /* 0x000ff00000000800 */
[----:B------:R1:W-:Y:S08]  /*7040*/  MUFU.EX2 R60, R143 ;  /* 0x0000008f003c7308 */ /* 0x0003f00000000800 */
[----:B------:R-:W-:Y:S08]  /*7050*/  MUFU.EX2 R23, R147 ;  /* 0x0000009300177308 */ /* 0x000ff00000000800 */
[----:B------:R-:W-:Y:S01]  /*7060*/  MUFU.EX2 R11, R159 ;  /* 0x0000009f000b7308 */ /* 0x000fe20000000800 */
[----:B-1----:R-:W1:Y:S07]  /*7070*/  LDSM.16.MT88.4 R140, [R226+0x3000] ;  /* 0x00300000e28c783b */ /* 0x002e6e0000004200 */
[----:B------:R-:W-:Y:S08]  /*7080*/  MUFU.EX2 R21, R155 ;  /* 0x0000009b00157308 */ /* 0x000ff00000000800 */
[----:B------:R-:W1:Y:S08]  /*7090*/  MUFU.EX2 R27, R144 ;  /* 0x00000090001b7308 */ /* 0x000e700000000800 */
[----:B------:R-:W1:Y:S08]  /*70a0*/  MUFU.EX2 R22, R152 ;  /* 0x0000009800167308 */ /* 0x000e700000000800 */
[----:B------:R-:W2:Y:S08]  /*70b0*/  MUFU.EX2 R10, R188 ;  /* 0x000000bc000a7308 */ /* 0x000eb00000000800 */
[----:B------:R-:W2:Y:S01]  /*70c0*/  MUFU.EX2 R19, R156 ;  /* 0x0000009c00137308 */ /* 0x000ea20000000800 */
[----:B------:R-:W-:-:S02]  /*70d0*/  IADD3 R245, R245, -0x2, RZ ;  /* 0xfffffffef5f57810 */ /* 0x000fc40007ffe0ff */
[----:B------:R-:W-:Y:S02]  /*70e0*/  F2FP.BF16.PACK_AB R128, R61, R62 ;  /* 0x0000003e3d80723e */ /* 0x000fe400000010ff */
[----:B------:R-:W-:Y:S02]  /*70f0*/  F2FP.BF16.PACK_AB R129, R25, R26 ;  /* 0x0000001a1981723e */ /* 0x000fe400000010ff */
[----:B-1----:R-:W-:Y:S02]  /*7100*/  F2FP.BF16.PACK_AB R130, R27, R60 ;  /* 0x0000003c1b82723e */ /* 0x002fe400000010ff */
[----:B------:R-:W-:Y:S02]  /*7110*/  F2FP.BF16.PACK_AB R131, R22, R23 ;  /* 0x000000171683723e */ /* 0x000fe400000010ff */
[----:B------:R-:W-:Y:S02]  /*7120*/  F2FP.BF16.PACK_AB R124, R18, R20 ;  /* 0x00000014127c723e */ /* 0x000fe400000010ff */
[----:B------:R-:W-:Y:S01]  /*7130*/  F2FP.BF16.PACK_AB R125, R16, R17 ;  /* 0x00000011107d723e */ /* 0x000fe200000010ff */
[----:B--2---:R-:W-:Y:S01]  /*7140*/  @P4 IMAD.HI.U32 R2, R24, c[0x0][0x2c8], RZ ;  /* 0x0000b20018024a27 */ /* 0x004fe200078e00ff */
[----:B------:R-:W-:-:S04]  /*7150*/  MOV R0, R24 ;  /* 0x0000001800007202 */ /* 0x000fc80000000f00 */
[----:B------:R-:W-:Y:S02]  /*7160*/  @P4 SHF.R.U32.HI R0, RZ, c[0x0][0x2cc], R2 ;  /* 0x0000b300ff004a19 */ /* 0x000fe40000011602 */
[----:B------:R-:W-:Y:S02]  /*7170*/  MOV R2, RZ ;  /* 0x000000ff00027202 */ /* 0x000fe40000000f00 */
[----:B------:R-:W-:-:S05]  /*7180*/  IADD3 R3, R0, -c[0x0][0x168], R9 ;  /* 0x80005a0000037a10 */ /* 0x000fca0007ffe009 */
[----:B------:R-:W-:-:S05]  /*7190*/  IMAD.HI R2, R3, -0x6db6db6d, R2 ;  /* 0x9249249303027827 */ /* 0x000fca00078e0202 */
[----:B------:R-:W-:Y:S01]  /*71a0*/  SHF.R.U32.HI R0, RZ, 0x1f, R2 ;  /* 0x0000001fff007819 */ /* 0x000fe20000011602 */
[----:B------:R-:W-:-:S03]  /*71b0*/  FADD.FTZ R3, R223, R6 ;  /* 0x00000006df037221 */ /* 0x000fc60000010000 */
[----:B------:R-:W-:Y:S01]  /*71c0*/  LEA.HI.SX32 R9, R2, R0, 0x1a ;  /* 0x0000000002097211 */ /* 0x000fe200078fd2ff */
        /* <DEDUP_REMOVED lines=35> */
[----:B------:R-:W-:Y:S01]  /*7400*/  IMNMX R7, RZ, R9, !PT ;  /* 0x00000009ff077217 */ /* 0x000fe20007800200 */
[----:B------:R-:W-:Y:S02]  /*7410*/  FADD.FTZ R0, R11, R0 ;  /* 0x000000000b007221 */ /* 0x000fe40000010000 */
[----:B------:R-:W-:-:S02]  /*7420*/  FADD.FTZ R4, R21, R5 ;  /* 0x0000000515047221 */ /* 0x000fc40000010000 */
[----:B------:R-:W-:Y:S02]  /*7430*/  FADD.FTZ R5, R27, R3 ;  /* 0x000000031b057221 */ /* 0x000fe40000010000 */
[----:B------:R-:W-:Y:S02]  /*7440*/  FADD.FTZ R3, R22, R2 ;  /* 0x0000000216037221 */ /* 0x000fe40000010000 */
[----:B------:R-:W-:Y:S01]  /*7450*/  FADD.FTZ R0, R10, R0 ;  /* 0x000000000a007221 */ /* 0x000fe20000010000 */
[----:B------:R1:W-:Y:S01]  /*7460*/  STL [R1+0x4], R7 ;  /* 0x0000040701007387 */ /* 0x0003e20000100800 */
[----:B------:R-:W-:-:S03]  /*7470*/  FADD.FTZ R2, R19, R4 ;  /* 0x0000000413027221 */ /* 0x000fc60000010000 */
[----:B------:R1:W-:Y:S04]  /*7480*/  STL [R1+0xc], R5 ;  /* 0x00000c0501007387 */ /* 0x0003e80000100800 */
[----:B------:R1:W-:Y:S04]  /*7490*/  STL [R1+0x10], R3 ;  /* 0x0000100301007387 */ /* 0x0003e80000100800 */
[----:B------:R1:W-:Y:S04]  /*74a0*/  STL [R1+0x14], R0 ;  /* 0x0000140001007387 */ /* 0x0003e80000100800 */
[----:B------:R1:W-:Y:S01]  /*74b0*/  STL [R1+0x8], R2 ;  /* 0x0000080201007387 */ /* 0x0003e20000100800 */
[----:B------:R-:W-:-:S02]  /*74c0*/  ISETP.GE.AND P0, PT, R245, R7, PT ;  /* 0x00000007f500720c */ /* 0x000fc40003f06270 */
[----:B------:R-:W-:Y:S02]  /*74d0*/  F2FP.BF16.PACK_AB R126, R19, R21 ;  /* 0x00000015137e723e */ /* 0x000fe400000010ff */
[----:B------:R-:W-:Y:S01]  /*74e0*/  F2FP.BF16.PACK_AB R127, R10, R11 ;  /* 0x0000000b0a7f723e */ /* 0x000fe200000010ff */
[C---:B---3--:R-:W-:Y:S08]  /*74f0*/  HMMA.16816.F32.BF16 R184, R128.reuse, R160, R100 ;  /* 0x000000a080b8723c */ /* 0x048ff00000041864 */
[C---:B------:R-:W-:Y:S08]  /*7500*/  HMMA.16816.F32.BF16 R176, R128.reuse, R162, R96 ;  /* 0x000000a280b0723c */ /* 0x040ff00000041860 */
[C---:B----4-:R-:W-:Y:S08]  /*7510*/  HMMA.16816.F32.BF16 R180, R128.reuse, R148, R88 ;  /* 0x0000009480b4723c */ /* 0x050ff00000041858 */
[C---:B------:R-:W-:Y:S08]  /*7520*/  HMMA.16816.F32.BF16 R168, R128.reuse, R150, R84 ;  /* 0x0000009680a8723c */ /* 0x040ff00000041854 */
[C---:B------:R-:W-:Y:S08]  /*7530*/  HMMA.16816.F32.BF16 R172, R128.reuse, R140, R80 ;  /* 0x0000008c80ac723c */ /* 0x040ff00000041850 */
[----:B------:R-:W-:Y:S08]  /*7540*/  HMMA.16816.F32.BF16 R164, R128, R142, R76 ;  /* 0x0000008e80a4723c */ /* 0x000ff0000004184c */
[C---:B------:R-:W-:Y:S08]  /*7550*/  HMMA.16816.F32.BF16 R152, R124.reuse, R160, R52 ;  /* 0x000000a07c98723c */ /* 0x040ff00000041834 */
[C---:B------:R-:W-:Y:S08]  /*7560*/  HMMA.16816.F32.BF16 R144, R124.reuse, R148, R40 ;  /* 0x000000947c90723c */ /* 0x040ff00000041828 */
[----:B------:R-:W-:Y:S08]  /*7570*/  HMMA.16816.F32.BF16 R136, R124, R140, R32 ;  /* 0x0000008c7c88723c */ /* 0x000ff00000041820 */
[----:B------:R-:W-:Y:S08]  /*7580*/  HMMA.16816.F32.BF16 R156, R128, R12, R72 ;  /* 0x0000000c809c723c */ /* 0x000ff00000041848 */
[C---:B------:R-:W-:Y:S08]  /*7590*/  HMMA.16816.F32.BF16 R160, R124.reuse, R162, R48 ;  /* 0x000000a27ca0723c */ /* 0x040ff00000041830 */
[C---:B------:R-:W-:Y:S08]  /*75a0*/  HMMA.16816.F32.BF16 R148, R124.reuse, R150, R36 ;  /* 0x000000967c94723c */ /* 0x040ff00000041824 */
[C---:B------:R-:W-:Y:S08]  /*75b0*/  HMMA.16816.F32.BF16 R140, R124.reuse, R142, R28 ;  /* 0x0000008e7c8c723c */ /* 0x040ff0000004181c */
[----:B------:R-:W-:Y:S08]  /*75c0*/  HMMA.16816.F32.BF16 R132, R124, R12, R132 ;  /* 0x0000000c7c84723c */ /* 0x000ff00000041884 */
[-C--:B------:R-:W-:Y:S08]  /*75d0*/  HMMA.16816.F32.BF16 R128, R128, R14.reuse, R56 ;  /* 0x0000000e8080723c */ /* 0x080ff00000041838 */
[----:B------:R-:W-:Y:S01]  /*75e0*/  HMMA.16816.F32.BF16 R124, R124, R14, R44 ;  /* 0x0000000e7c7c723c */ /* 0x000fe2000004182c */
[----:B------:R-:W-:Y:S02]  /*75f0*/  @!UPT UIADD3 URZ, URZ, URZ, URZ ;  /* 0x0000003f3f3ff290 */ /* 0x000fe4000fffe03f */
[----:B------:R-:W-:Y:S11]  /*7600*/  @!P0 BRA `(.L_x_544) ;  /* 0x000055c000008947 */ /* 0x000ff60003800000 */
[----:B-1----:R-:W-:Y:S01]  /*7610*/  IMAD.MOV.U32 R121, RZ, RZ, R118 ;  /* 0x000000ffff797224 */ /* 0x002fe200078e0076 */
[----:B------:R-:W-:Y:S01]  /*7620*/  MOV R123, R68 ;  /* 0x00000044007b7202 */ /* 0x000fe20000000f00 */
[----:B------:R-:W-:Y:S01]  /*7630*/  IMAD.MOV.U32 R120, RZ, RZ, R119 ;  /* 0x000000ffff787224 */ /* 0x000fe200078e0077 */
[----:B------:R-:W-:-:S07]  /*7640*/  MOV R122, R117 ;  /* 0x00000075007a7202 */ /* 0x000fce0000000f00 */
.L_x_555:
[----:B------:R-:W-:Y:S04]  /*7650*/  DEPBAR.LE SB0, 0x0 ;  /* 0x000080000000791a */ /* 0x000fe80000000000 */
[----:B------:R-:W-:Y:S01]  /*7660*/  WARPSYNC 0xffffffff ;  /* 0xffffffff00007948 */ /* 0x000fe20003800000 */
[----:B------:R-:W-:Y:S01]  /*7670*/  BAR.SYNC.DEFER_BLOCKING 0x0 ;  /* 0x0000000000007b1d */ /* 0x000fe20000010000 */
[----:B------:R-:W-:Y:S05]  /*7680*/  ISETP.GE.AND P0, PT, R245, RZ, PT ;  /* 0x000000fff500720c */ /* 0x000fea0003f06270 */
[----:B------:R1:W2:Y:S01]  /*7690*/  LDSM.16.M88.4 R112, [R231] ;  /* 0x00000000e770783b */ /* 0x0002a20000000200 */
[----:B------:R-:W-:Y:S03]  /*76a0*/  BSSY B0, `(.L_x_545) ;  /* 0x000004d000007945 */ /* 0x000fe60003800000 */
[----:B------:R1:W3:Y:S04]  /*76b0*/  LDSM.16.M88.4 R108, [R231+0x2000] ;  /* 0x00200000e76c783b */ /* 0x0002e80000000200 */
[----:B-----5:R1:W4:Y:S04]  /*76c0*/  LDSM.16.M88.4 R16, [R224] ;  /* 0x00000000e010783b */ /* 0x0203280000000200 */
        /* <DEDUP_REMOVED lines=8> */
[----:B------:R1:W1:Y:S04]  /*7750*/  LDSM.16.M88.4 R192, [R235] ;  /* 0x00000000ebc0783b */ /* 0x0002680000000200 */
[----:B------:R1:W1:Y:S04]  /*7760*/  LDSM.16.M88.4 R200, [R241] ;  /* 0x00000000f1c8783b */ /* 0x0002680000000200 */
[----:B------:R1:W1:Y:S04]  /*7770*/  LDSM.16.M88.4 R204, [R240] ;  /* 0x00000000f0cc783b */ /* 0x0002680000000200 */
[----:B------:R1:W1:Y:S04]  /*7780*/  LDSM.16.M88.4 R208, [R239] ;  /* 0x00000000efd0783b */ /* 0x0002680000000200 */
[----:B------:R1:W1:Y:S04]  /*7790*/  LDSM.16.M88.4 R212, [R238] ;  /* 0x00000000eed4783b */ /* 0x0002680000000200 */
[----:B------:R1:W1:Y:S04]  /*77a0*/  LDSM.16.M88.4 R216, [R237] ;  /* 0x00000000edd8783b */ /* 0x0002680000000200 */
[----:B------:R1:W1:Y:S01]  /*77b0*/  LDSM.16.M88.4 R220, [R236] ;  /* 0x00000000ecdc783b */ /* 0x0002620000000200 */
[----:B------:R-:W-:-:S05]  /*77c0*/  @!P0 BRA `(.L_x_546) ;  /* 0x000003a000008947 */ /* 0x000fca0003800000 */
[----:B--234-:R-:W-:Y:S01]  /*77d0*/  IMAD.WIDE.U32 R2, R250, c[0x0][0x208], RZ ;  /* 0x00008200fa027a25 */ /* 0x01cfe200078e00ff */
[----:B------:R-:W-:Y:S01]  /*77e0*/  SHF.R.S32.HI R0, RZ, 0x1f, R250 ;  /* 0x0000001fff007819 */ /* 0x000fe200000114fa */
[----:B------:R-:W2:Y:S01]  /*77f0*/  LDL.64 R8, [R1+0x30] ;  /* 0x0000300001087983 */ /* 0x000ea20000100a00 */
[----:B------:R-:W-:Y:S01]  /*7800*/  SHF.R.S32.HI R4, RZ, 0x1f, R244 ;  /* 0x0000001fff047819 */ /* 0x000fe200000114f4 */
[----:B------:R-:W-:Y:S01]  /*7810*/  IMAD.SHL.U32 R20, R242, 0x2, RZ ;  /* 0x00000002f2147824 */ /* 0x000fe200078e00ff */
[----:B------:R-:W-:Y:S01]  /*7820*/  SHF.R.S32.HI R5, RZ, 0x1f, R242 ;  /* 0x0000001fff057819 */ /* 0x000fe200000114f2 */
[----:B------:R-:W-:Y:S02]  /*7830*/  IMAD R0, R0, c[0x0][0x208], RZ ;  /* 0x0000820000007a24 */ /* 0x000fe400078e02ff */
[----:B------:R-:W-:Y:S01]  /*7840*/  IMAD R4, R4, c[0x0][0x218], RZ ;  /* 0x0000860004047a24 */ /* 0x000fe200078e02ff */
[----:B------:R-:W-:Y:S01]  /*7850*/  SHF.L.U64.HI R5, R242, 0x1, R5 ;  /* 0x00000001f2057819 */ /* 0x000fe20000010205 */
[----:B------:R-:W-:Y:S01]  /*7860*/  IMAD R0, R250, c[0x0][0x20c], R0 ;  /* 0x00008300fa007a24 */ /* 0x000fe200078e0200 */
[----:B------:R-:W3:Y:S03]  /*7870*/  LDL R6, [R1+0x40] ;  /* 0x0000400001067983 */ /* 0x000ee60000100800 */
[----:B------:R-:W-:Y:S04]  /*7880*/  IMAD.IADD R3, R3, 0x1, R0 ;  /* 0x0000000103037824 */ /* 0x000fe800078e0200 */
[----:B------:R-:W-:Y:S05]  /*7890*/  IMAD.WIDE.U32 R2, R244, c[0x0][0x218], R2 ;  /* 0x00008600f4027a25 */ /* 0x000fea00078e0002 */
[----:B--2---:R-:W-:Y:S01]  /*78a0*/  IADD3 R0, P1, R8, R2, RZ ;  /* 0x0000000208007210 */ /* 0x004fe20007f3e0ff */
[----:B------:R-:W-:Y:S03]  /*78b0*/  IMAD R2, R244, c[0x0][0x21c], R4 ;  /* 0x00008700f4027a24 */ /* 0x000fe600078e0204 */
[----:B------:R-:W-:Y:S02]  /*78c0*/  LEA R4, P0, R0, c[0x0][0x1f8], 0x1 ;  /* 0x00007e0000047a11 */ /* 0x000fe400078008ff */
[----:B---3--:R-:W-:Y:S04]  /*78d0*/  IADD3.X R2, R6, R3, R2, P1, !PT ;  /* 0x0000000306027210 */ /* 0x008fe80000ffe402 */
[----:B------:R-:W-:Y:S01]  /*78e0*/  LEA.HI.X R0, R0, c[0x0][0x1fc], R2, 0x1, P0 ;  /* 0x00007f0000007a11 */ /* 0x000fe200000f0c02 */
[----:B------:R-:W-:-:S05]  /*78f0*/  BRA.DIV ~URZ, `(.L_x_547) ;  /* 0x0000e1227f007947 */ /* 0x000fca000b800000 */
[----:B------:R2:W3:Y:S02]  /*7900*/  SHFL.IDX PT, R7, R0, RZ, 0x181f ;  /* 0x00181fff00077589 */ /* 0x0004e400000e0000 */
.L_x_606:
[----:B------:R-:W-:-:S05]  /*7910*/  BRA.DIV ~URZ, `(.L_x_548) ;  /* 0x0000e1727f007947 */ /* 0x000fca000b800000 */
[----:B------:R-:W4:Y:S04]  /*7920*/  SHFL.IDX PT, R6, R4, RZ, 0x181f ;  /* 0x00181fff04067589 */ /* 0x000f2800000e0000 */
[----:B------:R-:W5:Y:S04]  /*7930*/  SHFL.IDX PT, R2, R4, 0x1, 0x181f ;  /* 0x00381f0004027f89 */ /* 0x000f6800000e0000 */
[----:B------:R-:W-:Y:S04]  /*7940*/  SHFL.IDX PT, R3, R0, 0x1, 0x181f ;  /* 0x00381f0000037f89 */ /* 0x000fe800000e0000 */
[----:B------:R-:W-:Y:S04]  /*7950*/  SHFL.IDX PT, R10, R4, 0x2, 0x181f ;  /* 0x00581f00040a7f89 */ /* 0x000fe800000e0000 */
[----:B------:R-:W2:Y:S04]  /*7960*/  SHFL.IDX PT, R8, R4, 0x3, 0x181f ;  /* 0x00781f0004087f89 */ /* 0x000ea800000e0000 */
[----:B------:R-:W3:Y:S04]  /*7970*/  SHFL.IDX PT, R11, R0, 0x2, 0x181f ;  /* 0x00581f00000b7f89 */ /* 0x000ee800000e0000 */
[----:B------:R-:W1:Y:S04]  /*7980*/  SHFL.IDX PT, R9, R4, 0x4, 0x181f ;  /* 0x00981f0004097f89 */ /* 0x000e6800000e0000 */
[----:B------:R-:W1:Y:S04]  /*7990*/  SHFL.IDX PT, R15, R0, 0x3, 0x181f ;  /* 0x00781f00000f7f89 */ /* 0x000e6800000e0000 */
[----:B------:R-:W1:Y:S04]  /*79a0*/  SHFL.IDX PT, R12, R4, 0x5, 0x181f ;  /* 0x00b81f00040c7f89 */ /* 0x000e6800000e0000 */
[----:B------:R-:W1:Y:S04]  /*79b0*/  SHFL.IDX PT, R14, R0, 0x4, 0x181f ;  /* 0x00981f00000e7f89 */ /* 0x000e6800000e0000 */
[----:B------:R-:W1:Y:S04]  /*79c0*/  SHFL.IDX PT, R13, R0, 0x5, 0x181f ;  /* 0x00b81f00000d7f89 */ /* 0x000e6800000e0000 */
[----:B------:R-:W1:Y:S04]  /*79d0*/  SHFL.IDX PT, R4, R4, 0x6, 0x181f ;  /* 0x00d81f0004047f89 */ /* 0x000e6800000e0000 */
[----:B--2---:R-:W2:Y:S01]  /*79e0*/  SHFL.IDX PT, R0, R0, 0x6, 0x181f ;  /* 0x00d81f0000007f89 */ /* 0x004ea200000e0000 */
[-C--:B----4-:R-:W-:Y:S02]  /*79f0*/  IADD3 R6, P0, R6, R20.reuse, RZ ;  /* 0x0000001406067210 */ /* 0x090fe40007f1e0ff */
[-C--:B-----5:R-:W-:Y:S02]  /*7a00*/  IADD3 R2, P1, R2, R20.reuse, RZ ;  /* 0x0000001402027210 */ /* 0x0a0fe40007f3e0ff */
[-C--:B------:R-:W-:Y:S01]  /*7a10*/  IADD3 R8, P6, R8, R20.reuse, RZ ;  /* 0x0000001408087210 */ /* 0x080fe20007fde0ff */
[--C-:B---3--:R-:W-:Y:S01]  /*7a20*/  IMAD.X R7, R7, 0x1, R5.reuse, P0 ;  /* 0x0000000107077824 */ /* 0x108fe200000e0605 */
[-C--:B------:R-:W-:Y:S01]  /*7a30*/  IADD3 R10, P0, R10, R20.reuse, RZ ;  /* 0x000000140a0a7210 */ /* 0x080fe20007f1e0ff */
[--C-:B------:R-:W-:Y:S03]  /*7a40*/  IMAD.X R3, R3, 0x1, R5.reuse, P1 ;  /* 0x0000000103037824 */ /* 0x100fe600008e0605 */
[----:B------:R1:W-:Y:S01]  /*7a50*/  LDGSTS.E.BYPASS.LTC128B.128 [R243+0x100], [R6.64], !P5 ;  /* 0x0010000006f37fae */ /* 0x0003e2000e901d46 */
[--C-:B------:R-:W-:Y:S03]  /*7a60*/  IMAD.X R11, R11, 0x1, R5.reuse, P0 ;  /* 0x000000010b0b7824 */ /* 0x100fe600000e0605 */
[----:B------:R3:W-:Y:S04]  /*7a70*/  LDGSTS.E.BYPASS.LTC128B.128 [R243+0x900], [R2.64], !P5 ;  /* 0x0090000002f37fae */ /* 0x0007e8000e901d46 */
[----:B------:R4:W-:Y:S01]  /*7a80*/  LDGSTS.E.BYPASS.LTC128B.128 [R243+0x1100], [R10.64], !P5 ;  /* 0x011000000af37fae */ /* 0x0009e2000e901d46 */
[-C--:B-1----:R-:W-:Y:S01]  /*7a90*/  IADD3 R6, P1, R9, R20.reuse, RZ ;  /* 0x0000001409067210 */ /* 0x082fe20007f3e0ff */
[--C-:B------:R-:W-:Y:S01]  /*7aa0*/  IMAD.X R9, R15, 0x1, R5.reuse, P6 ;  /* 0x000000010f097824 */ /* 0x100fe200030e0605 */
[----:B---3--:R-:W-:Y:S03]  /*7ab0*/  IADD3 R2, P0, R12, R20, RZ ;  /* 0x000000140c027210 */ /* 0x008fe60007f1e0ff */
[--C-:B------:R-:W-:Y:S01]  /*7ac0*/  IMAD.X R7, R14, 0x1, R5.reuse, P1 ;  /* 0x000000010e077824 */ /* 0x100fe200008e0605 */
[----:B------:R4:W-:Y:S01]  /*7ad0*/  LDGSTS.E.BYPASS.LTC128B.128 [R243+0x1900], [R8.64], !P5 ;  /* 0x0190000008f37fae */ /* 0x0009e2000e901d46 */
[----:B------:R-:W-:Y:S03]  /*7ae0*/  IMAD.X R3, R13, 0x1, R5, P0 ;  /* 0x000000010d037824 */ /* 0x000fe600000e0605 */
[----:B------:R4:W-:Y:S04]  /*7af0*/  LDGSTS.E.BYPASS.LTC128B.128 [R243+0x2100], [R6.64], !P5 ;  /* 0x0210000006f37fae */ /* 0x0009e8000e901d46 */
[----:B------:R4:W-:Y:S02]  /*7b00*/  LDGSTS.E.BYPASS.LTC128B.128 [R243+0x2900], [R2.64], !P5 ;  /* 0x0290000002f37fae */ /* 0x0009e4000e901d46 */
.L_x_607:
[----:B--2-4-:R-:W-:Y:S04]  /*7b10*/  IADD3 R2, P0, R4, R20, RZ ;  /* 0x0000001404027210 */ /* 0x014fe80007f1e0ff */
[----:B------:R-:W-:Y:S05]  /*7b20*/  IADD3.X R3, R0, R5, RZ, P0, !PT ;  /* 0x0000000500037210 */ /* 0x000fea00007fe4ff */
[----:B------:R-:W-:Y:S01]  /*7b30*/  @!PT LDS RZ, [RZ] ;  /* 0x00000000fffff984 */ /* 0x000fe20000000800 */
[----:B------:R-:W-:Y:S01]  /*7b40*/  @!PT LDS RZ, [RZ] ;  /* 0x00000000fffff984 */ /* 0x000fe20000000800 */
[----:B------:R-:W-:Y:S01]  /*7b50*/  @!PT LDS RZ, [RZ] ;  /* 0x00000000fffff984 */ /* 0x000fe20000000800 */
[----:B------:R1:W-:Y:S04]  /*7b60*/  LDGSTS.E.BYPASS.LTC128B.128 [R243+0x3100], [R2.64], !P5 ;  /* 0x0310000002f37fae */ /* 0x0003e8000e901d46 */
.L_x_546:
[----:B--234-:R-:W-:Y:S05]  /*7b70*/  BSYNC B0 ;  /* 0x0000000000007941 */ /* 0x01cfea0003800000 */
.L_x_545:
[----:B------:R-:W0:Y:S01]  /*7b80*/  LDGDEPBAR ;  /* 0x00000000000079af */ /* 0x000e220000000000 */
[----:B------:R-:W-:Y:S01]  /*7b90*/  WARPSYNC 0xffffffff ;  /* 0xffffffff00007948 */ /* 0x000fe20003800000 */
[-C--:B------:R-:W-:Y:S01]  /*7ba0*/  HMMA.16816.F32.BF16 R4, R112, R16.reuse, RZ ;  /* 0x000000107004723c */ /* 0x080fe200000418ff */
[----:B------:R-:W-:Y:S02]  /*7bb0*/  BSSY B0, `(.L_x_549) ;  /* 0x00000d4000007945 */ /* 0x000fe40003800000 */
[----:B------:R-:W-:Y:S05]  /*7bc0*/  ISETP.GE.AND P0, PT, R245, 0x1, PT ;  /* 0x00000001f500780c */ /* 0x000fea0003f06270 */
[C---:B------:R-:W-:Y:S08]  /*7bd0*/  HMMA.16816.F32.BF16 R8, R108.reuse, R16, RZ ;  /* 0x000000106c08723c */ /* 0x040ff000000418ff */
[-C--:B------:R-:W-:Y:S08]  /*7be0*/  HMMA.16816.F32.BF16 R12, R108, R18.reuse, RZ ;  /* 0x000000126c0c723c */ /* 0x080ff000000418ff */
        /* <DEDUP_REMOVED lines=25> */
[----:B------:R-:W-:Y:S07]  /*7d80*/  LDSM.16.M88.4 R116, [R232] ;  /* 0x00000000e874783b */ /* 0x000fee0000000200 */
[-C--:B------:R-:W-:Y:S08]  /*7d90*/  HMMA.16816.F32.BF16 R4, R188, R192.reuse, R4 ;  /* 0x000000c0bc04723c */ /* 0x080ff00000041804 */
[C---:B------:R-:W-:Y:S08]  /*7da0*/  HMMA.16816.F32.BF16 R8, R196.reuse, R192, R8 ;  /* 0x000000c0c408723c */ /* 0x040ff00000041808 */
[-C--:B------:R-:W-:Y:S08]  /*7db0*/  HMMA.16816.F32.BF16 R12, R196, R194.reuse, R12 ;  /* 0x000000c2c40c723c */ /* 0x080ff0000004180c */
[C---:B------:R-:W-:Y:S01]  /*7dc0*/  HMMA.16816.F32.BF16 R16, R188.reuse, R194, R16 ;  /* 0x000000c2bc10723c */ /* 0x040fe20000041810 */
[----:B------:R-:W1:Y:S07]  /*7dd0*/  LDSM.16.M88.4 R192, [R230] ;  /* 0x00000000e6c0783b */ /* 0x000e6e0000000200 */
        /* <DEDUP_REMOVED lines=19> */
[----:B------:R-:W5:Y:S07]  /*7f10*/  LDSM.16.M88.4 R212, [R230+0x1800] ;  /* 0x00180000e6d4783b */ /* 0x000f6e0000000200 */
        /* <DEDUP_REMOVED lines=25> */
[----:B------:R-:W2:Y:S07]  /*80b0*/  LDSM.16.M88.4 R208, [R227] ;  /* 0x00000000e3d0783b */ /* 0x000eae0000000200 */
[-C--:B-----5:R-:W-:Y:S08]  /*80c0*/  HMMA.16816.F32.BF16 R52, R116, R212.reuse, R52 ;  /* 0x000000d47434723c */ /* 0x0a0ff00000041834 */
        /* <DEDUP_REMOVED lines=19> */
[----:B------:R-:W1:Y:S07]  /*8200*/  LDSM.16.M88.4 R116, [R227+0x1000] ;  /* 0x00100000e374783b */ /* 0x000e6e0000000200 */
[-C--:B--2---:R-:W-:Y:S01]  /*8210*/  HMMA.16816.F32.BF16 R4, R204, R208.reuse, R4 ;  /* 0x000000d0cc04723c */ /* 0x084fe20000041804 */
[----:B------:R-:W2:Y:S01]  /*8220*/  LDSM.16.M88.4 R196, [R227+0x2000] ;  /* 0x00200000e3c4783b */ /* 0x000ea20000000200 */
[----:B------:R-:W-:Y:S06]  /*8230*/  DEPBAR.LE SB0, 0x0 ;  /* 0x000080000000791a */ /* 0x000fec0000000000 */
[C---:B------:R-:W-:Y:S01]  /*8240*/  HMMA.16816.F32.BF16 R8, R216.reuse, R208, R8 ;  /* 0x000000d0d808723c */ /* 0x040fe20000041808 */
[----:B------:R-:W-:Y:S07]  /*8250*/  BAR.SYNC.DEFER_BLOCKING 0x0 ;  /* 0x0000000000007b1d */ /* 0x000fee0000010000 */
        /* <DEDUP_REMOVED lines=25> */
[----:B------:R-:W-:Y:S01]  /*83f0*/  HMMA.16816.F32.BF16 R112, R204, R214, R112 ;  /* 0x000000d6cc70723c */ /* 0x000fe20000041870 */
[----:B------:R-:W-:Y:S07]  /*8400*/  @!UPT UIADD3 URZ, URZ, URZ, URZ ;  /* 0x0000003f3f3ff290 */ /* 0x000fee000fffe03f */
[----:B------:R-:W-:-:S11]  /*8410*/  @!P0 BRA `(.L_x_550) ;  /* 0x000004d000008947 */ /* 0x000fd60003800000 */
[----:B------:R-:W-:Y:S01]  /*8420*/  IMAD.MOV.U32 R244, RZ, RZ, RZ ;  /* 0x000000fffff47224 */ /* 0x000fe200078e00ff */
[----:B------:R-:W2:Y:S01]  /*8430*/  LDL R2, [R1+0x1c] ;  /* 0x00001c0001027983 */ /* 0x000ea20000100800 */
[----:B------:R-:W-:Y:S03]  /*8440*/  IMAD.SHL.U32 R119, R242, 0x2, RZ ;  /* 0x00000002f2777824 */ /* 0x000fe600078e00ff */
[----:B------:R-:W3:Y:S04]  /*8450*/  LDL R0, [R1+0x18] ;  /* 0x0000180001007983 */ /* 0x000ee80000100800 */
[----:B------:R-:W4:Y:S04]  /*8460*/  LDL.64 R220, [R1+0x28] ;  /* 0x0000280001dc7983 */ /* 0x000f280000100a00 */
[----:B------:R-:W5:Y:S04]  /*8470*/  LDL R246, [R1+0x3c] ;  /* 0x00003c0001f67983 */ /* 0x000f680000100800 */
[----:B------:R-:W4:Y:S04]  /*8480*/  LDL.64 R248, [R1+0x20] ;  /* 0x0000200001f87983 */ /* 0x000f280000100a00 */
[----:B------:R-:W5:Y:S01]  /*8490*/  LDL R247, [R1+0x38] ;  /* 0x0000380001f77983 */ /* 0x000f620000100800 */
[----:B--2---:R-:W-:Y:S05]  /*84a0*/  IMAD R2, R245, 0x70, R2 ;  /* 0x00000070f5027824 */ /* 0x004fea00078e0202 */
[----:B---3--:R-:W-:Y:S05]  /*84b0*/  IADD3 R2, R2, -0x70, R0 ;  /* 0xffffff9002027810 */ /* 0x008fea0007ffe000 */
[----:B------:R-:W-:Y:S04]  /*84c0*/  @P3 IMAD.HI.U32 R3, R2, c[0x0][0x2bc], RZ ;  /* 0x0000af0002033a27 */ /* 0x000fe800078e00ff */
[----:B------:R-:W-:Y:S01]  /*84d0*/  IMAD.MOV.U32 R0, RZ, RZ, R2 ;  /* 0x000000ffff007224 */ /* 0x000fe200078e0002 */
[----:B------:R-:W-:Y:S04]  /*84e0*/  @P3 SHF.R.U32.HI R0, RZ, c[0x0][0x2c0], R3 ;  /* 0x0000b000ff003a19 */ /* 0x000fe80000011603 */
[C---:B----4-:R-:W-:Y:S04]  /*84f0*/  @!P2 IADD3 R3, P0, R0.reuse, R220, RZ ;  /* 0x000000dc0003a210 */ /* 0x050fe80007f1e0ff */
[----:B-----5:R-:W-:Y:S01]  /*8500*/  @!P2 LEA.HI.X.SX32 R117, R0, R246, 0x1, P0 ;  /* 0x000000f60075a211 */ /* 0x020fe200000f0eff */
[----:B------:R-:W-:Y:S01]  /*8510*/  IMAD.MOV R0, RZ, RZ, -R0 ;  /* 0x000000ffff007224 */ /* 0x000fe200078e0a00 */
[C---:B------:R-:W-:Y:S02]  /*8520*/  @!P2 LEA R116, P0, R3.reuse, c[0x0][0x2a0], 0x2 ;  /* 0x0000a8000374aa11 */ /* 0x040fe400078010ff */
[----:B------:R-:W-:Y:S01]  /*8530*/  SHF.R.S32.HI R246, RZ, 0x1f, R242 ;  /* 0x0000001ffff67819 */ /* 0x000fe200000114f2 */
[----:B------:R-:W-:Y:S01]  /*8540*/  IMAD R250, R0, c[0x0][0x2b8], R2 ;  /* 0x0000ae0000fa7a24 */ /* 0x000fe200078e0202 */
[----:B------:R-:W-:Y:S03]  /*8550*/  @!P2 LEA.HI.X R117, R3, c[0x0][0x2a4], R117, 0x2, P0 ;  /* 0x0000a9000375aa11 */ /* 0x000fe600000f1475 */
[----:B------:R-:W-:Y:S01]  /*8560*/  IMAD.WIDE.U32 R2, R250, c[0x0][0x1e0], RZ ;  /* 0x00007800fa027a25 */ /* 0x000fe200078e00ff */
[----:B------:R-:W-:Y:S01]  /*8570*/  SHF.R.S32.HI R0, RZ, 0x1f, R250 ;  /* 0x0000001fff007819 */ /* 0x000fe200000114fa */
[----:B------:R1:W2:Y:S04]  /*8580*/  @!P2 LDG.E R244, [R116.64] ;  /* 0x0000000674f4a981 */ /* 0x0002a8000c1e1900 */
[----:B------:R-:W-:Y:S04]  /*8590*/  IMAD R0, R0, c[0x0][0x1e0], RZ ;  /* 0x0000780000007a24 */ /* 0x000fe800078e02ff */
[----:B------:R-:W-:Y:S04]  /*85a0*/  IMAD R0, R250, c[0x0][0x1e4], R0 ;  /* 0x00007900fa007a24 */ /* 0x000fe800078e0200 */
[----:B------:R-:W-:Y:S01]  /*85b0*/  IMAD.IADD R3, R3, 0x1, R0 ;  /* 0x0000000103037824 */ /* 0x000fe200078e0200 */
[----:B-1----:R-:W-:Y:S02]  /*85c0*/  SHF.L.U64.HI R117, R242, 0x1, R246 ;  /* 0x00000001f2757819 */ /* 0x002fe400000102f6 */
[----:B--2---:R-:W-:Y:S01]  /*85d0*/  SHF.R.S32.HI R116, RZ, 0x1f, R244 ;  /* 0x0000001fff747819 */ /* 0x004fe200000114f4 */
[----:B------:R-:W-:Y:S04]  /*85e0*/  IMAD.WIDE.U32 R2, R244, c[0x0][0x1f0], R2 ;  /* 0x00007c00f4027a25 */ /* 0x000fe800078e0002 */
[----:B------:R-:W-:Y:S01]  /*85f0*/  IMAD R116, R116, c[0x0][0x1f0], RZ ;  /* 0x00007c0074747a24 */ /* 0x000fe200078e02ff */
[----:B------:R-:W-:Y:S03]  /*8600*/  IADD3 R0, P1, R248, R2, RZ ;  /* 0x00000002f8007210 */ /* 0x000fe60007f3e0ff */
[----:B------:R-:W-:Y:S01]  /*8610*/  IMAD R2, R244, c[0x0][0x1f4], R116 ;  /* 0x00007d00f4027a24 */ /* 0x000fe200078e0274 */
[C---:B------:R-:W-:Y:S04]  /*8620*/  LEA R116, P0, R0.reuse, c[0x0][0x1c8], 0x1 ;  /* 0x0000720000747a11 */ /* 0x040fe800078008ff */
[----:B------:R-:W-:Y:S04]  /*8630*/  IADD3.X R2, R247, R3, R2, P1, !PT ;  /* 0x00000003f7027210 */ /* 0x000fe80000ffe402 */
[----:B------:R-:W-:Y:S01]  /*8640*/  LEA.HI.X R0, R0, c[0x0][0x1cc], R2, 0x1, P0 ;  /* 0x0000730000007a11 */ /* 0x000fe200000f0c02 */
[----:B------:R-:W-:-:S05]  /*8650*/  BRA.DIV ~URZ, `(.L_x_551) ;  /* 0x0000db027f007947 */ /* 0x000fca000b800000 */
[----:B------:R1:W2:Y:S02]  /*8660*/  SHFL.IDX PT, R118, R0, RZ, 0x181f ;  /* 0x00181fff00767589 */ /* 0x0002a400000e0000 */
.L_x_608:
[----:B------:R-:W-:-:S05]  /*8670*/  BRA.DIV ~URZ, `(.L_x_552) ;  /* 0x0000db527f007947 */ /* 0x000fca000b800000 */
[----:B------:R-:W3:Y:S02]  /*8680*/  SHFL.IDX PT, R2, R116, RZ, 0x181f ;  /* 0x00181fff74027589 */ /* 0x000ee400000e0000 */
[-C--:B---3--:R-:W-:Y:S05]  /*8690*/  IADD3 R2, P0, R2, R119.reuse, RZ ;  /* 0x0000007702027210 */ /* 0x088fea0007f1e0ff */
[--C-:B--2---:R-:W-:Y:S05]  /*86a0*/  IMAD.X R3, R118, 0x1, R117.reuse, P0 ;  /* 0x0000000176037824 */ /* 0x104fea00000e0675 */
[----:B------:R-:W-:Y:S01]  /*86b0*/  @!PT LDS RZ, [RZ] ;  /* 0x00000000fffff984 */ /* 0x000fe20000000800 */
[----:B------:R-:W-:Y:S01]  /*86c0*/  @!PT LDS RZ, [RZ] ;  /* 0x00000000fffff984 */ /* 0x000fe20000000800 */
[----:B------:R2:W-:Y:S04]  /*86d0*/  LDGSTS.E.BYPASS.LTC128B.128 [R243+0x3900], [R2.64], !P5 ;  /* 0x0390000002f37fae */ /* 0x0005e8000e901d46 */
[----:B--2---:R-:W2:Y:S04]  /*86e0*/  SHFL.IDX PT, R2, R116, 0x1, 0x181f ;  /* 0x00381f0074027f89 */ /* 0x004ea800000e0000 */
[----:B------:R-:W3:Y:S01]  /*86f0*/  SHFL.IDX PT, R3, R0, 0x1, 0x181f ;  /* 0x00381f0000037f89 */ /* 0x000ee200000e0000 */
[-C--:B--2---:R-:W-:Y:S05]  /*8700*/  IADD3 R2, P0, R2, R119.reuse, RZ ;  /* 0x0000007702027210 */ /* 0x084fea0007f1e0ff */
[--C-:B---3--:R-:W-:Y:S05]  /*8710*/  IMAD.X R3, R3, 0x1, R117.reuse, P0 ;  /* 0x0000000103037824 */ /* 0x108fea00000e0675 */
        /* <DEDUP_REMOVED lines=17> */
[----:B------:R-:W3:Y:S04]  /*8830*/  SHFL.IDX PT, R3, R0, 0x5, 0x181f ;  /* 0x00b81f0000037f89 */ /* 0x000ee800000e0000 */
[----:B------:R-:W4:Y:S04]  /*8840*/  SHFL.IDX PT, R116, R116, 0x6, 0x181f ;  /* 0x00d81f0074747f89 */ /* 0x000f2800000e0000 */
[----:B-1----:R-:W1:Y:S01]  /*8850*/  SHFL.IDX PT, R0, R0, 0x6, 0x181f ;  /* 0x00d81f0000007f89 */ /* 0x002e6200000e0000 */
[----:B--2---:R-:W-:Y:S05]  /*8860*/  IADD3 R2, P0, R2, R119, RZ ;  /* 0x0000007702027210 */ /* 0x004fea0007f1e0ff */
[----:B---3--:R-:W-:Y:S05]  /*8870*/  IMAD.X R3, R3, 0x1, R117, P0 ;  /* 0x0000000103037824 */ /* 0x008fea00000e0675 */
[----:B------:R2:W-:Y:S03]  /*8880*/  LDGSTS.E.BYPASS.LTC128B.128 [R243+0x6100], [R2.64], !P5 ;  /* 0x0610000002f37fae */ /* 0x0005e6000e901d46 */
.L_x_609:
[----:B--2-4-:R-:W-:Y:S04]  /*8890*/  IADD3 R2, P0, R116, R119, RZ ;  /* 0x0000007774027210 */ /* 0x014fe80007f1e0ff */
[----:B-1----:R-:W-:Y:S05]  /*88a0*/  IADD3.X R3, R0, R117, RZ, P0, !PT ;  /* 0x0000007500037210 */ /* 0x002fea00007fe4ff */
[----:B------:R-:W-:Y:S01]  /*88b0*/  @!PT LDS RZ, [RZ] ;  /* 0x00000000fffff984 */ /* 0x000fe20000000800 */
[----:B------:R-:W-:Y:S01]  /*88c0*/  @!PT LDS RZ, [RZ] ;  /* 0x00000000fffff984 */ /* 0x000fe20000000800 */
[----:B------:R-:W-:Y:S01]  /*88d0*/  @!PT LDS RZ, [RZ] ;  /* 0x00000000fffff984 */ /* 0x000fe20000000800 */
[----:B------:R1:W-:Y:S04]  /*88e0*/  LDGSTS.E.BYPASS.LTC128B.128 [R243+0x6900], [R2.64], !P5 ;  /* 0x0690000002f37fae */ /* 0x0003e8000e901d46 */
.L_x_550:
[----:B------:R-:W-:Y:S05]  /*88f0*/  BSYNC B0 ;  /* 0x0000000000007941 */ /* 0x000fea0003800000 */
.L_x_549:
[----:B------:R-:W2:Y:S01]  /*8900*/  LDL R116, [R1+0x44] ;  /* 0x0000440001747983 */ /* 0x000ea20000100800 */
[----:B------:R-:W-:Y:S03]  /*8910*/  IMAD R0, R245, -0x70, RZ ;  /* 0xffffff90f5007824 */ /* 0x000fe600078e02ff */
[----:B-1----:R-:W2:Y:S04]  /*8920*/  LDL R3, [R1+0x54] ;  /* 0x0000540001037983 */ /* 0x002ea80000100800 */
[----:B------:R-:W3:Y:S04]  /*8930*/  LDL R2, [R1+0x50] ;  /* 0x0000500001027983 */ /* 0x000ee80000100800 */
[----:B------:R-:W0:Y:S01]  /*8940*/  LDGDEPBAR ;  /* 0x00000000000079af */ /* 0x000e220000000000 */
[----:B--2---:R-:W-:Y:S02]  /*8950*/  IADD3 R116, R3, R116, RZ ;  /* 0x0000007403747210 */ /* 0x004fe40007ffe0ff */
[----:B------:R-:W-:Y:S02]  /*8960*/  MOV R3, c[0x0][0x2ac] ;  /* 0x0000ab0000037a02 */ /* 0x000fe40000000f00 */
[----:B---3--:R-:W-:Y:S01]  /*8970*/  IADD3 R0, -R2, 0x1, R0 ;  /* 0x0000000102007810 */ /* 0x008fe20007ffe100 */
[----:B------:R-:W-:Y:S04]  /*8980*/  @P4 IMAD.HI.U32 R2, R116, c[0x0][0x2c8], RZ ;  /* 0x0000b20074024a27 */ /* 0x000fe800078e00ff */
[----:B------:R-:W-:Y:S01]  /*8990*/  IMAD R0, R3, c[0x0][0x1d0], R0 ;  /* 0x0000740003007a24 */ /* 0x000fe200078e0200 */
[----:B------:R-:W-:Y:S04]  /*89a0*/  @P4 SHF.R.U32.HI R116, RZ, c[0x0][0x2cc], R2 ;  /* 0x0000b300ff744a19 */ /* 0x000fe80000011602 */
[----:B------:R-:W-:Y:S01]  /*89b0*/  IADD3 R117, R0, -c[0x0][0x168], RZ ;  /* 0x80005a0000757a10 */ /* 0x000fe20007ffe0ff */
[----:B------:R-:W-:-:S05]  /*89c0*/  BRA.DIV ~URZ, `(.L_x_553) ;  /* 0x0000ded27f007947 */ /* 0x000fca000b800000 */
[----:B------:R1:W2:Y:S02]  /*89d0*/  SHFL.IDX PT, R0, R116, RZ, 0x1c1f ;  /* 0x001c1fff74007589 */ /* 0x0002a400000e0000 */
.L_x_610:
[----:B--2---:R-:W-:Y:S05]  /*89e0*/  IMAD.IADD R0, R117, 0x1, R0 ;  /* 0x0000000175007824 */ /* 0x004fea00078e0200 */
[C---:B------:R-:W-:Y:S02]  /*89f0*/  ISETP.GT.AND P0, PT, R0.reuse, RZ, PT ;  /* 0x000000ff0000720c */ /* 0x040fe40003f04270 */
[C---:B------:R-:W-:Y:S02]  /*8a00*/  ISETP.GT.AND P6, PT, R0.reuse, 0x1, PT ;  /* 0x000000010000780c */ /* 0x040fe40003fc4270 */
[----:B------:R-:W-:Y:S02]  /*8a10*/  ISETP.GT.AND P1, PT, R0, 0x8, PT ;  /* 0x000000080000780c */ /* 0x000fe40003f24270 */
[----:B------:R-:W-:Y:S02]  /*8a20*/  FSEL R188, R4, -INF , P0 ;  /* 0xff80000004bc7808 */ /* 0x000fe40000000000 */
[C---:B------:R-:W-:Y:S02]  /*8a30*/  ISETP.GT.AND P0, PT, R0.reuse, 0x9, PT ;  /* 0x000000090000780c */ /* 0x040fe40003f04270 */
[----:B------:R-:W-:Y:S02]  /*8a40*/  FSEL R197, R5, -INF , P6 ;  /* 0xff80000005c57808 */ /* 0x000fe40003000000 */
        /* <DEDUP_REMOVED lines=46> */
[----:B------:R-:W-:Y:S02]  /*8d30*/  ISETP.GT.AND P0, PT, R0, 0x69, PT ;  /* 0x000000690000780c */ /* 0x000fe40003f04270 */
[----:B------:R-:W-:Y:S02]  /*8d40*/  FSEL R101, R101, -INF , P6 ;  /* 0xff80000065657808 */ /* 0x000fe40003000000 */
[----:B------:R-:W-:Y:S02]  /*8d50*/  FSEL R112, R112, -INF , P1 ;  /* 0xff80000070707808 */ /* 0x000fe40000800000 */
[----:B------:R-:W-:Y:S01]  /*8d60*/  FSEL R113, R113, -INF , P0 ;  /* 0xff80000071717808 */ /* 0x000fe20000000000 */
[----:B------:R-:W-:-:S05]  /*8d70*/  BRA.DIV ~URZ, `(.L_x_554) ;  /* 0x0000db927f007947 */ /* 0x000fca000b800000 */
[----:B------:R-:W-:Y:S01]  /*8d80*/  FMNMX.FTZ R119, R188, R120, !PT ;  /* 0x00000078bc777209 */ /* 0x000fe20007810000 */
[----:B------:R-:W2:Y:S03]  /*8d90*/  SHFL.IDX PT, R3, R116, 0x1, 0x1c1f ;  /* 0x003c1f0074037f89 */ /* 0x000ea600000e0000 */
[----:B------:R-:W-:Y:S04]  /*8da0*/  FMNMX.FTZ R119, R197, R119, !PT ;  /* 0x00000077c5777209 */ /* 0x000fe80007810000 */
[----:B------:R-:W-:Y:S01]  /*8db0*/  FMNMX.FTZ R119, R196, R119, !PT ;  /* 0x00000077c4777209 */ /* 0x000fe20007810000 */
[----:B------:R-:W3:Y:S03]  /*8dc0*/  SHFL.IDX PT, R2, R116, 0x2, 0x1c1f ;  /* 0x005c1f0074027f89 */ /* 0x000ee600000e0000 */
[----:B------:R-:W-:Y:S04]  /*8dd0*/  FMNMX.FTZ R119, R195, R119, !PT ;  /* 0x00000077c3777209 */ /* 0x000fe80007810000 */
[----:B------:R-:W-:Y:S01]  /*8de0*/  FMNMX.FTZ R119, R194, R119, !PT ;  /* 0x00000077c2777209 */ /* 0x000fe20007810000 */
[----:B------:R-:W4:Y:S03]  /*8df0*/  SHFL.IDX PT, R0, R116, 0x3, 0x1c1f ;  /* 0x007c1f0074007f89 */ /* 0x000f2600000e0000 */
[----:B------:R-:W-:Y:S04]  /*8e00*/  FMNMX.FTZ R119, R193, R119, !PT ;  /* 0x00000077c1777209 */ /* 0x000fe80007810000 */
[----:B------:R-:W-:Y:S04]  /*8e10*/  FMNMX.FTZ R119, R192, R119, !PT ;  /* 0x00000077c0777209 */ /* 0x000fe80007810000 */
[----:B------:R-:W-:Y:S04]  /*8e20*/  FMNMX.FTZ R119, R191, R119, !PT ;  /* 0x00000077bf777209 */ /* 0x000fe80007810000 */
[----:B------:R-:W-:Y:S04]  /*8e30*/  FMNMX.FTZ R119, R190, R119, !PT ;  /* 0x00000077be777209 */ /* 0x000fe80007810000 */
[----:B------:R-:W-:Y:S04]  /*8e40*/  FMNMX.FTZ R119, R189, R119, !PT ;  /* 0x00000077bd777209 */ /* 0x000fe80007810000 */
[----:B------:R-:W-:Y:S01]  /*8e50*/  FMNMX.FTZ R119, R48, R119, !PT ;  /* 0x0000007730777209 */ /* 0x000fe20007810000 */
[C---:B--2---:R-:W-:Y:S02]  /*8e60*/  IMAD.IADD R3, R117.reuse, 0x1, R3 ;  /* 0x0000000175037824 */ /* 0x044fe400078e0203 */
[----:B---3--:R-:W-:Y:S01]  /*8e70*/  IMAD.IADD R2, R117, 0x1, R2 ;  /* 0x0000000175027824 */ /* 0x008fe200078e0202 */
[----:B------:R-:W-:Y:S01]  /*8e80*/  FMNMX.FTZ R119, R49, R119, !PT ;  /* 0x0000007731777209 */ /* 0x000fe20007810000 */
[----:B----4-:R-:W-:Y:S01]  /*8e90*/  IMAD.IADD R0, R117, 0x1, R0 ;  /* 0x0000000175007824 */ /* 0x010fe200078e0200 */
[C---:B------:R-:W-:Y:S02]  /*8ea0*/  ISETP.GT.AND P0, PT, R3.reuse, 0x8, PT ;  /* 0x000000080300780c */ /* 0x040fe40003f04270 */
[C---:B------:R-:W-:Y:S02]  /*8eb0*/  ISETP.GT.AND P1, PT, R3.reuse, 0x1, PT ;  /* 0x000000010300780c */ /* 0x040fe40003f24270 */
[----:B------:R-:W-:Y:S02]  /*8ec0*/  FSEL R33, R18, -INF , P0 ;  /* 0xff80000012217808 */ /* 0x000fe40000000000 */
[----:B------:R-:W-:Y:S02]  /*8ed0*/  ISETP.GT.AND P0, PT, R3, 0x11, PT ;  /* 0x000000110300780c */ /* 0x000fe40003f04270 */
[----:B------:R-:W-:Y:S02]  /*8ee0*/  FSEL R36, R7, -INF , P1 ;  /* 0xff80000007247808 */ /* 0x000fe40000800000 */
[----:B------:R-:W-:Y:S02]  /*8ef0*/  FSEL R23, R23, -INF , P0 ;  /* 0xff80000017177808 */ /* 0x000fe40000000000 */
[C---:B------:R-:W-:Y:S02]  /*8f00*/  ISETP.GT.AND P0, PT, R3.reuse, 0x19, PT ;  /* 0x000000190300780c */ /* 0x040fe40003f04270 */
[----:B------:R-:W-:Y:S02]  /*8f10*/  ISETP.GT.AND P1, PT, R3, 0x9, PT ;  /* 0x000000090300780c */ /* 0x000fe40003f24270 */
[----:B------:R-:W-:Y:S02]  /*8f20*/  FSEL R35, R35, -INF , P0 ;  /* 0xff80000023237808 */ /* 0x000fe40000000000 */
[----:B------:R-:W-:Y:S02]  /*8f30*/  ISETP.GT.AND P0, PT, R3, 0x28, PT ;  /* 0x000000280300780c */ /* 0x000fe40003f04270 */
[----:B------:R-:W-:Y:S02]  /*8f40*/  FSEL R32, R19, -INF , P1 ;  /* 0xff80000013207808 */ /* 0x000fe40000800000 */
[----:B------:R-:W-:Y:S02]  /*8f50*/  FSEL R50, R50, -INF , P0 ;  /* 0xff80000032327808 */ /* 0x000fe40000000000 */
[C---:B------:R-:W-:Y:S02]  /*8f60*/  ISETP.GT.AND P0, PT, R3.reuse, 0x31, PT ;  /* 0x000000310300780c */ /* 0x040fe40003f04270 */
[----:B------:R-:W-:Y:S02]  /*8f70*/  ISETP.GT.AND P1, PT, R3, 0x18, PT ;  /* 0x000000180300780c */ /* 0x000fe40003f24270 */
[----:B------:R-:W-:Y:S02]  /*8f80*/  FSEL R55, R55, -INF , P0 ;  /* 0xff80000037377808 */ /* 0x000fe40000000000 */
[C---:B------:R-:W-:Y:S02]  /*8f90*/  ISETP.GT.AND P0, PT, R3.reuse, 0x39, PT ;  /* 0x000000390300780c */ /* 0x040fe40003f04270 */
[----:B------:R-:W-:Y:S02]  /*8fa0*/  ISETP.GT.AND P6, PT, R3, RZ, PT ;  /* 0x000000ff0300720c */ /* 0x000fe40003fc4270 */
[----:B------:R-:W-:Y:S02]  /*8fb0*/  FSEL R67, R67, -INF , P0 ;  /* 0xff80000043437808 */ /* 0x000fe40000000000 */
[C---:B------:R-:W-:Y:S02]  /*8fc0*/  ISETP.GT.AND P0, PT, R3.reuse, 0x48, PT ;  /* 0x000000480300780c */ /* 0x040fe40003f04270 */
        /* <DEDUP_REMOVED lines=8> */
[----:B------:R-:W-:Y:S02]  /*9050*/  ISETP.GT.AND P0, PT, R2, RZ, PT ;  /* 0x000000ff0200720c */ /* 0x000fe40003f04270 */
[----:B------:R-:W-:Y:S02]  /*9060*/  ISETP.GT.AND P6, PT, R3, 0x10, PT ;  /* 0x000000100300780c */ /* 0x000fe40003fc4270 */
[----:B------:R-:W-:Y:S02]  /*9070*/  FSEL R16, R8, -INF , P0 ;  /* 0xff80000008107808 */ /* 0x000fe40000000000 */
        /* <DEDUP_REMOVED lines=37> */
[----:B------:R-:W-:Y:S02]  /*92d0*/  ISETP.GT.AND P6, PT, R2, 0x1, PT ;  /* 0x000000010200780c */ /* 0x000fe40003fc4270 */
[----:B------:R-:W-:Y:S02]  /*92e0*/  ISETP.GT.AND P1, PT, R0, RZ, PT ;  /* 0x000000ff0000720c */ /* 0x000fe40003f24270 */
        /* <DEDUP_REMOVED lines=8> */
[----:B------:R-:W-:Y:S02]  /*9370*/  FMNMX.FTZ R3, R6, R121, !PT ;  /* 0x0000007906037209 */ /* 0x000fe40007810000 */
[----:B------:R-:W-:Y:S02]  /*9380*/  FSEL R115, R115, -INF , P1 ;  /* 0xff80000073737808 */ /* 0x000fe40000800000 */
[----:B------:R-:W-:Y:S02]  /*9390*/  ISETP.GT.AND P1, PT, R2, 0x9, PT ;  /* 0x000000090200780c */ /* 0x000fe40003f24270 */
[----:B------:R-:W-:Y:S02]  /*93a0*/  FSEL R44, R44, -INF , P0 ;  /* 0xff8000002c2c7808 */ /* 0x000fe40000000000 */
[----:B------:R-:W-:Y:S02]  /*93b0*/  ISETP.GT.AND P0, PT, R0, 0x29, PT ;  /* 0x000000290000780c */ /* 0x000fe40003f04270 */
[----:B------:R-:W-:Y:S02]  /*93c0*/  FMNMX.FTZ R3, R36, R3, !PT ;  /* 0x0000000324037209 */ /* 0x000fe40007810000 */
[----:B------:R-:W-:Y:S02]  /*93d0*/  FSEL R17, R13, -INF , P1 ;  /* 0xff8000000d117808 */ /* 0x000fe40000800000 */
[C---:B------:R-:W-:Y:S02]  /*93e0*/  ISETP.GT.AND P1, PT, R2.reuse, 0x10, PT ;  /* 0x000000100200780c */ /* 0x040fe40003f24270 */
[----:B------:R-:W-:Y:S02]  /*93f0*/  FSEL R47, R47, -INF , P0 ;  /* 0xff8000002f2f7808 */ /* 0x000fe40000000000 */
[----:B------:R-:W-:Y:S02]  /*9400*/  ISETP.GT.AND P0, PT, R2, 0x30, PT ;  /* 0x000000300200780c */ /* 0x000fe40003f04270 */
[----:B------:R-:W-:Y:S02]  /*9410*/  FMNMX.FTZ R3, R33, R3, !PT ;  /* 0x0000000321037209 */ /* 0x000fe40007810000 */
[----:B------:R-:W-:Y:S02]  /*9420*/  FSEL R114, R114, -INF , P6 ;  /* 0xff80000072727808 */ /* 0x000fe40003000000 */
[----:B------:R-:W-:Y:S02]  /*9430*/  ISETP.GT.AND P6, PT, R0, 0x8, PT ;  /* 0x000000080000780c */ /* 0x000fe40003fc4270 */
        /* <DEDUP_REMOVED lines=71> */
[----:B------:R-:W-:Y:S02]  /*98b0*/  FSEL R91, R91, -INF , P0 ;  /* 0xff8000005b5b7808 */ /* 0x000fe40000000000 */
[----:B------:R-:W-:Y:S02]  /*98c0*/  ISETP.GT.AND P0, PT, R2, 0x58, PT ;  /* 0x000000580200780c */ /* 0x000fe40003f04270 */
        /* <DEDUP_REMOVED lines=12> */
[----:B------:R-:W-:Y:S02]  /*9990*/  FSEL R95, R95, -INF , P0 ;  /* 0xff8000005f5f7808 */ /* 0x000fe40000000000 */
[C---:B------:R-:W-:Y:S02]  /*99a0*/  ISETP.GT.AND P0, PT, R2.reuse, 0x61, PT ;  /* 0x000000610200780c */ /* 0x040fe40003f04270 */
[----:B------:R-:W-:Y:S02]  /*99b0*/  ISETP.GT.AND P6, PT, R2, 0x68, PT ;  /* 0x000000680200780c */ /* 0x000fe40003fc4270 */
[----:B------:R-:W-:Y:S02]  /*99c0*/  FSEL R104, R104, -INF , P1 ;  /* 0xff80000068687808 */ /* 0x000fe40000800000 */
[----:B------:R-:W-:Y:S02]  /*99d0*/  ISETP.GT.AND P1, PT, R2, 0x69, PT ;  /* 0x000000690200780c */ /* 0x000fe40003f24270 */
        /* <DEDUP_REMOVED lines=14> */
[----:B------:R-:W-:Y:S02]  /*9ac0*/  FSEL R105, R105, -INF , P0 ;  /* 0xff80000069697808 */ /* 0x000fe40000000000 */
[----:B------:R-:W-:Y:S02]  /*9ad0*/  FMNMX.FTZ R2, R72, R2, !PT ;  /* 0x0000000248027209 */ /* 0x000fe40007810000 */
[----:B------:R-:W-:Y:S02]  /*9ae0*/  ISETP.GT.AND P0, PT, R0, 0x60, PT ;  /* 0x000000600000780c */ /* 0x000fe40003f04270 */
[----:B------:R-:W-:Y:S02]  /*9af0*/  FMNMX.FTZ R2, R73, R2, !PT ;  /* 0x0000000249027209 */ /* 0x000fe40007810000 */
[----:B------:R-:W-:Y:S02]  /*9b00*/  FMNMX.FTZ R3, R19, R123, !PT ;  /* 0x0000007b13037209 */ /* 0x000fe40007810000 */
[----:B------:R-:W-:Y:S02]  /*9b10*/  FMNMX.FTZ R2, R76, R2, !PT ;  /* 0x000000024c027209 */ /* 0x000fe40007810000 */
        /* <DEDUP_REMOVED lines=40> */
[----:B--2---:R-:W-:Y:S02]  /*9da0*/  FMNMX.FTZ R118, R118, R3, !PT ;  /* 0x0000000376767209 */ /* 0x004fe40007810000 */
        /* <DEDUP_REMOVED lines=15> */
[----:B------:R-:W2:Y:S01]  /*9ea0*/  SHFL.BFLY PT, R3, R118, 0x1, 0x1f ;  /* 0x0c201f0076037f89 */ /* 0x000ea200000e0000 */
[----:B------:R-:W-:Y:S02]  /*9eb0*/  FMNMX.FTZ R119, R96, R119, !PT ;  /* 0x0000007760777209 */ /* 0x000fe40007810000 */
[----:B------:R-:W-:Y:S02]  /*9ec0*/  FMNMX.FTZ R2, R91, R2, !PT ;  /* 0x000000025b027209 */ /* 0x000fe40007810000 */
[----:B------:R-:W-:Y:S02]  /*9ed0*/  FMNMX.FTZ R119, R97, R119, !PT ;  /* 0x0000007761777209 */ /* 0x000fe40007810000 */
[----:B------:R-:W-:Y:S01]  /*9ee0*/  FMNMX.FTZ R2, R94, R2, !PT ;  /* 0x000000025e027209 */ /* 0x000fe20007810000 */
[----:B------:R-:W3:Y:S01]  /*9ef0*/  SHFL.BFLY PT, R117, R0, 0x1, 0x1f ;  /* 0x0c201f0000757f89 */ /* 0x000ee200000e0000 */
[----:B------:R-:W-:Y:S02]  /*9f00*/  FMNMX.FTZ R119, R100, R119, !PT ;  /* 0x0000007764777209 */ /* 0x000fe40007810000 */
[----:B------:R-:W-:Y:S02]  /*9f10*/  FMNMX.FTZ R2, R95, R2, !PT ;  /* 0x000000025f027209 */ /* 0x000fe40007810000 */
[----:B------:R-:W-:Y:S02]  /*9f20*/  FMNMX.FTZ R119, R101, R119, !PT ;  /* 0x0000007765777209 */ /* 0x000fe40007810000 */
[----:B------:R-:W-:Y:S02]  /*9f30*/  FSEL R107, R107, -INF , P6 ;  /* 0xff8000006b6b7808 */ /* 0x000fe40003000000 */
[----:B-1----:R-:W-:Y:S02]  /*9f40*/  FMNMX.FTZ R116, R106, R2, !PT ;  /* 0x000000026a747209 */ /* 0x002fe40007810000 */
[----:B------:R-:W-:Y:S02]  /*9f50*/  FMNMX.FTZ R119, R112, R119, !PT ;  /* 0x0000007770777209 */ /* 0x000fe40007810000 */
[----:B------:R-:W-:Y:S02]  /*9f60*/  FSEL R110, R110, -INF , P1 ;  /* 0xff8000006e6e7808 */ /* 0x000fe40000800000 */
[----:B------:R-:W-:Y:S02]  /*9f70*/  FMNMX.FTZ R116, R107, R116, !PT ;  /* 0x000000746b747209 */ /* 0x000fe40007810000 */
[----:B------:R-:W-:Y:S02]  /*9f80*/  FMNMX.FTZ R119, R113, R119, !PT ;  /* 0x0000007771777209 */ /* 0x000fe40007810000 */
[----:B------:R-:W-:Y:S02]  /*9f90*/  FSEL R111, R111, -INF , P0 ;  /* 0xff8000006f6f7808 */ /* 0x000fe40000000000 */
[----:B------:R-:W-:Y:S01]  /*9fa0*/  FMNMX.FTZ R116, R110, R116, !PT ;  /* 0x000000746e747209 */ /* 0x000fe20007810000 */
[----:B------:R-:W1:Y:S01]  /*9fb0*/  SHFL.BFLY PT, R5, R119, 0x2, 0x1f ;  /* 0x0c401f0077057f89 */ /* 0x000e6200000e0000 */
[----:B--2---:R-:W-:Y:S02]  /*9fc0*/  FMNMX.FTZ R118, R118, R3, !PT ;  /* 0x0000000376767209 */ /* 0x004fe40007810000 */
[----:B------:R-:W-:Y:S02]  /*9fd0*/  FMNMX.FTZ R116, R111, R116, !PT ;  /* 0x000000746f747209 */ /* 0x000fe40007810000 */
[----:B---3--:R-:W-:Y:S03]  /*9fe0*/  FMNMX.FTZ R117, R0, R117, !PT ;  /* 0x0000007500757209 */ /* 0x008fe60007810000 */
[----:B------:R-:W2:Y:S01]  /*9ff0*/  SHFL.BFLY PT, R0, R116, 0x2, 0x1f ;  /* 0x0c401f0074007f89 */ /* 0x000ea200000e0000 */
[----:B-1----:R-:W-:Y:S07]  /*a000*/  FMNMX.FTZ R119, R5, R119, !PT ;  /* 0x0000007705777209 */ /* 0x002fee0007810000 */
[----:B------:R-:W1:Y:S01]  /*a010*/  SHFL.BFLY PT, R4, R119, 0x1, 0x1f ;  /* 0x0c201f0077047f89 */ /* 0x000e6200000e0000 */
[----:B--2---:R-:W-:Y:S07]  /*a020*/  FMNMX.FTZ R116, R116, R0, !PT ;  /* 0x0000000074747209 */ /* 0x004fee0007810000 */
[----:B------:R2:W3:Y:S01]  /*a030*/  SHFL.BFLY PT, R0, R116, 0x1, 0x1f ;  /* 0x0c201f0074007f89 */ /* 0x0004e200000e0000 */
[----:B-1----:R-:W-:Y:S07]  /*a040*/  FMNMX.FTZ R119, R119, R4, !PT ;  /* 0x0000000477777209 */ /* 0x002fee0007810000 */
.L_x_611:
[C---:B------:R-:W-:Y:S01]  /*a050*/  FMUL.FTZ R2, R119.reuse, c[0x0][0x2d0] ;  /* 0x0000b40077027a20 */ /* 0x040fe20000410000 */
[C---:B------:R-:W-:Y:S01]  /*a060*/  FSETP.NEU.FTZ.AND P0, PT, R119.reuse, -INF , PT ;  /* 0xff8000007700780b */ /* 0x040fe20003f1d000 */
[----:B------:R-:W-:Y:S01]  /*a070*/  WARPSYNC 0xffffffff ;  /* 0xffffffff00007948 */ /* 0x000fe20003800000 */
[----:B---3--:R-:W-:Y:S02]  /*a080*/  FMNMX.FTZ R68, R0, R116, !PT ;  /* 0x0000007400447209 */ /* 0x008fe40007810000 */
[----:B------:R-:W-:Y:S02]  /*a090*/  FSEL R2, R2, RZ, P0 ;  /* 0x000000ff02027208 */ /* 0x000fe40000000000 */
[----:B------:R-:W-:Y:S02]  /*a0a0*/  FSEL R0, R119, RZ, P0 ;  /* 0x000000ff77007208 */ /* 0x000fe40000000000 */
[----:B------:R-:W-:Y:S01]  /*a0b0*/  FSETP.NEU.FTZ.AND P1, PT, R118, -INF , PT ;  /* 0xff8000007600780b */ /* 0x000fe20003f3d000 */
[--C-:B------:R-:W-:Y:S01]  /*a0c0*/  FFMA.FTZ R198, R49, c[0x0][0x2d0], -R2.reuse ;  /* 0x0000b40031c67a23 */ /* 0x100fe20000010802 */
[----:B------:R-:W-:Y:S01]  /*a0d0*/  FSETP.NEU.FTZ.AND P0, PT, R117, -INF , PT ;  /* 0xff8000007500780b */ /* 0x000fe20003f1d000 */
[--C-:B------:R-:W-:Y:S01]  /*a0e0*/  FFMA.FTZ R217, R84, c[0x0][0x2d0], -R2.reuse ;  /* 0x0000b40054d97a23 */ /* 0x100fe20000010802 */
[----:B------:R-:W3:Y:S01]  /*a0f0*/  LDL.LU R49, [R1+0xc] ;  /* 0x00000c0001317983 */ /* 0x000ee20000300800 */
        /* <DEDUP_REMOVED lines=10> */
[----:B------:R-:W-:Y:S02]  /*a1a0*/  FFMA.FTZ R249, R97, c[0x0][0x2d0], -R2 ;  /* 0x0000b40061f97a23 */ /* 0x000fe40000010802 */
[----:B------:R-:W-:Y:S01]  /*a1b0*/  FADD.FTZ R4, -R0, R120 ;  /* 0x0000007800047221 */ /* 0x000fe20000010100 */
[----:B------:R-:W-:Y:S01]  /*a1c0*/  FSEL R0, R118, RZ, P1 ;  /* 0x000000ff76007208 */ /* 0x000fe20000800000 */
        /* <DEDUP_REMOVED lines=21> */
[----:B------:R-:W-:Y:S02]  /*a320*/  FMUL.FTZ R2, R118, c[0x0][0x2d0] ;  /* 0x0000b40076027a20 */ /* 0x000fe40000410000 */
[----:B------:R-:W-:Y:S01]  /*a330*/  FADD.FTZ R3, -R0, R121 ;  /* 0x0000007900037221 */ /* 0x000fe20000010100 */
[----:B------:R-:W-:Y:S02]  /*a340*/  FSEL R0, R117, RZ, P0 ;  /* 0x000000ff75007208 */ /* 0x000fe40000000000 */
[----:B------:R-:W-:Y:S01]  /*a350*/  FSEL R2, R2, RZ, P1 ;  /* 0x000000ff02027208 */ /* 0x000fe20000800000 */
[----:B------:R-:W-:Y:S01]  /*a360*/  FMUL.FTZ R3, R3, c[0x0][0x2d0] ;  /* 0x0000b40003037a20 */ /* 0x000fe20000410000 */
[----:B------:R-:W-:Y:S01]  /*a370*/  MUFU.EX2 R203, R203 ;  /* 0x000000cb00cb7308 */ /* 0x000fe20000000800 */
[----:B------:R-:W-:Y:S02]  /*a380*/  FADD.FTZ R0, -R0, R122 ;  /* 0x0000007a00007221 */ /* 0x000fe40000010100 */
[--C-:B------:R-:W-:Y:S02]  /*a390*/  FFMA.FTZ R9, R33, c[0x0][0x2d0], -R2.reuse ;  /* 0x0000b40021097a23 */ /* 0x100fe40000010802 */
[--C-:B--2---:R-:W-:Y:S01]  /*a3a0*/  FFMA.FTZ R116, R51, c[0x0][0x2d0], -R2.reuse ;  /* 0x0000b40033747a23 */ /* 0x104fe20000010802 */
[----:B------:R-:W2:Y:S01]  /*a3b0*/  LDL.LU R33, [R1+0x8] ;  /* 0x0000080001217983 */ /* 0x000ea20000300800 */
        /* <DEDUP_REMOVED lines=22> */
[--C-:B------:R-:W-:Y:S01]  /*a520*/  FFMA.FTZ R6, R36, c[0x0][0x2d0], -R2.reuse ;  /* 0x0000b40024067a23 */ /* 0x100fe20000010802 */
[----:B------:R-:W-:Y:S01]  /*a530*/  MOV R36, R5 ;  /* 0x0000000500247202 */ /* 0x000fe20000000f00 */
[--C-:B------:R-:W-:Y:S02]  /*a540*/  FFMA.FTZ R191, R22, c[0x0][0x2d0], -R2.reuse ;  /* 0x0000b40016bf7a23 */ /* 0x100fe40000010802 */
[--C-:B------:R-:W-:Y:S02]  /*a550*/  FFMA.FTZ R190, R23, c[0x0][0x2d0], -R2.reuse ;  /* 0x0000b40017be7a23 */ /* 0x100fe40000010802 */
[--C-:B------:R-:W-:Y:S01]  /*a560*/  FFMA.FTZ R113, R54, c[0x0][0x2d0], -R2.reuse ;  /* 0x0000b40036717a23 */ /* 0x100fe20000010802 */
[----:B------:R-:W-:Y:S01]  /*a570*/  MUFU.EX2 R23, R6 ;  /* 0x0000000600177308 */ /* 0x000fe20000000800 */
[--C-:B------:R-:W-:Y:S02]  /*a580*/  FFMA.FTZ R54, R115, c[0x0][0x2d0], -R2.reuse ;  /* 0x0000b40073367a23 */ /* 0x100fe40000010802 */
[--C-:B------:R-:W-:Y:S02]  /*a590*/  FFMA.FTZ R212, R70, c[0x0][0x2d0], -R2.reuse ;  /* 0x0000b40046d47a23 */ /* 0x100fe40000010802 */
[--C-:B------:R-:W-:Y:S02]  /*a5a0*/  FFMA.FTZ R246, R98, c[0x0][0x2d0], -R2.reuse ;  /* 0x0000b40062f67a23 */ /* 0x100fe40000010802 */
[----:B------:R-:W-:Y:S02]  /*a5b0*/  FFMA.FTZ R248, R99, c[0x0][0x2d0], -R2 ;  /* 0x0000b40063f87a23 */ /* 0x000fe40000010802 */
[----:B------:R-:W-:Y:S01]  /*a5c0*/  FMUL.FTZ R2, R117, c[0x0][0x2d0] ;  /* 0x0000b40075027a20 */ /* 0x000fe20000410000 */
[----:B------:R-:W-:Y:S01]  /*a5d0*/  MUFU.EX2 R22, R11 ;  /* 0x0000000b00167308 */ /* 0x000fe20000000800 */
[----:B------:R-:W-:Y:S03]  /*a5e0*/  FMUL.FTZ R0, R0, c[0x0][0x2d0] ;  /* 0x0000b40000007a20 */ /* 0x000fe60000410000 */
[----:B------:R-:W-:Y:S02]  /*a5f0*/  FSEL R2, R2, RZ, P0 ;  /* 0x000000ff02027208 */ /* 0x000fe40000000000 */
[----:B------:R-:W-:Y:S03]  /*a600*/  FSETP.NEU.FTZ.AND P0, PT, R68, -INF , PT ;  /* 0xff8000004400780b */ /* 0x000fe60003f1d000 */
[--C-:B------:R-:W-:Y:S01]  /*a610*/  FFMA.FTZ R5, R16, c[0x0][0x2d0], -R2.reuse ;  /* 0x0000b40010057a23 */ /* 0x100fe20000010802 */
[----:B------:R-:W-:Y:S01]  /*a620*/  MUFU.EX2 R70, R10 ;  /* 0x0000000a00467308 */ /* 0x000fe20000000800 */
        /* <DEDUP_REMOVED lines=11> */
[----:B------:R-:W-:Y:S01]  /*a6e0*/  MUFU.EX2 R37, R8 ;  /* 0x0000000800257308 */ /* 0x000fe20000000800 */
[--C-:B------:R-:W-:Y:S01]  /*a6f0*/  FFMA.FTZ R114, R77, c[0x0][0x2d0], -R2.reuse ;  /* 0x0000b4004d727a23 */ /* 0x100fe20000010802 */
[----:B------:R-:W-:Y:S01]  /*a700*/  MOV R77, R81 ;  /* 0x00000051004d7202 */ /* 0x000fe20000000f00 */
[--C-:B------:R-:W-:Y:S02]  /*a710*/  FFMA.FTZ R222, R88, c[0x0][0x2d0], -R2.reuse ;  /* 0x0000b40058de7a23 */ /* 0x100fe40000010802 */
[--C-:B------:R-:W-:Y:S02]  /*a720*/  FFMA.FTZ R251, R89, c[0x0][0x2d0], -R2.reuse ;  /* 0x0000b40059fb7a23 */ /* 0x100fe40000010802 */
[--C-:B------:R-:W-:Y:S02]  /*a730*/  FFMA.FTZ R38, R92, c[0x0][0x2d0], -R2.reuse ;  /* 0x0000b4005c267a23 */ /* 0x100fe40000010802 */
[--C-:B------:R-:W-:Y:S01]  /*a740*/  FFMA.FTZ R39, R93, c[0x0][0x2d0], -R2.reuse ;  /* 0x0000b4005d277a23 */ /* 0x100fe20000010802 */
[----:B------:R-:W-:Y:S01]  /*a750*/  MUFU.EX2 R0, R0 ;  /* 0x0000000000007308 */ /* 0x000fe20000000800 */
[--C-:B------:R-:W-:Y:S02]  /*a760*/  FFMA.FTZ R83, R105, c[0x0][0x2d0], -R2.reuse ;  /* 0x0000b40069537a23 */ /* 0x100fe40000010802 */
[--C-:B------:R-:W-:Y:S02]  /*a770*/  FFMA.FTZ R82, R108, c[0x0][0x2d0], -R2.reuse ;  /* 0x0000b4006c527a23 */ /* 0x100fe40000010802 */
[--C-:B-1----:R-:W-:Y:S02]  /*a780*/  FFMA.FTZ R5, R20, c[0x0][0x2d0], -R2.reuse ;  /* 0x0000b40014057a23 */ /* 0x102fe40000010802 */
        /* <DEDUP_REMOVED lines=10> */
[----:B------:R-:W-:Y:S08]  /*a830*/  MOV R73, R36 ;  /* 0x0000002400497202 */ /* 0x000ff00000000f00 */
[----:B------:R-:W-:Y:S01]  /*a840*/  MUFU.EX2 R191, R191 ;  /* 0x000000bf00bf7308 */ /* 0x000fe20000000800 */
[----:B-1----:R-:W-:Y:S01]  /*a850*/  FFMA.FTZ R5, R18, c[0x0][0x2d0], -R2 ;  /* 0x0000b40012057a23 */ /* 0x002fe20000010802 */
[----:B------:R-:W-:Y:S08]  /*a860*/  FSEL R2, R68, RZ, P0 ;  /* 0x000000ff44027208 */ /* 0x000ff00000000000 */
[----:B------:R1:W-:Y:S01]  /*a870*/  MUFU.EX2 R76, R5 ;  /* 0x00000005004c7308 */ /* 0x0003e20000000800 */
[----:B------:R-:W-:Y:S02]  /*a880*/  FADD.FTZ R6, -R2, R123 ;  /* 0x0000007b02067221 */ /* 0x000fe40000010100 */
[----:B------:R-:W-:Y:S07]  /*a890*/  FMUL.FTZ R2, R4, c[0x0][0x2d0] ;  /* 0x0000b40004027a20 */ /* 0x000fee0000410000 */
[----:B------:R-:W4:Y:S10]  /*a8a0*/  MUFU.EX2 R2, R2 ;  /* 0x0000000200027308 */ /* 0x000f340000000800 */
[----:B------:R-:W-:Y:S01]  /*a8b0*/  MUFU.EX2 R190, R190 ;  /* 0x000000be00be7308 */ /* 0x000fe20000000800 */
[----:B-1----:R-:W-:Y:S05]  /*a8c0*/  FMUL.FTZ R5, R68, c[0x0][0x2d0] ;  /* 0x0000b40044057a20 */ /* 0x002fea0000410000 */
[----:B------:R-:W-:Y:S04]  /*a8d0*/  FSEL R5, R5, RZ, P0 ;  /* 0x000000ff05057208 */ /* 0x000fe80000000000 */
[----:B------:R-:W-:Y:S01]  /*a8e0*/  MUFU.EX2 R202, R202 ;  /* 0x000000ca00ca7308 */ /* 0x000fe20000000800 */
[--C-:B------:R-:W-:Y:S02]  /*a8f0*/  FFMA.FTZ R221, R62, c[0x0][0x2d0], -R5.reuse ;  /* 0x0000b4003edd7a23 */ /* 0x100fe40000010805 */
[----:B------:R-:W5:Y:S01]  /*a900*/  LDL.LU R62, [R1+0x10] ;  /* 0x00001000013e7983 */ /* 0x000f620000300800 */
[--C-:B------:R-:W-:Y:S02]  /*a910*/  FFMA.FTZ R220, R59, c[0x0][0x2d0], -R5.reuse ;  /* 0x0000b4003bdc7a23 */ /* 0x100fe40000010805 */
[--C-:B------:R-:W-:Y:S04]  /*a920*/  FFMA.FTZ R92, R27, c[0x0][0x2d0], -R5.reuse ;  /* 0x0000b4001b5c7a23 */ /* 0x100fe80000010805 */
[----:B------:R-:W-:Y:S01]  /*a930*/  MUFU.EX2 R189, R189 ;  /* 0x000000bd00bd7308 */ /* 0x000fe20000000800 */
[----:B------:R-:W2:Y:S01]  /*a940*/  LDL.LU R59, [R1+0x14] ;  /* 0x00001400013b7983 */ /* 0x000ea20000300800 */
[--C-:B------:R-:W-:Y:S02]  /*a950*/  FFMA.FTZ R27, R78, c[0x0][0x2d0], -R5.reuse ;  /* 0x0000b4004e1b7a23 */ /* 0x100fe40000010805 */
[--C-:B------:R-:W-:Y:S02]  /*a960*/  FFMA.FTZ R18, R79, c[0x0][0x2d0], -R5.reuse ;  /* 0x0000b4004f127a23 */ /* 0x100fe40000010805 */
[--C-:B------:R-:W-:Y:S01]  /*a970*/  FFMA.FTZ R109, R47, c[0x0][0x2d0], -R5.reuse ;  /* 0x0000b4002f6d7a23 */ /* 0x100fe20000010805 */
[----:B------:R-:W-:Y:S01]  /*a980*/  MOV R47, R77 ;  /* 0x0000004d002f7202 */ /* 0x000fe20000000f00 */
[--C-:B------:R-:W-:Y:S01]  /*a990*/  FFMA.FTZ R123, R58, c[0x0][0x2d0], -R5.reuse ;  /* 0x0000b4003a7b7a23 */ /* 0x100fe20000010805 */
[----:B------:R-:W-:Y:S01]  /*a9a0*/  MOV R58, R53 ;  /* 0x00000035003a7202 */ /* 0x000fe20000000f00 */
[----:B------:R-:W-:Y:S01]  /*a9b0*/  MUFU.EX2 R188, R188 ;  /* 0x000000bc00bc7308 */ /* 0x000fe20000000800 */
[--C-:B------:R-:W-:Y:S02]  /*a9c0*/  FFMA.FTZ R7, R21, c[0x0][0x2d0], -R5.reuse ;  /* 0x0000b40015077a23 */ /* 0x100fe40000010805 */
[--C-:B------:R-:W-:Y:S02]  /*a9d0*/  FFMA.FTZ R4, R19, c[0x0][0x2d0], -R5.reuse ;  /* 0x0000b40013047a23 */ /* 0x100fe40000010805 */
[--C-:B------:R-:W-:Y:S02]  /*a9e0*/  FFMA.FTZ R66, R90, c[0x0][0x2d0], -R5.reuse ;  /* 0x0000b4005a427a23 */ /* 0x100fe40000010805 */
[--C-:B------:R-:W-:Y:S01]  /*a9f0*/  FFMA.FTZ R93, R26, c[0x0][0x2d0], -R5.reuse ;  /* 0x0000b4001a5d7a23 */ /* 0x100fe20000010805 */
[----:B------:R-:W-:Y:S01]  /*aa00*/  MOV R26, R64 ;  /* 0x00000040001a7202 */ /* 0x000fe20000000f00 */
[--C-:B------:R-:W-:Y:S01]  /*aa10*/  FFMA.FTZ R89, R30, c[0x0][0x2d0], -R5.reuse ;  /* 0x0000b4001e597a23 */ /* 0x100fe20000010805 */
[----:B------:R-:W-:Y:S01]  /*aa20*/  MUFU.EX2 R81, R4 ;  /* 0x0000000400517308 */ /* 0x000fe20000000800 */
[--C-:B------:R-:W-:Y:S01]  /*aa30*/  FFMA.FTZ R104, R42, c[0x0][0x2d0], -R5.reuse ;  /* 0x0000b4002a687a23 */ /* 0x100fe20000010805 */
[----:B------:R-:W-:Y:S01]  /*aa40*/  MOV R42, R72 ;  /* 0x00000048002a7202 */ /* 0x000fe20000000f00 */
[--C-:B------:R-:W-:Y:S01]  /*aa50*/  FFMA.FTZ R11, R14, c[0x0][0x2d0], -R5.reuse ;  /* 0x0000b4000e0b7a23 */ /* 0x100fe20000010805 */
[----:B------:R-:W-:Y:S01]  /*aa60*/  MOV R30, R69 ;  /* 0x00000045001e7202 */ /* 0x000fe20000000f00 */
        /* <DEDUP_REMOVED lines=17> */
[----:B------:R-:W1:Y:S01]  /*ab80*/  MUFU.EX2 R107, R14 ;  /* 0x0000000e006b7308 */ /* 0x000e620000000800 */
[----:B------:R-:W-:Y:S09]  /*ab90*/  FFMA.FTZ R111, R111, c[0x0][0x2d0], -R5 ;  /* 0x0000b4006f6f7a23 */ /* 0x000ff20000010805 */
[----:B------:R-:W-:Y:S10]  /*aba0*/  MUFU.EX2 R99, R99 ;  /* 0x0000006300637308 */ /* 0x000ff40000000800 */
        /* <DEDUP_REMOVED lines=33> */
[----:B------:R-:W-:Y:S01]  /*adc0*/  MUFU.EX2 R251, R251 ;  /* 0x000000fb00fb7308 */ /* 0x000fe20000000800 */
[----:B----4-:R-:W-:Y:S01]  /*add0*/  FMUL.FTZ R53, R2, R157 ;  /* 0x0000009d02357220 */ /* 0x010fe20000410000 */
[----:B------:R-:W-:Y:S01]  /*ade0*/  MOV R157, R76 ;  /* 0x0000004c009d7202 */ /* 0x000fe20000000f00 */
[C---:B--2---:R-:W-:Y:S01]  /*adf0*/  FFMA.FTZ R10, R0.reuse, R33, R80 ;  /* 0x00000021000a7223 */ /* 0x044fe20000010050 */
[----:B------:R-:W2:Y:S01]  /*ae00*/  LDSM.16.MT88.4 R76, [R225] ;  /* 0x00000000e14c783b */ /* 0x000ea20000004200 */
[----:B------:R-:W-:Y:S01]  /*ae10*/  FMUL.FTZ R8, R0, R152 ;  /* 0x0000009800087220 */ /* 0x000fe20000410000 */
[----:B------:R-:W-:Y:S01]  /*ae20*/  F2FP.BF16.PACK_AB R72, R70, R22 ;  /* 0x000000164648723e */ /* 0x000fe200000010ff */
[C---:B------:R-:W-:Y:S01]  /*ae30*/  FMUL.FTZ R9, R0.reuse, R153 ;  /* 0x0000009900097220 */ /* 0x040fe20000410000 */
[----:B------:R-:W-:Y:S01]  /*ae40*/  MOV R19, R37 ;  /* 0x0000002500137202 */ /* 0x000fe20000000f00 */
[C---:B------:R-:W-:Y:S01]  /*ae50*/  FMUL.FTZ R12, R0.reuse, R160 ;  /* 0x000000a0000c7220 */ /* 0x040fe20000410000 */
[----:B------:R-:W-:Y:S01]  /*ae60*/  F2FP.BF16.PACK_AB R73, R23, R34 ;  /* 0x000000221749723e */ /* 0x000fe200000010ff */
[C---:B------:R-:W-:Y:S01]  /*ae70*/  FMUL.FTZ R13, R0.reuse, R161 ;  /* 0x000000a1000d7220 */ /* 0x040fe20000410000 */
[----:B------:R-:W-:Y:S01]  /*ae80*/  F2FP.BF16.PACK_AB R80, R71, R80 ;  /* 0x000000504750723e */ /* 0x000fe200000010ff */
[----:B------:R-:W-:Y:S01]  /*ae90*/  FMUL.FTZ R24, R0, R144 ;  /* 0x0000009000187220 */ /* 0x000fe20000410000 */
[----:B------:R-:W-:Y:S01]  /*aea0*/  F2FP.BF16.PACK_AB R82, R252, R157 ;  /* 0x0000009dfc52723e */ /* 0x000fe200000010ff */
[C---:B------:R-:W-:Y:S01]  /*aeb0*/  FMUL.FTZ R25, R0.reuse, R145 ;  /* 0x0000009100197220 */ /* 0x040fe20000410000 */
[----:B------:R-:W-:Y:S01]  /*aec0*/  MOV R145, R31 ;  /* 0x0000001f00917202 */ /* 0x000fe20000000f00 */
[C---:B------:R-:W-:Y:S01]  /*aed0*/  FMUL.FTZ R28, R0.reuse, R148 ;  /* 0x00000094001c7220 */ /* 0x040fe20000410000 */
[----:B------:R-:W-:Y:S01]  /*aee0*/  MOV R148, R83 ;  /* 0x0000005300947202 */ /* 0x000fe20000000f00 */
[C---:B------:R-:W-:Y:S01]  /*aef0*/  FMUL.FTZ R29, R0.reuse, R149 ;  /* 0x00000095001d7220 */ /* 0x040fe20000410000 */
[----:B-1----:R-:W-:Y:S01]  /*af00*/  F2FP.BF16.PACK_AB R83, R107, R91 ;  /* 0x0000005b6b53723e */ /* 0x002fe200000010ff */
[C---:B------:R-:W-:Y:S01]  /*af10*/  FMUL.FTZ R40, R0.reuse, R136 ;  /* 0x0000008800287220 */ /* 0x040fe20000410000 */
[----:B------:R-:W-:Y:S01]  /*af20*/  MOV R149, R26 ;  /* 0x0000001a00957202 */ /* 0x000fe20000000f00 */
[C---:B------:R-:W-:Y:S01]  /*af30*/  FMUL.FTZ R41, R0.reuse, R137 ;  /* 0x0000008900297220 */ /* 0x040fe20000410000 */
[----:B------:R-:W-:Y:S01]  /*af40*/  MOV R137, R48 ;  /* 0x0000003000897202 */ /* 0x000fe20000000f00 */
[C---:B------:R-:W-:Y:S01]  /*af50*/  FMUL.FTZ R44, R0.reuse, R140 ;  /* 0x0000008c002c7220 */ /* 0x040fe20000410000 */
[----:B------:R-:W-:Y:S01]  /*af60*/  MOV R144, R42 ;  /* 0x0000002a00907202 */ /* 0x000fe20000000f00 */
[C---:B------:R-:W-:Y:S01]  /*af70*/  FMUL.FTZ R45, R0.reuse, R141 ;  /* 0x0000008d002d7220 */ /* 0x040fe20000410000 */
[----:B------:R-:W-:Y:S01]  /*af80*/  F2FP.BF16.PACK_AB R74, R137, R35 ;  /* 0x00000023894a723e */ /* 0x000fe200000010ff */
[C---:B------:R-:W-:Y:S01]  /*af90*/  FMUL.FTZ R56, R0.reuse, R132 ;  /* 0x0000008400387220 */ /* 0x040fe20000410000 */
[----:B------:R-:W-:Y:S01]  /*afa0*/  MOV R160, R46 ;  /* 0x0000002e00a07202 */ /* 0x000fe20000000f00 */
[C---:B------:R-:W-:Y:S01]  /*afb0*/  FMUL.FTZ R57, R0.reuse, R133 ;  /* 0x0000008500397220 */ /* 0x040fe20000410000 */
[----:B------:R-:W-:Y:S01]  /*afc0*/  MOV R140, R51 ;  /* 0x00000033008c7202 */ /* 0x000fe20000000f00 */
[C---:B------:R-:W-:Y:S01]  /*afd0*/  FMUL.FTZ R60, R0.reuse, R124 ;  /* 0x0000007c003c7220 */ /* 0x040fe20000410000 */
[----:B------:R-:W-:Y:S01]  /*afe0*/  MOV R152, R111 ;  /* 0x0000006f00987202 */ /* 0x000fe20000000f00 */
[----:B------:R-:W-:Y:S01]  /*aff0*/  FMUL.FTZ R61, R0, R125 ;  /* 0x0000007d003d7220 */ /* 0x000fe20000410000 */
[----:B------:R-:W-:Y:S01]  /*b000*/  MOV R111, R50 ;  /* 0x00000032006f7202 */ /* 0x000fe20000000f00 */
[C---:B---3--:R-:W-:Y:S01]  /*b010*/  FFMA.FTZ R0, R2.reuse, R49, R22 ;  /* 0x0000003102007223 */ /* 0x048fe20000010016 */
[----:B------:R-:W-:Y:S01]  /*b020*/  MUFU.EX2 R124, R86 ;  /* 0x00000056007c7308 */ /* 0x000fe20000000800 */
[----:B------:R-:W-:Y:S01]  /*b030*/  FMUL.FTZ R49, R2, R165 ;  /* 0x000000a502317220 */ /* 0x000fe20000410000 */
[----:B------:R-:W-:Y:S01]  /*b040*/  MOV R165, R52 ;  /* 0x0000003400a57202 */ /* 0x000fe20000000f00 */
[----:B------:R-:W-:Y:S01]  /*b050*/  FADD.FTZ R70, R70, R0 ;  /* 0x0000000046467221 */ /* 0x000fe20000010000 */
[----:B------:R-:W-:Y:S01]  /*b060*/  MOV R141, R54 ;  /* 0x00000036008d7202 */ /* 0x000fe20000000f00 */
[----:B------:R-:W-:Y:S01]  /*b070*/  FMUL.FTZ R0, R6, c[0x0][0x2d0] ;  /* 0x0000b40006007a20 */ /* 0x000fe20000410000 */
[----:B------:R-:W-:Y:S01]  /*b080*/  MOV R133, R55 ;  /* 0x0000003700857202 */ /* 0x000fe20000000f00 */
[C---:B------:R-:W-:Y:S01]  /*b090*/  FMUL.FTZ R52, R2.reuse, R156 ;  /* 0x0000009c02347220 */ /* 0x040fe20000410000 */
[----:B------:R-:W-:Y:S01]  /*b0a0*/  MOV R156, R19 ;  /* 0x00000013009c7202 */ /* 0x000fe20000000f00 */
[C---:B------:R-:W-:Y:S01]  /*b0b0*/  FMUL.FTZ R4, R2.reuse, R184 ;  /* 0x000000b802047220 */ /* 0x040fe20000410000 */
[----:B------:R-:W-:Y:S01]  /*b0c0*/  MOV R19, R65 ;  /* 0x0000004100137202 */ /* 0x000fe20000000f00 */
[----:B------:R-:W1:Y:S01]  /*b0d0*/  MUFU.EX2 R0, R0 ;  /* 0x0000000000007308 */ /* 0x000e620000000800 */
[----:B------:R-:W-:Y:S01]  /*b0e0*/  FMUL.FTZ R5, R2, R185 ;  /* 0x000000b902057220 */ /* 0x000fe20000410000 */
[----:B------:R-:W-:Y:S01]  /*b0f0*/  F2FP.BF16.PACK_AB R75, R156, R165 ;  /* 0x000000a59c4b723e */ /* 0x000fe200000010ff */
[C---:B------:R-:W-:Y:S01]  /*b100*/  FMUL.FTZ R6, R3.reuse, R186 ;  /* 0x000000ba03067220 */ /* 0x040fe20000410000 */
[----:B------:R-:W-:Y:S01]  /*b110*/  MOV R186, R35 ;  /* 0x0000002300ba7202 */ /* 0x000fe20000000f00 */
[C---:B------:R-:W-:Y:S01]  /*b120*/  FMUL.FTZ R7, R3.reuse, R187 ;  /* 0x000000bb03077220 */ /* 0x040fe20000410000 */
[----:B------:R-:W-:Y:S01]  /*b130*/  MOV R184, R95 ;  /* 0x0000005f00b87202 */ /* 0x000fe20000000f00 */
[C---:B------:R-:W-:Y:S01]  /*b140*/  FMUL.FTZ R35, R3.reuse, R171 ;  /* 0x000000ab03237220 */ /* 0x040fe20000410000 */
[----:B------:R-:W-:Y:S01]  /*b150*/  MOV R95, R39 ;  /* 0x00000027005f7202 */ /* 0x000fe20000000f00 */
[C---:B------:R-:W-:Y:S01]  /*b160*/  FMUL.FTZ R50, R3.reuse, R166 ;  /* 0x000000a603327220 */ /* 0x040fe20000410000 */
[----:B------:R-:W-:Y:S01]  /*b170*/  MOV R185, R94 ;  /* 0x0000005e00b97202 */ /* 0x000fe20000000f00 */
[----:B------:R-:W-:Y:S01]  /*b180*/  FMUL.FTZ R51, R3, R167 ;  /* 0x000000a703337220 */ /* 0x000fe20000410000 */
[-C--:B--2---:R-:W-:Y:S01]  /*b190*/  HMMA.16816.F32.BF16 R4, R72, R76.reuse, R4 ;  /* 0x0000004c4804723c */ /* 0x084fe20000041804 */
[----:B------:R-:W-:Y:S04]  /*b1a0*/  MUFU.EX2 R136, R112 ;  /* 0x0000007000887308 */ /* 0x000fe80000000800 */
[----:B------:R-:W-:Y:S01]  /*b1b0*/  FADD.FTZ R71, R71, R10 ;  /* 0x0000000a47477221 */ /* 0x000fe20000010000 */
[----:B------:R-:W-:Y:S01]  /*b1c0*/  MOV R94, R38 ;  /* 0x00000026005e7202 */ /* 0x000fe20000000f00 */
[C---:B------:R-:W-:Y:S01]  /*b1d0*/  FMUL.FTZ R16, R2.reuse, R176 ;  /* 0x000000b002107220 */ /* 0x040fe20000410000 */
[----:B------:R-:W-:Y:S01]  /*b1e0*/  MOV R176, R15 ;  /* 0x0000000f00b07202 */ /* 0x000fe20000000f00 */
[----:B------:R-:W-:Y:S02]  /*b1f0*/  FMUL.FTZ R17, R2, R177 ;  /* 0x000000b102117220 */ /* 0x000fe40000410000 */
[----:B------:R-:W-:Y:S01]  /*b200*/  MUFU.EX2 R125, R121 ;  /* 0x00000079007d7308 */ /* 0x000fe20000000800 */
[----:B-1----:R-:W-:Y:S01]  /*b210*/  FFMA.FTZ R69, R0, R59, R81 ;  /* 0x0000003b00457223 */ /* 0x002fe20000010051 */
[----:B------:R-:W-:Y:S01]  /*b220*/  F2FP.BF16.PACK_AB R81, R90, R81 ;  /* 0x000000515a51723e */ /* 0x000fe200000010ff */
[C---:B------:R-:W-:Y:S01]  /*b230*/  FMUL.FTZ R10, R0.reuse, R154 ;  /* 0x0000009a000a7220 */ /* 0x040fe20000410000 */
[----:B------:R-:W-:Y:S01]  /*b240*/  MOV R177, R66 ;  /* 0x0000004200b17202 */ /* 0x000fe20000000f00 */
[----:B------:R-:W-:Y:S01]  /*b250*/  FMUL.FTZ R11, R0, R155 ;  /* 0x0000009b000b7220 */ /* 0x000fe20000410000 */
[----:B------:R-:W-:Y:S01]  /*b260*/  MOV R187, R94 ;  /* 0x0000005e00bb7202 */ /* 0x000fe20000000f00 */
[----:B------:R-:W-:Y:S01]  /*b270*/  FADD.FTZ R69, R90, R69 ;  /* 0x000000455a457221 */ /* 0x000fe20000010000 */
[----:B------:R-:W-:Y:S01]  /*b280*/  MOV R132, R58 ;  /* 0x0000003a00847202 */ /* 0x000fe20000000f00 */
[C---:B------:R-:W-:Y:S01]  /*b290*/  FMUL.FTZ R14, R0.reuse, R162 ;  /* 0x000000a2000e7220 */ /* 0x040fe20000410000 */
[----:B------:R-:W-:Y:S01]  /*b2a0*/  MOV R161, R106 ;  /* 0x0000006a00a17202 */ /* 0x000fe20000000f00 */
[----:B------:R-:W-:Y:S01]  /*b2b0*/  FMUL.FTZ R15, R0, R163 ;  /* 0x000000a3000f7220 */ /* 0x000fe20000410000 */
[C---:B------:R-:W-:Y:S01]  /*b2c0*/  HMMA.16816.F32.BF16 R8, R80.reuse, R76, R8 ;  /* 0x0000004c5008723c */ /* 0x040fe20000041808 */
[----:B------:R-:W-:Y:S03]  /*b2d0*/  MUFU.EX2 R106, R97 ;  /* 0x00000061006a7308 */ /* 0x000fe60000000800 */
[C---:B------:R-:W-:Y:S01]  /*b2e0*/  FMUL.FTZ R37, R2.reuse, R173 ;  /* 0x000000ad02257220 */ /* 0x040fe20000410000 */
[----:B------:R-:W-:Y:S01]  /*b2f0*/  MOV R173, R18 ;  /* 0x0000001200ad7202 */ /* 0x000fe20000000f00 */
[C---:B------:R-:W-:Y:S01]  /*b300*/  FMUL.FTZ R18, R3.reuse, R178 ;  /* 0x000000b203127220 */ /* 0x040fe20000410000 */
[----:B------:R-:W-:Y:S01]  /*b310*/  MOV R153, R110 ;  /* 0x0000006e00997202 */ /* 0x000fe20000000f00 */
[-C--:B------:R-:W-:Y:S03]  /*b320*/  HMMA.16816.F32.BF16 R12, R80, R78.reuse, R12 ;  /* 0x0000004e500c723c */ /* 0x080fe6000004180c */
[----:B------:R-:W-:Y:S01]  /*b330*/  MUFU.EX2 R97, R92 ;  /* 0x0000005c00617308 */ /* 0x000fe20000000800 */
[C---:B------:R-:W-:Y:S01]  /*b340*/  FMUL.FTZ R48, R2.reuse, R164 ;  /* 0x000000a402307220 */ /* 0x040fe20000410000 */
[----:B------:R-:W-:Y:S01]  /*b350*/  MOV R164, R19 ;  /* 0x0000001300a47202 */ /* 0x000fe20000000f00 */
[C---:B------:R-:W-:Y:S02]  /*b360*/  FMUL.FTZ R19, R3.reuse, R179 ;  /* 0x000000b303137220 */ /* 0x040fe40000410000 */
[C---:B------:R-:W-:Y:S01]  /*b370*/  FMUL.FTZ R20, R2.reuse, R180 ;  /* 0x000000b402147220 */ /* 0x040fe20000410000 */
[----:B------:R-:W-:Y:S03]  /*b380*/  MOV R180, R47 ;  /* 0x0000002f00b47202 */ /* 0x000fe60000000f00 */
[C---:B------:R-:W-:Y:S01]  /*b390*/  FMUL.FTZ R21, R2.reuse, R181 ;  /* 0x000000b502157220 */ /* 0x040fe20000410000 */
[C---:B------:R-:W-:Y:S01]  /*b3a0*/  HMMA.16816.F32.BF16 R16, R72.reuse, R78, R16 ;  /* 0x0000004e4810723c */ /* 0x040fe20000041810 */
[----:B------:R-:W1:Y:S01]  /*b3b0*/  LDSM.16.MT88.4 R76, [R229] ;  /* 0x00000000e54c783b */ /* 0x000e620000004200 */
[----:B------:R-:W-:Y:S02]  /*b3c0*/  MUFU.EX2 R110, R96 ;  /* 0x00000060006e7308 */ /* 0x000fe40000000800 */
[C---:B------:R-:W-:Y:S01]  /*b3d0*/  FMUL.FTZ R32, R2.reuse, R168 ;  /* 0x000000a802207220 */ /* 0x040fe20000410000 */
[----:B------:R-:W-:Y:S01]  /*b3e0*/  MOV R168, R30 ;  /* 0x0000001e00a87202 */ /* 0x000fe20000000f00 */
[C---:B------:R-:W-:Y:S01]  /*b3f0*/  FMUL.FTZ R33, R2.reuse, R169 ;  /* 0x000000a902217220 */ /* 0x040fe20000410000 */
[----:B------:R-:W-:Y:S01]  /*b400*/  MOV R181, R43 ;  /* 0x0000002b00b57202 */ /* 0x000fe20000000f00 */
[C---:B------:R-:W-:Y:S01]  /*b410*/  FMUL.FTZ R36, R2.reuse, R172 ;  /* 0x000000ac02247220 */ /* 0x040fe20000410000 */
[----:B------:R-:W-:Y:S03]  /*b420*/  MOV R172, R27 ;  /* 0x0000001b00ac7202 */ /* 0x000fe60000000f00 */
[C---:B------:R-:W-:Y:S01]  /*b430*/  FMUL.FTZ R65, R2.reuse, R129 ;  /* 0x0000008102417220 */ /* 0x040fe20000410000 */
[----:B------:R-:W-:Y:S01]  /*b440*/  MOV R169, R67 ;  /* 0x0000004300a97202 */ /* 0x000fe20000000f00 */
[----:B------:R-:W-:Y:S01]  /*b450*/  FMUL.FTZ R64, R2, R128 ;  /* 0x0000008002407220 */ /* 0x000fe20000410000 */
[----:B------:R-:W-:Y:S01]  /*b460*/  MUFU.EX2 R129, R84 ;  /* 0x0000005400817308 */ /* 0x000fe20000000800 */
[C---:B-----5:R-:W-:Y:S02]  /*b470*/  FFMA.FTZ R2, R3.reuse, R62, R34 ;  /* 0x0000003e03027223 */ /* 0x060fe40000010022 */
[----:B------:R-:W-:Y:S02]  /*b480*/  FMUL.FTZ R22, R3, R182 ;  /* 0x000000b603167220 */ /* 0x000fe40000410000 */
[----:B------:R-:W-:Y:S02]  /*b490*/  FADD.FTZ R2, R23, R2 ;  /* 0x0000000217027221 */ /* 0x000fe40000010000 */
[C---:B------:R-:W-:Y:S02]  /*b4a0*/  FMUL.FTZ R23, R3.reuse, R183 ;  /* 0x000000b703177220 */ /* 0x040fe40000410000 */
[C---:B------:R-:W-:Y:S01]  /*b4b0*/  FMUL.FTZ R34, R3.reuse, R170 ;  /* 0x000000aa03227220 */ /* 0x040fe20000410000 */
[----:B------:R2:W3:Y:S01]  /*b4c0*/  MUFU.EX2 R96, R93 ;  /* 0x0000005d00607308 */ /* 0x0004e20000000800 */
[C---:B------:R-:W-:Y:S02]  /*b4d0*/  FMUL.FTZ R26, R0.reuse, R146 ;  /* 0x00000092001a7220 */ /* 0x040fe40000410000 */
[C---:B------:R-:W-:Y:S02]  /*b4e0*/  FMUL.FTZ R27, R0.reuse, R147 ;  /* 0x00000093001b7220 */ /* 0x040fe40000410000 */
[C---:B------:R-:W-:Y:S02]  /*b4f0*/  FMUL.FTZ R30, R0.reuse, R150 ;  /* 0x00000096001e7220 */ /* 0x040fe40000410000 */
[C---:B------:R-:W-:Y:S02]  /*b500*/  FMUL.FTZ R31, R0.reuse, R151 ;  /* 0x00000097001f7220 */ /* 0x040fe40000410000 */
[C---:B------:R-:W-:Y:S01]  /*b510*/  FMUL.FTZ R38, R3.reuse, R174 ;  /* 0x000000ae03267220 */ /* 0x040fe20000410000 */
[----:B------:R-:W-:Y:S01]  /*b520*/  MUFU.EX2 R128, R120 ;  /* 0x0000007800807308 */ /* 0x000fe20000000800 */
[----:B------:R-:W-:Y:S02]  /*b530*/  FMUL.FTZ R39, R3, R175 ;  /* 0x000000af03277220 */ /* 0x000fe40000410000 */
[C---:B------:R-:W-:Y:S02]  /*b540*/  FMUL.FTZ R42, R0.reuse, R138 ;  /* 0x0000008a002a7220 */ /* 0x040fe40000410000 */
[C---:B------:R-:W-:Y:S01]  /*b550*/  FMUL.FTZ R43, R0.reuse, R139 ;  /* 0x0000008b002b7220 */ /* 0x040fe20000410000 */
[-C--:B-1----:R-:W-:Y:S03]  /*b560*/  HMMA.16816.F32.BF16 R20, R72, R76.reuse, R20 ;  /* 0x0000004c4814723c */ /* 0x082fe60000041814 */
[C---:B------:R-:W-:Y:S01]  /*b570*/  FMUL.FTZ R46, R0.reuse, R142 ;  /* 0x0000008e002e7220 */ /* 0x040fe20000410000 */
[----:B------:R-:W-:Y:S01]  /*b580*/  MUFU.EX2 R111, R111 ;  /* 0x0000006f006f7308 */ /* 0x000fe20000000800 */
[C---:B------:R-:W-:Y:S02]  /*b590*/  FMUL.FTZ R47, R0.reuse, R143 ;  /* 0x0000008f002f7220 */ /* 0x040fe40000410000 */
[C---:B------:R-:W-:Y:S01]  /*b5a0*/  FMUL.FTZ R63, R0.reuse, R127 ;  /* 0x0000007f003f7220 */ /* 0x040fe20000410000 */
[C---:B------:R-:W-:Y:S04]  /*b5b0*/  HMMA.16816.F32.BF16 R24, R80.reuse, R76, R24 ;  /* 0x0000004c5018723c */ /* 0x040fe80000041818 */
[C---:B------:R-:W-:Y:S02]  /*b5c0*/  FMUL.FTZ R58, R0.reuse, R134 ;  /* 0x00000086003a7220 */ /* 0x040fe40000410000 */
[----:B------:R-:W-:Y:S01]  /*b5d0*/  MUFU.EX2 R127, R85 ;  /* 0x00000055007f7308 */ /* 0x000fe20000000800 */
[C---:B------:R-:W-:Y:S01]  /*b5e0*/  FMUL.FTZ R59, R0.reuse, R135 ;  /* 0x00000087003b7220 */ /* 0x040fe20000410000 */
[-C--:B------:R-:W-:Y:S04]  /*b5f0*/  HMMA.16816.F32.BF16 R28, R80, R78.reuse, R28 ;  /* 0x0000004e501c723c */ /* 0x080fe8000004181c */
[----:B------:R-:W-:Y:S02]  /*b600*/  FMUL.FTZ R62, R0, R126 ;  /* 0x0000007e003e7220 */ /* 0x000fe40000410000 */
[----:B------:R-:W-:Y:S02]  /*b610*/  FADD.FTZ R0, R157, R71 ;  /* 0x000000479d007221 */ /* 0x000fe40000010000 */
[C---:B------:R-:W-:Y:S01]  /*b620*/  HMMA.16816.F32.BF16 R32, R72.reuse, R78, R32 ;  /* 0x0000004e4820723c */ /* 0x040fe20000041820 */
[----:B------:R-:W1:Y:S01]  /*b630*/  LDSM.16.MT88.4 R76, [R226] ;  /* 0x00000000e24c783b */ /* 0x000e620000004200 */
[----:B------:R-:W-:Y:S02]  /*b640*/  MUFU.EX2 R126, R109 ;  /* 0x0000006d007e7308 */ /* 0x000fe40000000800 */
[----:B------:R-:W-:Y:S02]  /*b650*/  FADD.FTZ R71, R91, R69 ;  /* 0x000000455b477221 */ /* 0x000fe40000010000 */
[C---:B------:R-:W-:Y:S02]  /*b660*/  FMUL.FTZ R66, R3.reuse, R130 ;  /* 0x0000008203427220 */ /* 0x040fe40000410000 */
[C---:B------:R-:W-:Y:S04]  /*b670*/  FMUL.FTZ R54, R3.reuse, R158 ;  /* 0x0000009e03367220 */ /* 0x040fe80000410000 */
[----:B------:R-:W-:Y:S01]  /*b680*/  MUFU.EX2 R130, R116 ;  /* 0x0000007400827308 */ /* 0x000fe20000000800 */
[C---:B------:R-:W-:Y:S02]  /*b690*/  FMUL.FTZ R55, R3.reuse, R159 ;  /* 0x0000009f03377220 */ /* 0x040fe40000410000 */
[----:B------:R-:W-:Y:S02]  /*b6a0*/  FMUL.FTZ R67, R3, R131 ;  /* 0x0000008303437220 */ /* 0x000fe40000410000 */
[----:B------:R-:W-:Y:S01]  /*b6b0*/  FADD.FTZ R3, R186, R70 ;  /* 0x00000046ba037221 */ /* 0x000fe20000010000 */
[----:B------:R-:W-:Y:S02]  /*b6c0*/  MOV R186, R165 ;  /* 0x000000a500ba7202 */ /* 0x000fe40000000f00 */
[----:B------:R-:W-:Y:S01]  /*b6d0*/  MOV R165, R164 ;  /* 0x000000a400a57202 */ /* 0x000fe20000000f00 */
[----:B------:R-:W-:Y:S01]  /*b6e0*/  FADD.FTZ R70, R137, R3 ;  /* 0x0000000389467221 */ /* 0x000fe20000010000 */
[----:B------:R4:W5:Y:S01]  /*b6f0*/  MUFU.EX2 R116, R87 ;  /* 0x0000005700747308 */ /* 0x0009620000000800 */
[----:B------:R-:W-:Y:S01]  /*b700*/  MOV R164, R172 ;  /* 0x000000ac00a47202 */ /* 0x000fe20000000f00 */
[----:B------:R-:W-:Y:S01]  /*b710*/  FADD.FTZ R2, R186, R2 ;  /* 0x00000002ba027221 */ /* 0x000fe20000010000 */
[----:B------:R-:W-:Y:S01]  /*b720*/  MOV R186, R95 ;  /* 0x0000005f00ba7202 */ /* 0x000fe20000000f00 */
[----:B------:R-:W-:Y:S01]  /*b730*/  FADD.FTZ R3, R252, R0 ;  /* 0x00000000fc037221 */ /* 0x000fe20000010000 */
[----:B--2---:R-:W-:Y:S01]  /*b740*/  LDSM.16.MT88.4 R92, [R226+0x1000] ;  /* 0x00100000e25c783b */ /* 0x004fe20000004200 */
[----:B------:R-:W-:Y:S01]  /*b750*/  MOV R172, R168 ;  /* 0x000000a800ac7202 */ /* 0x000fe20000000f00 */
[----:B------:R-:W-:Y:S01]  /*b760*/  FADD.FTZ R69, R156, R2 ;  /* 0x000000029c457221 */ /* 0x000fe20000010000 */
[----:B------:R-:W-:Y:S01]  /*b770*/  MOV R168, R132 ;  /* 0x0000008400a87202 */ /* 0x000fe20000000f00 */
[----:B------:R-:W-:Y:S01]  /*b780*/  FADD.FTZ R2, R107, R71 ;  /* 0x000000476b027221 */ /* 0x000fe20000010000 */
[----:B------:R-:W-:Y:S01]  /*b790*/  MUFU.EX2 R131, R101 ;  /* 0x0000006500837308 */ /* 0x000fe20000000800 */
[----:B------:R-:W-:Y:S01]  /*b7a0*/  MOV R156, R165 ;  /* 0x000000a5009c7202 */ /* 0x000fe20000000f00 */
[----:B------:R-:W-:Y:S01]  /*b7b0*/  FADD.FTZ R0, R205, R70 ;  /* 0x00000046cd007221 */ /* 0x000fe20000010000 */
[----:B------:R-:W-:Y:S01]  /*b7c0*/  MOV R165, R140 ;  /* 0x0000008c00a57202 */ /* 0x000fe20000000f00 */
[----:B---3--:R-:W-:Y:S01]  /*b7d0*/  FADD.FTZ R2, R96, R2 ;  /* 0x0000000260027221 */ /* 0x008fe20000010000 */
[----:B------:R-:W-:Y:S01]  /*b7e0*/  MOV R157, R172 ;  /* 0x000000ac009d7202 */ /* 0x000fe20000000f00 */
[----:B------:R-:W-:Y:S01]  /*b7f0*/  FADD.FTZ R3, R99, R3 ;  /* 0x0000000363037221 */ /* 0x000fe20000010000 */
[----:B------:R-:W-:Y:S01]  /*b800*/  MOV R172, R133 ;  /* 0x0000008500ac7202 */ /* 0x000fe20000000f00 */
[----:B------:R-:W-:Y:S01]  /*b810*/  FADD.FTZ R2, R97, R2 ;  /* 0x0000000261027221 */ /* 0x000fe20000010000 */
[-C--:B-1----:R-:W-:Y:S01]  /*b820*/  HMMA.16816.F32.BF16 R36, R72, R76.reuse, R36 ;  /* 0x0000004c4824723c */ /* 0x082fe20000041824 */
[----:B------:R-:W-:Y:S02]  /*b830*/  MUFU.EX2 R101, R88 ;  /* 0x0000005800657308 */ /* 0x000fe40000000800 */
[----:B------:R-:W-:Y:S01]  /*b840*/  FADD.FTZ R3, R98, R3 ;  /* 0x0000000362037221 */ /* 0x000fe20000010000 */
[----:B----4-:R-:W-:Y:S01]  /*b850*/  LDSM.16.MT88.4 R84, [R225+0x800] ;  /* 0x00080000e154783b */ /* 0x010fe20000004200 */
[----:B------:R-:W-:Y:S03]  /*b860*/  FADD.FTZ R69, R191, R69 ;  /* 0x00000045bf457221 */ /* 0x000fe60000010000 */
        /* <DEDUP_REMOVED lines=9> */
[----:B------:R-:W1:Y:S03]  /*b900*/  LDSM.16.MT88.4 R76, [R228] ;  /* 0x00000000e44c783b */ /* 0x000e660000004200 */
[----:B------:R-:W-:Y:S02]  /*b910*/  FADD.FTZ R69, R188, R69 ;  /* 0x00000045bc457221 */ /* 0x000fe40000010000 */
[----:B-----5:R-:W-:Y:S01]  /*b920*/  FADD.FTZ R3, R116, R3 ;  /* 0x0000000374037221 */ /* 0x020fe20000010000 */
[----:B------:R-:W-:Y:S01]  /*b930*/  MUFU.EX2 R132, R100 ;  /* 0x0000006400847308 */ /* 0x000fe20000000800 */
[----:B------:R-:W-:Y:S04]  /*b940*/  FADD.FTZ R69, R122, R69 ;  /* 0x000000457a457221 */ /* 0x000fe80000010000 */
[----:B------:R-:W-:Y:S02]  /*b950*/  FADD.FTZ R69, R125, R69 ;  /* 0x000000457d457221 */ /* 0x000fe40000010000 */
[----:B------:R-:W-:Y:S02]  /*b960*/  FADD.FTZ R3, R124, R3 ;  /* 0x000000037c037221 */ /* 0x000fe40000010000 */
[----:B------:R-:W-:Y:S01]  /*b970*/  FADD.FTZ R69, R128, R69 ;  /* 0x0000004580457221 */ /* 0x000fe20000010000 */
[----:B------:R2:W3:Y:S01]  /*b980*/  MUFU.EX2 R100, R89 ;  /* 0x0000005900647308 */ /* 0x0004e20000000800 */
[----:B------:R-:W-:Y:S02]  /*b990*/  FADD.FTZ R3, R127, R3 ;  /* 0x000000037f037221 */ /* 0x000fe40000010000 */
[----:B------:R-:W-:Y:S02]  /*b9a0*/  FADD.FTZ R70, R130, R69 ;  /* 0x0000004582467221 */ /* 0x000fe40000010000 */
[----:B------:R-:W-:Y:S04]  /*b9b0*/  FADD.FTZ R0, R204, R0 ;  /* 0x00000000cc007221 */ /* 0x000fe80000010000 */
[----:B------:R-:W-:Y:S01]  /*b9c0*/  FADD.FTZ R0, R203, R0 ;  /* 0x00000000cb007221 */ /* 0x000fe20000010000 */
[----:B------:R-:W-:Y:S03]  /*b9d0*/  MUFU.EX2 R137, R102 ;  /* 0x0000006600897308 */ /* 0x000fe60000000800 */
[----:B------:R-:W-:Y:S04]  /*b9e0*/  FADD.FTZ R0, R202, R0 ;  /* 0x00000000ca007221 */ /* 0x000fe80000010000 */
[----:B------:R-:W-:Y:S03]  /*b9f0*/  FADD.FTZ R0, R201, R0 ;  /* 0x00000000c9007221 */ /* 0x000fe60000010000 */
[----:B------:R-:W-:Y:S01]  /*ba00*/  MUFU.EX2 R102, R176 ;  /* 0x000000b000667308 */ /* 0x000fe20000000800 */
[----:B------:R-:W-:Y:S01]  /*ba10*/  FADD.FTZ R0, R200, R0 ;  /* 0x00000000c8007221 */ /* 0x000fe20000010000 */
[-C--:B-1----:R-:W-:Y:S01]  /*ba20*/  HMMA.16816.F32.BF16 R52, R72, R76.reuse, R52 ;  /* 0x0000004c4834723c */ /* 0x082fe20000041834 */
[----:B--2---:R-:W-:Y:S02]  /*ba30*/  LDSM.16.MT88.4 R88, [R226+0x800] ;  /* 0x00080000e258783b */ /* 0x004fe40000004200 */
[----:B---3--:R-:W-:Y:S02]  /*ba40*/  FADD.FTZ R2, R100, R2 ;  /* 0x0000000264027221 */ /* 0x008fe40000010000 */
[----:B------:R-:W-:Y:S03]  /*ba50*/  FADD.FTZ R0, R199, R0 ;  /* 0x00000000c7007221 */ /* 0x000fe60000010000 */
[----:B------:R-:W-:Y:S01]  /*ba60*/  MUFU.EX2 R121, R186 ;  /* 0x000000ba00797308 */ /* 0x000fe20000000800 */
[----:B------:R-:W-:Y:S01]  /*ba70*/  FADD.FTZ R2, R101, R2 ;  /* 0x0000000265027221 */ /* 0x000fe20000010000 */
[C---:B------:R-:W-:Y:S04]  /*ba80*/  HMMA.16816.F32.BF16 R56, R80.reuse, R76, R56 ;  /* 0x0000004c5038723c */ /* 0x040fe80000041838 */
[----:B------:R-:W-:Y:S02]  /*ba90*/  FADD.FTZ R2, R104, R2 ;  /* 0x0000000268027221 */ /* 0x000fe40000010000 */
[----:B------:R-:W-:Y:S01]  /*baa0*/  FADD.FTZ R71, R198, R0 ;  /* 0x00000000c6477221 */ /* 0x000fe20000010000 */
[----:B------:R-:W-:Y:S01]  /*bab0*/  F2FP.BF16.PACK_AB R76, R98, R99 ;  /* 0x00000063624c723e */ /* 0x000fe200000010ff */
[-C--:B------:R-:W-:Y:S01]  /*bac0*/  HMMA.16816.F32.BF16 R60, R80, R78.reuse, R60 ;  /* 0x0000004e503c723c */ /* 0x080fe2000004183c */
[----:B------:R-:W1:Y:S01]  /*bad0*/  LDSM.16.MT88.4 R80, [R229+0x800] ;  /* 0x00080000e550783b */ /* 0x000e620000004200 */
[----:B------:R-:W-:Y:S02]  /*bae0*/  MUFU.EX2 R140, R103 ;  /* 0x00000067008c7308 */ /* 0x000fe40000000800 */
[----:B------:R-:W-:Y:S01]  /*baf0*/  F2FP.BF16.PACK_AB R77, R97, R96 ;  /* 0x00000060614d723e */ /* 0x000fe200000010ff */
[----:B------:R-:W-:Y:S03]  /*bb00*/  FADD.FTZ R69, R197, R71 ;  /* 0x00000047c5457221 */ /* 0x000fe60000010000 */
[----:B------:R-:W-:Y:S04]  /*bb10*/  HMMA.16816.F32.BF16 R64, R72, R78, R64 ;  /* 0x0000004e4840723c */ /* 0x000fe80000041840 */
[----:B------:R-:W-:Y:S03]  /*bb20*/  MUFU.EX2 R103, R108 ;  /* 0x0000006c00677308 */ /* 0x000fe60000000800 */
[----:B------:R-:W-:Y:S02]  /*bb30*/  F2FP.BF16.PACK_AB R72, R204, R205 ;  /* 0x000000cdcc48723e */ /* 0x000fe400000010ff */
[----:B------:R-:W-:Y:S03]  /*bb40*/  F2FP.BF16.PACK_AB R73, R190, R191 ;  /* 0x000000bfbe49723e */ /* 0x000fe600000010ff */
[----:B------:R-:W-:Y:S02]  /*bb50*/  F2FP.BF16.PACK_AB R74, R202, R203 ;  /* 0x000000cbca4a723e */ /* 0x000fe400000010ff */
[----:B------:R-:W-:Y:S01]  /*bb60*/  F2FP.BF16.PACK_AB R75, R188, R189 ;  /* 0x000000bdbc4b723e */ /* 0x000fe200000010ff */
[----:B------:R2:W-:Y:S01]  /*bb70*/  MUFU.EX2 R108, R164 ;  /* 0x000000a4006c7308 */ /* 0x0005e20000000800 */
[----:B------:R-:W-:Y:S02]  /*bb80*/  F2FP.BF16.PACK_AB R78, R110, R106 ;  /* 0x0000006a6e4e723e */ /* 0x000fe400000010ff */
[----:B------:R-:W-:Y:S03]  /*bb90*/  F2FP.BF16.PACK_AB R79, R101, R100 ;  /* 0x00000064654f723e */ /* 0x000fe600000010ff */
[-C--:B------:R-:W-:Y:S04]  /*bba0*/  HMMA.16816.F32.BF16 R4, R72, R84.reuse, R4 ;  /* 0x000000544804723c */ /* 0x080fe80000041804 */
[----:B------:R3:W-:Y:S04]  /*bbb0*/  MUFU.EX2 R110, R169 ;  /* 0x000000a9006e7308 */ /* 0x0007e80000000800 */
[C---:B------:R-:W-:Y:S06]  /*bbc0*/  HMMA.16816.F32.BF16 R8, R76.reuse, R84, R8 ;  /* 0x000000544c08723c */ /* 0x040fec0000041808 */
[----:B------:R-:W-:Y:S02]  /*bbd0*/  MUFU.EX2 R188, R187 ;  /* 0x000000bb00bc7308 */ /* 0x000fe40000000800 */
[-C--:B------:R-:W-:Y:S01]  /*bbe0*/  HMMA.16816.F32.BF16 R12, R76, R86.reuse, R12 ;  /* 0x000000564c0c723c */ /* 0x080fe2000004180c */
[----:B--2---:R-:W-:Y:S07]  /*bbf0*/  LDSM.16.MT88.4 R164, [R226+0x3000] ;  /* 0x00300000e2a4783b */ /* 0x004fee0000004200 */
[C---:B------:R-:W-:Y:S01]  /*bc00*/  HMMA.16816.F32.BF16 R16, R72.reuse, R86, R16 ;  /* 0x000000564810723c */ /* 0x040fe20000041810 */
[----:B------:R-:W-:Y:S01]  /*bc10*/  MUFU.EX2 R101, R185 ;  /* 0x000000b900657308 */ /* 0x000fe20000000800 */
[----:B------:R-:W2:Y:S06]  /*bc20*/  LDSM.16.MT88.4 R84, [R228+0x800] ;  /* 0x00080000e454783b */ /* 0x000eac0000004200 */
[-C--:B-1----:R-:W-:Y:S02]  /*bc30*/  HMMA.16816.F32.BF16 R20, R72, R80.reuse, R20 ;  /* 0x000000504814723c */ /* 0x082fe40000041814 */
[----:B---3--:R-:W-:Y:S01]  /*bc40*/  LDSM.16.MT88.4 R168, [R229+0x3000] ;  /* 0x00300000e5a8783b */ /* 0x008fe20000004200 */
[----:B------:R-:W-:Y:S05]  /*bc50*/  MUFU.EX2 R100, R184 ;  /* 0x000000b800647308 */ /* 0x000fea0000000800 */
[C---:B------:R-:W-:Y:S05]  /*bc60*/  HMMA.16816.F32.BF16 R24, R76.reuse, R80, R24 ;  /* 0x000000504c18723c */ /* 0x040fea0000041818 */
[----:B------:R-:W-:Y:S03]  /*bc70*/  MUFU.EX2 R106, R181 ;  /* 0x000000b5006a7308 */ /* 0x000fe60000000800 */
[-C--:B------:R-:W-:Y:S07]  /*bc80*/  HMMA.16816.F32.BF16 R28, R76, R82.reuse, R28 ;  /* 0x000000524c1c723c */ /* 0x080fee000004181c */
[----:B------:R-:W-:Y:S01]  /*bc90*/  MUFU.EX2 R135, R114 ;  /* 0x0000007200877308 */ /* 0x000fe20000000800 */
[C---:B------:R-:W-:Y:S01]  /*bca0*/  HMMA.16816.F32.BF16 R32, R72.reuse, R82, R32 ;  /* 0x000000524820723c */ /* 0x040fe20000041820 */
[----:B------:R-:W1:Y:S07]  /*bcb0*/  LDSM.16.MT88.4 R80, [R225+0x1000] ;  /* 0x00100000e150783b */ /* 0x000e6e0000004200 */
[-C--:B------:R-:W-:Y:S01]  /*bcc0*/  HMMA.16816.F32.BF16 R36, R72, R88.reuse, R36 ;  /* 0x000000584824723c */ /* 0x080fe20000041824 */
[----:B------:R-:W3:Y:S07]  /*bcd0*/  MUFU.EX2 R114, R105 ;  /* 0x0000006900727308 */ /* 0x000eee0000000800 */
[C---:B------:R-:W-:Y:S03]  /*bce0*/  HMMA.16816.F32.BF16 R40, R76.reuse, R88, R40 ;  /* 0x000000584c28723c */ /* 0x040fe60000041828 */
[----:B------:R-:W4:Y:S05]  /*bcf0*/  MUFU.EX2 R134, R113 ;  /* 0x0000007100867308 */ /* 0x000f2a0000000800 */
[-C--:B------:R-:W-:Y:S05]  /*bd00*/  HMMA.16816.F32.BF16 R44, R76, R90.reuse, R44 ;  /* 0x0000005a4c2c723c */ /* 0x080fea000004182c */
[----:B------:R-:W-:Y:S03]  /*bd10*/  MUFU.EX2 R133, R115 ;  /* 0x0000007300857308 */ /* 0x000fe60000000800 */
[C---:B------:R-:W-:Y:S01]  /*bd20*/  HMMA.16816.F32.BF16 R48, R72.reuse, R90, R48 ;  /* 0x0000005a4830723c */ /* 0x040fe20000041830 */
[----:B------:R-:W5:Y:S03]  /*bd30*/  LDSM.16.MT88.4 R88, [R229+0x1000] ;  /* 0x00100000e558783b */ /* 0x000f660000004200 */
[----:B---3--:R-:W-:Y:S03]  /*bd40*/  FADD.FTZ R2, R114, R2 ;  /* 0x0000000272027221 */ /* 0x008fe60000010000 */
[----:B------:R-:W-:Y:S01]  /*bd50*/  MUFU.EX2 R107, R173 ;  /* 0x000000ad006b7308 */ /* 0x000fe20000000800 */
[-C--:B--2---:R-:W-:Y:S04]  /*bd60*/  HMMA.16816.F32.BF16 R52, R72, R84.reuse, R52 ;  /* 0x000000544834723c */ /* 0x084fe80000041834 */
[----:B------:R-:W-:Y:S02]  /*bd70*/  FADD.FTZ R96, R103, R2 ;  /* 0x0000000267607221 */ /* 0x000fe40000010000 */
[----:B------:R-:W-:Y:S02]  /*bd80*/  FADD.FTZ R2, R129, R3 ;  /* 0x0000000381027221 */ /* 0x000fe40000010000 */
[C---:B------:R-:W-:Y:S01]  /*bd90*/  HMMA.16816.F32.BF16 R56, R76.reuse, R84, R56 ;  /* 0x000000544c38723c */ /* 0x040fe20000041838 */
[----:B------:R-:W-:Y:S03]  /*bda0*/  MUFU.EX2 R120, R157 ;  /* 0x0000009d00787308 */ /* 0x000fe60000000800 */
[----:B------:R-:W-:Y:S02]  /*bdb0*/  FADD.FTZ R2, R131, R2 ;  /* 0x0000000283027221 */ /* 0x000fe40000010000 */
[----:B----4-:R-:W-:Y:S02]  /*bdc0*/  FADD.FTZ R3, R134, R70 ;  /* 0x0000004686037221 */ /* 0x010fe40000010000 */
[-C--:B------:R-:W-:Y:S03]  /*bdd0*/  HMMA.16816.F32.BF16 R60, R76, R86.reuse, R60 ;  /* 0x000000564c3c723c */ /* 0x080fe6000004183c */
[----:B------:R-:W2:Y:S01]  /*bde0*/  MUFU.EX2 R115, R156 ;  /* 0x0000009c00737308 */ /* 0x000ea20000000800 */
[----:B------:R-:W-:Y:S02]  /*bdf0*/  FADD.FTZ R0, R126, R96 ;  /* 0x000000607e007221 */ /* 0x000fe40000010000 */
[----:B------:R-:W-:Y:S01]  /*be00*/  FADD.FTZ R3, R136, R3 ;  /* 0x0000000388037221 */ /* 0x000fe20000010000 */
[----:B------:R-:W-:Y:S01]  /*be10*/  F2FP.BF16.PACK_AB R76, R124, R116 ;  /* 0x000000747c4c723e */ /* 0x000fe200000010ff */
[----:B------:R-:W-:Y:S01]  /*be20*/  HMMA.16816.F32.BF16 R64, R72, R86, R64 ;  /* 0x000000564840723c */ /* 0x000fe20000041840 */
[----:B------:R-:W3:Y:S03]  /*be30*/  LDSM.16.MT88.4 R84, [R228+0x1000] ;  /* 0x00100000e454783b */ /* 0x000ee60000004200 */
[----:B------:R-:W-:Y:S01]  /*be40*/  F2FP.BF16.PACK_AB R78, R129, R127 ;  /* 0x0000007f814e723e */ /* 0x000fe200000010ff */
[----:B------:R-:W4:Y:S01]  /*be50*/  MUFU.EX2 R113, R172 ;  /* 0x000000ac00717308 */ /* 0x000f220000000800 */
[----:B------:R-:W-:Y:S01]  /*be60*/  F2FP.BF16.PACK_AB R77, R114, R104 ;  /* 0x00000068724d723e */ /* 0x000fe200000010ff */
[----:B------:R-:W-:Y:S01]  /*be70*/  FADD.FTZ R70, R123, R0 ;  /* 0x000000007b467221 */ /* 0x000fe20000010000 */
[----:B------:R-:W-:Y:S01]  /*be80*/  F2FP.BF16.PACK_AB R72, R200, R201 ;  /* 0x000000c9c848723e */ /* 0x000fe200000010ff */
[----:B------:R-:W-:Y:S03]  /*be90*/  FADD.FTZ R0, R196, R69 ;  /* 0x00000045c4007221 */ /* 0x000fe60000010000 */
[----:B------:R-:W-:Y:S01]  /*bea0*/  F2FP.BF16.PACK_AB R73, R125, R122 ;  /* 0x0000007a7d49723e */ /* 0x000fe200000010ff */
[----:B------:R-:W-:Y:S01]  /*beb0*/  FADD.FTZ R69, R132, R2 ;  /* 0x0000000284457221 */ /* 0x000fe20000010000 */
[----:B------:R-:W-:Y:S01]  /*bec0*/  F2FP.BF16.PACK_AB R74, R198, R199 ;  /* 0x000000c7c64a723e */ /* 0x000fe200000010ff */
[----:B------:R5:W-:Y:S01]  /*bed0*/  MUFU.EX2 R104, R177 ;  /* 0x000000b100687308 */ /* 0x000be20000000800 */
[----:B------:R-:W-:Y:S01]  /*bee0*/  F2FP.BF16.PACK_AB R75, R130, R128 ;  /* 0x00000080824b723e */ /* 0x000fe200000010ff */
[----:B------:R-:W-:Y:S01]  /*bef0*/  FADD.FTZ R2, R220, R70 ;  /* 0x00000046dc027221 */ /* 0x000fe20000010000 */
[----:B------:R-:W-:Y:S01]  /*bf00*/  F2FP.BF16.PACK_AB R79, R126, R103 ;  /* 0x000000677e4f723e */ /* 0x000fe200000010ff */
[----:B------:R-:W-:Y:S01]  /*bf10*/  FADD.FTZ R0, R206, R0 ;  /* 0x00000000ce007221 */ /* 0x000fe20000010000 */
[----:B--2---:R-:W-:Y:S01]  /*bf20*/  F2FP.BF16.PACK_AB R128, R115, R120 ;  /* 0x000000787380723e */ /* 0x004fe200000010ff */
[----:B------:R-:W-:Y:S01]  /*bf30*/  FADD.FTZ R3, R193, R3 ;  /* 0x00000003c1037221 */ /* 0x000fe20000010000 */
[----:B------:R-:W-:Y:S01]  /*bf40*/  F2FP.BF16.PACK_AB R130, R106, R109 ;  /* 0x0000006d6a82723e */ /* 0x000fe200000010ff */
[-C--:B-1----:R-:W-:Y:S02]  /*bf50*/  HMMA.16816.F32.BF16 R4, R72, R80.reuse, R4 ;  /* 0x000000504804723c */ /* 0x082fe40000041804 */
[----:B------:R-:W-:Y:S01]  /*bf60*/  MUFU.EX2 R103, R141 ;  /* 0x0000008d00677308 */ /* 0x000fe20000000800 */
[----:B------:R-:W-:Y:S01]  /*bf70*/  FADD.FTZ R3, R192, R3 ;  /* 0x00000003c0037221 */ /* 0x000fe20000010000 */
[----:B------:R-:W-:Y:S02]  /*bf80*/  MOV R122, R117 ;  /* 0x00000075007a7202 */ /* 0x000fe40000000f00 */
[----:B----4-:R-:W-:Y:S02]  /*bf90*/  F2FP.BF16.PACK_AB R129, R110, R113 ;  /* 0x000000716e81723e */ /* 0x010fe400000010ff */
[C---:B------:R-:W-:Y:S04]  /*bfa0*/  HMMA.16816.F32.BF16 R8, R76.reuse, R80, R8 ;  /* 0x000000504c08723c */ /* 0x040fe80000041808 */
[----:B------:R-:W-:Y:S04]  /*bfb0*/  MUFU.EX2 R105, R180 ;  /* 0x000000b400697308 */ /* 0x000fe80000000800 */
[-C--:B------:R-:W-:Y:S01]  /*bfc0*/  HMMA.16816.F32.BF16 R12, R76, R82.reuse, R12 ;  /* 0x000000524c0c723c */ /* 0x080fe2000004180c */
[----:B-----5:R-:W-:Y:S05]  /*bfd0*/  LDSM.16.MT88.4 R176, [R225+0x3000] ;  /* 0x00300000e1b0783b */ /* 0x020fea0000004200 */
[----:B------:R-:W-:Y:S02]  /*bfe0*/  MUFU.EX2 R97, R145 ;  /* 0x0000009100617308 */ /* 0x000fe40000000800 */
[C---:B------:R-:W-:Y:S01]  /*bff0*/  HMMA.16816.F32.BF16 R16, R72.reuse, R82, R16 ;  /* 0x000000524810723c */ /* 0x040fe20000041810 */
[----:B------:R-:W1:Y:S07]  /*c000*/  LDSM.16.MT88.4 R80, [R225+0x1800] ;  /* 0x00180000e150783b */ /* 0x000e6e0000004200 */
[-C--:B------:R-:W-:Y:S01]  /*c010*/  HMMA.16816.F32.BF16 R20, R72, R88.reuse, R20 ;  /* 0x000000584814723c */ /* 0x080fe20000041814 */
[----:B------:R-:W-:Y:S07]  /*c020*/  MUFU.EX2 R98, R148 ;  /* 0x0000009400627308 */ /* 0x000fee0000000800 */
[C---:B------:R-:W-:Y:S03]  /*c030*/  HMMA.16816.F32.BF16 R24, R76.reuse, R88, R24 ;  /* 0x000000584c18723c */ /* 0x040fe60000041818 */
[----:B------:R-:W2:Y:S05]  /*c040*/  MUFU.EX2 R99, R149 ;  /* 0x0000009500637308 */ /* 0x000eaa0000000800 */
[-C--:B------:R-:W-:Y:S08]  /*c050*/  HMMA.16816.F32.BF16 R28, R76, R90.reuse, R28 ;  /* 0x0000005a4c1c723c */ /* 0x080ff0000004181c */
[C---:B------:R-:W-:Y:S01]  /*c060*/  HMMA.16816.F32.BF16 R32, R72.reuse, R90, R32 ;  /* 0x0000005a4820723c */ /* 0x040fe20000041820 */
[----:B------:R-:W4:Y:S07]  /*c070*/  LDSM.16.MT88.4 R88, [R229+0x1800] ;  /* 0x00180000e558783b */ /* 0x000f2e0000004200 */
[-C--:B------:R-:W-:Y:S04]  /*c080*/  HMMA.16816.F32.BF16 R36, R72, R92.reuse, R36 ;  /* 0x0000005c4824723c */ /* 0x080fe80000041824 */
[----:B--2---:R-:W-:Y:S04]  /*c090*/  F2FP.BF16.PACK_AB R124, R98, R99 ;  /* 0x00000063627c723e */ /* 0x004fe800000010ff */
[C---:B------:R-:W-:Y:S08]  /*c0a0*/  HMMA.16816.F32.BF16 R40, R76.reuse, R92, R40 ;  /* 0x0000005c4c28723c */ /* 0x040ff00000041828 */
[-C--:B------:R-:W-:Y:S08]  /*c0b0*/  HMMA.16816.F32.BF16 R44, R76, R94.reuse, R44 ;  /* 0x0000005e4c2c723c */ /* 0x080ff0000004182c */
[C---:B------:R-:W-:Y:S01]  /*c0c0*/  HMMA.16816.F32.BF16 R48, R72.reuse, R94, R48 ;  /* 0x0000005e4830723c */ /* 0x040fe20000041830 */
[----:B------:R-:W2:Y:S07]  /*c0d0*/  LDSM.16.MT88.4 R92, [R226+0x1800] ;  /* 0x00180000e25c783b */ /* 0x000eae0000004200 */
[-C--:B---3--:R-:W-:Y:S08]  /*c0e0*/  HMMA.16816.F32.BF16 R52, R72, R84.reuse, R52 ;  /* 0x000000544834723c */ /* 0x088ff00000041834 */
[C---:B------:R-:W-:Y:S08]  /*c0f0*/  HMMA.16816.F32.BF16 R56, R76.reuse, R84, R56 ;  /* 0x000000544c38723c */ /* 0x040ff00000041838 */
[-C--:B------:R-:W-:Y:S07]  /*c100*/  HMMA.16816.F32.BF16 R60, R76, R86.reuse, R60 ;  /* 0x000000564c3c723c */ /* 0x080fee000004183c */
[----:B------:R-:W-:Y:S01]  /*c110*/  F2FP.BF16.PACK_AB R76, R132, R131 ;  /* 0x00000083844c723e */ /* 0x000fe200000010ff */
[----:B------:R-:W-:Y:S01]  /*c120*/  HMMA.16816.F32.BF16 R64, R72, R86, R64 ;  /* 0x000000564840723c */ /* 0x000fe20000041840 */
[----:B------:R-:W3:Y:S03]  /*c130*/  LDSM.16.MT88.4 R84, [R228+0x1800] ;  /* 0x00180000e454783b */ /* 0x000ee60000004200 */
[----:B------:R-:W-:Y:S02]  /*c140*/  F2FP.BF16.PACK_AB R78, R140, R137 ;  /* 0x000000898c4e723e */ /* 0x000fe400000010ff */
[----:B------:R-:W-:Y:S02]  /*c150*/  F2FP.BF16.PACK_AB R77, R220, R123 ;  /* 0x0000007bdc4d723e */ /* 0x000fe400000010ff */
[----:B------:R-:W-:Y:S04]  /*c160*/  F2FP.BF16.PACK_AB R72, R196, R197 ;  /* 0x000000c5c448723e */ /* 0x000fe800000010ff */
[----:B------:R-:W-:Y:S02]  /*c170*/  F2FP.BF16.PACK_AB R73, R136, R134 ;  /* 0x000000868849723e */ /* 0x000fe400000010ff */
[----:B------:R-:W-:Y:S02]  /*c180*/  F2FP.BF16.PACK_AB R74, R207, R206 ;  /* 0x000000cecf4a723e */ /* 0x000fe400000010ff */
[----:B------:R-:W-:Y:S02]  /*c190*/  F2FP.BF16.PACK_AB R75, R192, R193 ;  /* 0x000000c1c04b723e */ /* 0x000fe400000010ff */
[----:B------:R-:W-:Y:S02]  /*c1a0*/  F2FP.BF16.PACK_AB R79, R223, R221 ;  /* 0x000000dddf4f723e */ /* 0x000fe400000010ff */
[----:B------:R-:W-:Y:S02]  /*c1b0*/  F2FP.BF16.PACK_AB R131, R103, R105 ;  /* 0x000000696783723e */ /* 0x000fe400000010ff */
[----:B------:R-:W-:Y:S01]  /*c1c0*/  MOV R123, R68 ;  /* 0x00000044007b7202 */ /* 0x000fe20000000f00 */
[-C--:B-1----:R-:W-:Y:S08]  /*c1d0*/  HMMA.16816.F32.BF16 R4, R72, R80.reuse, R4 ;  /* 0x000000504804723c */ /* 0x082ff00000041804 */
[C---:B------:R-:W-:Y:S08]  /*c1e0*/  HMMA.16816.F32.BF16 R8, R76.reuse, R80, R8 ;  /* 0x000000504c08723c */ /* 0x040ff00000041808 */
[-C--:B------:R-:W-:Y:S08]  /*c1f0*/  HMMA.16816.F32.BF16 R12, R76, R82.reuse, R12 ;  /* 0x000000524c0c723c */ /* 0x080ff0000004180c */
[C---:B------:R-:W-:Y:S01]  /*c200*/  HMMA.16816.F32.BF16 R16, R72.reuse, R82, R16 ;  /* 0x000000524810723c */ /* 0x040fe20000041810 */
[----:B------:R-:W1:Y:S07]  /*c210*/  LDSM.16.MT88.4 R80, [R225+0x2000] ;  /* 0x00200000e150783b */ /* 0x000e6e0000004200 */
[-C--:B----4-:R-:W-:Y:S08]  /*c220*/  HMMA.16816.F32.BF16 R20, R72, R88.reuse, R20 ;  /* 0x000000584814723c */ /* 0x090ff00000041814 */
[C---:B------:R-:W-:Y:S08]  /*c230*/  HMMA.16816.F32.BF16 R24, R76.reuse, R88, R24 ;  /* 0x000000584c18723c */ /* 0x040ff00000041818 */
[-C--:B------:R-:W-:Y:S08]  /*c240*/  HMMA.16816.F32.BF16 R28, R76, R90.reuse, R28 ;  /* 0x0000005a4c1c723c */ /* 0x080ff0000004181c */
[C---:B------:R-:W-:Y:S01]  /*c250*/  HMMA.16816.F32.BF16 R32, R72.reuse, R90, R32 ;  /* 0x0000005a4820723c */ /* 0x040fe20000041820 */
[----:B------:R-:W4:Y:S07]  /*c260*/  LDSM.16.MT88.4 R88, [R229+0x2000] ;  /* 0x00200000e558783b */ /* 0x000f2e0000004200 */
[-C--:B--2---:R-:W-:Y:S08]  /*c270*/  HMMA.16816.F32.BF16 R36, R72, R92.reuse, R36 ;  /* 0x0000005c4824723c */ /* 0x084ff00000041824 */
        /* <DEDUP_REMOVED lines=16> */
[----:B------:R-:W-:Y:S05]  /*c380*/  F2FP.BF16.PACK_AB R79, R107, R108 ;  /* 0x0000006c6b4f723e */ /* 0x000fea00000010ff */
        /* <DEDUP_REMOVED lines=29> */
[C---:B------:R-:W-:Y:S01]  /*c560*/  HMMA.16816.F32.BF16 R8, R76.reuse, R80, R8 ;  /* 0x000000504c08723c */ /* 0x040fe20000041808 */
[----:B------:R-:W-:Y:S07]  /*c570*/  MUFU.EX2 R80, R152 ;  /* 0x0000009800507308 */ /* 0x000fee0000000800 */
[-C--:B------:R-:W-:Y:S03]  /*c580*/  HMMA.16816.F32.BF16 R12, R76, R82.reuse, R12 ;  /* 0x000000524c0c723c */ /* 0x080fe6000004180c */
[----:B------:R-:W1:Y:S05]  /*c590*/  MUFU.EX2 R81, R153 ;  /* 0x0000009900517308 */ /* 0x000e6a0000000800 */
[C---:B------:R-:W-:Y:S05]  /*c5a0*/  HMMA.16816.F32.BF16 R16, R72.reuse, R82, R16 ;  /* 0x000000524810723c */ /* 0x040fea0000041810 */
[----:B------:R-:W-:Y:S03]  /*c5b0*/  MUFU.EX2 R82, R160 ;  /* 0x000000a000527308 */ /* 0x000fe60000000800 */
[-C--:B----4-:R-:W-:Y:S07]  /*c5c0*/  HMMA.16816.F32.BF16 R20, R72, R88.reuse, R20 ;  /* 0x000000584814723c */ /* 0x090fee0000041814 */
[----:B------:R-:W4:Y:S01]  /*c5d0*/  MUFU.EX2 R83, R161 ;  /* 0x000000a100537308 */ /* 0x000f220000000800 */
[C---:B------:R-:W-:Y:S04]  /*c5e0*/  HMMA.16816.F32.BF16 R24, R76.reuse, R88, R24 ;  /* 0x000000584c18723c */ /* 0x040fe80000041818 */
[----:B-1----:R-:W-:Y:S04]  /*c5f0*/  F2FP.BF16.PACK_AB R127, R80, R81 ;  /* 0x00000051507f723e */ /* 0x002fe800000010ff */
[-C--:B------:R-:W-:Y:S01]  /*c600*/  HMMA.16816.F32.BF16 R28, R76, R90.reuse, R28 ;  /* 0x0000005a4c1c723c */ /* 0x080fe2000004181c */
[----:B------:R-:W1:Y:S07]  /*c610*/  MUFU.EX2 R88, R144 ;  /* 0x0000009000587308 */ /* 0x000e6e0000000800 */
[C---:B------:R-:W-:Y:S04]  /*c620*/  HMMA.16816.F32.BF16 R32, R72.reuse, R90, R32 ;  /* 0x0000005a4820723c */ /* 0x040fe80000041820 */
[----:B----4-:R-:W-:Y:S04]  /*c630*/  F2FP.BF16.PACK_AB R125, R82, R83 ;  /* 0x00000053527d723e */ /* 0x010fe800000010ff */
[-C--:B--2---:R-:W-:Y:S08]  /*c640*/  HMMA.16816.F32.BF16 R36, R72, R92.reuse, R36 ;  /* 0x0000005c4824723c */ /* 0x084ff00000041824 */
[C---:B------:R-:W-:Y:S04]  /*c650*/  HMMA.16816.F32.BF16 R40, R76.reuse, R92, R40 ;  /* 0x0000005c4c28723c */ /* 0x040fe80000041828 */
[----:B-1----:R-:W-:Y:S04]  /*c660*/  F2FP.BF16.PACK_AB R126, R88, R97 ;  /* 0x00000061587e723e */ /* 0x002fe800000010ff */
[-C--:B------:R-:W-:Y:S08]  /*c670*/  HMMA.16816.F32.BF16 R44, R76, R94.reuse, R44 ;  /* 0x0000005e4c2c723c */ /* 0x080ff0000004182c */
[C---:B------:R-:W-:Y:S08]  /*c680*/  HMMA.16816.F32.BF16 R48, R72.reuse, R94, R48 ;  /* 0x0000005e4830723c */ /* 0x040ff00000041830 */
[-C--:B---3--:R-:W-:Y:S08]  /*c690*/  HMMA.16816.F32.BF16 R52, R72, R84.reuse, R52 ;  /* 0x000000544834723c */ /* 0x088ff00000041834 */
[C---:B------:R-:W-:Y:S01]  /*c6a0*/  HMMA.16816.F32.BF16 R56, R76.reuse, R84, R56 ;  /* 0x000000544c38723c */ /* 0x040fe20000041838 */
[----:B------:R-:W2:Y:S07]  /*c6b0*/  LDL R84, [R1+0x4] ;  /* 0x0000040001547983 */ /* 0x000eae0000100800 */
[-C--:B------:R-:W-:Y:S08]  /*c6c0*/  HMMA.16816.F32.BF16 R60, R76, R86.reuse, R60 ;  /* 0x000000564c3c723c */ /* 0x080ff0000004183c */
[----:B------:R-:W-:Y:S08]  /*c6d0*/  HMMA.16816.F32.BF16 R64, R72, R86, R64 ;  /* 0x000000564840723c */ /* 0x000ff00000041840 */
[-C--:B------:R-:W-:Y:S01]  /*c6e0*/  HMMA.16816.F32.BF16 R184, R128, R176.reuse, R4 ;  /* 0x000000b080b8723c */ /* 0x080fe20000041804 */
[----:B------:R-:W1:Y:S07]  /*c6f0*/  LDSM.16.MT88.4 R4, [R228+0x3000] ;  /* 0x00300000e404783b */ /* 0x000e6e0000004200 */
[C---:B------:R-:W-:Y:S07]  /*c700*/  HMMA.16816.F32.BF16 R152, R124.reuse, R176, R8 ;  /* 0x000000b07c98723c */ /* 0x040fee0000041808 */
[----:B------:R-:W-:Y:S01]  /*c710*/  FADD.FTZ R9, R137, R69 ;  /* 0x0000004589097221 */ /* 0x000fe20000010000 */
[-C--:B------:R-:W-:Y:S04]  /*c720*/  HMMA.16816.F32.BF16 R160, R124, R178.reuse, R12 ;  /* 0x000000b27ca0723c */ /* 0x080fe8000004180c */
        /* <DEDUP_REMOVED lines=46> */
[----:B------:R-:W-:Y:S01]  /*ca10*/  FADD.FTZ R4, R121, R2 ;  /* 0x0000000279047221 */ /* 0x000fe20000010000 */
[----:B------:R-:W-:Y:S01]  /*ca20*/  MOV R121, R118 ;  /* 0x0000007600797202 */ /* 0x000fe20000000f00 */
[----:B------:R-:W-:Y:S01]  /*ca30*/  FADD.FTZ R3, R120, R9 ;  /* 0x0000000978037221 */ /* 0x000fe20000010000 */
[----:B------:R-:W-:Y:S01]  /*ca40*/  MOV R120, R119 ;  /* 0x0000007700787202 */ /* 0x000fe20000000f00 */
        /* <DEDUP_REMOVED lines=17> */
[----:B------:R-:W-:Y:S03]  /*cb60*/  FADD.FTZ R0, R81, R0 ;  /* 0x0000000051007221 */ /* 0x000fe60000010000 */
[----:B------:R1:W-:Y:S01]  /*cb70*/  STL [R1+0x8], R2 ;  /* 0x0000080201007387 */ /* 0x0003e20000100800 */
[----:B------:R-:W-:Y:S05]  /*cb80*/  FADD.FTZ R0, R80, R0 ;  /* 0x0000000050007221 */ /* 0x000fea0000010000 */
[----:B------:R1:W-:Y:S01]  /*cb90*/  STL [R1+0x14], R0 ;  /* 0x0000140001007387 */ /* 0x0003e20000100800 */
[C---:B--2---:R-:W-:Y:S02]  /*cba0*/  ISETP.GT.AND P0, PT, R245.reuse, R84, PT ;  /* 0x00000054f500720c */ /* 0x044fe40003f04270 */
[----:B------:R-:W-:Y:S11]  /*cbb0*/  IADD3 R245, R245, -0x1, RZ ;  /* 0xfffffffff5f57810 */ /* 0x000ff60007ffe0ff */
[----:B-1----:R-:W-:-:S05]  /*cbc0*/  @P0 BRA `(.L_x_555) ;  /* 0xffffaa8000000947 */ /* 0x002fca000383ffff */
.L_x_544:
[----:B-1----:R-:W-:-:S13]  /*cbd0*/  ISETP.GE.AND P0, PT, R245, RZ, PT ;  /* 0x000000fff500720c */ /* 0x002fda0003f06270 */
[----:B------:R-:W-:Y:S05]  /*cbe0*/  @!P0 BRA `(.L_x_556) ;  /* 0x000046d000008947 */ /* 0x000fea0003800000 */
[----:B------:R-:W-:Y:S01]  /*cbf0*/  IMAD.MOV.U32 R122, RZ, RZ, R118 ;  /* 0x000000ffff7a7224 */ /* 0x000fe200078e0076 */
[----:B------:R-:W-:Y:S01]  /*cc00*/  MOV R123, R68 ;  /* 0x00000044007b7202 */ /* 0x000fe20000000f00 */
[----:B------:R-:W-:Y:S01]  /*cc10*/  IMAD.MOV.U32 R121, RZ, RZ, R119 ;  /* 0x000000ffff797224 */ /* 0x000fe200078e0077 */
[----:B------:R-:W-:Y:S02]  /*cc20*/  MOV R120, R117 ;  /* 0x0000007500787202 */ /* 0x000fe40000000f00 */
.L_x_563:
[----:B------:R-:W2:Y:S01]  /*cc30*/  LDL.64 R6, [R1+0x30] ;  /* 0x0000300001067983 */ /* 0x000ea20000100a00 */
[----:B------:R-:W-:Y:S04]  /*cc40*/  DEPBAR.LE SB0, 0x0 ;  /* 0x000080000000791a */ /* 0x000fe80000000000 */
[----:B------:R-:W3:Y:S01]  /*cc50*/  LDL R5, [R1+0x40] ;  /* 0x0000400001057983 */ /* 0x000ee20000100800 */
[----:B------:R-:W-:Y:S01]  /*cc60*/  WARPSYNC 0xffffffff ;  /* 0xffffffff00007948 */ /* 0x000fe20003800000 */
[----:B------:R-:W-:Y:S01]  /*cc70*/  SHF.R.S32.HI R0, RZ, 0x1f, R250 ;  /* 0x0000001fff007819 */ /* 0x000fe200000114fa */
[----:B------:R-:W-:Y:S01]  /*cc80*/  IMAD.WIDE.U32 R2, R250, c[0x0][0x208], RZ ;  /* 0x00008200fa027a25 */ /* 0x000fe200078e00ff */
[----:B------:R-:W-:Y:S01]  /*cc90*/  BAR.SYNC.DEFER_BLOCKING 0x0 ;  /* 0x0000000000007b1d */ /* 0x000fe20000010000 */
[----:B------:R-:W-:Y:S02]  /*cca0*/  SHF.R.S32.HI R4, RZ, 0x1f, R242 ;  /* 0x0000001fff047819 */ /* 0x000fe400000114f2 */
[----:B------:R-:W-:Y:S02]  /*ccb0*/  IMAD R0, R0, c[0x0][0x208], RZ ;  /* 0x0000820000007a24 */ /* 0x000fe400078e02ff */
[C---:B------:R-:W-:Y:S01]  /*ccc0*/  SHF.L.U64.HI R100, R242.reuse, 0x1, R4 ;  /* 0x00000001f2647819 */ /* 0x040fe20000010204 */
[----:B------:R-:W-:Y:S02]  /*ccd0*/  IMAD.SHL.U32 R104, R242, 0x2, RZ ;  /* 0x00000002f2687824 */ /* 0x000fe400078e00ff */
[----:B------:R-:W-:Y:S04]  /*cce0*/  IMAD R0, R250, c[0x0][0x20c], R0 ;  /* 0x00008300fa007a24 */ /* 0x000fe800078e0200 */
[----:B------:R-:W-:Y:S01]  /*ccf0*/  IMAD.IADD R3, R3, 0x1, R0 ;  /* 0x0000000103037824 */ /* 0x000fe200078e0200 */
[----:B------:R-:W-:Y:S03]  /*cd00*/  SHF.R.S32.HI R0, RZ, 0x1f, R244 ;  /* 0x0000001fff007819 */ /* 0x000fe600000114f4 */
[----:B------:R-:W-:Y:S04]  /*cd10*/  IMAD.WIDE.U32 R2, R244, c[0x0][0x218], R2 ;  /* 0x00008600f4027a25 */ /* 0x000fe800078e0002 */
[----:B------:R-:W-:Y:S01]  /*cd20*/  IMAD R0, R0, c[0x0][0x218], RZ ;  /* 0x0000860000007a24 */ /* 0x000fe200078e02ff */
[----:B------:R1:W4:Y:S03]  /*cd30*/  LDSM.16.M88.4 R112, [R231] ;  /* 0x00000000e770783b */ /* 0x0003260000000200 */
[----:B------:R-:W-:Y:S01]  /*cd40*/  IMAD R0, R244, c[0x0][0x21c], R0 ;  /* 0x00008700f4007a24 */ /* 0x000fe200078e0200 */
[----:B------:R1:W1:Y:S04]  /*cd50*/  LDSM.16.M88.4 R108, [R231+0x2000] ;  /* 0x00200000e76c783b */ /* 0x0002680000000200 */
[----:B-----5:R1:W1:Y:S04]  /*cd60*/  LDSM.16.M88.4 R16, [R224] ;  /* 0x00000000e010783b */ /* 0x0202680000000200 */
        /* <DEDUP_REMOVED lines=15> */
[----:B--2---:R-:W-:Y:S04]  /*ce60*/  IADD3 R88, P0, R6, R2, RZ ;  /* 0x0000000206587210 */ /* 0x004fe80007f1e0ff */
[----:B---3--:R-:W-:Y:S02]  /*ce70*/  IADD3.X R2, R5, R3, R0, P0, !PT ;  /* 0x0000000305027210 */ /* 0x008fe400007fe400 */
[C---:B------:R-:W-:Y:S04]  /*ce80*/  LEA R0, P0, R88.reuse, c[0x0][0x1f8], 0x1 ;  /* 0x00007e0058007a11 */ /* 0x040fe800078008ff */
[----:B------:R-:W-:Y:S01]  /*ce90*/  LEA.HI.X R88, R88, c[0x0][0x1fc], R2, 0x1, P0 ;  /* 0x00007f0058587a11 */ /* 0x000fe200000f0c02 */
[----:B------:R-:W-:-:S06]  /*cea0*/  BRA.DIV ~URZ, `(.L_x_557) ;  /* 0x0000af327f007947 */ /* 0x000fcc000b800000 */
[----:B-1--4-:R1:W2:Y:S02]  /*ceb0*/  SHFL.IDX PT, R85, R88, RZ, 0x181f ;  /* 0x00181fff58557589 */ /* 0x0122a400000e0000 */
.L_x_612:
[-C--:B------:R-:W-:Y:S01]  /*cec0*/  HMMA.16816.F32.BF16 R4, R112, R16.reuse, RZ ;  /* 0x000000107004723c */ /* 0x080fe200000418ff */
[----:B------:R-:W3:Y:S01]  /*ced0*/  SHFL.IDX PT, R84, R0, RZ, 0x181f ;  /* 0x00181fff00547589 */ /* 0x000ee200000e0000 */
[----:B------:R-:W-:Y:S06]  /*cee0*/  BSSY B0, `(.L_x_558) ;  /* 0x00000f6000007945 */ /* 0x000fec0003800000 */
[C---:B------:R-:W-:Y:S01]  /*cef0*/  HMMA.16816.F32.BF16 R8, R108.reuse, R16, RZ ;  /* 0x000000106c08723c */ /* 0x040fe200000418ff */
[----:B------:R-:W4:Y:S07]  /*cf00*/  SHFL.IDX PT, R2, R0, 0x1, 0x181f ;  /* 0x00381f0000027f89 */ /* 0x000f2e00000e0000 */
[-C--:B------:R-:W-:Y:S01]  /*cf10*/  HMMA.16816.F32.BF16 R12, R108, R18.reuse, RZ ;  /* 0x000000126c0c723c */ /* 0x080fe200000418ff */
[----:B------:R-:W-:Y:S07]  /*cf20*/  SHFL.IDX PT, R3, R88, 0x1, 0x181f ;  /* 0x00381f0058037f89 */ /* 0x000fee00000e0000 */
[C---:B------:R-:W-:Y:S01]  /*cf30*/  HMMA.16816.F32.BF16 R16, R112.reuse, R18, RZ ;  /* 0x000000127010723c */ /* 0x040fe200000418ff */
[----:B------:R-:W5:Y:S07]  /*cf40*/  SHFL.IDX PT, R90, R0, 0x2, 0x181f ;  /* 0x00581f00005a7f89 */ /* 0x000f6e00000e0000 */
[-C--:B------:R-:W-:Y:S01]  /*cf50*/  HMMA.16816.F32.BF16 R20, R112, R32.reuse, RZ ;  /* 0x000000207014723c */ /* 0x080fe200000418ff */
[----:B------:R-:W-:Y:S07]  /*cf60*/  SHFL.IDX PT, R86, R88, 0x2, 0x181f ;  /* 0x00581f0058567f89 */ /* 0x000fee00000e0000 */
[C---:B------:R-:W-:Y:S01]  /*cf70*/  HMMA.16816.F32.BF16 R24, R108.reuse, R32, RZ ;  /* 0x000000206c18723c */ /* 0x040fe200000418ff */
[----:B------:R-:W1:Y:S07]  /*cf80*/  SHFL.IDX PT, R94, R0, 0x3, 0x181f ;  /* 0x00781f00005e7f89 */ /* 0x000e6e00000e0000 */
[-C--:B------:R-:W-:Y:S01]  /*cf90*/  HMMA.16816.F32.BF16 R28, R108, R34.reuse, RZ ;  /* 0x000000226c1c723c */ /* 0x080fe200000418ff */
[----:B------:R-:W-:Y:S07]  /*cfa0*/  SHFL.IDX PT, R89, R88, 0x3, 0x181f ;  /* 0x00781f0058597f89 */ /* 0x000fee00000e0000 */
[C---:B------:R-:W-:Y:S01]  /*cfb0*/  HMMA.16816.F32.BF16 R32, R112.reuse, R34, RZ ;  /* 0x000000227020723c */ /* 0x040fe200000418ff */
[----:B------:R-:W2:Y:S07]  /*cfc0*/  SHFL.IDX PT, R92, R0, 0x4, 0x181f ;  /* 0x00981f00005c7f89 */ /* 0x000eae00000e0000 */
[-C--:B------:R-:W-:Y:S01]  /*cfd0*/  HMMA.16816.F32.BF16 R36, R112, R48.reuse, RZ ;  /* 0x000000307024723c */ /* 0x080fe200000418ff */
[----:B------:R-:W1:Y:S07]  /*cfe0*/  SHFL.IDX PT, R102, R0, 0x5, 0x181f ;  /* 0x00b81f0000667f89 */ /* 0x000e6e00000e0000 */
[C---:B------:R-:W-:Y:S01]  /*cff0*/  HMMA.16816.F32.BF16 R40, R108.reuse, R48, RZ ;  /* 0x000000306c28723c */ /* 0x040fe200000418ff */
[----:B------:R-:W1:Y:S07]  /*d000*/  SHFL.IDX PT, R0, R0, 0x6, 0x181f ;  /* 0x00d81f0000007f89 */ /* 0x000e6e00000e0000 */
[-C--:B------:R-:W-:Y:S01]  /*d010*/  HMMA.16816.F32.BF16 R44, R108, R50.reuse, RZ ;  /* 0x000000326c2c723c */ /* 0x080fe200000418ff */
[----:B------:R-:W1:Y:S07]  /*d020*/  SHFL.IDX PT, R93, R88, 0x4, 0x181f ;  /* 0x00981f00585d7f89 */ /* 0x000e6e00000e0000 */
[C---:B------:R-:W-:Y:S01]  /*d030*/  HMMA.16816.F32.BF16 R48, R112.reuse, R50, RZ ;  /* 0x000000327030723c */ /* 0x040fe200000418ff */
[----:B------:R-:W1:Y:S07]  /*d040*/  SHFL.IDX PT, R101, R88, 0x5, 0x181f ;  /* 0x00b81f0058657f89 */ /* 0x000e6e00000e0000 */
[-C--:B------:R-:W-:Y:S08]  /*d050*/  HMMA.16816.F32.BF16 R52, R112, R64.reuse, RZ ;  /* 0x000000407034723c */ /* 0x080ff000000418ff */
[C---:B------:R-:W-:Y:S08]  /*d060*/  HMMA.16816.F32.BF16 R56, R108.reuse, R64, RZ ;  /* 0x000000406c38723c */ /* 0x040ff000000418ff */
[-C--:B------:R-:W-:Y:S01]  /*d070*/  HMMA.16816.F32.BF16 R60, R108, R66.reuse, RZ ;  /* 0x000000426c3c723c */ /* 0x080fe200000418ff */
[-C--:B---3--:R-:W-:Y:S03]  /*d080*/  IADD3 R84, P4, R84, R104.reuse, RZ ;  /* 0x0000006854547210 */ /* 0x088fe60007f9e0ff */
[-C--:B----4-:R-:W-:Y:S02]  /*d090*/  IADD3 R2, P1, R2, R104.reuse, RZ ;  /* 0x0000006802027210 */ /* 0x090fe40007f3e0ff */
[--C-:B--2---:R-:W-:Y:S01]  /*d0a0*/  IMAD.X R85, R85, 0x1, R100.reuse, P4 ;  /* 0x0000000155557824 */ /* 0x104fe200020e0664 */
[-C--:B-----5:R-:W-:Y:S01]  /*d0b0*/  IADD3 R90, P0, R90, R104.reuse, RZ ;  /* 0x000000685a5a7210 */ /* 0x0a0fe20007f1e0ff */
[C---:B------:R-:W-:Y:S03]  /*d0c0*/  HMMA.16816.F32.BF16 R64, R112.reuse, R66, RZ ;  /* 0x000000427040723c */ /* 0x040fe600000418ff */
[----:B------:R2:W-:Y:S01]  /*d0d0*/  LDGSTS.E.BYPASS.LTC128B.128 [R243+0x100], [R84.64], !P5 ;  /* 0x0010000054f37fae */ /* 0x0005e2000e901d46 */
[--C-:B------:R-:W-:Y:S01]  /*d0e0*/  IMAD.X R3, R3, 0x1, R100.reuse, P1 ;  /* 0x0000000103037824 */ /* 0x100fe200008e0664 */
[-C--:B-1----:R-:W-:Y:S01]  /*d0f0*/  IADD3 R94, P6, R94, R104.reuse, RZ ;  /* 0x000000685e5e7210 */ /* 0x082fe20007fde0ff */
[--C-:B------:R-:W-:Y:S01]  /*d100*/  IMAD.X R91, R86, 0x1, R100.reuse, P0 ;  /* 0x00000001565b7824 */ /* 0x100fe200000e0664 */
[-C--:B------:R-:W-:Y:S01]  /*d110*/  IADD3 R92, P4, R92, R104.reuse, RZ ;  /* 0x000000685c5c7210 */ /* 0x080fe20007f9e0ff */
[-C--:B------:R-:W-:Y:S01]  /*d120*/  HMMA.16816.F32.BF16 R68, R112, R80.reuse, RZ ;  /* 0x000000507044723c */ /* 0x080fe200000418ff */
[-C--:B------:R-:W-:Y:S02]  /*d130*/  IADD3 R102, P1, R102, R104.reuse, RZ ;  /* 0x0000006866667210 */ /* 0x080fe40007f3e0ff */
[----:B------:R1:W-:Y:S01]  /*d140*/  LDGSTS.E.BYPASS.LTC128B.128 [R243+0x900], [R2.64], !P5 ;  /* 0x0090000002f37fae */ /* 0x0003e2000e901d46 */
[--C-:B------:R-:W-:Y:S01]  /*d150*/  IMAD.X R95, R89, 0x1, R100.reuse, P6 ;  /* 0x00000001595f7824 */ /* 0x100fe200030e0664 */
[----:B------:R-:W-:Y:S01]  /*d160*/  IADD3 R104, P0, R0, R104, RZ ;  /* 0x0000006800687210 */ /* 0x000fe20007f1e0ff */
[--C-:B------:R-:W-:Y:S02]  /*d170*/  IMAD.X R93, R93, 0x1, R100.reuse, P4 ;  /* 0x000000015d5d7824 */ /* 0x100fe400020e0664 */
[C---:B------:R-:W-:Y:S03]  /*d180*/  HMMA.16816.F32.BF16 R72, R108.reuse, R80, RZ ;  /* 0x000000506c48723c */ /* 0x040fe600000418ff */
[----:B------:R3:W-:Y:S01]  /*d190*/  LDGSTS.E.BYPASS.LTC128B.128 [R243+0x1100], [R90.64], !P5 ;  /* 0x011000005af37fae */ /* 0x0007e2000e901d46 */
[--C-:B------:R-:W-:Y:S04]  /*d1a0*/  IMAD.X R103, R101, 0x1, R100.reuse, P1 ;  /* 0x0000000165677824 */ /* 0x100fe800008e0664 */
[-C--:B------:R-:W-:Y:S03]  /*d1b0*/  HMMA.16816.F32.BF16 R76, R108, R82.reuse, RZ ;  /* 0x000000526c4c723c */ /* 0x080fe600000418ff */
[----:B------:R4:W-:Y:S05]  /*d1c0*/  LDGSTS.E.BYPASS.LTC128B.128 [R243+0x1900], [R94.64], !P5 ;  /* 0x019000005ef37fae */ /* 0x0009ea000e901d46 */
[C---:B------:R-:W-:Y:S03]  /*d1d0*/  HMMA.16816.F32.BF16 R80, R112.reuse, R82, RZ ;  /* 0x000000527050723c */ /* 0x040fe600000418ff */
[----:B------:R3:W5:Y:S05]  /*d1e0*/  SHFL.IDX PT, R0, R88, 0x6, 0x181f ;  /* 0x00d81f0058007f89 */ /* 0x00076a00000e0000 */
[-C--:B--2---:R-:W-:Y:S03]  /*d1f0*/  HMMA.16816.F32.BF16 R84, R112, R96.reuse, RZ ;  /* 0x000000607054723c */ /* 0x084fe600000418ff */
[----:B------:R4:W-:Y:S08]  /*d200*/  LDGSTS.E.BYPASS.LTC128B.128 [R243+0x2100], [R92.64], !P5 ;  /* 0x021000005cf37fae */ /* 0x0009f0000e901d46 */
[----:B------:R2:W-:Y:S01]  /*d210*/  LDGSTS.E.BYPASS.LTC128B.128 [R243+0x2900], [R102.64], !P5 ;  /* 0x0290000066f37fae */ /* 0x0005e2000e901d46 */
[C---:B---3--:R-:W-:Y:S02]  /*d220*/  HMMA.16816.F32.BF16 R88, R108.reuse, R96, RZ ;  /* 0x000000606c58723c */ /* 0x048fe400000418ff */
[----:B-----5:R-:W-:Y:S01]  /*d230*/  IMAD.X R105, R0, 0x1, R100, P0 ;  /* 0x0000000100697824 */ /* 0x020fe200000e0664 */
[----:B------:R-:W-:Y:S04]  /*d240*/  ISETP.GE.AND P0, PT, R245, 0x1, PT ;  /* 0x00000001f500780c */ /* 0x000fe80003f06270 */
[----:B------:R3:W-:Y:S01]  /*d250*/  LDGSTS.E.BYPASS.LTC128B.128 [R243+0x3100], [R104.64], !P5 ;  /* 0x0310000068f37fae */ /* 0x0007e2000e901d46 */
[-C--:B----4-:R-:W-:Y:S07]  /*d260*/  HMMA.16816.F32.BF16 R92, R108, R98.reuse, RZ ;  /* 0x000000626c5c723c */ /* 0x090fee00000418ff */
[----:B------:R-:W0:Y:S01]  /*d270*/  LDGDEPBAR ;  /* 0x00000000000079af */ /* 0x000e220000000000 */
[C---:B------:R-:W-:Y:S08]  /*d280*/  HMMA.16816.F32.BF16 R96, R112.reuse, R98, RZ ;  /* 0x000000627060723c */ /* 0x040ff000000418ff */
[-C--:B--2---:R-:W-:Y:S08]  /*d290*/  HMMA.16816.F32.BF16 R100, R112, R116.reuse, RZ ;  /* 0x000000747064723c */ /* 0x084ff000000418ff */
[C---:B---3--:R-:W-:Y:S08]  /*d2a0*/  HMMA.16816.F32.BF16 R104, R108.reuse, R116, RZ ;  /* 0x000000746c68723c */ /* 0x048ff000000418ff */
[-C--:B------:R-:W-:Y:S08]  /*d2b0*/  HMMA.16816.F32.BF16 R108, R108, R118.reuse, RZ ;  /* 0x000000766c6c723c */ /* 0x080ff000000418ff */
[----:B------:R-:W-:Y:S01]  /*d2c0*/  HMMA.16816.F32.BF16 R112, R112, R118, RZ ;  /* 0x000000767070723c */ /* 0x000fe200000418ff */
[----:B------:R-:W-:Y:S07]  /*d2d0*/  LDSM.16.M88.4 R116, [R232] ;  /* 0x00000000e874783b */ /* 0x000fee0000000200 */
        /* <DEDUP_REMOVED lines=35> */
[----:B------:R-:W1:Y:S07]  /*d510*/  LDSM.16.M88.4 R188, [R230+0x2800] ;  /* 0x00280000e6bc783b */ /* 0x000e6e0000000200 */
        /* <DEDUP_REMOVED lines=10> */
[-C--:B-----5:R-:W-:Y:S08]  /*d5c0*/  HMMA.16816.F32.BF16 R36, R116, R208.reuse, R36 ;  /* 0x000000d07424723c */ /* 0x0a0ff00000041824 */
[C---:B------:R-:W-:Y:S08]  /*d5d0*/  HMMA.16816.F32.BF16 R40, R200.reuse, R208, R40 ;  /* 0x000000d0c828723c */ /* 0x040ff00000041828 */
[-C--:B------:R-:W-:Y:S08]  /*d5e0*/  HMMA.16816.F32.BF16 R44, R200, R210.reuse, R44 ;  /* 0x000000d2c82c723c */ /* 0x080ff0000004182c */
[C---:B------:R-:W-:Y:S01]  /*d5f0*/  HMMA.16816.F32.BF16 R48, R116.reuse, R210, R48 ;  /* 0x000000d27430723c */ /* 0x040fe20000041830 */
[----:B------:R-:W3:Y:S07]  /*d600*/  LDSM.16.M88.4 R208, [R227] ;  /* 0x00000000e3d0783b */ /* 0x000eee0000000200 */
        /* <DEDUP_REMOVED lines=15> */
[-C--:B--2---:R-:W-:Y:S08]  /*d700*/  HMMA.16816.F32.BF16 R100, R116, R192.reuse, R100 ;  /* 0x000000c07464723c */ /* 0x084ff00000041864 */
[C---:B------:R-:W-:Y:S08]  /*d710*/  HMMA.16816.F32.BF16 R104, R200.reuse, R192, R104 ;  /* 0x000000c0c868723c */ /* 0x040ff00000041868 */
[-C--:B------:R-:W-:Y:S01]  /*d720*/  HMMA.16816.F32.BF16 R108, R200, R194.reuse, R108 ;  /* 0x000000c2c86c723c */ /* 0x080fe2000004186c */
[----:B------:R-:W-:Y:S07]  /*d730*/  LDSM.16.M88.4 R200, [R227+0x3000] ;  /* 0x00300000e3c8783b */ /* 0x000fee0000000200 */
[----:B------:R-:W-:Y:S01]  /*d740*/  HMMA.16816.F32.BF16 R112, R116, R194, R112 ;  /* 0x000000c27470723c */ /* 0x000fe20000041870 */
[----:B------:R-:W2:Y:S07]  /*d750*/  LDSM.16.M88.4 R116, [R227+0x2000] ;  /* 0x00200000e374783b */ /* 0x000eae0000000200 */
[-C--:B---3--:R-:W-:Y:S01]  /*d760*/  HMMA.16816.F32.BF16 R4, R204, R208.reuse, R4 ;  /* 0x000000d0cc04723c */ /* 0x088fe20000041804 */
[----:B------:R-:W3:Y:S01]  /*d770*/  LDSM.16.M88.4 R192, [R227+0x2800] ;  /* 0x00280000e3c0783b */ /* 0x000ee20000000200 */
[----:B------:R-:W-:Y:S06]  /*d780*/  DEPBAR.LE SB0, 0x0 ;  /* 0x000080000000791a */ /* 0x000fec0000000000 */
[C---:B-1----:R-:W-:Y:S01]  /*d790*/  HMMA.16816.F32.BF16 R8, R196.reuse, R208, R8 ;  /* 0x000000d0c408723c */ /* 0x042fe20000041808 */
[----:B------:R-:W-:Y:S07]  /*d7a0*/  BAR.SYNC.DEFER_BLOCKING 0x0 ;  /* 0x0000000000007b1d */ /* 0x000fee0000010000 */
        /* <DEDUP_REMOVED lines=65> */
.L_x_613:
        /* <DEDUP_REMOVED lines=34> */
.L_x_614:
[----:B--2-4-:R-:W-:Y:S04]  /*dde0*/  IADD3 R2, P0, R116, R119, RZ ;  /* 0x0000007774027210 */ /* 0x014fe80007f1e0ff */
[----:B-1----:R-:W-:Y:S05]  /*ddf0*/  IADD3.X R3, R0, R117, RZ, P0, !PT ;  /* 0x0000007500037210 */ /* 0x002fea00007fe4ff */
[----:B------:R-:W-:Y:S01]  /*de00*/  @!PT LDS RZ, [RZ] ;  /* 0x00000000fffff984 */ /* 0x000fe20000000800 */
[----:B------:R-:W-:Y:S01]  /*de10*/  @!PT LDS RZ, [RZ] ;  /* 0x00000000fffff984 */ /* 0x000fe20000000800 */
[----:B------:R-:W-:Y:S01]  /*de20*/  @!PT LDS RZ, [RZ] ;  /* 0x00000000fffff984 */ /* 0x000fe20000000800 */
[----:B------:R1:W-:Y:S04]  /*de30*/  LDGSTS.E.BYPASS.LTC128B.128 [R243+0x6900], [R2.64], !P5 ;  /* 0x0690000002f37fae */ /* 0x0003e8000e901d46 */
.L_x_559:
[----:B------:R-:W-:Y:S05]  /*de40*/  BSYNC B0 ;  /* 0x0000000000007941 */ /* 0x000fea0003800000 */
.L_x_558:
[----:B-1----:R-:W-:Y:S01]  /*de50*/  FMNMX.FTZ R2, R4, R121, !PT ;  /* 0x0000007904027209 */ /* 0x002fe20007810000 */
        /* <DEDUP_REMOVED lines=112> */
[----:B------:R-:W-:-:S05]  /*e560*/  BRA.DIV ~URZ, `(.L_x_562) ;  /* 0x0000a0227f007947 */ /* 0x000fca000b800000 */
[----:B------:R-:W-:Y:S04]  /*e570*/  SHFL.BFLY PT, R0, R116, 0x2, 0x1f ;  /* 0x0c401f0074007f89 */ /* 0x000fe800000e0000 */
[----:B------:R-:W1:Y:S02]  /*e580*/  SHFL.BFLY PT, R2, R118, 0x2, 0x1f ;  /* 0x0c401f0076027f89 */ /* 0x000e6400000e0000 */
[----:B-1----:R-:W-:Y:S02]  /*e590*/  FMNMX.FTZ R118, R118, R2, !PT ;  /* 0x0000000276767209 */ /* 0x002fe40007810000 */
[----:B------:R-:W-:Y:S02]  /*e5a0*/  FMNMX.FTZ R116, R116, R0, !PT ;  /* 0x0000000074747209 */ /* 0x000fe40007810000 */
[----:B------:R-:W1:Y:S04]  /*e5b0*/  SHFL.BFLY PT, R0, R117, 0x2, 0x1f ;  /* 0x0c401f0075007f89 */ /* 0x000e6800000e0000 */
[----:B------:R-:W2:Y:S04]  /*e5c0*/  SHFL.BFLY PT, R119, R116, 0x1, 0x1f ;  /* 0x0c201f0074777f89 */ /* 0x000ea800000e0000 */
[----:B------:R-:W3:Y:S01]  /*e5d0*/  SHFL.BFLY PT, R2, R118, 0x1, 0x1f ;  /* 0x0c201f0076027f89 */ /* 0x000ee200000e0000 */
[----:B-1----:R-:W-:Y:S02]  /*e5e0*/  FMNMX.FTZ R117, R117, R0, !PT ;  /* 0x0000000075757209 */ /* 0x002fe40007810000 */
[----:B--2---:R-:W-:Y:S02]  /*e5f0*/  FMNMX.FTZ R119, R116, R119, !PT ;  /* 0x0000007774777209 */ /* 0x004fe40007810000 */
[----:B------:R-:W1:Y:S01]  /*e600*/  SHFL.BFLY PT, R116, R188, 0x2, 0x1f ;  /* 0x0c401f00bc747f89 */ /* 0x000e6200000e0000 */
[----:B---3--:R-:W-:Y:S03]  /*e610*/  FMNMX.FTZ R118, R118, R2, !PT ;  /* 0x0000000276767209 */ /* 0x008fe60007810000 */
[----:B------:R-:W2:Y:S01]  /*e620*/  SHFL.BFLY PT, R2, R117, 0x1, 0x1f ;  /* 0x0c201f0075027f89 */ /* 0x000ea200000e0000 */
[----:B-1----:R-:W-:Y:S02]  /*e630*/  FMNMX.FTZ R116, R188, R116, !PT ;  /* 0x00000074bc747209 */ /* 0x002fe40007810000 */
[----:B--2---:R-:W-:Y:S03]  /*e640*/  FMNMX.FTZ R117, R117, R2, !PT ;  /* 0x0000000275757209 */ /* 0x004fe60007810000 */
[----:B------:R1:W2:Y:S04]  /*e650*/  SHFL.BFLY PT, R0, R116, 0x1, 0x1f ;  /* 0x0c201f0074007f89 */ /* 0x0002a800000e0000 */
.L_x_615:
[----:B------:R-:W-:Y:S01]  /*e660*/  FADD.FTZ R2, -R119, R121 ;  /* 0x0000007977027221 */ /* 0x000fe20000010100 */
[----:B-12---:R-:W-:Y:S01]  /*e670*/  FMNMX.FTZ R116, R0, R116, !PT ;  /* 0x0000007400747209 */ /* 0x006fe20007810000 */
[----:B------:R-:W-:Y:S01]  /*e680*/  FADD.FTZ R0, -R117, R120 ;  /* 0x0000007875007221 */ /* 0x000fe20000010100 */
[----:B------:R-:W-:Y:S01]  /*e690*/  STL [R1+0x8c], R227 ;  /* 0x00008ce301007387 */ /* 0x000fe20000100800 */
[----:B------:R-:W-:Y:S01]  /*e6a0*/  FMUL.FTZ R120, R119, c[0x0][0x2d0] ;  /* 0x0000b40077787a20 */ /* 0x000fe20000410000 */
[----:B------:R-:W-:Y:S01]  /*e6b0*/  WARPSYNC 0xffffffff ;  /* 0xffffffff00007948 */ /* 0x000fe20003800000 */
[----:B------:R-:W-:Y:S01]  /*e6c0*/  FMUL.FTZ R3, R0, c[0x0][0x2d0] ;  /* 0x0000b40000037a20 */ /* 0x000fe20000410000 */
[----:B------:R-:W-:Y:S01]  /*e6d0*/  STL [R1+0x88], R224 ;  /* 0x000088e001007387 */ /* 0x000fe20000100800 */
[----:B------:R-:W-:Y:S01]  /*e6e0*/  FMUL.FTZ R0, R2, c[0x0][0x2d0] ;  /* 0x0000b40002007a20 */ /* 0x000fe20000410000 */
[----:B------:R-:W-:Y:S01]  /*e6f0*/  ISETP.GT.AND P0, PT, R245, RZ, PT ;  /* 0x000000fff500720c */ /* 0x000fe20003f04270 */
[--C-:B------:R-:W-:Y:S02]  /*e700*/  FFMA.FTZ R2, R96, c[0x0][0x2d0], -R120.reuse ;  /* 0x0000b40060027a23 */ /* 0x100fe40000010878 */
[----:B------:R-:W-:Y:S01]  /*e710*/  MUFU.EX2 R3, R3 ;  /* 0x0000000300037308 */ /* 0x000fe20000000800 */
[----:B------:R-:W-:Y:S02]  /*e720*/  FMUL.FTZ R188, R117, c[0x0][0x2d0] ;  /* 0x0000b40075bc7a20 */ /* 0x000fe40000410000 */
[----:B------:R1:W-:Y:S01]  /*e730*/  STL [R1], R2 ;  /* 0x0000000201007387 */ /* 0x0003e20000100800 */
[----:B------:R-:W-:Y:S02]  /*e740*/  FFMA.FTZ R17, R17, c[0x0][0x2d0], -R120 ;  /* 0x0000b40011117a23 */ /* 0x000fe40000010878 */
[----:B------:R-:W-:Y:S02]  /*e750*/  FFMA.FTZ R8, R8, c[0x0][0x2d0], -R188 ;  /* 0x0000b40008087a23 */ /* 0x000fe400000108bc */
[----:B------:R-:W-:Y:S02]  /*e760*/  FFMA.FTZ R16, R16, c[0x0][0x2d0], -R120 ;  /* 0x0000b40010107a23 */ /* 0x000fe40000010878 */
[----:B------:R2:W-:Y:S01]  /*e770*/  MUFU.EX2 R251, R8 ;  /* 0x0000000800fb7308 */ /* 0x0005e20000000800 */
[----:B------:R-:W-:Y:S02]  /*e780*/  FFMA.FTZ R202, R72, c[0x0][0x2d0], -R188 ;  /* 0x0000b40048ca7a23 */ /* 0x000fe400000108bc */
[--C-:B------:R-:W-:Y:S02]  /*e790*/  FFMA.FTZ R121, R4, c[0x0][0x2d0], -R120.reuse ;  /* 0x0000b40004797a23 */ /* 0x100fe40000010878 */
[----:B------:R-:W-:Y:S02]  /*e7a0*/  FMUL.FTZ R4, R118, c[0x0][0x2d0] ;  /* 0x0000b40076047a20 */ /* 0x000fe40000410000 */
[----:B------:R-:W-:Y:S02]  /*e7b0*/  FFMA.FTZ R5, R5, c[0x0][0x2d0], -R120 ;  /* 0x0000b40005057a23 */ /* 0x000fe40000010878 */
[----:B------:R-:W-:Y:S01]  /*e7c0*/  FFMA.FTZ R199, R77, c[0x0][0x2d0], -R188 ;  /* 0x0000b4004dc77a23 */ /* 0x000fe200000108bc */
[----:B------:R-:W-:Y:S01]  /*e7d0*/  MUFU.EX2 R202, R202 ;  /* 0x000000ca00ca7308 */ /* 0x000fe20000000800 */
[----:B------:R-:W-:Y:S02]  /*e7e0*/  FFMA.FTZ R221, R68, c[0x0][0x2d0], -R120 ;  /* 0x0000b40044dd7a23 */ /* 0x000fe40000010878 */
[----:B------:R-:W-:Y:S02]  /*e7f0*/  FFMA.FTZ R193, R35, c[0x0][0x2d0], -R4 ;  /* 0x0000b40023c17a23 */ /* 0x000fe40000010804 */
[----:B------:R-:W-:Y:S02]  /*e800*/  FFMA.FTZ R223, R69, c[0x0][0x2d0], -R120 ;  /* 0x0000b40045df7a23 */ /* 0x000fe40000010878 */
[--C-:B------:R-:W-:Y:S02]  /*e810*/  FFMA.FTZ R200, R76, c[0x0][0x2d0], -R188.reuse ;  /* 0x0000b4004cc87a23 */ /* 0x100fe400000108bc */
[----:B------:R-:W-:Y:S01]  /*e820*/  FFMA.FTZ R76, R108, c[0x0][0x2d0], -R188 ;  /* 0x0000b4006c4c7a23 */ /* 0x000fe200000108bc */
[----:B-1----:R1:W-:Y:S01]  /*e830*/  MUFU.EX2 R2, R0 ;  /* 0x0000000000027308 */ /* 0x0023e20000000800 */
[--C-:B------:R-:W-:Y:S02]  /*e840*/  FFMA.FTZ R196, R22, c[0x0][0x2d0], -R4.reuse ;  /* 0x0000b40016c47a23 */ /* 0x100fe40000010804 */
[--C-:B------:R-:W-:Y:S02]  /*e850*/  FFMA.FTZ R219, R70, c[0x0][0x2d0], -R4.reuse ;  /* 0x0000b40046db7a23 */ /* 0x100fe40000010804 */
[--C-:B--2---:R-:W-:Y:S02]  /*e860*/  FFMA.FTZ R8, R103, c[0x0][0x2d0], -R4.reuse ;  /* 0x0000b40067087a23 */ /* 0x104fe40000010804 */
[--C-:B------:R-:W-:Y:S02]  /*e870*/  FFMA.FTZ R70, R99, c[0x0][0x2d0], -R4.reuse ;  /* 0x0000b40063467a23 */ /* 0x100fe40000010804 */
[--C-:B------:R-:W-:Y:S01]  /*e880*/  FFMA.FTZ R218, R71, c[0x0][0x2d0], -R4.reuse ;  /* 0x0000b40047da7a23 */ /* 0x100fe20000010804 */
[----:B------:R-:W-:Y:S01]  /*e890*/  MUFU.EX2 R22, R5 ;  /* 0x0000000500167308 */ /* 0x000fe20000000800 */
[----:B------:R-:W-:Y:S01]  /*e8a0*/  MOV R77, R8 ;  /* 0x00000008004d7202 */ /* 0x000fe20000000f00 */
[--C-:B------:R-:W-:Y:S02]  /*e8b0*/  FFMA.FTZ R71, R98, c[0x0][0x2d0], -R4.reuse ;  /* 0x0000b40062477a23 */ /* 0x100fe40000010804 */
[--C-:B------:R-:W-:Y:S02]  /*e8c0*/  FFMA.FTZ R215, R86, c[0x0][0x2d0], -R4.reuse ;  /* 0x0000b40056d77a23 */ /* 0x100fe40000010804 */
[----:B------:R-:W-:Y:S02]  /*e8d0*/  FFMA.FTZ R220, R87, c[0x0][0x2d0], -R4 ;  /* 0x0000b40057dc7a23 */ /* 0x000fe40000010804 */
[----:B------:R-:W-:Y:S02]  /*e8e0*/  FFMA.FTZ R222, R85, c[0x0][0x2d0], -R120 ;  /* 0x0000b40055de7a23 */ /* 0x000fe40000010878 */
[----:B------:R2:W3:Y:S01]  /*e8f0*/  MUFU.EX2 R8, R17 ;  /* 0x0000001100087308 */ /* 0x0004e20000000800 */
[--C-:B------:R-:W-:Y:S02]  /*e900*/  FFMA.FTZ R98, R41, c[0x0][0x2d0], -R188.reuse ;  /* 0x0000b40029627a23 */ /* 0x100fe400000108bc */
[--C-:B------:R-:W-:Y:S02]  /*e910*/  FFMA.FTZ R96, R45, c[0x0][0x2d0], -R188.reuse ;  /* 0x0000b4002d607a23 */ /* 0x100fe400000108bc */
[----:B------:R-:W-:Y:S02]  /*e920*/  FFMA.FTZ R89, R89, c[0x0][0x2d0], -R188 ;  /* 0x0000b40059597a23 */ /* 0x000fe400000108bc */
[----:B-1----:R-:W-:Y:S02]  /*e930*/  FADD.FTZ R0, -R118, R122 ;  /* 0x0000007a76007221 */ /* 0x002fe40000010100 */
[--C-:B------:R-:W-:Y:S01]  /*e940*/  FFMA.FTZ R6, R6, c[0x0][0x2d0], -R4.reuse ;  /* 0x0000b40006067a23 */ /* 0x100fe20000010804 */
[----:B------:R1:W4:Y:S01]  /*e950*/  MUFU.EX2 R5, R16 ;  /* 0x0000001000057308 */ /* 0x0003220000000800 */
[----:B------:R-:W-:Y:S02]  /*e960*/  FMUL.FTZ R0, R0, c[0x0][0x2d0] ;  /* 0x0000b40000007a20 */ /* 0x000fe40000410000 */
[--C-:B------:R-:W-:Y:S02]  /*e970*/  FFMA.FTZ R195, R23, c[0x0][0x2d0], -R4.reuse ;  /* 0x0000b40017c37a23 */ /* 0x100fe40000010804 */
[----:B------:R-:W-:Y:S02]  /*e980*/  FFMA.FTZ R198, R66, c[0x0][0x2d0], -R4 ;  /* 0x0000b40042c67a23 */ /* 0x000fe40000010804 */
[----:B------:R-:W-:Y:S02]  /*e990*/  FFMA.FTZ R66, R88, c[0x0][0x2d0], -R188 ;  /* 0x0000b40058427a23 */ /* 0x000fe400000108bc */
[--C-:B------:R-:W-:Y:S01]  /*e9a0*/  FFMA.FTZ R7, R7, c[0x0][0x2d0], -R4.reuse ;  /* 0x0000b40007077a23 */ /* 0x100fe20000010804 */
[----:B------:R3:W-:Y:S01]  /*e9b0*/  MUFU.EX2 R68, R0 ;  /* 0x0000000000447308 */ /* 0x0007e20000000800 */
[--C-:B------:R-:W-:Y:S02]  /*e9c0*/  FFMA.FTZ R18, R18, c[0x0][0x2d0], -R4.reuse ;  /* 0x0000b40012127a23 */ /* 0x100fe40000010804 */
[--C-:B------:R-:W-:Y:S01]  /*e9d0*/  FFMA.FTZ R19, R19, c[0x0][0x2d0], -R4.reuse ;  /* 0x0000b40013137a23 */ /* 0x100fe20000010804 */
[----:B--2---:R-:W2:Y:S01]  /*e9e0*/  LDL.LU R17, [R1+0x8] ;  /* 0x0000080001117983 */ /* 0x004ea20000300800 */
[--C-:B------:R-:W-:Y:S02]  /*e9f0*/  FFMA.FTZ R194, R34, c[0x0][0x2d0], -R4.reuse ;  /* 0x0000b40022c27a23 */ /* 0x100fe40000010804 */
[--C-:B------:R-:W-:Y:S02]  /*ea00*/  FFMA.FTZ R192, R38, c[0x0][0x2d0], -R4.reuse ;  /* 0x0000b40026c07a23 */ /* 0x100fe40000010804 */
[----:B------:R-:W-:Y:S01]  /*ea10*/  FFMA.FTZ R191, R39, c[0x0][0x2d0], -R4 ;  /* 0x0000b40027bf7a23 */ /* 0x000fe20000010804 */
[----:B------:R4:W-:Y:S01]  /*ea20*/  MUFU.EX2 R69, R121 ;  /* 0x0000007900457308 */ /* 0x0009e20000000800 */
[----:B------:R-:W-:Y:S02]  /*ea30*/  FFMA.FTZ R39, R104, c[0x0][0x2d0], -R188 ;  /* 0x0000b40068277a23 */ /* 0x000fe400000108bc */
[--C-:B------:R-:W-:Y:S01]  /*ea40*/  FFMA.FTZ R190, R50, c[0x0][0x2d0], -R4.reuse ;  /* 0x0000b40032be7a23 */ /* 0x100fe20000010804 */
[----:B-1----:R-:W2:Y:S01]  /*ea50*/  LDL.LU R16, [R1+0xc] ;  /* 0x00000c0001107983 */ /* 0x002ea20000300800 */
[--C-:B------:R-:W-:Y:S02]  /*ea60*/  FFMA.FTZ R189, R51, c[0x0][0x2d0], -R4.reuse ;  /* 0x0000b40033bd7a23 */ /* 0x100fe40000010804 */
[--C-:B------:R-:W-:Y:S01]  /*ea70*/  FFMA.FTZ R51, R102, c[0x0][0x2d0], -R4.reuse ;  /* 0x0000b40066337a23 */ /* 0x100fe20000010804 */
[----:B------:R-:W2:Y:S01]  /*ea80*/  LDL.LU R72, [R1+0x10] ;  /* 0x0000100001487983 */ /* 0x000ea20000300800 */
[--C-:B------:R-:W-:Y:S01]  /*ea90*/  FFMA.FTZ R122, R54, c[0x0][0x2d0], -R4.reuse ;  /* 0x0000b400367a7a23 */ /* 0x100fe20000010804 */
[----:B------:R1:W-:Y:S01]  /*eaa0*/  MUFU.EX2 R23, R6 ;  /* 0x0000000600177308 */ /* 0x0003e20000000800 */
[--C-:B------:R-:W-:Y:S02]  /*eab0*/  FFMA.FTZ R197, R67, c[0x0][0x2d0], -R4.reuse ;  /* 0x0000b40043c57a23 */ /* 0x100fe40000010804 */
[--C-:B------:R-:W-:Y:S02]  /*eac0*/  FFMA.FTZ R217, R82, c[0x0][0x2d0], -R4.reuse ;  /* 0x0000b40052d97a23 */ /* 0x100fe40000010804 */
[----:B---3--:R-:W-:Y:S02]  /*ead0*/  FMUL.FTZ R0, R116, c[0x0][0x2d0] ;  /* 0x0000b40074007a20 */ /* 0x008fe40000410000 */
[----:B------:R-:W-:Y:S02]  /*eae0*/  FFMA.FTZ R216, R83, c[0x0][0x2d0], -R4 ;  /* 0x0000b40053d87a23 */ /* 0x000fe40000010804 */
[--C-:B------:R-:W-:Y:S01]  /*eaf0*/  FFMA.FTZ R35, R111, c[0x0][0x2d0], -R0.reuse ;  /* 0x0000b4006f237a23 */ /* 0x100fe20000010800 */
[----:B------:R-:W3:Y:S01]  /*eb00*/  MUFU.EX2 R7, R7 ;  /* 0x0000000700077308 */ /* 0x000ee20000000800 */
[----:B------:R-:W2:Y:S01]  /*eb10*/  LDL.LU R111, [R1+0x14] ;  /* 0x00001400016f7983 */ /* 0x000ea20000300800 */
[----:B------:R-:W-:Y:S02]  /*eb20*/  FFMA.FTZ R88, R26, c[0x0][0x2d0], -R0 ;  /* 0x0000b4001a587a23 */ /* 0x000fe40000010800 */
[--C-:B------:R-:W-:Y:S02]  /*eb30*/  FFMA.FTZ R83, R115, c[0x0][0x2d0], -R4.reuse ;  /* 0x0000b40073537a23 */ /* 0x100fe40000010804 */
[--C-:B----4-:R-:W-:Y:S02]  /*eb40*/  FFMA.FTZ R121, R55, c[0x0][0x2d0], -R4.reuse ;  /* 0x0000b40037797a23 */ /* 0x110fe40000010804 */
[----:B------:R-:W-:Y:S02]  /*eb50*/  FFMA.FTZ R55, R114, c[0x0][0x2d0], -R4 ;  /* 0x0000b40072377a23 */ /* 0x000fe40000010804 */
[----:B------:R-:W-:Y:S01]  /*eb60*/  MUFU.EX2 R82, R18 ;  /* 0x0000001200527308 */ /* 0x000fe20000000800 */
[--C-:B------:R-:W-:Y:S02]  /*eb70*/  FFMA.FTZ R9, R9, c[0x0][0x2d0], -R188.reuse ;  /* 0x0000b40009097a23 */ /* 0x100fe400000108bc */
[----:B------:R-:W-:Y:S02]  /*eb80*/  FFMA.FTZ R4, R12, c[0x0][0x2d0], -R188 ;  /* 0x0000b4000c047a23 */ /* 0x000fe400000108bc */
[--C-:B------:R-:W-:Y:S01]  /*eb90*/  FFMA.FTZ R87, R27, c[0x0][0x2d0], -R0.reuse ;  /* 0x0000b4001b577a23 */ /* 0x100fe20000010800 */
[----:B------:R-:W-:Y:S01]  /*eba0*/  MOV R27, R76 ;  /* 0x0000004c001b7202 */ /* 0x000fe20000000f00 */
[--C-:B------:R-:W-:Y:S02]  /*ebb0*/  FFMA.FTZ R227, R78, c[0x0][0x2d0], -R0.reuse ;  /* 0x0000b4004ee37a23 */ /* 0x100fe40000010800 */
[--C-:B------:R-:W-:Y:S01]  /*ebc0*/  FFMA.FTZ R252, R59, c[0x0][0x2d0], -R0.reuse ;  /* 0x0000b4003bfc7a23 */ /* 0x100fe20000010800 */
[----:B------:R-:W-:Y:S01]  /*ebd0*/  MUFU.EX2 R196, R196 ;  /* 0x000000c400c47308 */ /* 0x000fe20000000800 */
[----:B------:R-:W-:Y:S02]  /*ebe0*/  FFMA.FTZ R59, R79, c[0x0][0x2d0], -R0 ;  /* 0x0000b4004f3b7a23 */ /* 0x000fe40000010800 */
[----:B------:R-:W-:Y:S02]  /*ebf0*/  FFMA.FTZ R203, R53, c[0x0][0x2d0], -R120 ;  /* 0x0000b40035cb7a23 */ /* 0x000fe40000010878 */
[----:B------:R-:W-:Y:S02]  /*ec00*/  FFMA.FTZ R85, R31, c[0x0][0x2d0], -R0 ;  /* 0x0000b4001f557a23 */ /* 0x000fe40000010800 */
[----:B------:R-:W-:Y:S02]  /*ec10*/  FFMA.FTZ R248, R80, c[0x0][0x2d0], -R120 ;  /* 0x0000b40050f87a23 */ /* 0x000fe40000010878 */
[----:B------:R-:W-:Y:S01]  /*ec20*/  FFMA.FTZ R31, R94, c[0x0][0x2d0], -R0 ;  /* 0x0000b4005e1f7a23 */ /* 0x000fe20000010800 */
[----:B------:R4:W-:Y:S01]  /*ec30*/  MUFU.EX2 R80, R19 ;  /* 0x0000001300507308 */ /* 0x0009e20000000800 */
[----:B------:R-:W-:Y:S02]  /*ec40*/  FFMA.FTZ R247, R81, c[0x0][0x2d0], -R120 ;  /* 0x0000b40051f77a23 */ /* 0x000fe40000010878 */
[----:B------:R-:W-:Y:S02]  /*ec50*/  FFMA.FTZ R81, R92, c[0x0][0x2d0], -R188 ;  /* 0x0000b4005c517a23 */ /* 0x000fe400000108bc */
[--C-:B------:R-:W-:Y:S02]  /*ec60*/  FFMA.FTZ R86, R30, c[0x0][0x2d0], -R0.reuse ;  /* 0x0000b4001e567a23 */ /* 0x100fe40000010800 */
[----:B------:R-:W-:Y:S02]  /*ec70*/  FFMA.FTZ R224, R74, c[0x0][0x2d0], -R0 ;  /* 0x0000b4004ae07a23 */ /* 0x000fe40000010800 */
[----:B-1----:R-:W-:Y:S01]  /*ec80*/  FFMA.FTZ R6, R13, c[0x0][0x2d0], -R188 ;  /* 0x0000b4000d067a23 */ /* 0x002fe200000108bc */
[----:B------:R1:W-:Y:S01]  /*ec90*/  MUFU.EX2 R92, R9 ;  /* 0x00000009005c7308 */ /* 0x0003e20000000800 */
[----:B------:R-:W-:Y:S02]  /*eca0*/  FFMA.FTZ R34, R107, c[0x0][0x2d0], -R0 ;  /* 0x0000b4006b227a23 */ /* 0x000fe40000010800 */
[--C-:B------:R-:W-:Y:S02]  /*ecb0*/  FFMA.FTZ R115, R61, c[0x0][0x2d0], -R188.reuse ;  /* 0x0000b4003d737a23 */ /* 0x100fe400000108bc */
[----:B------:R-:W-:Y:S02]  /*ecc0*/  FFMA.FTZ R67, R105, c[0x0][0x2d0], -R188 ;  /* 0x0000b40069437a23 */ /* 0x000fe400000108bc */
[--C-:B------:R-:W-:Y:S02]  /*ecd0*/  FFMA.FTZ R11, R11, c[0x0][0x2d0], -R0.reuse ;  /* 0x0000b4000b0b7a23 */ /* 0x100fe40000010800 */
[--C-:B------:R-:W-:Y:S01]  /*ece0*/  FFMA.FTZ R105, R43, c[0x0][0x2d0], -R0.reuse ;  /* 0x0000b4002b697a23 */ /* 0x100fe20000010800 */
[----:B------:R-:W-:Y:S01]  /*ecf0*/  MUFU.EX2 R94, R4 ;  /* 0x00000004005e7308 */ /* 0x000fe20000000800 */
[--C-:B------:R-:W-:Y:S02]  /*ed00*/  FFMA.FTZ R54, R90, c[0x0][0x2d0], -R0.reuse ;  /* 0x0000b4005a367a23 */ /* 0x100fe40000010800 */
[--C-:B------:R-:W-:Y:S02]  /*ed10*/  FFMA.FTZ R38, R91, c[0x0][0x2d0], -R0.reuse ;  /* 0x0000b4005b267a23 */ /* 0x100fe40000010800 */
[----:B------:R-:W-:Y:S02]  /*ed20*/  FFMA.FTZ R95, R95, c[0x0][0x2d0], -R0 ;  /* 0x0000b4005f5f7a23 */ /* 0x000fe40000010800 */
        /* <DEDUP_REMOVED lines=26> */
[----:B------:R-:W-:Y:S01]  /*eed0*/  FFMA.FTZ R110, R110, c[0x0][0x2d0], -R0 ;  /* 0x0000b4006e6e7a23 */ /* 0x000fe20000010800 */
[----:B------:R-:W-:Y:S01]  /*eee0*/  MUFU.EX2 R106, R15 ;  /* 0x0000000f006a7308 */ /* 0x000fe20000000800 */
[--C-:B------:R-:W-:Y:S02]  /*eef0*/  FFMA.FTZ R213, R20, c[0x0][0x2d0], -R120.reuse ;  /* 0x0000b40014d57a23 */ /* 0x100fe40000010878 */
[----:B------:R-:W-:Y:S02]  /*ef00*/  FFMA.FTZ R20, R101, c[0x0][0x2d0], -R120 ;  /* 0x0000b40065147a23 */ /* 0x000fe40000010878 */
[----:B------:R-:W-:Y:S02]  /*ef10*/  FFMA.FTZ R101, R28, c[0x0][0x2d0], -R188 ;  /* 0x0000b4001c657a23 */ /* 0x000fe400000108bc */
[--C-:B------:R-:W-:Y:S01]  /*ef20*/  FFMA.FTZ R212, R21, c[0x0][0x2d0], -R120.reuse ;  /* 0x0000b40015d47a23 */ /* 0x100fe20000010878 */
[----:B------:R-:W-:Y:S01]  /*ef30*/  MOV R50, R20 ;  /* 0x0000001400327202 */ /* 0x000fe20000000f00 */
[----:B------:R-:W-:Y:S01]  /*ef40*/  FFMA.FTZ R21, R97, c[0x0][0x2d0], -R120 ;  /* 0x0000b40061157a23 */ /* 0x000fe20000010878 */
[----:B------:R-:W-:Y:S01]  /*ef50*/  MUFU.EX2 R213, R213 ;  /* 0x000000d500d57308 */ /* 0x000fe20000000800 */
[----:B------:R-:W-:Y:S02]  /*ef60*/  FFMA.FTZ R97, R44, c[0x0][0x2d0], -R188 ;  /* 0x0000b4002c617a23 */ /* 0x000fe400000108bc */
[--C-:B------:R-:W-:Y:S02]  /*ef70*/  FFMA.FTZ R211, R64, c[0x0][0x2d0], -R120.reuse ;  /* 0x0000b40040d37a23 */ /* 0x100fe40000010878 */
[----:B------:R-:W-:Y:S02]  /*ef80*/  FFMA.FTZ R64, R112, c[0x0][0x2d0], -R120 ;  /* 0x0000b40070407a23 */ /* 0x000fe40000010878 */
[----:B------:R-:W-:Y:S02]  /*ef90*/  FFMA.FTZ R112, R57, c[0x0][0x2d0], -R188 ;  /* 0x0000b40039707a23 */ /* 0x000fe400000108bc */
[--C-:B------:R-:W-:Y:S01]  /*efa0*/  FFMA.FTZ R214, R65, c[0x0][0x2d0], -R120.reuse ;  /* 0x0000b40041d67a23 */ /* 0x100fe20000010878 */
[----:B------:R-:W-:Y:S01]  /*efb0*/  MUFU.EX2 R212, R212 ;  /* 0x000000d400d47308 */ /* 0x000fe20000000800 */
[--C-:B------:R-:W-:Y:S01]  /*efc0*/  FFMA.FTZ R65, R100, c[0x0][0x2d0], -R120.reuse ;  /* 0x0000b40064417a23 */ /* 0x100fe20000010878 */
[----:B----4-:R-:W-:Y:S01]  /*efd0*/  MOV R19, R64 ;  /* 0x0000004000137202 */ /* 0x010fe20000000f00 */
[----:B------:R-:W-:Y:S02]  /*efe0*/  FFMA.FTZ R120, R113, c[0x0][0x2d0], -R120 ;  /* 0x0000b40071787a23 */ /* 0x000fe40000010878 */
[--C-:B------:R-:W-:Y:S02]  /*eff0*/  FFMA.FTZ R100, R29, c[0x0][0x2d0], -R188.reuse ;  /* 0x0000b4001d647a23 */ /* 0x100fe400000108bc */
[--C-:B------:R-:W-:Y:S02]  /*f000*/  FFMA.FTZ R113, R56, c[0x0][0x2d0], -R188.reuse ;  /* 0x0000b40038717a23 */ /* 0x100fe400000108bc */
[--C-:B------:R-:W-:Y:S01]  /*f010*/  FFMA.FTZ R201, R73, c[0x0][0x2d0], -R188.reuse ;  /* 0x0000b40049c97a23 */ /* 0x100fe200000108bc */
[----:B------:R-:W-:Y:S01]  /*f020*/  MUFU.EX2 R209, R209 ;  /* 0x000000d100d17308 */ /* 0x000fe20000000800 */
[----:B------:R-:W-:Y:S01]  /*f030*/  FFMA.FTZ R188, R109, c[0x0][0x2d0], -R188 ;  /* 0x0000b4006dbc7a23 */ /* 0x000fe200000108bc */
[----:B------:R-:W-:Y:S01]  /*f040*/  MOV R73, R21 ;  /* 0x0000001500497202 */ /* 0x000fe20000000f00 */
[--C-:B------:R-:W-:Y:S01]  /*f050*/  FFMA.FTZ R108, R46, c[0x0][0x2d0], -R0.reuse ;  /* 0x0000b4002e6c7a23 */ /* 0x100fe20000010800 */
[----:B------:R-:W-:Y:S01]  /*f060*/  MOV R46, R93 ;  /* 0x0000005d002e7202 */ /* 0x000fe20000000f00 */
[--C-:B------:R-:W-:Y:S01]  /*f070*/  FFMA.FTZ R109, R47, c[0x0][0x2d0], -R0.reuse ;  /* 0x0000b4002f6d7a23 */ /* 0x100fe20000010800 */
[----:B------:R-:W-:Y:S01]  /*f080*/  MOV R47, R81 ;  /* 0x00000051002f7202 */ /* 0x000fe20000000f00 */
[----:B------:R-:W-:Y:S01]  /*f090*/  FFMA.FTZ R249, R58, c[0x0][0x2d0], -R0 ;  /* 0x0000b4003af97a23 */ /* 0x000fe20000010800 */
[----:B------:R-:W-:Y:S01]  /*f0a0*/  MOV R18, R73 ;  /* 0x0000004900127202 */ /* 0x000fe20000000f00 */
[----:B------:R-:W-:Y:S01]  /*f0b0*/  FADD.FTZ R0, -R116, R123 ;  /* 0x0000007b74007221 */ /* 0x000fe20000010100 */
[----:B------:R-:W-:Y:S01]  /*f0c0*/  MUFU.EX2 R81, R10 ;  /* 0x0000000a00517308 */ /* 0x000fe20000000800 */
[----:B------:R-:W-:Y:S02]  /*f0d0*/  MOV R58, R65 ;  /* 0x00000041003a7202 */ /* 0x000fe40000000f00 */
[----:B------:R-:W-:Y:S07]  /*f0e0*/  FMUL.FTZ R0, R0, c[0x0][0x2d0] ;  /* 0x0000b40000007a20 */ /* 0x000fee0000410000 */
[----:B------:R-:W-:Y:S10]  /*f0f0*/  MUFU.EX2 R0, R0 ;  /* 0x0000000000007308 */ /* 0x000ff40000000800 */
[----:B------:R-:W4:Y:S10]  /*f100*/  MUFU.EX2 R93, R14 ;  /* 0x0000000e005d7308 */ /* 0x000f340000000800 */
[----:B------:R-:W1:Y:S10]  /*f110*/  MUFU.EX2 R103, R103 ;  /* 0x0000006700677308 */ /* 0x000e740000000800 */
[----:B------:R-:W1:Y:S10]  /*f120*/  MUFU.EX2 R102, R102 ;  /* 0x0000006600667308 */ /* 0x000e740000000800 */
[----:B------:R-:W-:Y:S10]  /*f130*/  MUFU.EX2 R104, R104 ;  /* 0x0000006800687308 */ /* 0x000ff40000000800 */
[----:B------:R-:W-:Y:S10]  /*f140*/  MUFU.EX2 R120, R120 ;  /* 0x0000007800787308 */ /* 0x000ff40000000800 */
[----:B------:R-:W-:Y:S10]  /*f150*/  MUFU.EX2 R188, R188 ;  /* 0x000000bc00bc7308 */ /* 0x000ff40000000800 */
[----:B------:R-:W-:Y:S10]  /*f160*/  MUFU.EX2 R194, R194 ;  /* 0x000000c200c27308 */ /* 0x000ff40000000800 */
[----:B------:R-:W-:Y:S10]  /*f170*/  MUFU.EX2 R193, R193 ;  /* 0x000000c100c17308 */ /* 0x000ff40000000800 */
[----:B------:R-:W1:Y:S10]  /*f180*/  MUFU.EX2 R101, R101 ;  /* 0x0000006500657308 */ /* 0x000e740000000800 */
[----:B------:R-:W1:Y:S10]  /*f190*/  MUFU.EX2 R123, R100 ;  /* 0x00000064007b7308 */ /* 0x000e740000000800 */
        /* <DEDUP_REMOVED lines=32> */
[----:B------:R-:W-:Y:S01]  /*f3a0*/  MOV R26, R8 ;  /* 0x00000008001a7202 */ /* 0x000fe20000000f00 */
[----:B------:R-:W-:Y:S01]  /*f3b0*/  FMUL.FTZ R53, R2, R157 ;  /* 0x0000009d02357220 */ /* 0x000fe20000410000 */
[----:B------:R-:W-:Y:S01]  /*f3c0*/  MOV R74, R5 ;  /* 0x00000005004a7202 */ /* 0x000fe20000000f00 */
[C---:B------:R-:W-:Y:S01]  /*f3d0*/  FMUL.FTZ R8, R3.reuse, R152 ;  /* 0x0000009803087220 */ /* 0x040fe20000410000 */
[----:B------:R-:W-:Y:S01]  /*f3e0*/  MOV R157, R26 ;  /* 0x0000001a009d7202 */ /* 0x000fe20000000f00 */
[C---:B-1----:R-:W-:Y:S01]  /*f3f0*/  FMUL.FTZ R9, R3.reuse, R153 ;  /* 0x0000009903097220 */ /* 0x042fe20000410000 */
[----:B------:R-:W-:Y:S01]  /*f400*/  MOV R26, R77 ;  /* 0x0000004d001a7202 */ /* 0x000fe20000000f00 */
[C---:B------:R-:W-:Y:S01]  /*f410*/  FMUL.FTZ R12, R3.reuse, R160 ;  /* 0x000000a0030c7220 */ /* 0x040fe20000410000 */
[----:B------:R-:W1:Y:S01]  /*f420*/  LDSM.16.MT88.4 R76, [R225] ;  /* 0x00000000e14c783b */ /* 0x000e620000004200 */
[----:B------:R-:W-:Y:S01]  /*f430*/  FMUL.FTZ R13, R3, R161 ;  /* 0x000000a1030d7220 */ /* 0x000fe20000410000 */
[----:B---3--:R-:W-:Y:S01]  /*f440*/  F2FP.BF16.PACK_AB R73, R7, R23 ;  /* 0x000000170749723e */ /* 0x008fe200000010ff */
        /* <DEDUP_REMOVED lines=8> */
[C---:B------:R-:W-:Y:S01]  /*f4d0*/  FMUL.FTZ R40, R3.reuse, R136 ;  /* 0x0000008803287220 */ /* 0x040fe20000410000 */
[----:B----4-:R-:W-:Y:S01]  /*f4e0*/  F2FP.BF16.PACK_AB R83, R106, R93 ;  /* 0x0000005d6a53723e */ /* 0x010fe200000010ff */
[C---:B------:R-:W-:Y:S01]  /*f4f0*/  FMUL.FTZ R41, R3.reuse, R137 ;  /* 0x0000008903297220 */ /* 0x040fe20000410000 */
[----:B------:R-:W-:Y:S01]  /*f500*/  MOV R160, R34 ;  /* 0x0000002200a07202 */ /* 0x000fe20000000f00 */
[C---:B------:R-:W-:Y:S01]  /*f510*/  FMUL.FTZ R44, R3.reuse, R140 ;  /* 0x0000008c032c7220 */ /* 0x040fe20000410000 */
[----:B------:R-:W-:Y:S01]  /*f520*/  MOV R145, R67 ;  /* 0x0000004300917202 */ /* 0x000fe20000000f00 */
[C---:B------:R-:W-:Y:S01]  /*f530*/  FMUL.FTZ R45, R3.reuse, R141 ;  /* 0x0000008d032d7220 */ /* 0x040fe20000410000 */
[----:B------:R-:W-:Y:S01]  /*f540*/  MOV R141, R31 ;  /* 0x0000001f008d7202 */ /* 0x000fe20000000f00 */
[C---:B--2---:R-:W-:Y:S01]  /*f550*/  FFMA.FTZ R84, R3.reuse, R17, R251 ;  /* 0x0000001103547223 */ /* 0x044fe200000100fb */
        /* <DEDUP_REMOVED lines=9> */
[C---:B------:R-:W-:Y:S01]  /*f5f0*/  FFMA.FTZ R3, R2.reuse, R16, R69 ;  /* 0x0000001002037223 */ /* 0x040fe20000010045 */
[----:B------:R2:W3:Y:S01]  /*f600*/  MUFU.EX2 R95, R88 ;  /* 0x00000058005f7308 */ /* 0x0004e20000000800 */
        /* <DEDUP_REMOVED lines=13> */
[----:B------:R-:W4:Y:S01]  /*f6e0*/  MUFU.EX2 R125, R98 ;  /* 0x00000062007d7308 */ /* 0x000f220000000800 */
        /* <DEDUP_REMOVED lines=11> */
[----:B------:R-:W-:Y:S01]  /*f7a0*/  MUFU.EX2 R98, R85 ;  /* 0x0000005500627308 */ /* 0x000fe20000000800 */
[C---:B------:R-:W-:Y:S01]  /*f7b0*/  FMUL.FTZ R64, R2.reuse, R128 ;  /* 0x0000008002407220 */ /* 0x040fe20000410000 */
[----:B------:R-:W-:Y:S01]  /*f7c0*/  MOV R169, R42 ;  /* 0x0000002a00a97202 */ /* 0x000fe20000000f00 */
[----:B------:R-:W-:Y:S01]  /*f7d0*/  FMUL.FTZ R65, R2, R129 ;  /* 0x0000008102417220 */ /* 0x000fe20000410000 */
[----:B------:R-:W-:Y:S01]  /*f7e0*/  MOV R153, R110 ;  /* 0x0000006e00997202 */ /* 0x000fe20000000f00 */
[----:B------:R-:W-:Y:S01]  /*f7f0*/  FFMA.FTZ R2, R68, R72, R23 ;  /* 0x0000004844027223 */ /* 0x000fe20000010017 */
[----:B------:R-:W-:Y:S01]  /*f800*/  F2FP.BF16.PACK_AB R72, R22, R69 ;  /* 0x000000451648723e */ /* 0x000fe200000010ff */
[C---:B------:R-:W-:Y:S01]  /*f810*/  FMUL.FTZ R6, R68.reuse, R186 ;  /* 0x000000ba44067220 */ /* 0x040fe20000410000 */
[----:B------:R-:W-:Y:S01]  /*f820*/  MOV R186, R82 ;  /* 0x0000005200ba7202 */ /* 0x000fe20000000f00 */
[----:B------:R-:W-:Y:S01]  /*f830*/  FADD.FTZ R89, R7, R2 ;  /* 0x0000000207597221 */ /* 0x000fe20000010000 */
[----:B------:R-:W-:Y:S01]  /*f840*/  MOV R2, R74 ;  /* 0x0000004a00027202 */ /* 0x000fe20000000f00 */
[----:B------:R-:W-:Y:S01]  /*f850*/  FMUL.FTZ R7, R68, R187 ;  /* 0x000000bb44077220 */ /* 0x000fe20000410000 */
[----:B------:R-:W-:Y:S01]  /*f860*/  MOV R187, R80 ;  /* 0x0000005000bb7202 */ /* 0x000fe20000000f00 */
[----:B------:R-:W-:Y:S01]  /*f870*/  FADD.FTZ R90, R22, R3 ;  /* 0x00000003165a7221 */ /* 0x000fe20000010000 */
[----:B------:R-:W-:Y:S01]  /*f880*/  F2FP.BF16.PACK_AB R74, R157, R2 ;  /* 0x000000029d4a723e */ /* 0x000fe200000010ff */
[----:B------:R-:W-:Y:S01]  /*f890*/  FMUL.FTZ R10, R0, R154 ;  /* 0x0000009a000a7220 */ /* 0x000fe20000410000 */
[----:B------:R-:W-:Y:S01]  /*f8a0*/  F2FP.BF16.PACK_AB R75, R187, R186 ;  /* 0x000000babb4b723e */ /* 0x000fe200000010ff */
[----:B------:R-:W-:Y:S01]  /*f8b0*/  FMUL.FTZ R18, R68, R178 ;  /* 0x000000b244127220 */ /* 0x000fe20000410000 */
[----:B------:R-:W-:Y:S01]  /*f8c0*/  F2FP.BF16.PACK_AB R80, R92, R251 ;  /* 0x000000fb5c50723e */ /* 0x000fe200000010ff */
[C---:B------:R-:W-:Y:S01]  /*f8d0*/  FMUL.FTZ R19, R68.reuse, R179 ;  /* 0x000000b344137220 */ /* 0x040fe20000410000 */
[----:B------:R-:W-:Y:S01]  /*f8e0*/  F2FP.BF16.PACK_AB R82, R107, R94 ;  /* 0x0000005e6b52723e */ /* 0x000fe200000010ff */
[----:B------:R-:W-:Y:S01]  /*f8f0*/  FMUL.FTZ R22, R68, R182 ;  /* 0x000000b644167220 */ /* 0x000fe20000410000 */
[----:B------:R-:W-:Y:S01]  /*f900*/  MOV R110, R59 ;  /* 0x0000003b006e7202 */ /* 0x000fe20000000f00 */
[-C--:B-1----:R-:W-:Y:S01]  /*f910*/  HMMA.16816.F32.BF16 R4, R72, R76.reuse, R4 ;  /* 0x0000004c4804723c */ /* 0x082fe20000041804 */
[----:B------:R-:W-:Y:S04]  /*f920*/  MUFU.EX2 R129, R96 ;  /* 0x0000006000817308 */ /* 0x000fe80000000800 */
[C---:B------:R-:W-:Y:S01]  /*f930*/  FMUL.FTZ R11, R0.reuse, R155 ;  /* 0x0000009b000b7220 */ /* 0x040fe20000410000 */
[----:B------:R-:W-:Y:S01]  /*f940*/  MOV R136, R58 ;  /* 0x0000003a00887202 */ /* 0x000fe20000000f00 */
[----:B------:R-:W-:Y:S01]  /*f950*/  FFMA.FTZ R3, R0, R111, R81 ;  /* 0x0000006f00037223 */ /* 0x000fe20000010051 */
[C---:B------:R-:W-:Y:S01]  /*f960*/  F2FP.BF16.PACK_AB R81, R91.reuse, R81 ;  /* 0x000000515b51723e */ /* 0x040fe200000010ff */
[C---:B------:R-:W-:Y:S02]  /*f970*/  FMUL.FTZ R23, R68.reuse, R183 ;  /* 0x000000b744177220 */ /* 0x040fe40000410000 */
[----:B------:R-:W1:Y:S01]  /*f980*/  MUFU.EX2 R96, R87 ;  /* 0x0000005700607308 */ /* 0x000e620000000800 */
[C---:B------:R-:W-:Y:S01]  /*f990*/  FMUL.FTZ R34, R68.reuse, R170 ;  /* 0x000000aa44227220 */ /* 0x040fe20000410000 */
[----:B------:R-:W-:Y:S01]  /*f9a0*/  MOV R111, R50 ;  /* 0x00000032006f7202 */ /* 0x000fe20000000f00 */
[----:B------:R-:W-:Y:S01]  /*f9b0*/  FMUL.FTZ R35, R68, R171 ;  /* 0x000000ab44237220 */ /* 0x000fe20000410000 */
[C---:B------:R-:W-:Y:S04]  /*f9c0*/  HMMA.16816.F32.BF16 R8, R80.reuse, R76, R8 ;  /* 0x0000004c5008723c */ /* 0x040fe80000041808 */
[C---:B------:R-:W-:Y:S01]  /*f9d0*/  FMUL.FTZ R14, R0.reuse, R162 ;  /* 0x000000a2000e7220 */ /* 0x040fe20000410000 */
[----:B------:R-:W-:Y:S01]  /*f9e0*/  MOV R156, R62 ;  /* 0x0000003e009c7202 */ /* 0x000fe20000000f00 */
[----:B------:R-:W-:Y:S01]  /*f9f0*/  FMUL.FTZ R15, R0, R163 ;  /* 0x000000a3000f7220 */ /* 0x000fe20000410000 */
[----:B------:R-:W-:Y:S01]  /*fa00*/  MUFU.EX2 R137, R112 ;  /* 0x0000007000897308 */ /* 0x000fe20000000800 */
[C---:B------:R-:W-:Y:S01]  /*fa10*/  FMUL.FTZ R38, R68.reuse, R174 ;  /* 0x000000ae44267220 */ /* 0x040fe20000410000 */
[----:B------:R-:W-:Y:S03]  /*fa20*/  MOV R251, R157 ;  /* 0x0000009d00fb7202 */ /* 0x000fe60000000f00 */
[C---:B------:R-:W-:Y:S01]  /*fa30*/  FMUL.FTZ R39, R68.reuse, R175 ;  /* 0x000000af44277220 */ /* 0x040fe20000410000 */
[-C--:B------:R-:W-:Y:S03]  /*fa40*/  HMMA.16816.F32.BF16 R12, R80, R78.reuse, R12 ;  /* 0x0000004e500c723c */ /* 0x080fe6000004180c */
[C---:B------:R-:W-:Y:S01]  /*fa50*/  FMUL.FTZ R50, R68.reuse, R166 ;  /* 0x000000a644327220 */ /* 0x040fe20000410000 */
[----:B------:R-:W-:Y:S01]  /*fa60*/  MOV R157, R165 ;  /* 0x000000a5009d7202 */ /* 0x000fe20000000f00 */
[C---:B------:R-:W-:Y:S01]  /*fa70*/  FMUL.FTZ R51, R68.reuse, R167 ;  /* 0x000000a744337220 */ /* 0x040fe20000410000 */
[----:B------:R-:W-:Y:S01]  /*fa80*/  MOV R165, R172 ;  /* 0x000000ac00a57202 */ /* 0x000fe20000000f00 */
        /* <DEDUP_REMOVED lines=8> */
[----:B------:R-:W-:Y:S01]  /*fb10*/  FMUL.FTZ R67, R68, R131 ;  /* 0x0000008344437220 */ /* 0x000fe20000410000 */
[----:B------:R-:W-:Y:S01]  /*fb20*/  MOV R168, R124 ;  /* 0x0000007c00a87202 */ /* 0x000fe20000000f00 */
[----:B------:R-:W-:Y:S02]  /*fb30*/  LDSM.16.MT88.4 R68, [R228] ;  /* 0x00000000e444783b */ /* 0x000fe40000004200 */
[----:B------:R-:W-:Y:S01]  /*fb40*/  FADD.FTZ R84, R92, R84 ;  /* 0x000000545c547221 */ /* 0x000fe20000010000 */
[----:B------:R-:W-:Y:S01]  /*fb50*/  MOV R124, R227 ;  /* 0x000000e3007c7202 */ /* 0x000fe20000000f00 */
[----:B------:R-:W-:Y:S01]  /*fb60*/  FADD.FTZ R2, R2, R90 ;  /* 0x0000005a02027221 */ /* 0x000fe20000010000 */
[----:B------:R-:W-:Y:S01]  /*fb70*/  MUFU.EX2 R130, R122 ;  /* 0x0000007a00827308 */ /* 0x000fe20000000800 */
[----:B------:R-:W-:Y:S01]  /*fb80*/  FADD.FTZ R94, R94, R84 ;  /* 0x000000545e5e7221 */ /* 0x000fe20000010000 */
[----:B------:R-:W-:Y:S01]  /*fb90*/  MOV R155, R154 ;  /* 0x0000009a009b7202 */ /* 0x000fe20000000f00 */
[----:B------:R1:W5:Y:S01]  /*fba0*/  LDL.LU R227, [R1+0x8c] ;  /* 0x00008c0001e37983 */ /* 0x0003620000300800 */
[----:B------:R-:W-:Y:S02]  /*fbb0*/  FADD.FTZ R3, R91, R3 ;  /* 0x000000035b037221 */ /* 0x000fe40000010000 */
[C---:B------:R-:W-:Y:S02]  /*fbc0*/  FMUL.FTZ R26, R0.reuse, R146 ;  /* 0x00000092001a7220 */ /* 0x040fe40000410000 */
[C---:B------:R-:W-:Y:S02]  /*fbd0*/  FMUL.FTZ R27, R0.reuse, R147 ;  /* 0x00000093001b7220 */ /* 0x040fe40000410000 */
[C---:B------:R-:W-:Y:S01]  /*fbe0*/  FMUL.FTZ R30, R0.reuse, R150 ;  /* 0x00000096001e7220 */ /* 0x040fe20000410000 */
        /* <DEDUP_REMOVED lines=8> */
[C---:B------:R-:W-:Y:S01]  /*fc70*/  FMUL.FTZ R59, R0.reuse, R135 ;  /* 0x00000087003b7220 */ /* 0x040fe20000410000 */
[-C--:B-1----:R-:W-:Y:S03]  /*fc80*/  HMMA.16816.F32.BF16 R20, R72, R76.reuse, R20 ;  /* 0x0000004c4814723c */ /* 0x082fe60000041814 */
[C---:B------:R-:W-:Y:S02]  /*fc90*/  FMUL.FTZ R62, R0.reuse, R126 ;  /* 0x0000007e003e7220 */ /* 0x040fe40000410000 */
[----:B------:R-:W-:Y:S01]  /*fca0*/  FMUL.FTZ R63, R0, R127 ;  /* 0x0000007f003f7220 */ /* 0x000fe20000410000 */
[----:B------:R-:W1:Y:S01]  /*fcb0*/  MUFU.EX2 R126, R97 ;  /* 0x00000061007e7308 */ /* 0x000e620000000800 */
[----:B------:R-:W-:Y:S01]  /*fcc0*/  FADD.FTZ R0, R186, R89 ;  /* 0x00000059ba007221 */ /* 0x000fe20000010000 */
[C---:B------:R-:W-:Y:S01]  /*fcd0*/  HMMA.16816.F32.BF16 R24, R80.reuse, R76, R24 ;  /* 0x0000004c5018723c */ /* 0x040fe20000041818 */
[----:B--2---:R-:W-:Y:S03]  /*fce0*/  LDSM.16.MT88.4 R88, [R226+0x1000] ;  /* 0x00100000e258783b */ /* 0x004fe60000004200 */
[----:B------:R-:W-:Y:S01]  /*fcf0*/  MOV R186, R156 ;  /* 0x0000009c00ba7202 */ /* 0x000fe20000000f00 */
[----:B------:R-:W-:Y:S01]  /*fd00*/  FADD.FTZ R92, R251, R2 ;  /* 0x00000002fb5c7221 */ /* 0x000fe20000010000 */
[----:B------:R-:W-:Y:S01]  /*fd10*/  MOV R156, R164 ;  /* 0x000000a4009c7202 */ /* 0x000fe20000000f00 */
[----:B------:R-:W-:Y:S01]  /*fd20*/  FADD.FTZ R2, R107, R94 ;  /* 0x0000005e6b027221 */ /* 0x000fe20000010000 */
[-C--:B------:R-:W-:Y:S01]  /*fd30*/  HMMA.16816.F32.BF16 R28, R80, R78.reuse, R28 ;  /* 0x0000004e501c723c */ /* 0x080fe2000004181c */
[----:B------:R2:W1:Y:S03]  /*fd40*/  MUFU.EX2 R97, R86 ;  /* 0x0000005600617308 */ /* 0x0004660000000800 */
[----:B------:R-:W-:Y:S01]  /*fd50*/  MOV R164, R169 ;  /* 0x000000a900a47202 */ /* 0x000fe20000000f00 */
[----:B------:R-:W-:Y:S01]  /*fd60*/  FADD.FTZ R2, R103, R2 ;  /* 0x0000000267027221 */ /* 0x000fe20000010000 */
[----:B------:R-:W-:Y:S01]  /*fd70*/  MOV R169, R177 ;  /* 0x000000b100a97202 */ /* 0x000fe20000000f00 */
[----:B------:R-:W-:Y:S01]  /*fd80*/  FADD.FTZ R93, R93, R3 ;  /* 0x000000035d5d7221 */ /* 0x000fe20000010000 */
[C---:B------:R-:W-:Y:S01]  /*fd90*/  HMMA.16816.F32.BF16 R32, R72.reuse, R78, R32 ;  /* 0x0000004e4820723c */ /* 0x040fe20000041820 */
[----:B------:R-:W1:Y:S02]  /*fda0*/  LDSM.16.MT88.4 R76, [R226] ;  /* 0x00000000e24c783b */ /* 0x000e640000004200 */
[----:B------:R-:W-:Y:S01]  /*fdb0*/  MUFU.EX2 R135, R115 ;  /* 0x0000007300877308 */ /* 0x000fe20000000800 */
[----:B------:R-:W-:Y:S01]  /*fdc0*/  MOV R165, R169 ;  /* 0x000000a900a57202 */ /* 0x000fe20000000f00 */
[----:B------:R-:W-:Y:S01]  /*fdd0*/  FADD.FTZ R2, R102, R2 ;  /* 0x0000000266027221 */ /* 0x000fe20000010000 */
[----:B------:R-:W-:Y:S01]  /*fde0*/  MOV R169, R124 ;  /* 0x0000007c00a97202 */ /* 0x000fe20000000f00 */
[----:B------:R-:W-:Y:S01]  /*fdf0*/  FADD.FTZ R3, R187, R0 ;  /* 0x00000000bb037221 */ /* 0x000fe20000010000 */
[----:B------:R-:W-:Y:S01]  /*fe00*/  MOV R177, R136 ;  /* 0x0000008800b17202 */ /* 0x000fe20000000f00 */
[----:B------:R-:W-:Y:S03]  /*fe10*/  FADD.FTZ R2, R101, R2 ;  /* 0x0000000265027221 */ /* 0x000fe60000010000 */
[----:B------:R-:W-:Y:S01]  /*fe20*/  MOV R251, R156 ;  /* 0x0000009c00fb7202 */ /* 0x000fe20000000f00 */
[----:B------:R-:W-:Y:S01]  /*fe30*/  MUFU.EX2 R105, R169 ;  /* 0x000000a900697308 */ /* 0x000fe20000000800 */
[----:B------:R-:W-:Y:S01]  /*fe40*/  MOV R156, R168 ;  /* 0x000000a8009c7202 */ /* 0x000fe20000000f00 */
[----:B------:R-:W-:Y:S01]  /*fe50*/  FADD.FTZ R0, R106, R93 ;  /* 0x0000005d6a007221 */ /* 0x000fe20000010000 */
[----:B------:R-:W-:Y:S01]  /*fe60*/  MOV R168, R110 ;  /* 0x0000006e00a87202 */ /* 0x000fe20000000f00 */
[----:B--2---:R-:W-:Y:S01]  /*fe70*/  LDSM.16.MT88.4 R84, [R226+0x800] ;  /* 0x00080000e254783b */ /* 0x004fe20000004200 */
[----:B------:R-:W-:Y:S01]  /*fe80*/  MOV R187, R157 ;  /* 0x0000009d00bb7202 */ /* 0x000fe20000000f00 */
[----:B------:R-:W-:Y:S01]  /*fe90*/  FADD.FTZ R3, R196, R3 ;  /* 0x00000003c4037221 */ /* 0x000fe20000010000 */
[----:B------:R-:W-:Y:S01]  /*fea0*/  MOV R157, R164 ;  /* 0x000000a4009d7202 */ /* 0x000fe20000000f00 */
[----:B------:R-:W-:Y:S01]  /*feb0*/  FADD.FTZ R2, R123, R2 ;  /* 0x000000027b027221 */ /* 0x000fe20000010000 */
[----:B------:R-:W-:Y:S01]  /*fec0*/  MOV R164, R177 ;  /* 0x000000b100a47202 */ /* 0x000fe20000000f00 */
[----:B------:R-:W-:Y:S01]  /*fed0*/  MUFU.EX2 R115, R165 ;  /* 0x000000a500737308 */ /* 0x000fe20000000800 */
[----:B------:R-:W-:Y:S01]  /*fee0*/  MOV R177, R133 ;  /* 0x0000008500b17202 */ /* 0x000fe20000000f00 */
[----:B------:R-:W-:Y:S01]  /*fef0*/  FADD.FTZ R2, R99, R2 ;  /* 0x0000000263027221 */ /* 0x000fe20000010000 */
[----:B------:R-:W2:Y:S01]  /*ff00*/  LDL.LU R133, [R1] ;  /* 0x0000000001857983 */ /* 0x000ea20000300800 */
[----:B------:R-:W-:Y:S01]  /*ff10*/  MOV R154, R251 ;  /* 0x000000fb009a7202 */ /* 0x000fe20000000f00 */
[----:B------:R-:W-:Y:S01]  /*ff20*/  FADD.FTZ R3, R195, R3 ;  /* 0x00000003c3037221 */ /* 0x000fe20000010000 */
[----:B------:R-:W-:Y:S01]  /*ff30*/  MOV R251, R187 ;  /* 0x000000bb00fb7202 */ /* 0x000fe20000000f00 */
[----:B---3--:R-:W-:Y:S01]  /*ff40*/  FADD.FTZ R0, R95, R0 ;  /* 0x000000005f007221 */ /* 0x008fe20000010000 */
[----:B------:R-:W-:Y:S01]  /*ff50*/  MOV R187, R186 ;  /* 0x000000ba00bb7202 */ /* 0x000fe20000000f00 */
[----:B----4-:R-:W-:Y:S01]  /*ff60*/  FADD.FTZ R2, R125, R2 ;  /* 0x000000027d027221 */ /* 0x010fe20000010000 */
[----:B------:R3:W-:Y:S01]  /*ff70*/  MUFU.EX2 R112, R164 ;  /* 0x000000a400707308 */ /* 0x0007e20000000800 */
[----:B------:R-:W-:Y:S01]  /*ff80*/  MOV R186, R173 ;  /* 0x000000ad00ba7202 */ /* 0x000fe20000000f00 */
[----:B------:R-:W-:Y:S01]  /*ff90*/  FADD.FTZ R0, R96, R0 ;  /* 0x0000000060007221 */ /* 0x000fe20000010000 */
[----:B------:R-:W-:Y:S01]  /*ffa0*/  MOV R173, R224 ;  /* 0x000000e000ad7202 */ /* 0x000fe20000000f00 */
[----:B-1----:R-:W-:Y:S01]  /*ffb0*/  FADD.FTZ R94, R126, R2 ;  /* 0x000000027e5e7221 */ /* 0x002fe20000010000 */
[----:B------:R1:W5:Y:S01]  /*ffc0*/  LDL.LU R224, [R1+0x88] ;  /* 0x0000880001e07983 */ /* 0x0003620000300800 */
[----:B------:R-:W-:Y:S01]  /*ffd0*/  FADD.FTZ R0, R97, R0 ;  /* 0x0000000061007221 */ /* 0x000fe20000010000 */
[-C--:B------:R-:W-:Y:S03]  /*ffe0*/  HMMA.16816.F32.BF16 R36, R72, R76.reuse, R36 ;  /* 0x0000004c4824723c */ /* 0x080fe60000041824 */
[----:B------:R-:W-:Y:S01]  /*fff0*/  MUFU.EX2 R113, R187 ;  /* 0x000000bb00717308 */ /* 0x000fe20000000800 */
[----:B------:R-:W-:Y:S02]  /*10000*/  FADD.FTZ R0, R98, R0 ;  /* 0x0000000062007221 */ /* 0x000fe40000010000 */
[----:B------:R-:W-:Y:S02]  /*10010*/  FADD.FTZ R3, R194, R3 ;  /* 0x00000003c2037221 */ /* 0x000fe40000010000 */
[----:B------:R-:W-:Y:S01]  /*10020*/  FADD.FTZ R0, R104, R0 ;  /* 0x0000000068007221 */ /* 0x000fe20000010000 */
[C---:B------:R-:W-:Y:S04]  /*10030*/  HMMA.16816.F32.BF16 R40, R80.reuse, R76, R40 ;  /* 0x0000004c5028723c */ /* 0x040fe80000041828 */
[----:B------:R-:W4:Y:S01]  /*10040*/  MUFU.EX2 R127, R189 ;  /* 0x000000bd007f7308 */ /* 0x000f220000000800 */
[----:B------:R-:W-:Y:S02]  /*10050*/  FADD.FTZ R0, R100, R0 ;  /* 0x0000000064007221 */ /* 0x000fe40000010000 */
[----:B------:R-:W-:Y:S01]  /*10060*/  FADD.FTZ R3, R193, R3 ;  /* 0x00000003c1037221 */ /* 0x000fe20000010000 */
[-C--:B------:R-:W-:Y:S01]  /*10070*/  HMMA.16816.F32.BF16 R44, R80, R78.reuse, R44 ;  /* 0x0000004e502c723c */ /* 0x080fe2000004182c */
[----:B---3--:R-:W-:Y:S03]  /*10080*/  LDSM.16.MT88.4 R164, [R226+0x3000] ;  /* 0x00300000e2a4783b */ /* 0x008fe60000004200 */
[----:B------:R-:W-:Y:S02]  /*10090*/  FADD.FTZ R3, R192, R3 ;  /* 0x00000003c0037221 */ /* 0x000fe40000010000 */
[----:B------:R-:W3:Y:S02]  /*100a0*/  MUFU.EX2 R110, R108 ;  /* 0x0000006c006e7308 */ /* 0x000ee40000000800 */
[C---:B------:R-:W-:Y:S01]  /*100b0*/  HMMA.16816.F32.BF16 R48, R72.reuse, R78, R48 ;  /* 0x0000004e4830723c */ /* 0x040fe20000041830 */
[----:B------:R-:W1:Y:S03]  /*100c0*/  LDSM.16.MT88.4 R76, [R225+0x800] ;  /* 0x00080000e14c783b */ /* 0x000e660000004200 */
[----:B------:R-:W-:Y:S04]  /*100d0*/  FADD.FTZ R3, R191, R3 ;  /* 0x00000003bf037221 */ /* 0x000fe80000010000 */
[-C--:B------:R-:W-:Y:S01]  /*100e0*/  HMMA.16816.F32.BF16 R52, R72, R68.reuse, R52 ;  /* 0x000000444834723c */ /* 0x080fe20000041834 */
[----:B------:R-:W1:Y:S03]  /*100f0*/  MUFU.EX2 R124, R109 ;  /* 0x0000006d007c7308 */ /* 0x000e660000000800 */
[----:B------:R-:W-:Y:S04]  /*10100*/  FADD.FTZ R3, R190, R3 ;  /* 0x00000003be037221 */ /* 0x000fe80000010000 */
[C---:B------:R-:W-:Y:S03]  /*10110*/  HMMA.16816.F32.BF16 R56, R80.reuse, R68, R56 ;  /* 0x000000445038723c */ /* 0x040fe60000041838 */
[----:B------:R-:W-:Y:S01]  /*10120*/  MUFU.EX2 R134, R121 ;  /* 0x0000007900867308 */ /* 0x000fe20000000800 */
[----:B----4-:R-:W-:Y:S02]  /*10130*/  FADD.FTZ R2, R127, R3 ;  /* 0x000000037f027221 */ /* 0x010fe40000010000 */
[----:B---3--:R-:W-:Y:S01]  /*10140*/  FADD.FTZ R93, R110, R0 ;  /* 0x000000006e5d7221 */ /* 0x008fe20000010000 */
[----:B------:R-:W-:Y:S01]  /*10150*/  F2FP.BF16.PACK_AB R68, R212, R213 ;  /* 0x000000d5d444723e */ /* 0x000fe200000010ff */
[-C--:B------:R-:W-:Y:S01]  /*10160*/  HMMA.16816.F32.BF16 R60, R80, R70.reuse, R60 ;  /* 0x00000046503c723c */ /* 0x080fe2000004183c */
[----:B------:R-:W3:Y:S03]  /*10170*/  LDSM.16.MT88.4 R80, [R229+0x800] ;  /* 0x00080000e550783b */ /* 0x000ee60000004200 */
[----:B------:R-:W-:Y:S01]  /*10180*/  F2FP.BF16.PACK_AB R69, R195, R196 ;  /* 0x000000c4c345723e */ /* 0x000fe200000010ff */
[----:B------:R-:W-:Y:S01]  /*10190*/  MUFU.EX2 R136, R114 ;  /* 0x0000007200887308 */ /* 0x000fe20000000800 */
[----:B------:R-:W-:Y:S02]  /*101a0*/  FADD.FTZ R0, R129, R94 ;  /* 0x0000005e81007221 */ /* 0x000fe40000010000 */
[----:B------:R-:W-:Y:S04]  /*101b0*/  HMMA.16816.F32.BF16 R64, R72, R70, R64 ;  /* 0x000000464840723c */ /* 0x000fe80000041840 */
[----:B------:R-:W-:Y:S03]  /*101c0*/  FADD.FTZ R2, R130, R2 ;  /* 0x0000000282027221 */ /* 0x000fe60000010000 */
[----:B------:R-:W-:Y:S01]  /*101d0*/  F2FP.BF16.PACK_AB R70, R209, R210 ;  /* 0x000000d2d146723e */ /* 0x000fe200000010ff */
[----:B------:R-:W-:Y:S01]  /*101e0*/  MUFU.EX2 R114, R186 ;  /* 0x000000ba00727308 */ /* 0x000fe20000000800 */
[----:B------:R-:W-:Y:S03]  /*101f0*/  F2FP.BF16.PACK_AB R71, R193, R194 ;  /* 0x000000c2c147723e */ /* 0x000fe600000010ff */
[----:B------:R-:W-:Y:S02]  /*10200*/  F2FP.BF16.PACK_AB R72, R102, R103 ;  /* 0x000000676648723e */ /* 0x000fe400000010ff */
[----:B------:R-:W-:Y:S02]  /*10210*/  F2FP.BF16.PACK_AB R74, R123, R101 ;  /* 0x000000657b4a723e */ /* 0x000fe400000010ff */
[-C--:B-1----:R-:W-:Y:S02]  /*10220*/  HMMA.16816.F32.BF16 R4, R68, R76.reuse, R4 ;  /* 0x0000004c4404723c */ /* 0x082fe40000041804 */
[----:B------:R1:W-:Y:S03]  /*10230*/  MUFU.EX2 R103, R168 ;  /* 0x000000a800677308 */ /* 0x0003e60000000800 */
[----:B------:R-:W-:Y:S02]  /*10240*/  F2FP.BF16.PACK_AB R73, R96, R95 ;  /* 0x0000005f6049723e */ /* 0x000fe400000010ff */
[----:B------:R-:W-:Y:S02]  /*10250*/  F2FP.BF16.PACK_AB R75, R98, R97 ;  /* 0x00000061624b723e */ /* 0x000fe400000010ff */
[----:B------:R-:W-:Y:S03]  /*10260*/  MOV R123, R116 ;  /* 0x00000074007b7202 */ /* 0x000fe60000000f00 */
[----:B------:R-:W-:Y:S02]  /*10270*/  MUFU.EX2 R102, R176 ;  /* 0x000000b000667308 */ /* 0x000fe40000000800 */
[C---:B------:R-:W-:Y:S08]  /*10280*/  HMMA.16816.F32.BF16 R8, R72.reuse, R76, R8 ;  /* 0x0000004c4808723c */ /* 0x040ff00000041808 */
[-C--:B------:R-:W-:Y:S01]  /*10290*/  HMMA.16816.F32.BF16 R12, R72, R78.reuse, R12 ;  /* 0x0000004e480c723c */ /* 0x080fe2000004180c */
[----:B------:R-:W-:Y:S01]  /*102a0*/  MUFU.EX2 R101, R185 ;  /* 0x000000b900657308 */ /* 0x000fe20000000800 */
[----:B-1----:R-:W-:Y:S06]  /*102b0*/  LDSM.16.MT88.4 R168, [R229+0x3000] ;  /* 0x00300000e5a8783b */ /* 0x002fec0000004200 */
[C---:B------:R-:W-:Y:S03]  /*102c0*/  HMMA.16816.F32.BF16 R16, R68.reuse, R78, R16 ;  /* 0x0000004e4410723c */ /* 0x040fe60000041810 */
[----:B------:R-:W-:Y:S01]  /*102d0*/  MUFU.EX2 R107, R173 ;  /* 0x000000ad006b7308 */ /* 0x000fe20000000800 */
[----:B------:R-:W1:Y:S04]  /*102e0*/  LDSM.16.MT88.4 R76, [R228+0x800] ;  /* 0x00080000e44c783b */ /* 0x000e680000004200 */
[-C--:B---3--:R-:W-:Y:S05]  /*102f0*/  HMMA.16816.F32.BF16 R20, R68, R80.reuse, R20 ;  /* 0x000000504414723c */ /* 0x088fea0000041814 */
        /* <DEDUP_REMOVED lines=11> */
[-C--:B------:R-:W-:Y:S08]  /*103b0*/  HMMA.16816.F32.BF16 R44, R72, R86.reuse, R44 ;  /* 0x00000056482c723c */ /* 0x080ff0000004182c */
[C---:B------:R-:W-:Y:S01]  /*103c0*/  HMMA.16816.F32.BF16 R48, R68.reuse, R86, R48 ;  /* 0x000000564430723c */ /* 0x040fe20000041830 */
[----:B------:R-:W4:Y:S01]  /*103d0*/  LDSM.16.MT88.4 R84, [R229+0x1000] ;  /* 0x00100000e554783b */ /* 0x000f220000004200 */
[----:B------:R-:W3:Y:S06]  /*103e0*/  MUFU.EX2 R106, R180 ;  /* 0x000000b4006a7308 */ /* 0x000eec0000000800 */
[-C--:B-1----:R-:W-:Y:S04]  /*103f0*/  HMMA.16816.F32.BF16 R52, R68, R76.reuse, R52 ;  /* 0x0000004c4434723c */ /* 0x082fe80000041834 */
[----:B------:R-:W-:Y:S04]  /*10400*/  MUFU.EX2 R95, R145 ;  /* 0x00000091005f7308 */ /* 0x000fe80000000800 */
[C---:B------:R-:W-:Y:S06]  /*10410*/  HMMA.16816.F32.BF16 R56, R72.reuse, R76, R56 ;  /* 0x0000004c4838723c */ /* 0x040fec0000041838 */
[----:B------:R-:W-:Y:S02]  /*10420*/  MUFU.EX2 R122, R157 ;  /* 0x0000009d007a7308 */ /* 0x000fe40000000800 */
[-C--:B------:R-:W-:Y:S07]  /*10430*/  HMMA.16816.F32.BF16 R60, R72, R78.reuse, R60 ;  /* 0x0000004e483c723c */ /* 0x080fee000004183c */
[----:B------:R-:W-:Y:S01]  /*10440*/  F2FP.BF16.PACK_AB R74, R129, R126 ;  /* 0x0000007e814a723e */ /* 0x000fe200000010ff */
[----:B------:R-:W-:Y:S01]  /*10450*/  HMMA.16816.F32.BF16 R64, R68, R78, R64 ;  /* 0x0000004e4440723c */ /* 0x000fe20000041840 */
[----:B------:R-:W1:Y:S01]  /*10460*/  LDSM.16.MT88.4 R76, [R228+0x1000] ;  /* 0x00100000e44c783b */ /* 0x000e620000004200 */
[----:B------:R-:W-:Y:S02]  /*10470*/  MUFU.EX2 R121, R156 ;  /* 0x0000009c00797308 */ /* 0x000fe40000000800 */
[----:B------:R-:W-:Y:S01]  /*10480*/  FADD.FTZ R72, R213, R92 ;  /* 0x0000005cd5487221 */ /* 0x000fe20000010000 */
[----:B------:R-:W-:Y:S02]  /*10490*/  F2FP.BF16.PACK_AB R73, R100, R104 ;  /* 0x000000686449723e */ /* 0x000fe400000010ff */
[----:B------:R-:W-:Y:S01]  /*104a0*/  F2FP.BF16.PACK_AB R68, R207, R208 ;  /* 0x000000d0cf44723e */ /* 0x000fe200000010ff */
[----:B------:R-:W-:Y:S01]  /*104b0*/  FADD.FTZ R92, R212, R72 ;  /* 0x00000048d45c7221 */ /* 0x000fe20000010000 */
[----:B------:R-:W-:Y:S03]  /*104c0*/  F2FP.BF16.PACK_AB R69, R191, R192 ;  /* 0x000000c0bf45723e */ /* 0x000fe600000010ff */
[----:B------:R-:W-:Y:S01]  /*104d0*/  F2FP.BF16.PACK_AB R70, R205, R206 ;  /* 0x000000cecd46723e */ /* 0x000fe200000010ff */
[----:B------:R4:W-:Y:S01]  /*104e0*/  MUFU.EX2 R104, R177 ;  /* 0x000000b100687308 */ /* 0x0009e20000000800 */
[----:B------:R-:W-:Y:S02]  /*104f0*/  F2FP.BF16.PACK_AB R71, R127, R190 ;  /* 0x000000be7f47723e */ /* 0x000fe400000010ff */
[----:B------:R-:W-:Y:S02]  /*10500*/  F2FP.BF16.PACK_AB R72, R125, R99 ;  /* 0x000000637d48723e */ /* 0x000fe400000010ff */
[----:B------:R-:W-:Y:S02]  /*10510*/  F2FP.BF16.PACK_AB R75, R124, R110 ;  /* 0x0000006e7c4b723e */ /* 0x000fe400000010ff */
[----:B---3--:R-:W-:Y:S01]  /*10520*/  F2FP.BF16.PACK_AB R129, R106, R109 ;  /* 0x0000006d6a81723e */ /* 0x008fe200000010ff */
[-C--:B------:R-:W-:Y:S02]  /*10530*/  HMMA.16816.F32.BF16 R4, R68, R80.reuse, R4 ;  /* 0x000000504404723c */ /* 0x080fe40000041804 */
[----:B------:R-:W-:Y:S06]  /*10540*/  MUFU.EX2 R99, R184 ;  /* 0x000000b800637308 */ /* 0x000fec0000000800 */
[C---:B------:R-:W-:Y:S04]  /*10550*/  HMMA.16816.F32.BF16 R8, R72.reuse, R80, R8 ;  /* 0x000000504808723c */ /* 0x040fe80000041808 */
[----:B------:R-:W3:Y:S04]  /*10560*/  MUFU.EX2 R100, R149 ;  /* 0x0000009500647308 */ /* 0x000ee80000000800 */
[-C--:B------:R-:W-:Y:S01]  /*10570*/  HMMA.16816.F32.BF16 R12, R72, R82.reuse, R12 ;  /* 0x00000052480c723c */ /* 0x080fe2000004180c */
[----:B----4-:R-:W-:Y:S05]  /*10580*/  LDSM.16.MT88.4 R176, [R225+0x3000] ;  /* 0x00300000e1b0783b */ /* 0x010fea0000004200 */
[----:B------:R-:W-:Y:S02]  /*10590*/  MUFU.EX2 R98, R141 ;  /* 0x0000008d00627308 */ /* 0x000fe40000000800 */
[C---:B------:R-:W-:Y:S01]  /*105a0*/  HMMA.16816.F32.BF16 R16, R68.reuse, R82, R16 ;  /* 0x000000524410723c */ /* 0x040fe20000041810 */
[----:B------:R-:W4:Y:S07]  /*105b0*/  LDSM.16.MT88.4 R80, [R225+0x1800] ;  /* 0x00180000e150783b */ /* 0x000f2e0000004200 */
[-C--:B------:R-:W-:Y:S01]  /*105c0*/  HMMA.16816.F32.BF16 R20, R68, R84.reuse, R20 ;  /* 0x000000544414723c */ /* 0x080fe20000041814 */
[----:B------:R-:W-:Y:S03]  /*105d0*/  MUFU.EX2 R97, R140 ;  /* 0x0000008c00617308 */ /* 0x000fe60000000800 */
[----:B---3--:R-:W-:Y:S04]  /*105e0*/  F2FP.BF16.PACK_AB R131, R100, R102 ;  /* 0x000000666483723e */ /* 0x008fe800000010ff */
[C---:B------:R-:W-:Y:S03]  /*105f0*/  HMMA.16816.F32.BF16 R24, R72.reuse, R84, R24 ;  /* 0x000000544818723c */ /* 0x040fe60000041818 */
[----:B------:R-:W-:Y:S05]  /*10600*/  MUFU.EX2 R96, R148 ;  /* 0x0000009400607308 */ /* 0x000fea0000000800 */
[-C--:B------:R-:W-:Y:S08]  /*10610*/  HMMA.16816.F32.BF16 R28, R72, R86.reuse, R28 ;  /* 0x00000056481c723c */ /* 0x080ff0000004181c */
[C---:B------:R-:W-:Y:S01]  /*10620*/  HMMA.16816.F32.BF16 R32, R68.reuse, R86, R32 ;  /* 0x000000564420723c */ /* 0x040fe20000041820 */
[----:B------:R-:W3:Y:S07]  /*10630*/  LDSM.16.MT88.4 R84, [R229+0x1800] ;  /* 0x00180000e554783b */ /* 0x000eee0000004200 */
[-C--:B------:R-:W-:Y:S01]  /*10640*/  HMMA.16816.F32.BF16 R36, R68, R88.reuse, R36 ;  /* 0x000000584424723c */ /* 0x080fe20000041824 */
[----:B--2---:R-:W2:Y:S07]  /*10650*/  MUFU.EX2 R133, R133 ;  /* 0x0000008500857308 */ /* 0x004eae0000000800 */
[C---:B------:R-:W-:Y:S08]  /*10660*/  HMMA.16816.F32.BF16 R40, R72.reuse, R88, R40 ;  /* 0x000000584828723c */ /* 0x040ff00000041828 */
[-C--:B------:R-:W-:Y:S08]  /*10670*/  HMMA.16816.F32.BF16 R44, R72, R90.reuse, R44 ;  /* 0x0000005a482c723c */ /* 0x080ff0000004182c */
[C---:B------:R-:W-:Y:S01]  /*10680*/  HMMA.16816.F32.BF16 R48, R68.reuse, R90, R48 ;  /* 0x0000005a4430723c */ /* 0x040fe20000041830 */
[----:B------:R-:W2:Y:S07]  /*10690*/  LDSM.16.MT88.4 R88, [R226+0x1800] ;  /* 0x00180000e258783b */ /* 0x000eae0000004200 */
[-C--:B-1----:R-:W-:Y:S08]  /*106a0*/  HMMA.16816.F32.BF16 R52, R68, R76.reuse, R52 ;  /* 0x0000004c4434723c */ /* 0x082ff00000041834 */
[C---:B------:R-:W-:Y:S08]  /*106b0*/  HMMA.16816.F32.BF16 R56, R72.reuse, R76, R56 ;  /* 0x0000004c4838723c */ /* 0x040ff00000041838 */
[-C--:B------:R-:W-:Y:S07]  /*106c0*/  HMMA.16816.F32.BF16 R60, R72, R78.reuse, R60 ;  /* 0x0000004e483c723c */ /* 0x080fee000004183c */
[----:B------:R-:W-:Y:S01]  /*106d0*/  F2FP.BF16.PACK_AB R74, R135, R136 ;  /* 0x00000088874a723e */ /* 0x000fe200000010ff */
[----:B------:R-:W-:Y:S01]  /*106e0*/  HMMA.16816.F32.BF16 R64, R68, R78, R64 ;  /* 0x0000004e4440723c */ /* 0x000fe20000041840 */
[----:B------:R-:W1:Y:S03]  /*106f0*/  LDSM.16.MT88.4 R76, [R228+0x1800] ;  /* 0x00180000e44c783b */ /* 0x000e660000004200 */
[----:B------:R-:W-:Y:S01]  /*10700*/  FADD.FTZ R72, R210, R92 ;  /* 0x0000005cd2487221 */ /* 0x000fe20000010000 */
[----:B------:R-:W-:Y:S02]  /*10710*/  F2FP.BF16.PACK_AB R73, R252, R249 ;  /* 0x000000f9fc49723e */ /* 0x000fe400000010ff */
[----:B------:R-:W-:Y:S01]  /*10720*/  F2FP.BF16.PACK_AB R68, R203, R204 ;  /* 0x000000cccb44723e */ /* 0x000fe200000010ff */
[----:B------:R-:W-:Y:S01]  /*10730*/  FADD.FTZ R92, R209, R72 ;  /* 0x00000048d15c7221 */ /* 0x000fe20000010000 */
[----:B------:R-:W-:Y:S03]  /*10740*/  F2FP.BF16.PACK_AB R69, R134, R130 ;  /* 0x000000828645723e */ /* 0x000fe600000010ff */
[----:B------:R-:W-:Y:S02]  /*10750*/  F2FP.BF16.PACK_AB R70, R214, R211 ;  /* 0x000000d3d646723e */ /* 0x000fe400000010ff */
[----:B------:R-:W-:Y:S02]  /*10760*/  F2FP.BF16.PACK_AB R71, R197, R198 ;  /* 0x000000c6c547723e */ /* 0x000fe400000010ff */
[----:B------:R-:W-:Y:S02]  /*10770*/  F2FP.BF16.PACK_AB R72, R137, R128 ;  /* 0x000000808948723e */ /* 0x000fe400000010ff */
[----:B------:R-:W-:Y:S02]  /*10780*/  F2FP.BF16.PACK_AB R75, R114, R113 ;  /* 0x00000071724b723e */ /* 0x000fe400000010ff */
[----:B------:R-:W-:Y:S01]  /*10790*/  F2FP.BF16.PACK_AB R130, R120, R104 ;  /* 0x000000687882723e */ /* 0x000fe200000010ff */
[-C--:B----4-:R-:W-:Y:S08]  /*107a0*/  HMMA.16816.F32.BF16 R4, R68, R80.reuse, R4 ;  /* 0x000000504404723c */ /* 0x090ff00000041804 */
[C---:B------:R-:W-:Y:S08]  /*107b0*/  HMMA.16816.F32.BF16 R8, R72.reuse, R80, R8 ;  /* 0x000000504808723c */ /* 0x040ff00000041808 */
[-C--:B------:R-:W-:Y:S08]  /*107c0*/  HMMA.16816.F32.BF16 R12, R72, R82.reuse, R12 ;  /* 0x00000052480c723c */ /* 0x080ff0000004180c */
[C---:B------:R-:W-:Y:S01]  /*107d0*/  HMMA.16816.F32.BF16 R16, R68.reuse, R82, R16 ;  /* 0x000000524410723c */ /* 0x040fe20000041810 */
[----:B------:R-:W4:Y:S07]  /*107e0*/  LDSM.16.MT88.4 R80, [R225+0x2000] ;  /* 0x00200000e150783b */ /* 0x000f2e0000004200 */
[-C--:B---3--:R-:W-:Y:S08]  /*107f0*/  HMMA.16816.F32.BF16 R20, R68, R84.reuse, R20 ;  /* 0x000000544414723c */ /* 0x088ff00000041814 */
[C---:B------:R-:W-:Y:S08]  /*10800*/  HMMA.16816.F32.BF16 R24, R72.reuse, R84, R24 ;  /* 0x000000544818723c */ /* 0x040ff00000041818 */
[-C--:B------:R-:W-:Y:S08]  /*10810*/  HMMA.16816.F32.BF16 R28, R72, R86.reuse, R28 ;  /* 0x00000056481c723c */ /* 0x080ff0000004181c */
[C---:B------:R-:W-:Y:S01]  /*10820*/  HMMA.16816.F32.BF16 R32, R68.reuse, R86, R32 ;  /* 0x000000564420723c */ /* 0x040fe20000041820 */
[----:B------:R-:W3:Y:S07]  /*10830*/  LDSM.16.MT88.4 R84, [R229+0x2000] ;  /* 0x00200000e554783b */ /* 0x000eee0000004200 */
[-C--:B--2---:R-:W-:Y:S08]  /*10840*/  HMMA.16816.F32.BF16 R36, R68, R88.reuse, R36 ;  /* 0x000000584424723c */ /* 0x084ff00000041824 */
        /* <DEDUP_REMOVED lines=18> */
[----:B------:R-:W-:Y:S03]  /*10970*/  F2FP.BF16.PACK_AB R75, R103, R105 ;  /* 0x00000069674b723e */ /* 0x000fe600000010ff */
        /* <DEDUP_REMOVED lines=26> */
[----:B------:R-:W-:Y:S01]  /*10b20*/  F2FP.BF16.PACK_AB R70, R196, R133 ;  /* 0x00000085c446723e */ /* 0x000fe200000010ff */
[----:B------:R-:W-:Y:S01]  /*10b30*/  FADD.FTZ R3, R204, R92 ;  /* 0x0000005ccc037221 */ /* 0x000fe20000010000 */
[----:B------:R-:W-:Y:S02]  /*10b40*/  F2FP.BF16.PACK_AB R71, R189, R195 ;  /* 0x000000c3bd47723e */ /* 0x000fe400000010ff */
[----:B------:R-:W-:Y:S02]  /*10b50*/  F2FP.BF16.PACK_AB R72, R122, R132 ;  /* 0x000000847a48723e */ /* 0x000fe400000010ff */
[----:B------:R-:W-:Y:S03]  /*10b60*/  F2FP.BF16.PACK_AB R75, R97, R98 ;  /* 0x00000062614b723e */ /* 0x000fe600000010ff */
[-C--:B----4-:R-:W-:Y:S08]  /*10b70*/  HMMA.16816.F32.BF16 R4, R68, R80.reuse, R4 ;  /* 0x000000504404723c */ /* 0x090ff00000041804 */
[C---:B------:R-:W-:Y:S01]  /*10b80*/  HMMA.16816.F32.BF16 R8, R72.reuse, R80, R8 ;  /* 0x000000504808723c */ /* 0x040fe20000041808 */
[----:B------:R-:W-:Y:S07]  /*10b90*/  MUFU.EX2 R80, R153 ;  /* 0x0000009900507308 */ /* 0x000fee0000000800 */
[-C--:B------:R-:W-:Y:S03]  /*10ba0*/  HMMA.16816.F32.BF16 R12, R72, R82.reuse, R12 ;  /* 0x00000052480c723c */ /* 0x080fe6000004180c */
[----:B------:R-:W-:Y:S05]  /*10bb0*/  MUFU.EX2 R81, R160 ;  /* 0x000000a000517308 */ /* 0x000fea0000000800 */
[C---:B------:R-:W-:Y:S05]  /*10bc0*/  HMMA.16816.F32.BF16 R16, R68.reuse, R82, R16 ;  /* 0x000000524410723c */ /* 0x040fea0000041810 */
[----:B------:R-:W4:Y:S03]  /*10bd0*/  MUFU.EX2 R83, R144 ;  /* 0x0000009000537308 */ /* 0x000f260000000800 */
[-C--:B---3--:R-:W-:Y:S07]  /*10be0*/  HMMA.16816.F32.BF16 R20, R68, R84.reuse, R20 ;  /* 0x000000544414723c */ /* 0x088fee0000041814 */
[----:B------:R-:W3:Y:S01]  /*10bf0*/  MUFU.EX2 R82, R161 ;  /* 0x000000a100527308 */ /* 0x000ee20000000800 */
[C---:B------:R-:W-:Y:S08]  /*10c00*/  HMMA.16816.F32.BF16 R24, R72.reuse, R84, R24 ;  /* 0x000000544818723c */ /* 0x040ff00000041818 */
[-C--:B------:R-:W-:Y:S04]  /*10c10*/  HMMA.16816.F32.BF16 R28, R72, R86.reuse, R28 ;  /* 0x00000056481c723c */ /* 0x080fe8000004181c */
[----:B----4-:R-:W-:Y:S04]  /*10c20*/  F2FP.BF16.PACK_AB R126, R188, R83 ;  /* 0x00000053bc7e723e */ /* 0x010fe800000010ff */
[C---:B------:R-:W-:Y:S04]  /*10c30*/  HMMA.16816.F32.BF16 R32, R68.reuse, R86, R32 ;  /* 0x000000564420723c */ /* 0x040fe80000041820 */
[----:B---3--:R-:W-:Y:S04]  /*10c40*/  F2FP.BF16.PACK_AB R125, R81, R82 ;  /* 0x00000052517d723e */ /* 0x008fe800000010ff */
[-C--:B--2---:R-:W-:Y:S08]  /*10c50*/  HMMA.16816.F32.BF16 R36, R68, R88.reuse, R36 ;  /* 0x000000584424723c */ /* 0x084ff00000041824 */
[C---:B------:R-:W-:Y:S08]  /*10c60*/  HMMA.16816.F32.BF16 R40, R72.reuse, R88, R40 ;  /* 0x000000584828723c */ /* 0x040ff00000041828 */
[-C--:B------:R-:W-:Y:S08]  /*10c70*/  HMMA.16816.F32.BF16 R44, R72, R90.reuse, R44 ;  /* 0x0000005a482c723c */ /* 0x080ff0000004182c */
[C---:B------:R-:W-:Y:S08]  /*10c80*/  HMMA.16816.F32.BF16 R48, R68.reuse, R90, R48 ;  /* 0x0000005a4430723c */ /* 0x040ff00000041830 */
[-C--:B-1----:R-:W-:Y:S08]  /*10c90*/  HMMA.16816.F32.BF16 R52, R68, R76.reuse, R52 ;  /* 0x0000004c4434723c */ /* 0x082ff00000041834 */
[C---:B------:R-:W-:Y:S01]  /*10ca0*/  HMMA.16816.F32.BF16 R56, R72.reuse, R76, R56 ;  /* 0x0000004c4838723c */ /* 0x040fe20000041838 */
[----:B------:R-:W1:Y:S07]  /*10cb0*/  MUFU.EX2 R76, R152 ;  /* 0x00000098004c7308 */ /* 0x000e6e0000000800 */
[-C--:B------:R-:W-:Y:S07]  /*10cc0*/  HMMA.16816.F32.BF16 R60, R72, R78.reuse, R60 ;  /* 0x0000004e483c723c */ /* 0x080fee000004183c */
[----:B------:R-:W-:Y:S01]  /*10cd0*/  FADD.FTZ R73, R128, R0 ;  /* 0x0000000080497221 */ /* 0x000fe20000010000 */
[----:B------:R-:W-:Y:S04]  /*10ce0*/  HMMA.16816.F32.BF16 R64, R68, R78, R64 ;  /* 0x0000004e4440723c */ /* 0x000fe80000041840 */
[----:B------:R-:W-:Y:S01]  /*10cf0*/  F2FP.BF16.PACK_AB R128, R111, R112 ;  /* 0x000000706f80723e */ /* 0x000fe200000010ff */
[----:B------:R-:W-:Y:S01]  /*10d00*/  FADD.FTZ R72, R124, R93 ;  /* 0x0000005d7c487221 */ /* 0x000fe20000010000 */
[----:B------:R-:W-:Y:S01]  /*10d10*/  F2FP.BF16.PACK_AB R124, R95, R96 ;  /* 0x000000605f7c723e */ /* 0x000fe200000010ff */
[----:B------:R-:W-:Y:S01]  /*10d20*/  FADD.FTZ R68, R134, R2 ;  /* 0x0000000286447221 */ /* 0x000fe20000010000 */
[----:B-1----:R-:W-:Y:S03]  /*10d30*/  F2FP.BF16.PACK_AB R127, R76, R80 ;  /* 0x000000504c7f723e */ /* 0x002fe600000010ff */
[-C--:B------:R-:W-:Y:S01]  /*10d40*/  HMMA.16816.F32.BF16 R184, R128, R176.reuse, R4 ;  /* 0x000000b080b8723c */ /* 0x080fe20000041804 */
[----:B------:R-:W1:Y:S04]  /*10d50*/  LDSM.16.MT88.4 R4, [R228+0x3000] ;  /* 0x00300000e404783b */ /* 0x000e680000004200 */
[----:B------:R-:W-:Y:S02]  /*10d60*/  FADD.FTZ R72, R249, R72 ;  /* 0x00000048f9487221 */ /* 0x000fe40000010000 */
[----:B------:R-:W-:Y:S01]  /*10d70*/  FADD.FTZ R0, R203, R3 ;  /* 0x00000003cb007221 */ /* 0x000fe20000010000 */
[C---:B------:R-:W-:Y:S04]  /*10d80*/  HMMA.16816.F32.BF16 R152, R124.reuse, R176, R8 ;  /* 0x000000b07c98723c */ /* 0x040fe80000041808 */
[----:B------:R-:W-:Y:S02]  /*10d90*/  FADD.FTZ R2, R252, R72 ;  /* 0x00000048fc027221 */ /* 0x000fe40000010000 */
[----:B------:R-:W-:Y:S02]  /*10da0*/  FADD.FTZ R0, R211, R0 ;  /* 0x00000000d3007221 */ /* 0x000fe40000010000 */
[-C--:B------:R-:W-:Y:S04]  /*10db0*/  HMMA.16816.F32.BF16 R160, R124, R178.reuse, R12 ;  /* 0x000000b27ca0723c */ /* 0x080fe8000004180c */
[----:B------:R-:W-:Y:S02]  /*10dc0*/  FADD.FTZ R3, R137, R73 ;  /* 0x0000004989037221 */ /* 0x000fe40000010000 */
[----:B------:R-:W-:Y:S01]  /*10dd0*/  FADD.FTZ R11, R198, R68 ;  /* 0x00000044c60b7221 */ /* 0x000fe20000010000 */
[----:B------:R-:W-:Y:S01]  /*10de0*/  MOV R68, R116 ;  /* 0x0000007400447202 */ /* 0x000fe20000000f00 */
        /* <DEDUP_REMOVED lines=42> */
[----:B------:R-:W-:Y:S01]  /*11090*/  FADD.FTZ R3, R195, R11 ;  /* 0x0000000bc3037221 */ /* 0x000fe20000010000 */
[----:B------:R-:W-:Y:S01]  /*110a0*/  MOV R122, R118 ;  /* 0x00000076007a7202 */ /* 0x000fe20000000f00 */
[----:B------:R-:W-:Y:S02]  /*110b0*/  FADD.FTZ R0, R98, R9 ;  /* 0x0000000962007221 */ /* 0x000fe40000010000 */
[----:B------:R-:W-:Y:S01]  /*110c0*/  FADD.FTZ R9, R196, R8 ;  /* 0x00000008c4097221 */ /* 0x000fe20000010000 */
[-C--:B------:R-:W-:Y:S03]  /*110d0*/  HMMA.16816.F32.BF16 R124, R124, R6.reuse, R60 ;  /* 0x000000067c7c723c */ /* 0x080fe6000004183c */
[----:B------:R-:W-:Y:S02]  /*110e0*/  FADD.FTZ R8, R189, R3 ;  /* 0x00000003bd087221 */ /* 0x000fe40000010000 */
[----:B------:R-:W-:Y:S02]  /*110f0*/  FADD.FTZ R3, R112, R9 ;  /* 0x0000000970037221 */ /* 0x000fe40000010000 */
[----:B------:R-:W-:Y:S01]  /*11100*/  FADD.FTZ R2, R121, R10 ;  /* 0x0000000a79027221 */ /* 0x000fe20000010000 */
[----:B------:R-:W-:Y:S04]  /*11110*/  HMMA.16816.F32.BF16 R128, R128, R6, R64 ;  /* 0x000000068080723c */ /* 0x000fe80000041840 */
[----:B------:R-:W-:Y:S01]  /*11120*/  FADD.FTZ R3, R111, R3 ;  /* 0x000000036f037221 */ /* 0x000fe20000010000 */
[----:B------:R-:W-:Y:S01]  /*11130*/  MOV R121, R119 ;  /* 0x0000007700797202 */ /* 0x000fe20000000f00 */
[----:B------:R-:W-:Y:S02]  /*11140*/  FADD.FTZ R4, R115, R2 ;  /* 0x0000000273047221 */ /* 0x000fe40000010000 */
[----:B------:R-:W-:Y:S04]  /*11150*/  FADD.FTZ R3, R104, R3 ;  /* 0x0000000368037221 */ /* 0x000fe80000010000 */
[----:B------:R-:W-:Y:S01]  /*11160*/  FADD.FTZ R3, R120, R3 ;  /* 0x0000000378037221 */ /* 0x000fe20000010000 */
[----:B------:R-:W-:Y:S01]  /*11170*/  MOV R120, R117 ;  /* 0x0000007500787202 */ /* 0x000fe20000000f00 */
[----:B------:R-:W-:Y:S02]  /*11180*/  FADD.FTZ R5, R97, R0 ;  /* 0x0000000061057221 */ /* 0x000fe40000010000 */
[----:B------:R-:W-:Y:S01]  /*11190*/  FADD.FTZ R2, R109, R8 ;  /* 0x000000086d027221 */ /* 0x000fe20000010000 */
[----:B------:R1:W-:Y:S01]  /*111a0*/  STL [R1+0xc], R3 ;  /* 0x00000c0301007387 */ /* 0x0003e20000100800 */
        /* <DEDUP_REMOVED lines=9> */
[----:B------:R-:W-:Y:S02]  /*11240*/  IADD3 R0, R245, -0x1, RZ ;  /* 0xfffffffff5007810 */ /* 0x000fe40007ffe0ff */
[----:B------:R2:W-:Y:S01]  /*11250*/  STL [R1+0x10], R5 ;  /* 0x0000100501007387 */ /* 0x0005e20000100800 */
[----:B------:R-:W-:Y:S01]  /*11260*/  FADD.FTZ R2, R76, R2 ;  /* 0x000000024c027221 */ /* 0x000fe20000010000 */
[----:B------:R-:W-:Y:S01]  /*11270*/  MOV R245, R0 ;  /* 0x0000000000f57202 */ /* 0x000fe20000000f00 */
[----:B-1----:R-:W-:Y:S05]  /*11280*/  FADD.FTZ R3, R188, R4 ;  /* 0x00000004bc037221 */ /* 0x002fea0000010000 */
[----:B------:R2:W-:Y:S04]  /*11290*/  STL [R1+0x8], R3 ;  /* 0x0000080301007387 */ /* 0x0005e80000100800 */
[----:B------:R2:W-:Y:S02]  /*112a0*/  STL [R1+0x14], R2 ;  /* 0x0000140201007387 */ /* 0x0005e40000100800 */
[----:B--2--5:R-:W-:-:S05]  /*112b0*/  @P0 BRA `(.L_x_563) ;  /* 0xffffb97000000947 */ /* 0x024fca000383ffff */
.L_x_556:
[----:B------:R-:W-:Y:S05]  /*112c0*/  BRA.DIV ~URZ, `(.L_x_564) ;  /* 0x000074f27f007947 */ /* 0x000fea000b800000 */
[----:B------:R-:W2:Y:S04]  /*112d0*/  LDL R0, [R1+0xc] ;  /* 0x00000c0001007983 */ /* 0x000ea80000100800 */
[----:B--2---:R1:W2:Y:S02]  /*112e0*/  SHFL.BFLY PT, R4, R0, 0x2, 0x1f ;  /* 0x0c401f0000047f89 */ /* 0x0042a400000e0000 */
.L_x_616:
[----:B-1----:R-:W3:Y:S02]  /*112f0*/  LDL.LU R0, [R1+0xc] ;  /* 0x00000c0001007983 */ /* 0x002ee40000300800 */
[----:B--23--:R-:W-:Y:S01]  /*11300*/  FADD.FTZ R4, R4, R0 ;  /* 0x0000000004047221 */ /* 0x00cfe20000010000 */
[----:B------:R-:W-:Y:S05]  /*11310*/  BRA.DIV ~URZ, `(.L_x_565) ;  /* 0x000075027f007947 */ /* 0x000fea000b800000 */
[----:B------:R-:W2:Y:S04]  /*11320*/  LDL.LU R2, [R1+0x10] ;  /* 0x0000100001027983 */ /* 0x000ea80000300800 */
[----:B------:R-:W3:Y:S04]  /*11330*/  LDL.LU R0, [R1+0x8] ;  /* 0x0000080001007983 */ /* 0x000ee80000300800 */
[----:B------:R-:W4:Y:S04]  /*11340*/  LDL.LU R9, [R1+0x14] ;  /* 0x0000140001097983 */ /* 0x000f280000300800 */
[----:B--2---:R-:W1:Y:S04]  /*11350*/  SHFL.BFLY PT, R5, R2, 0x2, 0x1f ;  /* 0x0c401f0002057f89 */ /* 0x004e6800000e0000 */
[----:B---3--:R-:W2:Y:S04]  /*11360*/  SHFL.BFLY PT, R6, R0, 0x2, 0x1f ;  /* 0x0c401f0000067f89 */ /* 0x008ea800000e0000 */
[----:B----4-:R-:W3:Y:S01]  /*11370*/  SHFL.BFLY PT, R7, R9, 0x2, 0x1f ;  /* 0x0c401f0009077f89 */ /* 0x010ee200000e0000 */
[----:B-1----:R-:W-:-:S02]  /*11380*/  FADD.FTZ R5, R5, R2 ;  /* 0x0000000205057221 */ /* 0x002fc40000010000 */
[----:B--2---:R-:W-:-:S03]  /*11390*/  FADD.FTZ R6, R6, R0 ;  /* 0x0000000006067221 */ /* 0x004fc60000010000 */
[----:B------:R-:W1:Y:S01]  /*113a0*/  SHFL.BFLY PT, R2, R5, 0x1, 0x1f ;  /* 0x0c201f0005027f89 */ /* 0x000e6200000e0000 */
[----:B---3--:R-:W-:-:S03]  /*113b0*/  FADD.FTZ R7, R7, R9 ;  /* 0x0000000907077221 */ /* 0x008fc60000010000 */
[----:B------:R-:W2:Y:S04]  /*113c0*/  SHFL.BFLY PT, R0, R4, 0x1, 0x1f ;  /* 0x0c201f0004007f89 */ /* 0x000ea800000e0000 */
[----:B------:R-:W3:Y:S04]  /*113d0*/  SHFL.BFLY PT, R3, R6, 0x1, 0x1f ;  /* 0x0c201f0006037f89 */ /* 0x000ee800000e0000 */
[----:B------:R4:W4:Y:S01]  /*113e0*/  SHFL.BFLY PT, R8, R7, 0x1, 0x1f ;  /* 0x0c201f0007087f89 */ /* 0x00092200000e0000 */
[----:B-1----:R-:W-:Y:S02]  /*113f0*/  FADD.FTZ R5, R5, R2 ;  /* 0x0000000205057221 */ /* 0x002fe40000010000 */
[----:B--2---:R-:W-:-:S02]  /*11400*/  FADD.FTZ R4, R4, R0 ;  /* 0x0000000004047221 */ /* 0x004fc40000010000 */
[----:B---3--:R-:W-:Y:S02]  /*11410*/  FADD.FTZ R6, R6, R3 ;  /* 0x0000000306067221 */ /* 0x008fe40000010000 */
.L_x_617:
[----:B------:R-:W-:Y:S01]  /*11420*/  FSETP.NE.FTZ.AND P2, PT, R5, RZ, PT ;  /* 0x000000ff0500720b */ /* 0x000fe20003f55000 */
[----:B------:R-:W-:Y:S01]  /*11430*/  CS2R R2, SRZ ;  /* 0x0000000000027805 */ /* 0x000fe2000001ff00 */
[----:B------:R-:W-:Y:S02]  /*11440*/  FSETP.NE.FTZ.AND P3, PT, R4, RZ, PT ;  /* 0x000000ff0400720b */ /* 0x000fe40003f75000 */
[----:B------:R-:W-:Y:S02]  /*11450*/  FSETP.NE.FTZ.AND P1, PT, R6, RZ, PT ;  /* 0x000000ff0600720b */ /* 0x000fe40003f35000 */
[----:B------:R-:W-:Y:S02]  /*11460*/  MOV R0, RZ ;  /* 0x000000ff00007202 */ /* 0x000fe40000000f00 */
[----:B------:R-:W-:Y:S02]  /*11470*/  MOV R34, 0xff800000 ;  /* 0xff80000000227802 */ /* 0x000fe40000000f00 */
[----:B------:R-:W-:-:S02]  /*11480*/  MOV R32, 0xff800000 ;  /* 0xff80000000207802 */ /* 0x000fc40000000f00 */
[----:B------:R-:W-:Y:S01]  /*11490*/  MOV R33, 0xff800000 ;  /* 0xff80000000217802 */ /* 0x000fe20000000f00 */
[----:B------:R-:W1:Y:S01]  /*114a0*/  @P2 MUFU.RCP R3, R5 ;  /* 0x0000000500032308 */ /* 0x000e620000001000 */
[----:B------:R-:W-:Y:S02]  /*114b0*/  @P2 MOV R9, 0x3f317218 ;  /* 0x3f31721800092802 */ /* 0x000fe40000000f00 */
[----:B------:R-:W-:Y:S02]  /*114c0*/  MOV R31, 0xff800000 ;  /* 0xff800000001f7802 */ /* 0x000fe40000000f00 */
[----:B------:R-:W-:-:S03]  /*114d0*/  @P1 MOV R21, 0x3f317218 ;  /* 0x3f31721800151802 */ /* 0x000fc60000000f00 */
[----:B------:R-:W2:Y:S08]  /*114e0*/  @P3 MUFU.RCP R0, R4 ;  /* 0x0000000400003308 */ /* 0x000eb00000001000 */
[----:B------:R3:W-:Y:S01]  /*114f0*/  @P3 MUFU.LG2 R17, R4 ;  /* 0x0000000400113308 */ /* 0x0007e20000000c00 */
[C---:B-1----:R-:W-:Y:S02]  /*11500*/  FMUL.FTZ R186, R3.reuse, R186 ;  /* 0x000000ba03ba7220 */ /* 0x042fe40000410000 */
[----:B------:R-:W-:-:S02]  /*11510*/  FMUL.FTZ R29, R3, R187 ;  /* 0x000000bb031d7220 */ /* 0x000fc40000410000 */
[C---:B------:R-:W-:Y:S02]  /*11520*/  FMUL.FTZ R178, R3.reuse, R178 ;  /* 0x000000b203b27220 */ /* 0x040fe40000410000 */
[C---:B------:R-:W-:Y:S01]  /*11530*/  FMUL.FTZ R26, R3.reuse, R179 ;  /* 0x000000b3031a7220 */ /* 0x040fe20000410000 */
[----:B------:R-:W1:Y:S01]  /*11540*/  @P1 MUFU.RCP R2, R6 ;  /* 0x0000000600021308 */ /* 0x000e620000001000 */
[C---:B------:R-:W-:Y:S02]  /*11550*/  FMUL.FTZ R182, R3.reuse, R182 ;  /* 0x000000b603b67220 */ /* 0x040fe40000410000 */
[C---:B------:R-:W-:Y:S02]  /*11560*/  FMUL.FTZ R23, R3.reuse, R183 ;  /* 0x000000b703177220 */ /* 0x040fe40000410000 */
[C---:B------:R-:W-:Y:S02]  /*11570*/  FMUL.FTZ R170, R3.reuse, R170 ;  /* 0x000000aa03aa7220 */ /* 0x040fe40000410000 */
[----:B------:R-:W-:Y:S01]  /*11580*/  FMUL.FTZ R19, R3, R171 ;  /* 0x000000ab03137220 */ /* 0x000fe20000410000 */
[----:B------:R-:W4:Y:S02]  /*11590*/  @P2 MUFU.LG2 R5, R5 ;  /* 0x0000000500052308 */ /* 0x000f240000000c00 */
[----:B---34-:R-:W-:-:S02]  /*115a0*/  FADD.FTZ R4, R8, R7 ;  /* 0x0000000708047221 */ /* 0x018fc40000010000 */
[C---:B------:R-:W-:Y:S02]  /*115b0*/  FMUL.FTZ R174, R3.reuse, R174 ;  /* 0x000000ae03ae7220 */ /* 0x040fe40000410000 */
[C---:B------:R-:W-:Y:S01]  /*115c0*/  FMUL.FTZ R15, R3.reuse, R175 ;  /* 0x000000af030f7220 */ /* 0x040fe20000410000 */
[----:B------:R-:W-:Y:S01]  /*115d0*/  FSETP.NE.FTZ.AND P0, PT, R4, RZ, PT ;  /* 0x000000ff0400720b */ /* 0x000fe20003f15000 */
[C---:B------:R-:W-:Y:S02]  /*115e0*/  FMUL.FTZ R166, R3.reuse, R166 ;  /* 0x000000a603a67220 */ /* 0x040fe40000410000 */
[C---:B------:R-:W-:Y:S02]  /*115f0*/  FMUL.FTZ R11, R3.reuse, R167 ;  /* 0x000000a7030b7220 */ /* 0x040fe40000410000 */
[C---:B------:R-:W-:Y:S02]  /*11600*/  FMUL.FTZ R158, R3.reuse, R158 ;  /* 0x0000009e039e7220 */ /* 0x040fe40000410000 */
[----:B------:R-:W-:-:S02]  /*11610*/  FMUL.FTZ R7, R3, R159 ;  /* 0x0000009f03077220 */ /* 0x000fc40000410000 */
[C---:B------:R-:W-:Y:S02]  /*11620*/  FMUL.FTZ R130, R3.reuse, R130 ;  /* 0x0000008203827220 */ /* 0x040fe40000410000 */
[----:B------:R-:W-:Y:S02]  /*11630*/  FMUL.FTZ R131, R3, R131 ;  /* 0x0000008303837220 */ /* 0x000fe40000410000 */
[----:B------:R3:W4:Y:S01]  /*11640*/  @P1 MUFU.LG2 R3, R6 ;  /* 0x0000000600031308 */ /* 0x0007220000000c00 */
[C---:B--2---:R-:W-:Y:S02]  /*11650*/  FMUL.FTZ R184, R0.reuse, R184 ;  /* 0x000000b800b87220 */ /* 0x044fe40000410000 */
[C---:B------:R-:W-:Y:S02]  /*11660*/  FMUL.FTZ R30, R0.reuse, R185 ;  /* 0x000000b9001e7220 */ /* 0x040fe40000410000 */
[C---:B------:R-:W-:Y:S02]  /*11670*/  FMUL.FTZ R176, R0.reuse, R176 ;  /* 0x000000b000b07220 */ /* 0x040fe40000410000 */
[----:B------:R-:W-:-:S02]  /*11680*/  FMUL.FTZ R27, R0, R177 ;  /* 0x000000b1001b7220 */ /* 0x000fc40000410000 */
[C---:B------:R-:W-:Y:S02]  /*11690*/  FMUL.FTZ R180, R0.reuse, R180 ;  /* 0x000000b400b47220 */ /* 0x040fe40000410000 */
[C---:B------:R-:W-:Y:S02]  /*116a0*/  FMUL.FTZ R24, R0.reuse, R181 ;  /* 0x000000b500187220 */ /* 0x040fe40000410000 */
[C---:B------:R-:W-:Y:S02]  /*116b0*/  FMUL.FTZ R168, R0.reuse, R168 ;  /* 0x000000a800a87220 */ /* 0x040fe40000410000 */
[C---:B------:R-:W-:Y:S01]  /*116c0*/  FMUL.FTZ R20, R0.reuse, R169 ;  /* 0x000000a900147220 */ /* 0x040fe20000410000 */
[----:B---3--:R-:W-:Y:S01]  /*116d0*/  @P3 MOV R6, 0x3f317218 ;  /* 0x3f31721800063802 */ /* 0x008fe20000000f00 */
        /* <DEDUP_REMOVED lines=8> */
[----:B------:R-:W-:Y:S01]  /*11760*/  MOV R0, RZ ;  /* 0x000000ff00007202 */ /* 0x000fe20000000f00 */
[----:B-1----:R-:W-:-:S02]  /*11770*/  FMUL.FTZ R152, R2, R152 ;  /* 0x0000009802987220 */ /* 0x002fc40000410000 */
[C---:B------:R-:W-:Y:S02]  /*11780*/  FMUL.FTZ R28, R2.reuse, R153 ;  /* 0x00000099021c7220 */ /* 0x040fe40000410000 */
[C---:B------:R-:W-:Y:S01]  /*11790*/  FMUL.FTZ R160, R2.reuse, R160 ;  /* 0x000000a002a07220 */ /* 0x040fe20000410000 */
[----:B------:R-:W-:Y:S01]  /*117a0*/  @P0 MUFU.RCP R0, R4 ;  /* 0x0000000400000308 */ /* 0x000fe20000001000 */
        /* <DEDUP_REMOVED lines=13> */
[----:B------:R1:W2:Y:S01]  /*11880*/  @P0 MUFU.LG2 R2, R4 ;  /* 0x0000000400020308 */ /* 0x0002a20000000c00 */
[----:B------:R-:W-:Y:S02]  /*11890*/  @P2 FMUL.FTZ R13, R5, 0.69314718246459960938 ;  /* 0x3f317218050d2820 */ /* 0x000fe40000410000 */
[----:B------:R-:W-:Y:S02]  /*118a0*/  @P2 FMUL.FTZ R5, R9, c[0x0][0x2d0] ;  /* 0x0000b40009052a20 */ /* 0x000fe40000410000 */
[----:B----4-:R-:W-:-:S02]  /*118b0*/  @P1 FMUL.FTZ R9, R3, 0.69314718246459960938 ;  /* 0x3f31721803091820 */ /* 0x010fc40000410000 */
[----:B------:R-:W-:Y:S02]  /*118c0*/  @P1 FMUL.FTZ R3, R21, c[0x0][0x2d0] ;  /* 0x0000b40015031a20 */ /* 0x000fe40000410000 */
[----:B------:R-:W-:Y:S02]  /*118d0*/  @P3 FMUL.FTZ R17, R17, 0.69314718246459960938 ;  /* 0x3f31721811113820 */ /* 0x000fe40000410000 */
[----:B------:R-:W-:Y:S01]  /*118e0*/  @P1 FFMA.FTZ R34, R3, R117, R9 ;  /* 0x0000007503221223 */ /* 0x000fe20000010009 */
[----:B------:R-:W-:Y:S01]  /*118f0*/  @P0 MOV R3, 0x3f317218 ;  /* 0x3f31721800030802 */ /* 0x000fe20000000f00 */
[----:B------:R-:W-:Y:S02]  /*11900*/  @P3 FMUL.FTZ R6, R6, c[0x0][0x2d0] ;  /* 0x0000b40006063a20 */ /* 0x000fe40000410000 */
[----:B------:R-:W-:Y:S01]  /*11910*/  @P2 FFMA.FTZ R33, R5, R118, R13 ;  /* 0x0000007605212223 */ /* 0x000fe2000001000d */
[----:B-1----:R-:W-:Y:S01]  /*11920*/  MOV R4, 0x1 ;  /* 0x0000000100047802 */ /* 0x002fe20000000f00 */
[----:B--2---:R-:W-:-:S02]  /*11930*/  @P0 FMUL.FTZ R2, R2, 0.69314718246459960938 ;  /* 0x3f31721802020820 */ /* 0x004fc40000410000 */
[----:B------:R-:W-:Y:S02]  /*11940*/  @P0 FMUL.FTZ R3, R3, c[0x0][0x2d0] ;  /* 0x0000b40003030a20 */ /* 0x000fe40000410000 */
[----:B------:R-:W-:Y:S02]  /*11950*/  @P3 FFMA.FTZ R32, R6, R119, R17 ;  /* 0x0000007706203223 */ /* 0x000fe40000010011 */
        /* <DEDUP_REMOVED lines=16> */
[----:B------:R-:W-:Y:S01]  /*11a60*/  PRMT R0, R4, 0x7610, R0 ;  /* 0x0000761004007816 */ /* 0x000fe20000000000 */
[----:B------:R-:W-:-:S02]  /*11a70*/  @P0 FFMA.FTZ R31, R3, R68, R2 ;  /* 0x00000044031f0223 */ /* 0x000fc40000010002 */
.L_x_509:
[----:B------:R1:W5:Y:S01]  /*11a80*/  LDL R6, [R1+0x58] ;  /* 0x0000580001067983 */ /* 0x0003620000100800 */
[----:B------:R-:W-:Y:S03]  /*11a90*/  BSSY B0, `(.L_x_566) ;  /* 0x0000012000007945 */ /* 0x000fe60003800000 */
[----:B------:R-:W2:Y:S02]  /*11aa0*/  S2R R38, SR_TID.X ;  /* 0x0000000000267919 */ /* 0x000ea40000002100 */
[----:B--2---:R-:W-:-:S13]  /*11ab0*/  LOP3.LUT P6, RZ, R38, 0x7f, RZ, 0xc0, !PT ;  /* 0x0000007f26ff7812 */ /* 0x004fda00078cc0ff */
[----:B------:R-:W-:Y:S05]  /*11ac0*/  @P6 BRA `(.L_x_567) ;  /* 0x000000e000006947 */ /* 0x000fea0003800000 */
[----:B-1----:R-:W1:Y:S01]  /*11ad0*/  S2R R4, SR_LANEID ;  /* 0x0000000000047919 */ /* 0x002e620000000000 */
[----:B------:R-:W-:Y:S01]  /*11ae0*/  VOTEU.ANY UR4, UPT, PT ;  /* 0x0000000000047886 */ /* 0x000fe200038e0100 */
[----:B------:R-:W-:Y:S01]  /*11af0*/  IMAD.MOV.U32 R36, RZ, RZ, c[0x0][0x580] ;  /* 0x00016000ff247624 */ /* 0x000fe200078e00ff */
[----:B------:R-:W1:Y:S01]  /*11b00*/  FLO.U32 R3, UR4 ;  /* 0x0000000400037d00 */ /* 0x000e6200080e0000 */
[----:B------:R-:W-:-:S07]  /*11b10*/  IMAD.MOV.U32 R37, RZ, RZ, c[0x0][0x584] ;  /* 0x00016100ff257624 */ /* 0x000fce00078e00ff */
[----:B------:R-:W2:Y:S01]  /*11b20*/  POPC R2, UR4 ;  /* 0x0000000400027d09 */ /* 0x000ea20008000000 */
[----:B-1----:R-:W-:-:S13]  /*11b30*/  ISETP.EQ.U32.AND P0, PT, R3, R4, PT ;  /* 0x000000040300720c */ /* 0x002fda0003f02070 */
[----:B--2---:R-:W2:Y:S04]  /*11b40*/  @P0 ATOMG.E.ADD.STRONG.GPU PT, R2, [R36.64], R2 ;  /* 0x00000002240209a8 */ /* 0x004ea800081ee1c6 */
[----:B------:R-:W1:Y:S04]  /*11b50*/  S2R R4, SR_LTMASK ;  /* 0x0000000000047919 */ /* 0x000e680000003900 */
[----:B--2---:R1:W2:Y:S02]  /*11b60*/  SHFL.IDX PT, R3, R2, R3, 0x1f ;  /* 0x00001f0302037589 */ /* 0x0042a400000e0000 */
[----:B-1----:R-:W-:-:S06]  /*11b70*/  LOP3.LUT R2, R4, UR4, RZ, 0xc0, !PT ;  /* 0x0000000404027c12 */ /* 0x002fcc000f8ec0ff */
[----:B------:R-:W2:Y:S02]  /*11b80*/  POPC R2, R2 ;  /* 0x0000000200027309 */ /* 0x000ea40000000000 */
[----:B--2--5:R-:W-:-:S05]  /*11b90*/  IADD3 R6, R3, c[0x0][0xc], R2 ;  /* 0x0000030003067a10 */ /* 0x024fca0007ffe002 */
[----:B------:R1:W-:Y:S02]  /*11ba0*/  STL [R1+0x58], R6 ;  /* 0x0000580601007387 */ /* 0x0003e40000100800 */
.L_x_567:
[----:B-1----:R-:W-:Y:S05]  /*11bb0*/  BSYNC B0 ;  /* 0x0000000000007941 */ /* 0x002fea0003800000 */
.L_x_566:
[----:B------:R-:W-:Y:S01]  /*11bc0*/  PRMT R0, R0, 0x9910, RZ ;  /* 0x0000991000007816 */ /* 0x000fe200000000ff */
[----:B------:R-:W-:Y:S01]  /*11bd0*/  BSSY B1, `(.L_x_568) ;  /* 0x0000197000017945 */ /* 0x000fe20003800000 */
[----:B-----5:R-:W-:Y:S02]  /*11be0*/  IMAD.MOV.U32 R47, RZ, RZ, R6 ;  /* 0x000000ffff2f7224 */ /* 0x020fe400078e0006 */
[----:B------:R-:W-:-:S13]  /*11bf0*/  ISETP.NE.AND P0, PT, R0, RZ, PT ;  /* 0x000000ff0000720c */ /* 0x000fda0003f05270 */
[----:B------:R-:W-:Y:S05]  /*11c00*/  @!P0 BRA `(.L_x_569) ;  /* 0x00000f7000008947 */ /* 0x000fea0003800000 */
[----:B------:R-:W2:Y:S04]  /*11c10*/  LDL R44, [R1+0x5c] ;  /* 0x00005c00012c7983 */ /* 0x000ea80000100800 */
[----:B------:R-:W3:Y:S04]  /*11c20*/  LDL R43, [R1+0x6c] ;  /* 0x00006c00012b7983 */ /* 0x000ee80000100800 */
[----:B------:R-:W4:Y:S04]  /*11c30*/  LDL R42, [R1+0x74] ;  /* 0x00007400012a7983 */ /* 0x000f280000100800 */
[----:B------:R-:W5:Y:S04]  /*11c40*/  LDL R41, [R1+0x70] ;  /* 0x0000700001297983 */ /* 0x000f680000100800 */
[----:B------:R-:W4:Y:S04]  /*11c50*/  LDL R40, [R1+0x60] ;  /* 0x0000600001287983 */ /* 0x000f280000100800 */
[----:B------:R-:W4:Y:S04]  /*11c60*/  LDL R39, [R1+0x68] ;  /* 0x0000680001277983 */ /* 0x000f280000100800 */
[----:B------:R-:W4:Y:S04]  /*11c70*/  LDL R37, [R1+0x64] ;  /* 0x0000640001257983 */ /* 0x000f280000100800 */
[----:B------:R-:W4:Y:S04]  /*11c80*/  LDL R36, [R1+0x78] ;  /* 0x0000780001247983 */ /* 0x000f280000100800 */
[----:B------:R-:W4:Y:S01]  /*11c90*/  LDL R35, [R1+0x7c] ;  /* 0x00007c0001237983 */ /* 0x000f220000100800 */
[----:B------:R-:W-:Y:S01]  /*11ca0*/  WARPSYNC 0xffffffff ;  /* 0xffffffff00007948 */ /* 0x000fe20003800000 */
[----:B------:R-:W-:-:S02]  /*11cb0*/  F2FP.BF16.PACK_AB R30, R30, R184 ;  /* 0x000000b81e1e723e */ /* 0x000fc400000010ff */
[----:B------:R-:W-:Y:S01]  /*11cc0*/  BAR.SYNC.DEFER_BLOCKING 0x1, 0x80 ;  /* 0x0042000000007b1d */ /* 0x000fe20000010000 */
[----:B------:R-:W-:Y:S02]  /*11cd0*/  F2FP.BF16.PACK_AB R29, R29, R186 ;  /* 0x000000ba1d1d723e */ /* 0x000fe400000010ff */
[----:B------:R-:W-:Y:S02]  /*11ce0*/  F2FP.BF16.PACK_AB R27, R27, R176 ;  /* 0x000000b01b1b723e */ /* 0x000fe400000010ff */
[----:B------:R-:W-:Y:S02]  /*11cf0*/  F2FP.BF16.PACK_AB R26, R26, R178 ;  /* 0x000000b21a1a723e */ /* 0x000fe400000010ff */
[----:B------:R-:W-:Y:S02]  /*11d00*/  F2FP.BF16.PACK_AB R28, R28, R152 ;  /* 0x000000981c1c723e */ /* 0x000fe400000010ff */
[----:B------:R-:W-:Y:S02]  /*11d10*/  F2FP.BF16.PACK_AB R154, R155, R154 ;  /* 0x0000009a9b9a723e */ /* 0x000fe400000010ff */
        /* <DEDUP_REMOVED lines=25> */
[----:B------:R-:W-:Y:S01]  /*11eb0*/  F2FP.BF16.PACK_AB R0, R127, R126 ;  /* 0x0000007e7f00723e */ /* 0x000fe200000010ff */
[----:B--2---:R1:W-:Y:S04]  /*11ec0*/  STS [R44], R30 ;  /* 0x0000001e2c007388 */ /* 0x0043e80000000800 */
[----:B------:R1:W-:Y:S04]  /*11ed0*/  STS [R44+0x400], R29 ;  /* 0x0004001d2c007388 */ /* 0x0003e80000000800 */
[----:B---3--:R1:W-:Y:S04]  /*11ee0*/  STS [R43], R27 ;  /* 0x0000001b2b007388 */ /* 0x0083e80000000800 */
[----:B------:R1:W-:Y:S04]  /*11ef0*/  STS [R43+0x400], R26 ;  /* 0x0004001a2b007388 */ /* 0x0003e80000000800 */
[----:B------:R1:W-:Y:S04]  /*11f00*/  STS [R44+0x2000], R28 ;  /* 0x0020001c2c007388 */ /* 0x0003e80000000800 */
[----:B------:R1:W-:Y:S04]  /*11f10*/  STS [R44+0x2400], R154 ;  /* 0x0024009a2c007388 */ /* 0x0003e80000000800 */
[----:B------:R1:W-:Y:S04]  /*11f20*/  STS [R43+0x2000], R25 ;  /* 0x002000192b007388 */ /* 0x0003e80000000800 */
[----:B------:R1:W-:Y:S04]  /*11f30*/  STS [R43+0x2400], R162 ;  /* 0x002400a22b007388 */ /* 0x0003e80000000800 */
[----:B----4-:R1:W-:Y:S04]  /*11f40*/  STS [R42], R24 ;  /* 0x000000182a007388 */ /* 0x0103e80000000800 */
[----:B------:R1:W-:Y:S04]  /*11f50*/  STS [R42+0x400], R23 ;  /* 0x000400172a007388 */ /* 0x0003e80000000800 */
[----:B-----5:R1:W-:Y:S04]  /*11f60*/  STS [R41], R20 ;  /* 0x0000001429007388 */ /* 0x0203e80000000800 */
[----:B------:R1:W-:Y:S04]  /*11f70*/  STS [R41+0x400], R19 ;  /* 0x0004001329007388 */ /* 0x0003e80000000800 */
[----:B------:R1:W-:Y:S04]  /*11f80*/  STS [R42+0x2000], R22 ;  /* 0x002000162a007388 */ /* 0x0003e80000000800 */
[----:B------:R1:W-:Y:S04]  /*11f90*/  STS [R42+0x2400], R21 ;  /* 0x002400152a007388 */ /* 0x0003e80000000800 */
[----:B------:R1:W-:Y:S04]  /*11fa0*/  STS [R41+0x2000], R18 ;  /* 0x0020001229007388 */ /* 0x0003e80000000800 */
[----:B------:R1:W-:Y:S04]  /*11fb0*/  STS [R41+0x2400], R17 ;  /* 0x0024001129007388 */ /* 0x0003e80000000800 */
[----:B------:R1:W-:Y:S04]  /*11fc0*/  STS [R40], R16 ;  /* 0x0000001028007388 */ /* 0x0003e80000000800 */
[----:B------:R1:W-:Y:S04]  /*11fd0*/  STS [R40+0x400], R15 ;  /* 0x0004000f28007388 */ /* 0x0003e80000000800 */
[----:B------:R1:W-:Y:S04]  /*11fe0*/  STS [R39], R12 ;  /* 0x0000000c27007388 */ /* 0x0003e80000000800 */
        /* <DEDUP_REMOVED lines=13> */
[----:B------:R-:W-:Y:S06]  /*120c0*/  BAR.SYNC.DEFER_BLOCKING 0x1, 0x80 ;  /* 0x0042000000007b1d */ /* 0x000fec0000010000 */
[----:B------:R-:W-:Y:S05]  /*120d0*/  BRA.CONV ~URZ, `(.L_x_570) ;  /* 0x000000837f007947 */ /* 0x000fea000b800000 */
[----:B-1----:R-:W-:Y:S01]  /*120e0*/  SHF.R.S32.HI R35, RZ, 0x1f, R38 ;  /* 0x0000001fff237819 */ /* 0x002fe20000011426 */
[----:B------:R-:W-:Y:S01]  /*120f0*/  IMAD.MOV.U32 R247, RZ, RZ, RZ ;  /* 0x000000fffff77224 */ /* 0x000fe200078e00ff */
[----:B------:R-:W-:Y:S01]  /*12100*/  MOV R2, 0x12160 ;  /* 0x0001216000027802 */ /* 0x000fe20000000f00 */
[----:B------:R-:W-:Y:S01]  /*12110*/  IMAD.MOV.U32 R3, RZ, RZ, 0x1f ;  /* 0x0000001fff037424 */ /* 0x000fe200078e00ff */
[----:B------:R-:W-:-:S04]  /*12120*/  LEA.HI R35, R35, R38, RZ, 0x7 ;  /* 0x0000002623237211 */ /* 0x000fc800078f38ff */
[----:B------:R-:W-:-:S05]  /*12130*/  SHF.R.S32.HI R35, RZ, 0x7, R35 ;  /* 0x00000007ff237819 */ /* 0x000fca0000011423 */
[----:B------:R-:W-:Y:S02]  /*12140*/  IMAD.MOV.U32 R246, RZ, RZ, R35 ;  /* 0x000000fffff67224 */ /* 0x000fe400078e0023 */
[----:B------:R-:W-:Y:S05]  /*12150*/  CALL.REL.NOINC `($__internal_1_$__cuda_sm70_shflsync_idx_p) ;  /* 0x000070c000007944 */ /* 0x000fea0003c00000 */
.L_x_570:
[----:B-1----:R-:W2:Y:S04]  /*12160*/  LDL R2, [R1+0x54] ;  /* 0x0000540001027983 */ /* 0x002ea80000100800 */
[----:B------:R-:W3:Y:S04]  /*12170*/  LDL R5, [R1+0x18] ;  /* 0x0000180001057983 */ /* 0x000ee80000100800 */
[----:B------:R-:W4:Y:S04]  /*12180*/  LDL.LU R4, [R1+0x4c] ;  /* 0x00004c0001047983 */ /* 0x000f280000300800 */
[----:B------:R-:W5:Y:S04]  /*12190*/  LDL.LU R15, [R1+0x48] ;  /* 0x00004800010f7983 */ /* 0x000f680000300800 */
[----:B------:R-:W2:Y:S01]  /*121a0*/  LDL.LU R17, [R1+0x44] ;  /* 0x0000440001117983 */ /* 0x000ea20000300800 */
[----:B------:R-:W-:-:S03]  /*121b0*/  IMAD.MOV.U32 R0, RZ, RZ, 0x1 ;  /* 0x00000001ff007424 */ /* 0x000fc600078e00ff */
[----:B------:R-:W3:Y:S02]  /*121c0*/  LDL R14, [R1+0x84] ;  /* 0x00008400010e7983 */ /* 0x000ee40000100800 */
[----:B------:R-:W-:Y:S02]  /*121d0*/  ISETP.NE.AND P0, PT, R0, c[0x0][0x4e8], PT ;  /* 0x00013a0000007a0c */ /* 0x000fe40003f05270 */
[----:B------:R-:W1:Y:S04]  /*121e0*/  S2R R16, SR_TID.X ;  /* 0x0000000000107919 */ /* 0x000e680000002100 */
[----:B------:R-:W1:Y:S01]  /*121f0*/  S2R R18, SR_TID.X ;  /* 0x0000000000127919 */ /* 0x000e620000002100 */
[----:B------:R-:W-:Y:S02]  /*12200*/  ULDC UR5, c[0x0][0x4e8] ;  /* 0x00013a0000057ab9 */ /* 0x000fe40000000800 */
[----:B------:R-:W-:-:S02]  /*12210*/  ULDC UR4, c[0x0][0x388] ;  /* 0x0000e20000047ab9 */ /* 0x000fc40000000800 */
[----:B------:R-:W-:Y:S01]  /*12220*/  UIMAD UR4, UR5, UR4, URZ ;  /* 0x00000004050472a4 */ /* 0x000fe2000f8e023f */
[----:B------:R-:W-:Y:S02]  /*12230*/  ISETP.GE.AND P5, PT, R242, c[0x0][0x3c8], PT ;  /* 0x0000f200f2007a0c */ /* 0x000fe40003fa6270 */
[----:B------:R-:W-:Y:S02]  /*12240*/  SHF.R.S32.HI R48, RZ, 0x1f, R242 ;  /* 0x0000001fff307819 */ /* 0x000fe400000114f2 */
[----:B----4-:R-:W-:Y:S01]  /*12250*/  SHF.R.S32.HI R0, RZ, 0x1f, R4 ;  /* 0x0000001fff007819 */ /* 0x010fe20000011404 */
[----:B------:R-:W-:Y:S01]  /*12260*/  IMAD.WIDE.U32 R6, R4, c[0x0][0x490], RZ ;  /* 0x0001240004067a25 */ /* 0x000fe200078e00ff */
[----:B-----5:R-:W-:-:S03]  /*12270*/  SHF.R.S32.HI R8, RZ, 0x1f, R15 ;  /* 0x0000001fff087819 */ /* 0x020fc6000001140f */
[----:B--2---:R-:W-:Y:S02]  /*12280*/  IMAD.IADD R3, R2, 0x1, R17 ;  /* 0x0000000102037824 */ /* 0x004fe400078e0211 */
[C---:B------:R-:W-:Y:S02]  /*12290*/  IMAD R2, R0.reuse, c[0x0][0x490], RZ ;  /* 0x0001240000027a24 */ /* 0x040fe400078e02ff */
[----:B------:R-:W-:Y:S02]  /*122a0*/  IMAD R0, R0, c[0x0][0x3e8], RZ ;  /* 0x0000fa0000007a24 */ /* 0x000fe400078e02ff */
[----:B------:R-:W-:-:S04]  /*122b0*/  @P0 IMAD.HI.U32 R12, R3, c[0x0][0x4ec], RZ ;  /* 0x00013b00030c0a27 */ /* 0x000fc800078e00ff */
[----:B---3--:R-:W-:Y:S02]  /*122c0*/  IMAD.IADD R10, R5, 0x1, R17 ;  /* 0x00000001050a7824 */ /* 0x008fe400078e0211 */
[C---:B------:R-:W-:Y:S02]  /*122d0*/  IMAD R9, R4.reuse, c[0x0][0x494], R2 ;  /* 0x0001250004097a24 */ /* 0x040fe400078e0202 */
[C---:B------:R-:W-:Y:S02]  /*122e0*/  IMAD R11, R4.reuse, c[0x0][0x3ec], R0 ;  /* 0x0000fb00040b7a24 */ /* 0x040fe400078e0200 */
[----:B------:R-:W-:Y:S01]  /*122f0*/  IMAD.MOV.U32 R2, RZ, RZ, R3 ;  /* 0x000000ffff027224 */ /* 0x000fe200078e0003 */
[----:B------:R-:W-:Y:S01]  /*12300*/  @P0 SHF.R.U32.HI R2, RZ, c[0x0][0x4f0], R12 ;  /* 0x00013c00ff020a19 */ /* 0x000fe2000001160c */
[----:B------:R-:W-:-:S04]  /*12310*/  IMAD.WIDE.U32 R4, R4, c[0x0][0x3e8], RZ ;  /* 0x0000fa0004047a25 */ /* 0x000fc800078e00ff */
[----:B------:R-:W-:-:S04]  /*12320*/  @P0 IMAD.HI.U32 R13, R10, c[0x0][0x4ec], RZ ;  /* 0x00013b000a0d0a27 */ /* 0x000fc800078e00ff */
[----:B------:R-:W-:Y:S02]  /*12330*/  IMAD.IADD R7, R7, 0x1, R9 ;  /* 0x0000000107077824 */ /* 0x000fe400078e0209 */
[C---:B------:R-:W-:Y:S02]  /*12340*/  IMAD R9, R8.reuse, c[0x0][0x498], RZ ;  /* 0x0001260008097a24 */ /* 0x040fe400078e02ff */
[----:B------:R-:W-:Y:S02]  /*12350*/  IMAD R8, R8, c[0x0][0x3f0], RZ ;  /* 0x0000fc0008087a24 */ /* 0x000fe400078e02ff */
[----:B------:R-:W-:Y:S01]  /*12360*/  IMAD.MOV.U32 R0, RZ, RZ, R10 ;  /* 0x000000ffff007224 */ /* 0x000fe200078e000a */
[----:B------:R-:W-:Y:S01]  /*12370*/  @P0 SHF.R.U32.HI R0, RZ, c[0x0][0x4f0], R13 ;  /* 0x00013c00ff000a19 */ /* 0x000fe2000001160d */
[----:B------:R-:W-:Y:S02]  /*12380*/  IMAD.IADD R5, R5, 0x1, R11 ;  /* 0x0000000105057824 */ /* 0x000fe400078e020b */
[----:B------:R-:W-:-:S02]  /*12390*/  IMAD.MOV R11, RZ, RZ, -R2 ;  /* 0x000000ffff0b7224 */ /* 0x000fc400078e0a02 */
[C---:B------:R-:W-:Y:S02]  /*123a0*/  IMAD R13, R15.reuse, c[0x0][0x49c], R9 ;  /* 0x000127000f0d7a24 */ /* 0x040fe400078e0209 */
[C---:B------:R-:W-:Y:S02]  /*123b0*/  IMAD R12, R15.reuse, c[0x0][0x3f4], R8 ;  /* 0x0000fd000f0c7a24 */ /* 0x040fe400078e0208 */
[----:B------:R-:W-:Y:S01]  /*123c0*/  IMAD.WIDE.U32 R8, R15, c[0x0][0x3f0], R4 ;  /* 0x0000fc000f087a25 */ /* 0x000fe200078e0004 */
[----:B------:R-:W-:-:S03]  /*123d0*/  SHF.R.S32.HI R5, RZ, 0x1f, R0 ;  /* 0x0000001fff057819 */ /* 0x000fc60000011400 */
[----:B------:R-:W-:-:S04]  /*123e0*/  IMAD.WIDE.U32 R6, R15, c[0x0][0x498], R6 ;  /* 0x000126000f067a25 */ /* 0x000fc800078e0006 */
[----:B------:R-:W-:Y:S01]  /*123f0*/  IMAD R4, R11, c[0x0][0x4e8], R3 ;  /* 0x00013a000b047a24 */ /* 0x000fe200078e0203 */
[----:B------:R-:W-:Y:S01]  /*12400*/  SHF.R.S32.HI R11, RZ, 0x1f, R2 ;  /* 0x0000001fff0b7819 */ /* 0x000fe20000011402 */
[----:B------:R-:W-:Y:S01]  /*12410*/  IMAD.IADD R3, R9, 0x1, R12 ;  /* 0x0000000109037824 */ /* 0x000fe200078e020c */
[----:B------:R-:W-:Y:S01]  /*12420*/  IADD3 R6, P0, R2, R6, RZ ;  /* 0x0000000602067210 */ /* 0x000fe20007f1e0ff */
[----:B------:R-:W-:Y:S01]  /*12430*/  IMAD R5, R5, c[0x0][0x3e0], RZ ;  /* 0x0000f80005057a24 */ /* 0x000fe200078e02ff */
[----:B------:R-:W-:Y:S01]  /*12440*/  SHF.R.S32.HI R9, RZ, 0x1f, R4 ;  /* 0x0000001fff097819 */ /* 0x000fe20000011404 */
[----:B------:R-:W-:Y:S01]  /*12450*/  IMAD.MOV.U32 R2, RZ, RZ, R8 ;  /* 0x000000ffff027224 */ /* 0x000fe200078e0008 */
[----:B------:R-:W-:Y:S01]  /*12460*/  IADD3.X R7, R11, R7, R13, P0, !PT ;  /* 0x000000070b077210 */ /* 0x000fe200007fe40d */
[----:B------:R-:W-:Y:S01]  /*12470*/  IMAD R12, R0, c[0x0][0x3e4], R5 ;  /* 0x0000f900000c7a24 */ /* 0x000fe200078e0205 */
[----:B-1----:R-:W-:Y:S01]  /*12480*/  SHF.R.S32.HI R15, RZ, 0x1f, R16 ;  /* 0x0000001fff0f7819 */ /* 0x002fe20000011410 */
[----:B------:R-:W-:-:S02]  /*12490*/  IMAD R5, R9, c[0x0][0x488], RZ ;  /* 0x0001220009057a24 */ /* 0x000fc400078e02ff */
[----:B------:R-:W-:Y:S01]  /*124a0*/  IMAD.WIDE.U32 R8, R0, c[0x0][0x3e0], R2 ;  /* 0x0000f80000087a25 */ /* 0x000fe200078e0002 */
[----:B------:R-:W-:-:S03]  /*124b0*/  LEA.HI R15, R15, R16, RZ, 0x5 ;  /* 0x000000100f0f7211 */ /* 0x000fc600078f28ff */
[----:B------:R-:W-:Y:S02]  /*124c0*/  IMAD.MOV R0, RZ, RZ, -R0 ;  /* 0x000000ffff007224 */ /* 0x000fe400078e0a00 */
[C---:B------:R-:W-:Y:S02]  /*124d0*/  IMAD R11, R4.reuse, c[0x0][0x48c], R5 ;  /* 0x00012300040b7a24 */ /* 0x040fe400078e0205 */
[----:B------:R-:W-:Y:S01]  /*124e0*/  IMAD.WIDE.U32 R2, R4, c[0x0][0x488], R6 ;  /* 0x0001220004027a25 */ /* 0x000fe200078e0006 */
[----:B------:R-:W-:-:S03]  /*124f0*/  LOP3.LUT R15, R15, 0xffffffe0, RZ, 0xc0, !PT ;  /* 0xffffffe00f0f7812 */ /* 0x000fc600078ec0ff */
[----:B------:R-:W-:Y:S02]  /*12500*/  IMAD R6, R0, c[0x0][0x4e8], R10 ;  /* 0x00013a0000067a24 */ /* 0x000fe400078e020a */
[----:B------:R-:W-:Y:S01]  /*12510*/  IMAD.IADD R0, R3, 0x1, R11 ;  /* 0x0000000103007824 */ /* 0x000fe200078e020b */
[----:B------:R-:W-:Y:S01]  /*12520*/  LEA R3, P0, R2, c[0x0][0x450], 0x2 ;  /* 0x0001140002037a11 */ /* 0x000fe200078010ff */
[----:B------:R-:W-:-:S03]  /*12530*/  IMAD.IADD R15, R16, 0x1, -R15 ;  /* 0x00000001100f7824 */ /* 0x000fc600078e0a0f */
[----:B------:R-:W-:Y:S01]  /*12540*/  LEA.HI.X R2, R2, c[0x0][0x454], R0, 0x2, P0 ;  /* 0x0001150002027a11 */ /* 0x000fe200000f1400 */
[----:B------:R-:W-:Y:S01]  /*12550*/  IMAD.IADD R0, R14, 0x1, R17 ;  /* 0x000000010e007824 */ /* 0x000fe200078e0211 */
[----:B------:R-:W-:Y:S01]  /*12560*/  LOP3.LUT P1, RZ, R15, 0x3, RZ, 0xc0, !PT ;  /* 0x000000030fff7812 */ /* 0x000fe2000782c0ff */
[----:B------:R-:W-:Y:S01]  /*12570*/  IMAD.IADD R5, R9, 0x1, R12 ;  /* 0x0000000109057824 */ /* 0x000fe200078e020c */
[----:B------:R-:W-:Y:S01]  /*12580*/  SHFL.IDX PT, R14, R3, RZ, 0x1c1f ;  /* 0x001c1fff030e7589 */ /* 0x000fe200000e0000 */
[----:B------:R-:W-:-:S03]  /*12590*/  IMAD.MOV.U32 R4, RZ, RZ, R8 ;  /* 0x000000ffff047224 */ /* 0x000fc600078e0008 */
[----:B------:R-:W1:Y:S04]  /*125a0*/  SHFL.IDX PT, R15, R2, RZ, 0x1c1f ;  /* 0x001c1fff020f7589 */ /* 0x000e6800000e0000 */
[----:B------:R-:W-:Y:S04]  /*125b0*/  SHFL.IDX PT, R12, R3, 0x1, 0x1c1f ;  /* 0x003c1f00030c7f89 */ /* 0x000fe800000e0000 */
[----:B------:R-:W2:Y:S04]  /*125c0*/  SHFL.IDX PT, R13, R2, 0x1, 0x1c1f ;  /* 0x003c1f00020d7f89 */ /* 0x000ea800000e0000 */
[----:B------:R-:W-:Y:S04]  /*125d0*/  SHFL.IDX PT, R10, R3, 0x2, 0x1c1f ;  /* 0x005c1f00030a7f89 */ /* 0x000fe800000e0000 */
[----:B------:R-:W3:Y:S04]  /*125e0*/  SHFL.IDX PT, R11, R2, 0x2, 0x1c1f ;  /* 0x005c1f00020b7f89 */ /* 0x000ee800000e0000 */
[----:B------:R4:W-:Y:S04]  /*125f0*/  SHFL.IDX PT, R8, R3, 0x3, 0x1c1f ;  /* 0x007c1f0003087f89 */ /* 0x0009e800000e0000 */
[----:B------:R5:W1:Y:S01]  /*12600*/  SHFL.IDX PT, R9, R2, 0x3, 0x1c1f ;  /* 0x007c1f0002097f89 */ /* 0x000a6200000e0000 */
[----:B------:R-:W-:-:S02]  /*12610*/  SHF.R.S32.HI R7, RZ, 0x1f, R6 ;  /* 0x0000001fff077819 */ /* 0x000fc40000011406 */
[----:B------:R-:W-:-:S03]  /*12620*/  ISETP.GE.OR P4, PT, R0, UR4, P1 ;  /* 0x0000000400007c0c */ /* 0x000fc60008f86670 */
[----:B------:R-:W-:Y:S01]  /*12630*/  IMAD R7, R7, c[0x0][0x3d8], RZ ;  /* 0x0000f60007077a24 */ /* 0x000fe200078e02ff */
[----:B------:R-:W-:Y:S01]  /*12640*/  SHF.R.S32.HI R16, RZ, 0x1f, R18 ;  /* 0x0000001fff107819 */ /* 0x000fe20000011412 */
[----:B------:R-:W-:Y:S01]  /*12650*/  IMAD.WIDE.U32 R4, R6, c[0x0][0x3d8], R4 ;  /* 0x0000f60006047a25 */ /* 0x000fe200078e0004 */
[C---:B----4-:R-:W-:Y:S02]  /*12660*/  IADD3 R3, R0.reuse, 0x8, RZ ;  /* 0x0000000800037810 */ /* 0x050fe40007ffe0ff */
[C---:B-----5:R-:W-:Y:S02]  /*12670*/  IADD3 R2, R0.reuse, 0x40, RZ ;  /* 0x0000004000027810 */ /* 0x060fe40007ffe0ff */
[----:B------:R-:W-:Y:S02]  /*12680*/  IADD3 R0, R0, 0x48, RZ ;  /* 0x0000004800007810 */ /* 0x000fe40007ffe0ff */
[----:B------:R-:W-:Y:S02]  /*12690*/  ISETP.GE.OR P3, PT, R3, UR4, P1 ;  /* 0x0000000403007c0c */ /* 0x000fe40008f66670 */
[----:B------:R-:W-:-:S02]  /*126a0*/  ISETP.GE.OR P2, PT, R2, UR4, P1 ;  /* 0x0000000402007c0c */ /* 0x000fc40008f46670 */
[----:B------:R-:W-:Y:S01]  /*126b0*/  ISETP.GE.OR P1, PT, R0, UR4, P1 ;  /* 0x0000000400007c0c */ /* 0x000fe20008f26670 */
[----:B------:R-:W-:Y:S01]  /*126c0*/  IMAD R7, R6, c[0x0][0x3dc], R7 ;  /* 0x0000f70006077a24 */ /* 0x000fe200078e0207 */
[----:B------:R-:W-:Y:S01]  /*126d0*/  LEA.HI R16, R16, R18, RZ, 0x3 ;  /* 0x0000001210107211 */ /* 0x000fe200078f18ff */
[----:B-1----:R-:W-:Y:S01]  /*126e0*/  @!P4 ST.E [R14.64], R32 ;  /* 0x000000200e00c985 */ /* 0x002fe2000c101906 */
[----:B------:R-:W-:Y:S01]  /*126f0*/  LEA R2, P0, R4, c[0x0][0x380], 0x1 ;  /* 0x0000e00004027a11 */ /* 0x000fe200078008ff */
[----:B------:R-:W-:Y:S01]  /*12700*/  IMAD.IADD R0, R5, 0x1, R7 ;  /* 0x0000000105007824 */ /* 0x000fe200078e0207 */
[----:B------:R-:W-:-:S03]  /*12710*/  SHF.R.S32.HI R16, RZ, 0x3, R16 ;  /* 0x00000003ff107819 */ /* 0x000fc60000011410 */
[----:B--2---:R-:W-:Y:S01]  /*12720*/  @!P3 ST.E [R12.64], R33 ;  /* 0x000000210c00b985 */ /* 0x004fe2000c101906 */
[----:B------:R-:W-:-:S03]  /*12730*/  LEA.HI.X R0, R4, c[0x0][0x384], R0, 0x1, P0 ;  /* 0x0000e10004007a11 */ /* 0x000fc600000f0c00 */
[----:B---3--:R-:W-:Y:S01]  /*12740*/  @!P2 ST.E [R10.64], R34 ;  /* 0x000000220a00a985 */ /* 0x008fe2000c101906 */
[----:B------:R-:W-:-:S03]  /*12750*/  IMAD.IADD R3, R16, 0x1, R17 ;  /* 0x0000000110037824 */ /* 0x000fc600078e0211 */
[----:B------:R-:W-:Y:S04]  /*12760*/  @!P1 ST.E [R8.64], R31 ;  /* 0x0000001f08009985 */ /* 0x000fe8000c101906 */
[----:B------:R-:W1:Y:S04]  /*12770*/  SHFL.IDX PT, R8, R2, RZ, 0x181f ;  /* 0x00181fff02087589 */ /* 0x000e6800000e0000 */
[----:B------:R-:W-:Y:S01]  /*12780*/  LDS.128 R20, [R243+0x80] ;  /* 0x00008000f3147984 */ /* 0x000fe20000000c00 */
[----:B------:R-:W-:-:S03]  /*12790*/  IADD3 R4, R3, 0x10, RZ ;  /* 0x0000001003047810 */ /* 0x000fc60007ffe0ff */
[----:B------:R-:W2:Y:S04]  /*127a0*/  SHFL.IDX PT, R7, R0, RZ, 0x181f ;  /* 0x00181fff00077589 */ /* 0x000ea800000e0000 */
[----:B------:R-:W3:Y:S04]  /*127b0*/  SHFL.IDX PT, R6, R2, 0x1, 0x181f ;  /* 0x00381f0002067f89 */ /* 0x000ee800000e0000 */
[----:B------:R-:W4:Y:S01]  /*127c0*/  SHFL.IDX PT, R5, R2, 0x2, 0x181f ;  /* 0x00581f0002057f89 */ /* 0x000f2200000e0000 */
[----:B------:R-:W-:-:S03]  /*127d0*/  ISETP.GE.OR P2, PT, R4, UR4, P5 ;  /* 0x0000000404007c0c */ /* 0x000fc6000af46670 */
[----:B------:R-:W5:Y:S01]  /*127e0*/  SHFL.IDX PT, R11, R0, 0x1, 0x181f ;  /* 0x00381f00000b7f89 */ /* 0x000f6200000e0000 */
[----:B------:R-:W-:-:S03]  /*127f0*/  ISETP.GE.OR P3, PT, R3, UR4, P5 ;  /* 0x0000000403007c0c */ /* 0x000fc6000af66670 */
[----:B------:R-:W5:Y:S01]  /*12800*/  SHFL.IDX PT, R10, R0, 0x2, 0x181f ;  /* 0x00581f00000a7f89 */ /* 0x000f6200000e0000 */
[----:B------:R-:W-:-:S03]  /*12810*/  IADD3 R4, R3, 0x20, RZ ;  /* 0x0000002003047810 */ /* 0x000fc60007ffe0ff */
[----:B------:R-:W5:Y:S01]  /*12820*/  LDS.128 R16, [R243+0x880] ;  /* 0x00088000f3107984 */ /* 0x000f620000000c00 */
[----:B------:R-:W-:-:S03]  /*12830*/  ISETP.GE.OR P0, PT, R4, UR4, P5 ;  /* 0x0000000404007c0c */ /* 0x000fc6000af06670 */
[----:B------:R-:W5:Y:S02]  /*12840*/  LDS.128 R12, [R243+0x1080] ;  /* 0x00108000f30c7984 */ /* 0x000f640000000c00 */
[C---:B-1----:R-:W-:Y:S02]  /*12850*/  @!P3 LEA R8, P4, R242.reuse, R8, 0x1 ;  /* 0x00000008f208b211 */ /* 0x042fe400078808ff */
[----:B------:R-:W-:Y:S01]  /*12860*/  LDS.128 R24, [R243+0x1880] ;  /* 0x00188000f3187984 */ /* 0x000fe20000000c00 */
[C---:B------:R-:W-:Y:S02]  /*12870*/  IADD3 R29, R3.reuse, 0x30, RZ ;  /* 0x00000030031d7810 */ /* 0x040fe40007ffe0ff */
[C---:B--2---:R-:W-:Y:S01]  /*12880*/  @!P3 LEA.HI.X R9, R242.reuse, R7, R48, 0x1, P4 ;  /* 0x00000007f209b211 */ /* 0x044fe200020f0c30 */
[----:B------:R-:W1:Y:S01]  /*12890*/  SHFL.IDX PT, R45, R2, 0x3, 0x181f ;  /* 0x00781f00022d7f89 */ /* 0x000e6200000e0000 */
[C---:B---3--:R-:W-:Y:S02]  /*128a0*/  @!P2 LEA R6, P1, R242.reuse, R6, 0x1 ;  /* 0x00000006f206a211 */ /* 0x048fe400078208ff */
[----:B------:R-:W-:Y:S01]  /*128b0*/  IADD3 R28, R3, 0x40, RZ ;  /* 0x00000040031c7810 */ /* 0x000fe20007ffe0ff */
[----:B------:R-:W2:Y:S01]  /*128c0*/  SHFL.IDX PT, R46, R0, 0x3, 0x181f ;  /* 0x00781f00002e7f89 */ /* 0x000ea200000e0000 */
[----:B----4-:R-:W-:-:S02]  /*128d0*/  @!P0 LEA R4, P4, R242, R5, 0x1 ;  /* 0x00000005f2048211 */ /* 0x010fc400078808ff */
[C-C-:B-----5:R-:W-:Y:S01]  /*128e0*/  @!P2 LEA.HI.X R7, R242.reuse, R11, R48.reuse, 0x1, P1 ;  /* 0x0000000bf207a211 */ /* 0x160fe200008f0c30 */
[----:B------:R-:W-:Y:S01]  /*128f0*/  LDS.128 R32, [R243+0x2880] ;  /* 0x00288000f3207984 */ /* 0x000fe20000000c00 */
[----:B------:R-:W-:Y:S02]  /*12900*/  @!P0 LEA.HI.X R5, R242, R10, R48, 0x1, P4 ;  /* 0x0000000af2058211 */ /* 0x000fe400020f0c30 */
[----:B------:R-:W-:Y:S01]  /*12910*/  ISETP.GE.OR P1, PT, R29, UR4, P5 ;  /* 0x000000041d007c0c */ /* 0x000fe2000af26670 */
[----:B------:R-:W-:Y:S01]  /*12920*/  LDS.128 R36, [R243+0x3080] ;  /* 0x00308000f3247984 */ /* 0x000fe20000000c00 */
[----:B------:R-:W-:-:S03]  /*12930*/  ISETP.GE.OR P4, PT, R28, UR4, P5 ;  /* 0x000000041c007c0c */ /* 0x000fc6000af86670 */
[----:B------:R-:W-:Y:S04]  /*12940*/  LDS.128 R28, [R243+0x2080] ;  /* 0x00208000f31c7984 */ /* 0x000fe80000000c00 */
[----:B------:R-:W3:Y:S04]  /*12950*/  SHFL.IDX PT, R44, R2, 0x4, 0x181f ;  /* 0x00981f00022c7f89 */ /* 0x000ee800000e0000 */
[----:B------:R-:W-:Y:S04]  /*12960*/  LDS.128 R40, [R243+0x3880] ;  /* 0x00388000f3287984 */ /* 0x000fe80000000c00 */
[----:B------:R4:W-:Y:S04]  /*12970*/  @!P3 ST.E.128 [R8.64], R20 ;  /* 0x000000140800b985 */ /* 0x0009e8000c101d06 */
[----:B------:R-:W5:Y:S04]  /*12980*/  SHFL.IDX PT, R9, R2, 0x5, 0x181f ;  /* 0x00b81f0002097f89 */ /* 0x000f6800000e0000 */
[----:B------:R-:W1:Y:S04]  /*12990*/  SHFL.IDX PT, R11, R0, 0x4, 0x181f ;  /* 0x00981f00000b7f89 */ /* 0x000e6800000e0000 */
[----:B------:R-:W-:Y:S04]  /*129a0*/  SHFL.IDX PT, R10, R2, 0x6, 0x181f ;  /* 0x00d81f00020a7f89 */ /* 0x000fe800000e0000 */
[----:B------:R-:W1:Y:S04]  /*129b0*/  SHFL.IDX PT, R21, R0, 0x5, 0x181f ;  /* 0x00b81f0000157f89 */ /* 0x000e6800000e0000 */
[----:B------:R-:W1:Y:S04]  /*129c0*/  SHFL.IDX PT, R20, R0, 0x6, 0x181f ;  /* 0x00d81f0000147f89 */ /* 0x000e6800000e0000 */
[----:B------:R-:W-:Y:S01]  /*129d0*/  @!P2 ST.E.128 [R6.64], R16 ;  /* 0x000000100600a985 */ /* 0x000fe2000c101d06 */
[----:B----4-:R-:W-:-:S02]  /*129e0*/  IADD3 R22, R3, 0x50, RZ ;  /* 0x0000005003167810 */ /* 0x010fc40007ffe0ff */
[C---:B------:R-:W-:Y:S02]  /*129f0*/  IADD3 R8, R3.reuse, 0x60, RZ ;  /* 0x0000006003087810 */ /* 0x040fe40007ffe0ff */
[----:B------:R-:W-:Y:S01]  /*12a00*/  ISETP.GE.OR P3, PT, R22, UR4, P5 ;  /* 0x0000000416007c0c */ /* 0x000fe2000af66670 */
[----:B------:R1:W-:Y:S01]  /*12a10*/  @!P0 ST.E.128 [R4.64], R12 ;  /* 0x0000000c04008985 */ /* 0x0003e2000c101d06 */
[----:B------:R-:W-:Y:S02]  /*12a20*/  ISETP.GE.OR P2, PT, R8, UR4, P5 ;  /* 0x0000000408007c0c */ /* 0x000fe4000af46670 */
[----:B------:R-:W-:-:S04]  /*12a30*/  IADD3 R3, R3, 0x70, RZ ;  /* 0x0000007003037810 */ /* 0x000fc80007ffe0ff */
[----:B------:R-:W-:Y:S02]  /*12a40*/  ISETP.GE.OR P5, PT, R3, UR4, P5 ;  /* 0x0000000403007c0c */ /* 0x000fe4000afa6670 */
[----:B-1----:R-:W-:-:S04]  /*12a50*/  @!P1 LEA R4, P0, R242, R45, 0x1 ;  /* 0x0000002df2049211 */ /* 0x002fc800078008ff */
[C---:B--2---:R-:W-:Y:S02]  /*12a60*/  @!P1 LEA.HI.X R5, R242.reuse, R46, R48, 0x1, P0 ;  /* 0x0000002ef2059211 */ /* 0x044fe400000f0c30 */
[----:B---3--:R-:W-:-:S03]  /*12a70*/  @!P4 LEA R8, P0, R242, R44, 0x1 ;  /* 0x0000002cf208c211 */ /* 0x008fc600078008ff */
[----:B------:R1:W-:Y:S01]  /*12a80*/  @!P1 ST.E.128 [R4.64], R24 ;  /* 0x0000001804009985 */ /* 0x0003e2000c101d06 */
[C---:B-----5:R-:W-:Y:S02]  /*12a90*/  @!P3 LEA R6, P1, R242.reuse, R9, 0x1 ;  /* 0x00000009f206b211 */ /* 0x060fe400078208ff */
[C-C-:B------:R-:W-:Y:S02]  /*12aa0*/  @!P4 LEA.HI.X R9, R242.reuse, R11, R48.reuse, 0x1, P0 ;  /* 0x0000000bf209c211 */ /* 0x140fe400000f0c30 */
[----:B------:R-:W-:-:S03]  /*12ab0*/  @!P3 LEA.HI.X R7, R242, R21, R48, 0x1, P1 ;  /* 0x00000015f207b211 */ /* 0x000fc600008f0c30 */
[----:B------:R2:W-:Y:S04]  /*12ac0*/  @!P4 ST.E.128 [R8.64], R28 ;  /* 0x0000001c0800c985 */ /* 0x0005e8000c101d06 */
[----:B------:R2:W-:Y:S01]  /*12ad0*/  @!P3 ST.E.128 [R6.64], R32 ;  /* 0x000000200600b985 */ /* 0x0005e2000c101d06 */
[----:B-1----:R-:W-:-:S04]  /*12ae0*/  @!P2 LEA R4, P0, R242, R10, 0x1 ;  /* 0x0000000af204a211 */ /* 0x002fc800078008ff */
[----:B------:R-:W-:-:S05]  /*12af0*/  @!P2 LEA.HI.X R5, R242, R20, R48, 0x1, P0 ;  /* 0x00000014f205a211 */ /* 0x000fca00000f0c30 */
[----:B------:R2:W-:Y:S04]  /*12b00*/  @!P2 ST.E.128 [R4.64], R36 ;  /* 0x000000240400a985 */ /* 0x0005e8000c101d06 */
[----:B------:R-:W1:Y:S04]  /*12b10*/  SHFL.IDX PT, R2, R2, 0x7, 0x181f ;  /* 0x00f81f0002027f89 */ /* 0x000e6800000e0000 */
[----:B------:R-:W3:Y:S01]  /*12b20*/  SHFL.IDX PT, R0, R0, 0x7, 0x181f ;  /* 0x00f81f0000007f89 */ /* 0x000ee200000e0000 */
[----:B------:R-:W-:Y:S05]  /*12b30*/  @P5 BRA `(.L_x_571) ;  /* 0x00000a0000005947 */ /* 0x000fea0003800000 */
[----:B-1----:R-:W-:-:S04]  /*12b40*/  LEA R2, P0, R242, R2, 0x1 ;  /* 0x00000002f2027211 */ /* 0x002fc800078008ff */
[----:B---3--:R-:W-:-:S05]  /*12b50*/  LEA.HI.X R3, R242, R0, R48, 0x1, P0 ;  /* 0x00000000f2037211 */ /* 0x008fca00000f0c30 */
[----:B------:R1:W-:Y:S01]  /*12b60*/  ST.E.128 [R2.64], R40 ;  /* 0x0000002802007985 */ /* 0x0003e2000c101d06 */
[----:B------:R-:W-:Y:S05]  /*12b70*/  BRA `(.L_x_571) ;  /* 0x000009c000007947 */ /* 0x000fea0003800000 */
.L_x_569:
[----:B------:R-:W2:Y:S04]  /*12b80*/  LDL R2, [R1+0x4c] ;  /* 0x00004c0001027983 */ /* 0x000ea80000100800 */
[----:B------:R-:W3:Y:S04]  /*12b90*/  LDL R0, [R1+0x48] ;  /* 0x0000480001007983 */ /* 0x000ee80000100800 */
[----:B------:R-:W4:Y:S04]  /*12ba0*/  LDL R4, [R1+0x44] ;  /* 0x0000440001047983 */ /* 0x000f280000100800 */
[----:B------:R-:W1:Y:S01]  /*12bb0*/  S2R R3, SR_TID.X ;  /* 0x0000000000037919 */ /* 0x000e620000002100 */
[----:B------:R-:W-:Y:S01]  /*12bc0*/  BSSY B0, `(.L_x_572) ;  /* 0x0000026000007945 */ /* 0x000fe20003800000 */
[----:B-1----:R-:W-:Y:S01]  /*12bd0*/  ISETP.GE.AND P0, PT, R3, 0x80, PT ;  /* 0x000000800300780c */ /* 0x002fe20003f06270 */
[----:B--2---:R-:W-:-:S02]  /*12be0*/  IMAD.MOV.U32 R12, RZ, RZ, R2 ;  /* 0x000000ffff0c7224 */ /* 0x004fc400078e0002 */
[----:B---3--:R-:W-:-:S03]  /*12bf0*/  IMAD.MOV.U32 R11, RZ, RZ, R0 ;  /* 0x000000ffff0b7224 */ /* 0x008fc600078e0000 */
[----:B------:R-:W-:Y:S01]  /*12c00*/  SHF.R.S32.HI R7, RZ, 0x1f, R12 ;  /* 0x0000001fff077819 */ /* 0x000fe2000001140c */
[----:B----4-:R-:W-:Y:S01]  /*12c10*/  IMAD.MOV.U32 R13, RZ, RZ, R4 ;  /* 0x000000ffff0d7224 */ /* 0x010fe200078e0004 */
[----:B------:R-:W-:-:S05]  /*12c20*/  SHF.R.S32.HI R10, RZ, 0x1f, R11 ;  /* 0x0000001fff0a7819 */ /* 0x000fca000001140b */
[----:B------:R-:W-:Y:S05]  /*12c30*/  @P0 BRA `(.L_x_573) ;  /* 0x000001e000000947 */ /* 0x000fea0003800000 */
[----:B------:R-:W-:Y:S02]  /*12c40*/  MOV R2, c[0x0][0x4e8] ;  /* 0x00013a0000027a02 */ /* 0x000fe40000000f00 */
[----:B------:R-:W-:-:S03]  /*12c50*/  IADD3 R6, R13, R3, RZ ;  /* 0x000000030d067210 */ /* 0x000fc60007ffe0ff */
[----:B------:R-:W-:-:S05]  /*12c60*/  IMAD R0, R2, c[0x0][0x388], RZ ;  /* 0x0000e20002007a24 */ /* 0x000fca00078e02ff */
[----:B------:R-:W-:-:S13]  /*12c70*/  ISETP.GE.AND P0, PT, R6, R0, PT ;  /* 0x000000000600720c */ /* 0x000fda0003f06270 */
[----:B------:R-:W-:Y:S05]  /*12c80*/  @P0 BRA `(.L_x_573) ;  /* 0x0000019000000947 */ /* 0x000fea0003800000 */
[----:B------:R-:W-:Y:S01]  /*12c90*/  ISETP.NE.AND P0, PT, R2, 0x1, PT ;  /* 0x000000010200780c */ /* 0x000fe20003f05270 */
[----:B------:R-:W-:Y:S01]  /*12ca0*/  IMAD R4, R7, c[0x0][0x490], RZ ;  /* 0x0001240007047a24 */ /* 0x000fe200078e02ff */
[----:B------:R-:W-:Y:S01]  /*12cb0*/  MOV R0, R6 ;  /* 0x0000000600007202 */ /* 0x000fe20000000f00 */
[----:B------:R-:W-:-:S04]  /*12cc0*/  IMAD.WIDE.U32 R2, R12, c[0x0][0x490], RZ ;  /* 0x000124000c027a25 */ /* 0x000fc800078e00ff */
[----:B------:R-:W-:Y:S02]  /*12cd0*/  IMAD R4, R12, c[0x0][0x494], R4 ;  /* 0x000125000c047a24 */ /* 0x000fe400078e0204 */
[----:B------:R-:W-:-:S03]  /*12ce0*/  IMAD R9, R10, c[0x0][0x498], RZ ;  /* 0x000126000a097a24 */ /* 0x000fc600078e02ff */
[----:B------:R-:W-:Y:S01]  /*12cf0*/  IADD3 R3, R3, R4, RZ ;  /* 0x0000000403037210 */ /* 0x000fe20007ffe0ff */
[----:B------:R-:W-:-:S05]  /*12d00*/  @P0 IMAD.HI.U32 R5, R6, c[0x0][0x4ec], RZ ;  /* 0x00013b0006050a27 */ /* 0x000fca00078e00ff */
[----:B------:R-:W-:Y:S01]  /*12d10*/  @P0 SHF.R.U32.HI R0, RZ, c[0x0][0x4f0], R5 ;  /* 0x00013c00ff000a19 */ /* 0x000fe20000011605 */
[----:B------:R-:W-:-:S03]  /*12d20*/  IMAD.WIDE.U32 R4, R11, c[0x0][0x498], R2 ;  /* 0x000126000b047a25 */ /* 0x000fc600078e0002 */
[C---:B------:R-:W-:Y:S01]  /*12d30*/  IADD3 R8, -R0.reuse, RZ, RZ ;  /* 0x000000ff00087210 */ /* 0x040fe20007ffe1ff */
[----:B------:R-:W-:Y:S01]  /*12d40*/  IMAD R3, R11, c[0x0][0x49c], R9 ;  /* 0x000127000b037a24 */ /* 0x000fe200078e0209 */
[----:B------:R-:W-:-:S03]  /*12d50*/  IADD3 R4, P0, R0, R4, RZ ;  /* 0x0000000400047210 */ /* 0x000fc60007f1e0ff */
[----:B------:R-:W-:Y:S01]  /*12d60*/  IMAD R2, R8, c[0x0][0x4e8], R6 ;  /* 0x00013a0008027a24 */ /* 0x000fe200078e0206 */
[----:B------:R-:W-:-:S04]  /*12d70*/  SHF.R.S32.HI R6, RZ, 0x1f, R0 ;  /* 0x0000001fff067819 */ /* 0x000fc80000011400 */
[----:B------:R-:W-:Y:S02]  /*12d80*/  SHF.R.S32.HI R0, RZ, 0x1f, R2 ;  /* 0x0000001fff007819 */ /* 0x000fe40000011402 */
[----:B------:R-:W-:-:S03]  /*12d90*/  IADD3.X R5, R6, R5, R3, P0, !PT ;  /* 0x0000000506057210 */ /* 0x000fc600007fe403 */
[----:B------:R-:W-:-:S04]  /*12da0*/  IMAD R0, R0, c[0x0][0x488], RZ ;  /* 0x0001220000007a24 */ /* 0x000fc800078e02ff */
[C---:B------:R-:W-:Y:S02]  /*12db0*/  IMAD R0, R2.reuse, c[0x0][0x48c], R0 ;  /* 0x0001230002007a24 */ /* 0x040fe400078e0200 */
[----:B------:R-:W-:-:S05]  /*12dc0*/  IMAD.WIDE.U32 R2, R2, c[0x0][0x488], R4 ;  /* 0x0001220002027a25 */ /* 0x000fca00078e0004 */
[----:B------:R-:W-:Y:S02]  /*12dd0*/  IADD3 R0, R3, R0, RZ ;  /* 0x0000000003007210 */ /* 0x000fe40007ffe0ff */
[----:B------:R-:W-:-:S04]  /*12de0*/  LEA R4, P0, R2, c[0x0][0x450], 0x2 ;  /* 0x0001140002047a11 */ /* 0x000fc800078010ff */
[----:B------:R-:W-:Y:S02]  /*12df0*/  LEA.HI.X R5, R2, c[0x0][0x454], R0, 0x2, P0 ;  /* 0x0001150002057a11 */ /* 0x000fe400000f1400 */
[----:B------:R-:W-:-:S05]  /*12e00*/  MOV R0, 0xff800000 ;  /* 0xff80000000007802 */ /* 0x000fca0000000f00 */
[----:B------:R1:W-:Y:S02]  /*12e10*/  STG.E [R4.64], R0 ;  /* 0x0000000004007986 */ /* 0x0003e4000c101906 */
.L_x_573:
[----:B------:R-:W-:Y:S05]  /*12e20*/  BSYNC B0 ;  /* 0x0000000000007941 */ /* 0x000fea0003800000 */
.L_x_572:
[----:B------:R-:W2:Y:S01]  /*12e30*/  LDL R2, [R1+0x18] ;  /* 0x0000180001027983 */ /* 0x000ea20000100800 */
[----:B-1----:R-:W-:Y:S01]  /*12e40*/  MOV R0, c[0x0][0x4e8] ;  /* 0x00013a0000007a02 */ /* 0x002fe20000000f00 */
[----:B------:R-:W-:-:S03]  /*12e50*/  IMAD R6, R10, c[0x0][0x3f0], RZ ;  /* 0x0000fc000a067a24 */ /* 0x000fc600078e02ff */
[----:B------:R-:W-:Y:S01]  /*12e60*/  ISETP.NE.AND P0, PT, R0, 0x1, PT ;  /* 0x000000010000780c */ /* 0x000fe20003f05270 */
[----:B------:R-:W-:Y:S02]  /*12e70*/  IMAD R0, R7, c[0x0][0x3e8], RZ ;  /* 0x0000fa0007007a24 */ /* 0x000fe400078e02ff */
[----:B------:R-:W-:Y:S02]  /*12e80*/  IMAD R8, R11, c[0x0][0x3f4], R6 ;  /* 0x0000fd000b087a24 */ /* 0x000fe400078e0206 */
[----:B------:R-:W-:Y:S01]  /*12e90*/  IMAD R5, R12, c[0x0][0x3ec], R0 ;  /* 0x0000fb000c057a24 */ /* 0x000fe200078e0200 */
[----:B--2---:R-:W-:Y:S01]  /*12ea0*/  IADD3 R4, R2, R13, RZ ;  /* 0x0000000d02047210 */ /* 0x004fe20007ffe0ff */
[----:B------:R-:W-:-:S03]  /*12eb0*/  IMAD.WIDE.U32 R2, R12, c[0x0][0x3e8], RZ ;  /* 0x0000fa000c027a25 */ /* 0x000fc600078e00ff */
[----:B------:R-:W-:-:S03]  /*12ec0*/  MOV R0, R4 ;  /* 0x0000000400007202 */ /* 0x000fc60000000f00 */
[----:B------:R-:W-:Y:S01]  /*12ed0*/  @P0 IMAD.HI.U32 R7, R4, c[0x0][0x4ec], RZ ;  /* 0x00013b0004070a27 */ /* 0x000fe200078e00ff */
[----:B------:R-:W-:-:S04]  /*12ee0*/  IADD3 R3, R3, R5, RZ ;  /* 0x0000000503037210 */ /* 0x000fc80007ffe0ff */
[----:B------:R-:W-:Y:S01]  /*12ef0*/  @P0 SHF.R.U32.HI R0, RZ, c[0x0][0x4f0], R7 ;  /* 0x00013c00ff000a19 */ /* 0x000fe20000011607 */
[----:B------:R-:W-:Y:S01]  /*12f00*/  IMAD.WIDE.U32 R2, R11, c[0x0][0x3f0], R2 ;  /* 0x0000fc000b027a25 */ /* 0x000fe200078e0002 */
[----:B------:R-:W-:Y:S02]  /*12f10*/  ISETP.GE.AND P0, PT, R242, c[0x0][0x3c8], PT ;  /* 0x0000f200f2007a0c */ /* 0x000fe40003f06270 */
[----:B------:R-:W-:Y:S02]  /*12f20*/  SHF.R.S32.HI R6, RZ, 0x1f, R0 ;  /* 0x0000001fff067819 */ /* 0x000fe40000011400 */
[----:B------:R-:W-:Y:S02]  /*12f30*/  IADD3 R5, -R0, RZ, RZ ;  /* 0x000000ff00057210 */ /* 0x000fe40007ffe1ff */
[----:B------:R-:W-:Y:S01]  /*12f40*/  IADD3 R3, R3, R8, RZ ;  /* 0x0000000803037210 */ /* 0x000fe20007ffe0ff */
[----:B------:R-:W-:Y:S02]  /*12f50*/  IMAD R6, R6, c[0x0][0x3e0], RZ ;  /* 0x0000f80006067a24 */ /* 0x000fe400078e02ff */
[----:B------:R-:W-:-:S02]  /*12f60*/  IMAD R4, R5, c[0x0][0x4e8], R4 ;  /* 0x00013a0005047a24 */ /* 0x000fc400078e0204 */
        /* <DEDUP_REMOVED lines=12> */
.L_x_618:
[----:B------:R-:W-:Y:S05]  /*13030*/  BRA.DIV ~URZ, `(.L_x_575) ;  /* 0x00005ac27f007947 */ /* 0x000fea000b800000 */
[----:B------:R3:W4:Y:S02]  /*13040*/  SHFL.IDX PT, R2, R5, RZ, 0x181f ;  /* 0x00181fff05027589 */ /* 0x00072400000e0000 */
.L_x_619:
[----:B------:R-:W5:Y:S04]  /*13050*/  LDL.LU R3, [R1+0x44] ;  /* 0x0000440001037983 */ /* 0x000f680000300800 */
[----:B------:R-:W1:Y:S02]  /*13060*/  S2R R7, SR_TID.X ;  /* 0x0000000000077919 */ /* 0x000e640000002100 */
[----:B-1----:R-:W-:-:S04]  /*13070*/  SHF.R.S32.HI R0, RZ, 0x1f, R7 ;  /* 0x0000001fff007819 */ /* 0x002fc80000011407 */
[----:B------:R-:W-:Y:S01]  /*13080*/  LEA.HI R0, R0, R7, RZ, 0x3 ;  /* 0x0000000700007211 */ /* 0x000fe200078f18ff */
[----:B------:R-:W-:-:S03]  /*13090*/  IMAD.MOV.U32 R7, RZ, RZ, c[0x0][0x4e8] ;  /* 0x00013a00ff077624 */ /* 0x000fc600078e00ff */
[----:B------:R-:W-:Y:S01]  /*130a0*/  SHF.R.S32.HI R0, RZ, 0x3, R0 ;  /* 0x00000003ff007819 */ /* 0x000fe20000011400 */
[----:B------:R-:W-:Y:S01]  /*130b0*/  IMAD R7, R7, c[0x0][0x388], RZ ;  /* 0x0000e20007077a24 */ /* 0x000fe200078e02ff */
[----:B------:R-:W-:-:S03]  /*130c0*/  SHF.R.S32.HI R8, RZ, 0x1f, R242 ;  /* 0x0000001fff087819 */ /* 0x000fc600000114f2 */
[----:B-----5:R-:W-:-:S05]  /*130d0*/  IMAD.IADD R0, R0, 0x1, R3 ;  /* 0x0000000100007824 */ /* 0x020fca00078e0203 */
[----:B------:R-:W-:-:S13]  /*130e0*/  ISETP.GE.OR P2, PT, R0, R7, P0 ;  /* 0x000000070000720c */ /* 0x000fda0000746670 */
[----:B----4-:R-:W-:-:S04]  /*130f0*/  @!P2 LEA R2, P1, R242, R2, 0x1 ;  /* 0x00000002f202a211 */ /* 0x010fc800078208ff */
[----:B--2---:R-:W-:-:S05]  /*13100*/  @!P2 LEA.HI.X R3, R242, R6, R8, 0x1, P1 ;  /* 0x00000006f203a211 */ /* 0x004fca00008f0c08 */
[----:B------:R1:W-:Y:S01]  /*13110*/  @!P2 ST.E.128 [R2.64], RZ ;  /* 0x000000ff0200a985 */ /* 0x0003e2000c101d06 */
[----:B------:R-:W-:Y:S05]  /*13120*/  BRA.DIV ~URZ, `(.L_x_576) ;  /* 0x00005a427f007947 */ /* 0x000fea000b800000 */
[----:B------:R2:W4:Y:S04]  /*13130*/  SHFL.IDX PT, R6, R4, 0x1, 0x181f ;  /* 0x00381f0004067f89 */ /* 0x00052800000e0000 */
[----:B-1----:R2:W1:Y:S02]  /*13140*/  SHFL.IDX PT, R2, R5, 0x1, 0x181f ;  /* 0x00381f0005027f89 */ /* 0x00246400000e0000 */
.L_x_620:
[----:B------:R-:W-:Y:S02]  /*13150*/  IADD3 R3, R0, 0x10, RZ ;  /* 0x0000001000037810 */ /* 0x000fe40007ffe0ff */
[----:B------:R-:W-:Y:S02]  /*13160*/  SHF.R.S32.HI R8, RZ, 0x1f, R242 ;  /* 0x0000001fff087819 */ /* 0x000fe400000114f2 */
[----:B------:R-:W-:-:S13]  /*13170*/  ISETP.GE.OR P2, PT, R3, R7, P0 ;  /* 0x000000070300720c */ /* 0x000fda0000746670 */
[----:B-1----:R-:W-:-:S04]  /*13180*/  @!P2 LEA R2, P1, R242, R2, 0x1 ;  /* 0x00000002f202a211 */ /* 0x002fc800078208ff */
[----:B----4-:R-:W-:-:S05]  /*13190*/  @!P2 LEA.HI.X R3, R242, R6, R8, 0x1, P1 ;  /* 0x00000006f203a211 */ /* 0x010fca00008f0c08 */
[----:B------:R1:W-:Y:S01]  /*131a0*/  @!P2 ST.E.128 [R2.64], RZ ;  /* 0x000000ff0200a985 */ /* 0x0003e2000c101d06 */
[----:B------:R-:W-:Y:S05]  /*131b0*/  BRA.DIV ~URZ, `(.L_x_577) ;  /* 0x00005a827f007947 */ /* 0x000fea000b800000 */
[----:B------:R4:W1:Y:S02]  /*131c0*/  SHFL.IDX PT, R6, R4, 0x2, 0x181f ;  /* 0x00581f0004067f89 */ /* 0x00086400000e0000 */
.L_x_621:
[----:B------:R-:W-:Y:S05]  /*131d0*/  BRA.DIV ~URZ, `(.L_x_578) ;  /* 0x00005ad27f007947 */ /* 0x000fea000b800000 */
[----:B-1----:R1:W2:Y:S02]  /*131e0*/  SHFL.IDX PT, R2, R5, 0x2, 0x181f ;  /* 0x00581f0005027f89 */ /* 0x0022a400000e0000 */
.L_x_622:
[----:B------:R-:W-:Y:S02]  /*131f0*/  IADD3 R3, R0, 0x20, RZ ;  /* 0x0000002000037810 */ /* 0x000fe40007ffe0ff */
[----:B------:R-:W-:Y:S02]  /*13200*/  SHF.R.S32.HI R8, RZ, 0x1f, R242 ;  /* 0x0000001fff087819 */ /* 0x000fe400000114f2 */
[----:B------:R-:W-:-:S13]  /*13210*/  ISETP.GE.OR P2, PT, R3, R7, P0 ;  /* 0x000000070300720c */ /* 0x000fda0000746670 */
[----:B--2---:R-:W-:-:S04]  /*13220*/  @!P2 LEA R2, P1, R242, R2, 0x1 ;  /* 0x00000002f202a211 */ /* 0x004fc800078208ff */
[----:B------:R-:W-:-:S05]  /*13230*/  @!P2 LEA.HI.X R3, R242, R6, R8, 0x1, P1 ;  /* 0x00000006f203a211 */ /* 0x000fca00008f0c08 */
[----:B------:R2:W-:Y:S01]  /*13240*/  @!P2 ST.E.128 [R2.64], RZ ;  /* 0x000000ff0200a985 */ /* 0x0005e2000c101d06 */
[----:B------:R-:W-:Y:S05]  /*13250*/  BRA.DIV ~URZ, `(.L_x_579) ;  /* 0x00005ac27f007947 */ /* 0x000fea000b800000 */
[----:B------:R1:W2:Y:S04]  /*13260*/  SHFL.IDX PT, R6, R4, 0x3, 0x181f ;  /* 0x00781f0004067f89 */ /* 0x0002a800000e0000 */
[----:B--2---:R1:W2:Y:S02]  /*13270*/  SHFL.IDX PT, R2, R5, 0x3, 0x181f ;  /* 0x00781f0005027f89 */ /* 0x0042a400000e0000 */
.L_x_623:
[----:B------:R-:W-:Y:S02]  /*13280*/  IADD3 R3, R0, 0x30, RZ ;  /* 0x0000003000037810 */ /* 0x000fe40007ffe0ff */
[----:B------:R-:W-:Y:S02]  /*13290*/  SHF.R.S32.HI R8, RZ, 0x1f, R242 ;  /* 0x0000001fff087819 */ /* 0x000fe400000114f2 */
[----:B------:R-:W-:-:S13]  /*132a0*/  ISETP.GE.OR P2, PT, R3, R7, P0 ;  /* 0x000000070300720c */ /* 0x000fda0000746670 */
[----:B--2---:R-:W-:-:S04]  /*132b0*/  @!P2 LEA R2, P1, R242, R2, 0x1 ;  /* 0x00000002f202a211 */ /* 0x004fc800078208ff */
[----:B------:R-:W-:-:S05]  /*132c0*/  @!P2 LEA.HI.X R3, R242, R6, R8, 0x1, P1 ;  /* 0x00000006f203a211 */ /* 0x000fca00008f0c08 */
[----:B------:R2:W-:Y:S01]  /*132d0*/  @!P2 ST.E.128 [R2.64], RZ ;  /* 0x000000ff0200a985 */ /* 0x0005e2000c101d06 */
[----:B------:R-:W-:Y:S05]  /*132e0*/  BRA.DIV ~URZ, `(.L_x_580) ;  /* 0x00005b027f007947 */ /* 0x000fea000b800000 */
[----:B------:R1:W2:Y:S02]  /*132f0*/  SHFL.IDX PT, R6, R4, 0x4, 0x181f ;  /* 0x00981f0004067f89 */ /* 0x0002a400000e0000 */
.L_x_624:
[----:B------:R-:W-:Y:S05]  /*13300*/  BRA.DIV ~URZ, `(.L_x_581) ;  /* 0x00005b527f007947 */ /* 0x000fea000b800000 */
[----:B--2---:R2:W1:Y:S02]  /*13310*/  SHFL.IDX PT, R2, R5, 0x4, 0x181f ;  /* 0x00981f0005027f89 */ /* 0x00446400000e0000 */
.L_x_625:
[----:B------:R-:W-:Y:S02]  /*13320*/  IADD3 R3, R0, 0x40, RZ ;  /* 0x0000004000037810 */ /* 0x000fe40007ffe0ff */
[----:B------:R-:W-:Y:S02]  /*13330*/  SHF.R.S32.HI R8, RZ, 0x1f, R242 ;  /* 0x0000001fff087819 */ /* 0x000fe400000114f2 */
[----:B------:R-:W-:-:S13]  /*13340*/  ISETP.GE.OR P2, PT, R3, R7, P0 ;  /* 0x000000070300720c */ /* 0x000fda0000746670 */
[----:B-1----:R-:W-:-:S04]  /*13350*/  @!P2 LEA R2, P1, R242, R2, 0x1 ;  /* 0x00000002f202a211 */ /* 0x002fc800078208ff */
[----:B------:R-:W-:-:S05]  /*13360*/  @!P2 LEA.HI.X R3, R242, R6, R8, 0x1, P1 ;  /* 0x00000006f203a211 */ /* 0x000fca00008f0c08 */
[----:B------:R1:W-:Y:S01]  /*13370*/  @!P2 ST.E.128 [R2.64], RZ ;  /* 0x000000ff0200a985 */ /* 0x0003e2000c101d06 */
[----:B------:R-:W-:Y:S05]  /*13380*/  BRA.DIV ~URZ, `(.L_x_582) ;  /* 0x00005b427f007947 */ /* 0x000fea000b800000 */
[----:B------:R1:W2:Y:S04]  /*13390*/  SHFL.IDX PT, R6, R4, 0x5, 0x181f ;  /* 0x00b81f0004067f89 */ /* 0x0002a800000e0000 */
[----:B-1----:R1:W3:Y:S02]  /*133a0*/  SHFL.IDX PT, R2, R5, 0x5, 0x181f ;  /* 0x00b81f0005027f89 */ /* 0x0022e400000e0000 */
.L_x_626:
[----:B------:R-:W-:Y:S02]  /*133b0*/  IADD3 R3, R0, 0x50, RZ ;  /* 0x0000005000037810 */ /* 0x000fe40007ffe0ff */
[----:B------:R-:W-:Y:S02]  /*133c0*/  SHF.R.S32.HI R8, RZ, 0x1f, R242 ;  /* 0x0000001fff087819 */ /* 0x000fe400000114f2 */
[----:B------:R-:W-:-:S13]  /*133d0*/  ISETP.GE.OR P2, PT, R3, R7, P0 ;  /* 0x000000070300720c */ /* 0x000fda0000746670 */
[----:B---3--:R-:W-:-:S04]  /*133e0*/  @!P2 LEA R2, P1, R242, R2, 0x1 ;  /* 0x00000002f202a211 */ /* 0x008fc800078208ff */
[----:B--2---:R-:W-:-:S05]  /*133f0*/  @!P2 LEA.HI.X R3, R242, R6, R8, 0x1, P1 ;  /* 0x00000006f203a211 */ /* 0x004fca00008f0c08 */
[----:B------:R2:W-:Y:S01]  /*13400*/  @!P2 ST.E.128 [R2.64], RZ ;  /* 0x000000ff0200a985 */ /* 0x0005e2000c101d06 */
[----:B------:R-:W-:Y:S05]  /*13410*/  BRA.DIV ~URZ, `(.L_x_583) ;  /* 0x00005b827f007947 */ /* 0x000fea000b800000 */
[----:B------:R3:W1:Y:S02]  /*13420*/  SHFL.IDX PT, R6, R4, 0x6, 0x181f ;  /* 0x00d81f0004067f89 */ /* 0x00066400000e0000 */
.L_x_627:
[----:B------:R-:W-:Y:S05]  /*13430*/  BRA.DIV ~URZ, `(.L_x_584) ;  /* 0x00005bd27f007947 */ /* 0x000fea000b800000 */
[----:B--2---:R2:W3:Y:S02]  /*13440*/  SHFL.IDX PT, R2, R5, 0x6, 0x181f ;  /* 0x00d81f0005027f89 */ /* 0x0044e400000e0000 */
.L_x_628:
[----:B------:R-:W-:Y:S02]  /*13450*/  IADD3 R3, R0, 0x60, RZ ;  /* 0x0000006000037810 */ /* 0x000fe40007ffe0ff */
[----:B------:R-:W-:Y:S02]  /*13460*/  SHF.R.S32.HI R8, RZ, 0x1f, R242 ;  /* 0x0000001fff087819 */ /* 0x000fe400000114f2 */
[----:B------:R-:W-:-:S13]  /*13470*/  ISETP.GE.OR P2, PT, R3, R7, P0 ;  /* 0x000000070300720c */ /* 0x000fda0000746670 */
[----:B---3--:R-:W-:-:S04]  /*13480*/  @!P2 LEA R2, P1, R242, R2, 0x1 ;  /* 0x00000002f202a211 */ /* 0x008fc800078208ff */
[----:B-1----:R-:W-:-:S05]  /*13490*/  @!P2 LEA.HI.X R3, R242, R6, R8, 0x1, P1 ;  /* 0x00000006f203a211 */ /* 0x002fca00008f0c08 */
[----:B------:R1:W-:Y:S01]  /*134a0*/  @!P2 ST.E.128 [R2.64], RZ ;  /* 0x000000ff0200a985 */ /* 0x0003e2000c101d06 */
[----:B------:R-:W-:Y:S05]  /*134b0*/  BRA.DIV ~URZ, `(.L_x_585) ;  /* 0x00005bc27f007947 */ /* 0x000fea000b800000 */
[----:B----4-:R-:W3:Y:S04]  /*134c0*/  SHFL.IDX PT, R4, R4, 0x7, 0x181f ;  /* 0x00f81f0004047f89 */ /* 0x010ee800000e0000 */
[----:B-1----:R1:W4:Y:S02]  /*134d0*/  SHFL.IDX PT, R2, R5, 0x7, 0x181f ;  /* 0x00f81f0005027f89 */ /* 0x00232400000e0000 */
.L_x_629:
[----:B------:R-:W-:Y:S02]  /*134e0*/  IADD3 R0, R0, 0x70, RZ ;  /* 0x0000007000007810 */ /* 0x000fe40007ffe0ff */
[----:B-12---:R-:W-:Y:S02]  /*134f0*/  SHF.R.S32.HI R5, RZ, 0x1f, R242 ;  /* 0x0000001fff057819 */ /* 0x006fe400000114f2 */
[----:B------:R-:W-:-:S13]  /*13500*/  ISETP.GE.OR P1, PT, R0, R7, P0 ;  /* 0x000000070000720c */ /* 0x000fda0000726670 */
[----:B----4-:R-:W-:-:S04]  /*13510*/  @!P1 LEA R2, P0, R242, R2, 0x1 ;  /* 0x00000002f2029211 */ /* 0x010fc800078008ff */
[----:B---3--:R-:W-:-:S05]  /*13520*/  @!P1 LEA.HI.X R3, R242, R4, R5, 0x1, P0 ;  /* 0x00000004f2039211 */ /* 0x008fca00000f0c05 */
[----:B------:R1:W-:Y:S04]  /*13530*/  @!P1 ST.E.128 [R2.64], RZ ;  /* 0x000000ff02009985 */ /* 0x0003e8000c101d06 */
.L_x_571:
[----:B------:R-:W-:Y:S05]  /*13540*/  BSYNC B1 ;  /* 0x0000000000017941 */ /* 0x000fea0003800000 */
.L_x_568:
[----:B---3--:R-:W3:Y:S02]  /*13550*/  LDL R0, [R1+0x80] ;  /* 0x0000800001007983 */ /* 0x008ee40000100800 */
[----:B---3--:R-:W-:-:S13]  /*13560*/  ISETP.NE.AND P0, PT, R0, RZ, PT ;  /* 0x000000ff0000720c */ /* 0x008fda0003f05270 */
[----:B------:R-:W-:Y:S01]  /*13570*/  @P0 WARPSYNC 0xffffffff ;  /* 0xffffffff00000948 */ /* 0x000fe20003800000 */
[----:B------:R-:W-:Y:S06]  /*13580*/  @P0 BAR.SYNC.DEFER_BLOCKING 0x5, 0x80 ;  /* 0x0142000000000b1d */ /* 0x000fec0000010000 */
[----:B------:R-:W3:Y:S04]  /*13590*/  @P0 LDS R0, [0xb100] ;  /* 0x00b10000ff000984 */ /* 0x000ee80000000800 */
[----:B---3--:R3:W-:Y:S04]  /*135a0*/  @P0 STL [R1+0x58], R0 ;  /* 0x0000580001000387 */ /* 0x0087e80000100800 */
[----:B------:R-:W-:Y:S06]  /*135b0*/  @P0 BAR.ARV 0x4, 0x80 ;  /* 0x0102000000000b1d */ /* 0x000fec0000002000 */
[----:B------:R-:W-:Y:S05]  /*135c0*/  @P0 BRA `(.L_x_586) ;  /* 0x0000007000000947 */ /* 0x000fea0003800000 */
[----:B------:R-:W-:Y:S05]  /*135d0*/  BRA.DIV ~URZ, `(.L_x_587) ;  /* 0x00005b727f007947 */ /* 0x000fea000b800000 */
[----:B---3--:R3:W4:Y:S02]  /*135e0*/  SHFL.IDX PT, R0, R47, RZ, 0x1f ;  /* 0x00001fff2f007589 */ /* 0x00872400000e0000 */
.L_x_630:
[----:B------:R-:W-:Y:S01]  /*135f0*/  WARPSYNC 0xffffffff ;  /* 0xffffffff00007948 */ /* 0x000fe20003800000 */
[----:B------:R-:W-:Y:S06]  /*13600*/  BAR.SYNC.DEFER_BLOCKING 0x4, 0x80 ;  /* 0x0102000000007b1d */ /* 0x000fec0000010000 */
[----:B----4-:R4:W-:Y:S04]  /*13610*/  STL [R1+0x58], R0 ;  /* 0x0000580001007387 */ /* 0x0109e80000100800 */
[----:B------:R4:W-:Y:S04]  /*13620*/  @!P6 STS [0xb100], R47 ;  /* 0x00b1002fff00e388 */ /* 0x0009e80000000800 */
[----:B------:R-:W-:Y:S06]  /*13630*/  BAR.ARV 0x5, 0x80 ;  /* 0x0142000000007b1d */ /* 0x000fec0000002000 */
.L_x_586:
[----:B---34-:R-:W3:Y:S02]  /*13640*/  LDL R0, [R1+0x58] ;  /* 0x0000580001007983 */ /* 0x018ee40000100800 */
[----:B---3--:R-:W-:-:S13]  /*13650*/  ISETP.GE.AND P0, PT, R0, c[0x0][0x538], PT ;  /* 0x00014e0000007a0c */ /* 0x008fda0003f06270 */
[----:B-12---:R-:W-:Y:S01]  /*13660*/  @P0 CALL.REL.NOINC `(.L_x_588) ;  /* 0x0000001000000944 */ /* 0x006fe20003c00000 */
[----:B------:R-:W-:Y:S05]  /*13670*/  BRA `(.L_x_589) ;  /* 0xfffed30000007947 */ /* 0x000fea000383ffff */
.L_x_588:
[----:B------:R-:W-:Y:S05]  /*13680*/  EXIT ;  /* 0x000000000000794d */ /* 0x000fea0003800000 */
.L_x_512:
[----:B------:R-:W-:Y:S01]  /*13690*/  IMAD.MOV.U32 R246, RZ, RZ, R4 ;  /* 0x000000fffff67224 */ /* 0x000fe200078e0004 */
[----:B------:R-:W-:Y:S01]  /*136a0*/  MOV R247, RZ ;  /* 0x000000ff00f77202 */ /* 0x000fe20000000f00 */
[----:B------:R-:W-:Y:S01]  /*136b0*/  IMAD.MOV.U32 R3, RZ, RZ, 0x181f ;  /* 0x0000181fff037424 */ /* 0x000fe200078e00ff */
[----:B------:R-:W-:Y:S02]  /*136c0*/  MOV R2, 0x136e0 ;  /* 0x000136e000027802 */ /* 0x000fe40000000f00 */
[----:B-----5:R-:W-:Y:S05]  /*136d0*/  CALL.REL.NOINC `($__internal_1_$__cuda_sm70_shflsync_idx_p) ;  /* 0x00005b4000007944 */ /* 0x020fea0003c00000 */
[----:B------:R-:W-:Y:S01]  /*136e0*/  MOV R6, R246 ;  /* 0x000000f600067202 */ /* 0x000fe20000000f00 */
[----:B------:R-:W-:Y:S05]  /*136f0*/  BRA `(.L_x_590) ;  /* 0xfffedc8000007947 */ /* 0x000fea000383ffff */
.L_x_513:
[----:B------:R-:W-:Y:S01]  /*13700*/  IMAD.MOV.U32 R246, RZ, RZ, R5 ;  /* 0x000000fffff67224 */ /* 0x000fe200078e0005 */
[----:B------:R-:W-:Y:S01]  /*13710*/  MOV R247, RZ ;  /* 0x000000ff00f77202 */ /* 0x000fe20000000f00 */
[----:B------:R-:W-:Y:S01]  /*13720*/  IMAD.MOV.U32 R3, RZ, RZ, 0x181f ;  /* 0x0000181fff037424 */ /* 0x000fe200078e00ff */
[----:B------:R-:W-:Y:S02]  /*13730*/  MOV R2, 0x13750 ;  /* 0x0001375000027802 */ /* 0x000fe40000000f00 */
[----:B-12--5:R-:W-:Y:S05]  /*13740*/  CALL.REL.NOINC `($__internal_1_$__cuda_sm70_shflsync_idx_p) ;  /* 0x00005ad000007944 */ /* 0x026fea0003c00000 */
[----:B------:R-:W-:Y:S01]  /*13750*/  MOV R2, R246 ;  /* 0x000000f600027202 */ /* 0x000fe20000000f00 */
[----:B------:R-:W-:Y:S05]  /*13760*/  BRA `(.L_x_591) ;  /* 0xfffedc3000007947 */ /* 0x000fea000383ffff */
.L_x_516:
[----:B------:R-:W-:Y:S01]  /*13770*/  IMAD.MOV.U32 R246, RZ, RZ, R4 ;  /* 0x000000fffff67224 */ /* 0x000fe200078e0004 */
[----:B------:R-:W-:Y:S01]  /*13780*/  MOV R247, 0x1 ;  /* 0x0000000100f77802 */ /* 0x000fe20000000f00 */
[----:B-1----:R-:W-:Y:S01]  /*13790*/  IMAD.MOV.U32 R3, RZ, RZ, 0x181f ;  /* 0x0000181fff037424 */ /* 0x002fe200078e00ff */
[----:B----4-:R-:W-:-:S02]  /*137a0*/  MOV R2, 0x137c0 ;  /* 0x000137c000027802 */ /* 0x010fc40000000f00 */
[----:B--2--5:R-:W-:Y:S05]  /*137b0*/  CALL.REL.NOINC `($__internal_1_$__cuda_sm70_shflsync_idx_p) ;  /* 0x00005a6000007944 */ /* 0x024fea0003c00000 */
[----:B------:R-:W-:Y:S01]  /*137c0*/  IMAD.MOV.U32 R6, RZ, RZ, R246 ;  /* 0x000000ffff067224 */ /* 0x000fe200078e00f6 */
[----:B------:R-:W-:Y:S01]  /*137d0*/  MOV R247, 0x1 ;  /* 0x0000000100f77802 */ /* 0x000fe20000000f00 */
[----:B------:R-:W-:Y:S01]  /*137e0*/  IMAD.MOV.U32 R246, RZ, RZ, R5 ;  /* 0x000000fffff67224 */ /* 0x000fe200078e0005 */
[----:B------:R-:W-:-:S02]  /*137f0*/  MOV R3, 0x181f ;  /* 0x0000181f00037802 */ /* 0x000fc40000000f00 */
[----:B------:R-:W-:Y:S02]  /*13800*/  MOV R2, 0x13820 ;  /* 0x0001382000027802 */ /* 0x000fe40000000f00 */
[----:B------:R-:W-:Y:S05]  /*13810*/  CALL.REL.NOINC `($__internal_1_$__cuda_sm70_shflsync_idx_p) ;  /* 0x00005a0000007944 */ /* 0x000fea0003c00000 */
[----:B------:R-:W-:Y:S01]  /*13820*/  MOV R2, R246 ;  /* 0x000000f600027202 */ /* 0x000fe20000000f00 */
[----:B------:R-:W-:Y:S05]  /*13830*/  BRA `(.L_x_592) ;  /* 0xfffedcc000007947 */ /* 0x000fea000383ffff */
.L_x_519:
[----:B------:R-:W-:Y:S01]  /*13840*/  IMAD.MOV.U32 R246, RZ, RZ, R4 ;  /* 0x000000fffff67224 */ /* 0x000fe200078e0004 */
[----:B------:R-:W-:Y:S01]  /*13850*/  MOV R247, 0x2 ;  /* 0x0000000200f77802 */ /* 0x000fe20000000f00 */
[----:B-1----:R-:W-:Y:S01]  /*13860*/  IMAD.MOV.U32 R3, RZ, RZ, 0x181f ;  /* 0x0000181fff037424 */ /* 0x002fe200078e00ff */
[----:B------:R-:W-:Y:S02]  /*13870*/  MOV R2, 0x13890 ;  /* 0x0001389000027802 */ /* 0x000fe40000000f00 */
[----:B--23-5:R-:W-:Y:S05]  /*13880*/  CALL.REL.NOINC `($__internal_1_$__cuda_sm70_shflsync_idx_p) ;  /* 0x0000599000007944 */ /* 0x02cfea0003c00000 */
[----:B------:R-:W-:Y:S01]  /*13890*/  MOV R6, R246 ;  /* 0x000000f600067202 */ /* 0x000fe20000000f00 */
[----:B------:R-:W-:Y:S05]  /*138a0*/  BRA `(.L_x_593) ;  /* 0xfffedd3000007947 */ /* 0x000fea000383ffff */
.L_x_520:
[----:B------:R-:W-:Y:S01]  /*138b0*/  IMAD.MOV.U32 R246, RZ, RZ, R5 ;  /* 0x000000fffff67224 */ /* 0x000fe200078e0005 */
[----:B------:R-:W-:Y:S01]  /*138c0*/  MOV R247, 0x2 ;  /* 0x0000000200f77802 */ /* 0x000fe20000000f00 */
[----:B-1----:R-:W-:Y:S01]  /*138d0*/  IMAD.MOV.U32 R3, RZ, RZ, 0x181f ;  /* 0x0000181fff037424 */ /* 0x002fe200078e00ff */
[----:B------:R-:W-:Y:S02]  /*138e0*/  MOV R2, 0x13900 ;  /* 0x0001390000027802 */ /* 0x000fe40000000f00 */
[----:B--2345:R-:W-:Y:S05]  /*138f0*/  CALL.REL.NOINC `($__internal_1_$__cuda_sm70_shflsync_idx_p) ;  /* 0x0000592000007944 */ /* 0x03cfea0003c00000 */
[----:B------:R-:W-:Y:S01]  /*13900*/  MOV R2, R246 ;  /* 0x000000f600027202 */ /* 0x000fe20000000f00 */
[----:B------:R-:W-:Y:S05]  /*13910*/  BRA `(.L_x_594) ;  /* 0xfffedce000007947 */ /* 0x000fea000383ffff */
.L_x_523:
[----:B------:R-:W-:Y:S01]  /*13920*/  IMAD.MOV.U32 R246, RZ, RZ, R4 ;  /* 0x000000fffff67224 */ /* 0x000fe200078e0004 */
[----:B------:R-:W-:Y:S01]  /*13930*/  MOV R247, 0x3 ;  /* 0x0000000300f77802 */ /* 0x000fe20000000f00 */
[----:B--2---:R-:W-:Y:S01]  /*13940*/  IMAD.MOV.U32 R3, RZ, RZ, 0x181f ;  /* 0x0000181fff037424 */ /* 0x004fe200078e00ff */
[----:B------:R-:W-:-:S02]  /*13950*/  MOV R2, 0x13970 ;  /* 0x0001397000027802 */ /* 0x000fc40000000f00 */
[----:B-1-345:R-:W-:Y:S05]  /*13960*/  CALL.REL.NOINC `($__internal_1_$__cuda_sm70_shflsync_idx_p) ;  /* 0x000058b000007944 */ /* 0x03afea0003c00000 */
        /* <DEDUP_REMOVED lines=8> */
.L_x_526:
[----:B------:R-:W-:Y:S01]  /*139f0*/  IMAD.MOV.U32 R246, RZ, RZ, R4 ;  /* 0x000000fffff67224 */ /* 0x000fe200078e0004 */
[----:B------:R-:W-:Y:S01]  /*13a00*/  MOV R247, 0x4 ;  /* 0x0000000400f77802 */ /* 0x000fe20000000f00 */
[----:B-1----:R-:W-:Y:S01]  /*13a10*/  IMAD.MOV.U32 R3, RZ, RZ, 0x181f ;  /* 0x0000181fff037424 */ /* 0x002fe200078e00ff */
[----:B--2---:R-:W-:Y:S02]  /*13a20*/  MOV R2, 0x13a40 ;  /* 0x00013a4000027802 */ /* 0x004fe40000000f00 */
[----:B---345:R-:W-:Y:S05]  /*13a30*/  CALL.REL.NOINC `($__internal_1_$__cuda_sm70_shflsync_idx_p) ;  /* 0x000057e000007944 */ /* 0x038fea0003c00000 */
[----:B------:R-:W-:Y:S01]  /*13a40*/  MOV R6, R246 ;  /* 0x000000f600067202 */ /* 0x000fe20000000f00 */
[----:B------:R-:W-:Y:S05]  /*13a50*/  BRA `(.L_x_596) ;  /* 0xfffedd7000007947 */ /* 0x000fea000383ffff */
.L_x_527:
[----:B------:R-:W-:Y:S01]  /*13a60*/  IMAD.MOV.U32 R246, RZ, RZ, R5 ;  /* 0x000000fffff67224 */ /* 0x000fe200078e0005 */
[----:B------:R-:W-:Y:S01]  /*13a70*/  MOV R247, 0x4 ;  /* 0x0000000400f77802 */ /* 0x000fe20000000f00 */
[----:B------:R-:W-:Y:S01]  /*13a80*/  IMAD.MOV.U32 R3, RZ, RZ, 0x181f ;  /* 0x0000181fff037424 */ /* 0x000fe200078e00ff */
[----:B--2---:R-:W-:Y:S02]  /*13a90*/  MOV R2, 0x13ab0 ;  /* 0x00013ab000027802 */ /* 0x004fe40000000f00 */
[----:B-1-345:R-:W-:Y:S05]  /*13aa0*/  CALL.REL.NOINC `($__internal_1_$__cuda_sm70_shflsync_idx_p) ;  /* 0x0000577000007944 */ /* 0x03afea0003c00000 */
[----:B------:R-:W-:Y:S01]  /*13ab0*/  MOV R2, R246 ;  /* 0x000000f600027202 */ /* 0x000fe20000000f00 */
[----:B------:R-:W-:Y:S05]  /*13ac0*/  BRA `(.L_x_597) ;  /* 0xfffedd2000007947 */ /* 0x000fea000383ffff */
.L_x_530:
[----:B------:R-:W-:Y:S01]  /*13ad0*/  IMAD.MOV.U32 R246, RZ, RZ, R4 ;  /* 0x000000fffff67224 */ /* 0x000fe200078e0004 */
[----:B------:R-:W-:Y:S01]  /*13ae0*/  MOV R247, 0x5 ;  /* 0x0000000500f77802 */ /* 0x000fe20000000f00 */
[----:B-1----:R-:W-:Y:S01]  /*13af0*/  IMAD.MOV.U32 R3, RZ, RZ, 0x181f ;  /* 0x0000181fff037424 */ /* 0x002fe200078e00ff */
[----:B------:R-:W-:-:S02]  /*13b00*/  MOV R2, 0x13b20 ;  /* 0x00013b2000027802 */ /* 0x000fc40000000f00 */
[----:B--2345:R-:W-:Y:S05]  /*13b10*/  CALL.REL.NOINC `($__internal_1_$__cuda_sm70_shflsync_idx_p) ;  /* 0x0000570000007944 */ /* 0x03cfea0003c00000 */
        /* <DEDUP_REMOVED lines=8> */
.L_x_533:
[----:B------:R-:W-:Y:S01]  /*13ba0*/  IMAD.MOV.U32 R246, RZ, RZ, R4 ;  /* 0x000000fffff67224 */ /* 0x000fe200078e0004 */
[----:B------:R-:W-:Y:S01]  /*13bb0*/  MOV R247, 0x6 ;  /* 0x0000000600f77802 */ /* 0x000fe20000000f00 */
[----:B-1----:R-:W-:Y:S01]  /*13bc0*/  IMAD.MOV.U32 R3, RZ, RZ, 0x181f ;  /* 0x0000181fff037424 */ /* 0x002fe200078e00ff */
[----:B------:R-:W-:Y:S02]  /*13bd0*/  MOV R2, 0x13bf0 ;  /* 0x00013bf000027802 */ /* 0x000fe40000000f00 */
[----:B--2345:R-:W-:Y:S05]  /*13be0*/  CALL.REL.NOINC `($__internal_1_$__cuda_sm70_shflsync_idx_p) ;  /* 0x0000563000007944 */ /* 0x03cfea0003c00000 */
[----:B------:R-:W-:Y:S01]  /*13bf0*/  MOV R6, R246 ;  /* 0x000000f600067202 */ /* 0x000fe20000000f00 */
[----:B------:R-:W-:Y:S05]  /*13c00*/  BRA `(.L_x_599) ;  /* 0xfffeddb000007947 */ /* 0x000fea000383ffff */
.L_x_534:
[----:B------:R-:W-:Y:S01]  /*13c10*/  IMAD.MOV.U32 R246, RZ, RZ, R5 ;  /* 0x000000fffff67224 */ /* 0x000fe200078e0005 */
[----:B------:R-:W-:Y:S01]  /*13c20*/  MOV R247, 0x6 ;  /* 0x0000000600f77802 */ /* 0x000fe20000000f00 */
[----:B-1----:R-:W-:Y:S01]  /*13c30*/  IMAD.MOV.U32 R3, RZ, RZ, 0x181f ;  /* 0x0000181fff037424 */ /* 0x002fe200078e00ff */
[----:B------:R-:W-:Y:S02]  /*13c40*/  MOV R2, 0x13c60 ;  /* 0x00013c6000027802 */ /* 0x000fe40000000f00 */
[----:B--2345:R-:W-:Y:S05]  /*13c50*/  CALL.REL.NOINC `($__internal_1_$__cuda_sm70_shflsync_idx_p) ;  /* 0x000055c000007944 */ /* 0x03cfea0003c00000 */
[----:B------:R-:W-:Y:S01]  /*13c60*/  MOV R2, R246 ;  /* 0x000000f600027202 */ /* 0x000fe20000000f00 */
[----:B------:R-:W-:Y:S05]  /*13c70*/  BRA `(.L_x_600) ;  /* 0xfffedd6000007947 */ /* 0x000fea000383ffff */
.L_x_537:
        /* <DEDUP_REMOVED lines=13> */
.L_x_540:
[----:B------:R-:W-:Y:S01]  /*13d50*/  IMAD.MOV.U32 R246, RZ, RZ, R0 ;  /* 0x000000fffff67224 */ /* 0x000fe200078e0000 */
[----:B------:R-:W-:Y:S01]  /*13d60*/  MOV R247, RZ ;  /* 0x000000ff00f77202 */ /* 0x000fe20000000f00 */
[----:B------:R-:W-:Y:S01]  /*13d70*/  IMAD.MOV.U32 R3, RZ, RZ, 0x181f ;  /* 0x0000181fff037424 */ /* 0x000fe200078e00ff */
[----:B------:R-:W-:Y:S02]  /*13d80*/  MOV R2, 0x13da0 ;  /* 0x00013da000027802 */ /* 0x000fe40000000f00 */
[----:B------:R-:W-:Y:S05]  /*13d90*/  CALL.REL.NOINC `($__internal_1_$__cuda_sm70_shflsync_idx_p) ;  /* 0x0000548000007944 */ /* 0x000fea0003c00000 */
[----:B------:R-:W-:Y:S01]  /*13da0*/  MOV R7, R246 ;  /* 0x000000f600077202 */ /* 0x000fe20000000f00 */
[----:B------:R-:W-:Y:S05]  /*13db0*/  BRA `(.L_x_602) ;  /* 0xfffef58000007947 */ /* 0x000fea000383ffff */
.L_x_541:
[----:B------:R-:W-:Y:S01]  /*13dc0*/  IMAD.MOV.U32 R246, RZ, RZ, R4 ;  /* 0x000000fffff67224 */ /* 0x000fe200078e0004 */
[----:B------:R-:W-:Y:S01]  /*13dd0*/  MOV R247, RZ ;  /* 0x000000ff00f77202 */ /* 0x000fe20000000f00 */
[----:B------:R-:W-:Y:S01]  /*13de0*/  IMAD.MOV.U32 R3, RZ, RZ, 0x181f ;  /* 0x0000181fff037424 */ /* 0x000fe200078e00ff */
[----:B------:R-:W-:Y:S02]  /*13df0*/  MOV R2, 0x13e10 ;  /* 0x00013e1000027802 */ /* 0x000fe40000000f00 */
[----:B-12---:R-:W-:Y:S05]  /*13e00*/  CALL.REL.NOINC `($__internal_1_$__cuda_sm70_shflsync_idx_p) ;  /* 0x0000541000007944 */ /* 0x006fea0003c00000 */
[----:B------:R-:W-:Y:S01]  /*13e10*/  IADD3 R2, P0, R246, R174, RZ ;  /* 0x000000aef6027210 */ /* 0x000fe20007f1e0ff */
[----:B------:R-:W-:Y:S01]  /*13e20*/  IMAD.MOV.U32 R246, RZ, RZ, R0 ;  /* 0x000000fffff67224 */ /* 0x000fe200078e0000 */
[----:B------:R-:W-:-:S03]  /*13e30*/  MOV R247, 0x1 ;  /* 0x0000000100f77802 */ /* 0x000fc60000000f00 */
[----:B------:R-:W-:-:S05]  /*13e40*/  IMAD.X R3, R7, 0x1, R16, P0 ;  /* 0x0000000107037824 */ /* 0x000fca00000e0610 */
[----:B------:R-:W-:Y:S01]  /*13e50*/  @!PT LDS RZ, [RZ] ;  /* 0x00000000fffff984 */ /* 0x000fe20000000800 */
[----:B------:R-:W-:Y:S01]  /*13e60*/  @!PT LDS RZ, [RZ] ;  /* 0x00000000fffff984 */ /* 0x000fe20000000800 */
[----:B------:R-:W-:Y:S01]  /*13e70*/  @!PT LDS RZ, [RZ] ;  /* 0x00000000fffff984 */ /* 0x000fe20000000800 */
[----:B------:R1:W-:Y:S02]  /*13e80*/  LDGSTS.E.BYPASS.LTC128B.128 [R243+0x3900], [R2.64], !P5 ;  /* 0x0390000002f37fae */ /* 0x0003e4000e901d46 */
[----:B-1----:R-:W-:Y:S01]  /*13e90*/  IMAD.MOV.U32 R3, RZ, RZ, 0x181f ;  /* 0x0000181fff037424 */ /* 0x002fe200078e00ff */
[----:B------:R-:W-:Y:S02]  /*13ea0*/  MOV R2, 0x13ec0 ;  /* 0x00013ec000027802 */ /* 0x000fe40000000f00 */
[----:B------:R-:W-:Y:S05]  /*13eb0*/  CALL.REL.NOINC `($__internal_1_$__cuda_sm70_shflsync_idx_p) ;  /* 0x0000536000007944 */ /* 0x000fea0003c00000 */
[----:B------:R-:W-:Y:S01]  /*13ec0*/  IMAD.MOV.U32 R5, RZ, RZ, R246 ;  /* 0x000000ffff057224 */ /* 0x000fe200078e00f6 */
[----:B------:R-:W-:Y:S01]  /*13ed0*/  MOV R247, 0x1 ;  /* 0x0000000100f77802 */ /* 0x000fe20000000f00 */
[----:B------:R-:W-:Y:S01]  /*13ee0*/  IMAD.MOV.U32 R246, RZ, RZ, R4 ;  /* 0x000000fffff67224 */ /* 0x000fe200078e0004 */
[----:B------:R-:W-:Y:S02]  /*13ef0*/  MOV R3, 0x181f ;  /* 0x0000181f00037802 */ /* 0x000fe40000000f00 */
[----:B------:R-:W-:Y:S02]  /*13f00*/  MOV R2, 0x13f20 ;  /* 0x00013f2000027802 */ /* 0x000fe40000000f00 */
[----:B------:R-:W-:Y:S05]  /*13f10*/  CALL.REL.NOINC `($__internal_1_$__cuda_sm70_shflsync_idx_p) ;  /* 0x0000530000007944 */ /* 0x000fea0003c00000 */
        /* <DEDUP_REMOVED lines=85> */
[----:B------:R-:W-:Y:S01]  /*14470*/  MOV R4, R246 ;  /* 0x000000f600047202 */ /* 0x000fe20000000f00 */
[----:B------:R-:W-:Y:S05]  /*14480*/  BRA `(.L_x_603) ;  /* 0xfffef0b000007947 */ /* 0x000fea000383ffff */
.L_x_542:
[----:B------:R-:W-:Y:S01]  /*14490*/  IMAD.MOV.U32 R246, RZ, RZ, R4 ;  /* 0x000000fffff67224 */ /* 0x000fe200078e0004 */
[----:B------:R-:W-:Y:S01]  /*144a0*/  MOV R247, RZ ;  /* 0x000000ff00f77202 */ /* 0x000fe20000000f00 */
[----:B------:R-:W-:Y:S01]  /*144b0*/  IMAD.MOV.U32 R3, RZ, RZ, 0x1c1f ;  /* 0x00001c1fff037424 */ /* 0x000fe200078e00ff */
[----:B------:R-:W-:-:S02]  /*144c0*/  MOV R2, 0x144e0 ;  /* 0x000144e000027802 */ /* 0x000fc40000000f00 */
[----:B------:R-:W-:Y:S05]  /*144d0*/  CALL.REL.NOINC `($__internal_1_$__cuda_sm70_shflsync_idx_p) ;  /* 0x00004d4000007944 */ /* 0x000fea0003c00000 */
[----:B------:R-:W-:Y:S01]  /*144e0*/  MOV R0, R246 ;  /* 0x000000f600007202 */ /* 0x000fe20000000f00 */
[----:B------:R-:W-:Y:S05]  /*144f0*/  BRA `(.L_x_604) ;  /* 0xfffef18000007947 */ /* 0x000fea000383ffff */
.L_x_543:
[----:B------:R-:W-:Y:S01]  /*14500*/  IMAD.MOV.U32 R246, RZ, RZ, R4 ;  /* 0x000000fffff67224 */ /* 0x000fe200078e0004 */
[----:B------:R-:W-:Y:S01]  /*14510*/  MOV R247, 0x1 ;  /* 0x0000000100f77802 */ /* 0x000fe20000000f00 */
[----:B------:R-:W-:Y:S01]  /*14520*/  IMAD.MOV.U32 R3, RZ, RZ, 0x1c1f ;  /* 0x00001c1fff037424 */ /* 0x000fe200078e00ff */
[----:B------:R-:W-:-:S02]  /*14530*/  MOV R2, 0x14550 ;  /* 0x0001455000027802 */ /* 0x000fc40000000f00 */
[----:B-1----:R-:W-:Y:S05]  /*14540*/  CALL.REL.NOINC `($__internal_1_$__cuda_sm70_shflsync_idx_p) ;  /* 0x00004cd000007944 */ /* 0x002fea0003c00000 */
[----:B------:R-:W-:Y:S01]  /*14550*/  IMAD.IADD R0, R5, 0x1, R246 ;  /* 0x0000000105007824 */ /* 0x000fe200078e02f6 */
[----:B------:R-:W-:Y:S01]  /*14560*/  MOV R2, 0x14940 ;  /* 0x0001494000027802 */ /* 0x000fe20000000f00 */
[----:B------:R-:W-:-:S02]  /*14570*/  IMAD.MOV.U32 R246, RZ, RZ, R4 ;  /* 0x000000fffff67224 */ /* 0x000fc400078e0004 */
[----:B------:R-:W-:Y:S01]  /*14580*/  IMAD.MOV.U32 R247, RZ, RZ, 0x2 ;  /* 0x00000002fff77424 */ /* 0x000fe200078e00ff */
[----:B------:R-:W-:Y:S01]  /*14590*/  IMNMX R0, R6, R0, PT ;  /* 0x0000000006007217 */ /* 0x000fe20003800200 */
[----:B------:R-:W-:-:S03]  /*145a0*/  IMAD.MOV.U32 R3, RZ, RZ, 0x1c1f ;  /* 0x00001c1fff037424 */ /* 0x000fc600078e00ff */
[C---:B------:R-:W-:Y:S02]  /*145b0*/  ISETP.GT.AND P0, PT, R0.reuse, RZ, PT ;  /* 0x000000ff0000720c */ /* 0x040fe40003f04270 */
[----:B------:R-:W-:Y:S02]  /*145c0*/  ISETP.GT.AND P1, PT, R0, 0x1, PT ;  /* 0x000000010000780c */ /* 0x000fe40003f24270 */
[----:B------:R-:W-:Y:S02]  /*145d0*/  FSEL R7, R102, -INF , P0 ;  /* 0xff80000066077808 */ /* 0x000fe40000000000 */
[----:B------:R-:W-:Y:S02]  /*145e0*/  ISETP.GT.AND P0, PT, R0, 0x9, PT ;  /* 0x000000090000780c */ /* 0x000fe40003f04270 */
[----:B------:R-:W-:Y:S02]  /*145f0*/  FSEL R8, R103, -INF , P1 ;  /* 0xff80000067087808 */ /* 0x000fe40000800000 */
[----:B------:R-:W-:-:S02]  /*14600*/  FSEL R14, R99, -INF , P0 ;  /* 0xff800000630e7808 */ /* 0x000fc40000000000 */
[C---:B------:R-:W-:Y:S02]  /*14610*/  ISETP.GT.AND P1, PT, R0.reuse, 0x10, PT ;  /* 0x000000100000780c */ /* 0x040fe40003f24270 */
[----:B------:R-:W-:Y:S02]  /*14620*/  ISETP.GT.AND P0, PT, R0, 0x11, PT ;  /* 0x000000110000780c */ /* 0x000fe40003f04270 */
[----:B------:R-:W-:Y:S02]  /*14630*/  FSEL R15, R94, -INF , P1 ;  /* 0xff8000005e0f7808 */ /* 0x000fe40000800000 */
[----:B------:R-:W-:Y:S02]  /*14640*/  FSEL R17, R95, -INF , P0 ;  /* 0xff8000005f117808 */ /* 0x000fe40000000000 */
[C---:B------:R-:W-:Y:S02]  /*14650*/  ISETP.GT.AND P1, PT, R0.reuse, 0x19, PT ;  /* 0x000000190000780c */ /* 0x040fe40003f24270 */
[----:B------:R-:W-:-:S02]  /*14660*/  ISETP.GT.AND P0, PT, R0, 0x20, PT ;  /* 0x000000200000780c */ /* 0x000fc40003f04270 */
        /* <DEDUP_REMOVED lines=44> */
[----:B------:R-:W-:Y:S05]  /*14930*/  CALL.REL.NOINC `($__internal_1_$__cuda_sm70_shflsync_idx_p) ;  /* 0x000048e000007944 */ /* 0x000fea0003c00000 */
[----:B------:R-:W-:Y:S01]  /*14940*/  IMAD.IADD R0, R5, 0x1, R246 ;  /* 0x0000000105007824 */ /* 0x000fe200078e02f6 */
[----:B------:R-:W-:Y:S01]  /*14950*/  MOV R2, 0x14d30 ;  /* 0x00014d3000027802 */ /* 0x000fe20000000f00 */
[----:B------:R-:W-:Y:S02]  /*14960*/  IMAD.MOV.U32 R246, RZ, RZ, R4 ;  /* 0x000000fffff67224 */ /* 0x000fe400078e0004 */
[----:B------:R-:W-:Y:S01]  /*14970*/  IMAD.MOV.U32 R247, RZ, RZ, 0x3 ;  /* 0x00000003fff77424 */ /* 0x000fe200078e00ff */
[----:B------:R-:W-:Y:S01]  /*14980*/  IMNMX R0, R6, R0, PT ;  /* 0x0000000006007217 */ /* 0x000fe20003800200 */
[----:B------:R-:W-:-:S03]  /*14990*/  IMAD.MOV.U32 R3, RZ, RZ, 0x1c1f ;  /* 0x00001c1fff037424 */ /* 0x000fc600078e00ff */
        /* <DEDUP_REMOVED lines=58> */
[----:B------:R-:W-:Y:S01]  /*14d40*/  FMNMX.FTZ R117, R11, R12, !PT ;  /* 0x0000000c0b757209 */ /* 0x000fe20007810000 */
[----:B------:R-:W-:Y:S01]  /*14d50*/  IMAD.MOV.U32 R0, RZ, RZ, 0x2 ;  /* 0x00000002ff007424 */ /* 0x000fe200078e00ff */
[----:B------:R-:W-:Y:S02]  /*14d60*/  MOV R2, 0x157d0 ;  /* 0x000157d000027802 */ /* 0x000fe40000000f00 */
[----:B------:R-:W-:Y:S02]  /*14d70*/  IMNMX R6, R6, R5, PT ;  /* 0x0000000506067217 */ /* 0x000fe40003800200 */
[----:B------:R-:W-:Y:S02]  /*14d80*/  FMNMX.FTZ R117, R16, R117, !PT ;  /* 0x0000007510757209 */ /* 0x000fe40007810000 */
[----:B------:R-:W-:-:S02]  /*14d90*/  ISETP.GT.AND P0, PT, R6, RZ, PT ;  /* 0x000000ff0600720c */ /* 0x000fc40003f04270 */
[----:B------:R-:W-:Y:S02]  /*14da0*/  ISETP.GT.AND P1, PT, R6, 0x1, PT ;  /* 0x000000010600780c */ /* 0x000fe40003f24270 */
[----:B------:R-:W-:Y:S02]  /*14db0*/  FSEL R19, R182, -INF , P0 ;  /* 0xff800000b6137808 */ /* 0x000fe40000000000 */
[C---:B------:R-:W-:Y:S02]  /*14dc0*/  ISETP.GT.AND P0, PT, R6.reuse, 0x9, PT ;  /* 0x000000090600780c */ /* 0x040fe40003f04270 */
[----:B------:R-:W-:Y:S02]  /*14dd0*/  FSEL R21, R183, -INF , P1 ;  /* 0xff800000b7157808 */ /* 0x000fe40000800000 */
[----:B------:R-:W-:Y:S02]  /*14de0*/  ISETP.GT.AND P1, PT, R6, 0x10, PT ;  /* 0x000000100600780c */ /* 0x000fe40003f24270 */
[----:B------:R-:W-:-:S02]  /*14df0*/  FSEL R31, R143, -INF , P0 ;  /* 0xff8000008f1f7808 */ /* 0x000fc40000000000 */
        /* <DEDUP_REMOVED lines=9> */
[----:B------:R-:W-:Y:S02]  /*14e90*/  ISETP.GT.AND P0, PT, R6, 0x29, PT ;  /* 0x000000290600780c */ /* 0x000fe40003f04270 */
[----:B------:R-:W-:Y:S02]  /*14ea0*/  FSEL R70, R171, -INF , P1 ;  /* 0xff800000ab467808 */ /* 0x000fe40000800000 */
[----:B------:R-:W-:-:S02]  /*14eb0*/  FSEL R29, R142, -INF , P6 ;  /* 0xff8000008e1d7808 */ /* 0x000fc40003000000 */
[C---:B------:R-:W-:Y:S02]  /*14ec0*/  ISETP.GT.AND P1, PT, R6.reuse, 0x30, PT ;  /* 0x000000300600780c */ /* 0x040fe40003f24270 */
        /* <DEDUP_REMOVED lines=23> */
[----:B------:R-:W-:Y:S02]  /*15040*/  FSEL R158, R159, -INF , P0 ;  /* 0xff8000009f9e7808 */ /* 0x000fe40000000000 */
[C---:B------:R-:W-:Y:S02]  /*15050*/  ISETP.GT.AND P6, PT, R6.reuse, 0x58, PT ;  /* 0x000000580600780c */ /* 0x040fe40003fc4270 */
[C---:B------:R-:W-:Y:S02]  /*15060*/  ISETP.GT.AND P1, PT, R6.reuse, 0x59, PT ;  /* 0x000000590600780c */ /* 0x040fe40003f24270 */
[----:B------:R-:W-:Y:S02]  /*15070*/  ISETP.GT.AND P0, PT, R6, 0x60, PT ;  /* 0x000000600600780c */ /* 0x000fe40003f04270 */
[----:B------:R-:W-:Y:S02]  /*15080*/  FMNMX.FTZ R119, R9, R10, !PT ;  /* 0x0000000a09777209 */ /* 0x000fe40007810000 */
[----:B------:R-:W-:-:S02]  /*15090*/  FSEL R157, R110, -INF , P6 ;  /* 0xff8000006e9d7808 */ /* 0x000fc40003000000 */
[----:B------:R-:W-:Y:S02]  /*150a0*/  FSEL R149, R111, -INF , P1 ;  /* 0xff8000006f957808 */ /* 0x000fe40000800000 */
        /* <DEDUP_REMOVED lines=106> */
[----:B------:R-:W-:Y:S01]  /*15750*/  FMNMX.FTZ R118, R185, R118, !PT ;  /* 0x00000076b9767209 */ /* 0x000fe20007810000 */
[----:B------:R-:W-:Y:S01]  /*15760*/  IMAD.MOV.U32 R116, RZ, RZ, R119 ;  /* 0x000000ffff747224 */ /* 0x000fe200078e0077 */
[----:B------:R-:W-:-:S02]  /*15770*/  FMNMX.FTZ R117, R168, R117, !PT ;  /* 0x00000075a8757209 */ /* 0x000fc40007810000 */
[----:B------:R-:W-:Y:S02]  /*15780*/  FMNMX.FTZ R6, R159, R6, !PT ;  /* 0x000000069f067209 */ /* 0x000fe40007810000 */
[----:B------:R-:W-:Y:S02]  /*15790*/  FMNMX.FTZ R118, R184, R118, !PT ;  /* 0x00000076b8767209 */ /* 0x000fe40007810000 */
[----:B------:R-:W-:Y:S02]  /*157a0*/  FMNMX.FTZ R117, R156, R117, !PT ;  /* 0x000000759c757209 */ /* 0x000fe40007810000 */
[----:B------:R-:W-:Y:S02]  /*157b0*/  FMNMX.FTZ R6, R148, R6, !PT ;  /* 0x0000000694067209 */ /* 0x000fe40007810000 */
[----:B------:R-:W-:Y:S05]  /*157c0*/  CALL.REL.NOINC `($__internal_0_$__cuda_sm70_shflsync_bfly_p) ;  /* 0x000039f000007944 */ /* 0x000fea0003c00000 */
[----:B------:R-:W-:Y:S01]  /*157d0*/  FMNMX.FTZ R119, R119, R0, !PT ;  /* 0x0000000077777209 */ /* 0x000fe20007810000 */
[----:B------:R-:W-:Y:S01]  /*157e0*/  IMAD.MOV.U32 R0, RZ, RZ, 0x1 ;  /* 0x00000001ff007424 */ /* 0x000fe200078e00ff */
[----:B------:R-:W-:-:S03]  /*157f0*/  MOV R2, 0x15820 ;  /* 0x0001582000027802 */ /* 0x000fc60000000f00 */
[----:B------:R-:W-:Y:S02]  /*15800*/  IMAD.MOV.U32 R116, RZ, RZ, R119 ;  /* 0x000000ffff747224 */ /* 0x000fe400078e0077 */
[----:B------:R-:W-:Y:S05]  /*15810*/  CALL.REL.NOINC `($__internal_0_$__cuda_sm70_shflsync_bfly_p) ;  /* 0x000039a000007944 */ /* 0x000fea0003c00000 */
[----:B------:R-:W-:Y:S01]  /*15820*/  FMNMX.FTZ R119, R119, R0, !PT ;  /* 0x0000000077777209 */ /* 0x000fe20007810000 */
[----:B------:R-:W-:Y:S01]  /*15830*/  IMAD.MOV.U32 R116, RZ, RZ, R118 ;  /* 0x000000ffff747224 */ /* 0x000fe200078e0076 */
[----:B------:R-:W-:Y:S01]  /*15840*/  MOV R2, 0x15870 ;  /* 0x0001587000027802 */ /* 0x000fe20000000f00 */
[----:B------:R-:W-:Y:S02]  /*15850*/  IMAD.MOV.U32 R0, RZ, RZ, 0x2 ;  /* 0x00000002ff007424 */ /* 0x000fe400078e00ff */
        /* <DEDUP_REMOVED lines=26> */
[----:B------:R-:W-:Y:S01]  /*15a00*/  MOV R68, R0 ;  /* 0x0000000000447202 */ /* 0x000fe20000000f00 */
[----:B------:R-:W-:Y:S05]  /*15a10*/  BRA `(.L_x_605) ;  /* 0xfffef2d000007947 */ /* 0x000fea000383ffff */
.L_x_547:
[----:B------:R-:W-:Y:S01]  /*15a20*/  MOV R247, RZ ;  /* 0x000000ff00f77202 */ /* 0x000fe20000000f00 */
[----:B------:R-:W-:Y:S01]  /*15a30*/  IMAD.MOV.U32 R246, RZ, RZ, R0 ;  /* 0x000000fffff67224 */ /* 0x000fe200078e0000 */
[----:B------:R-:W-:Y:S01]  /*15a40*/  MOV R2, 0x15a70 ;  /* 0x00015a7000027802 */ /* 0x000fe20000000f00 */
[----:B------:R-:W-:Y:S02]  /*15a50*/  IMAD.MOV.U32 R3, RZ, RZ, 0x181f ;  /* 0x0000181fff037424 */ /* 0x000fe400078e00ff */
[----:B-1----:R-:W-:Y:S05]  /*15a60*/  CALL.REL.NOINC `($__internal_1_$__cuda_sm70_shflsync_idx_p) ;  /* 0x000037b000007944 */ /* 0x002fea0003c00000 */
[----:B------:R-:W-:Y:S01]  /*15a70*/  MOV R7, R246 ;  /* 0x000000f600077202 */ /* 0x000fe20000000f00 */
[----:B------:R-:W-:-:S05]  /*15a80*/  BRA `(.L_x_606) ;  /* 0xffff1e8000007947 */ /* 0x000fca000383ffff */
.L_x_548:
[----:B------:R-:W-:Y:S01]  /*15a90*/  MOV R247, RZ ;  /* 0x000000ff00f77202 */ /* 0x000fe20000000f00 */
[----:B------:R-:W-:Y:S01]  /*15aa0*/  IMAD.MOV.U32 R246, RZ, RZ, R4 ;  /* 0x000000fffff67224 */ /* 0x000fe200078e0004 */
[----:B------:R-:W-:Y:S01]  /*15ab0*/  MOV R2, 0x15ae0 ;  /* 0x00015ae000027802 */ /* 0x000fe20000000f00 */
[----:B------:R-:W-:Y:S02]  /*15ac0*/  IMAD.MOV.U32 R3, RZ, RZ, 0x181f ;  /* 0x0000181fff037424 */ /* 0x000fe400078e00ff */
[----:B-123--:R-:W-:Y:S05]  /*15ad0*/  CALL.REL.NOINC `($__internal_1_$__cuda_sm70_shflsync_idx_p) ;  /* 0x0000374000007944 */ /* 0x00efea0003c00000 */
[----:B------:R-:W-:Y:S01]  /*15ae0*/  IADD3 R2, P0, R246, R20, RZ ;  /* 0x00000014f6027210 */ /* 0x000fe20007f1e0ff */
[----:B------:R-:W-:Y:S01]  /*15af0*/  IMAD.MOV.U32 R246, RZ, RZ, R0 ;  /* 0x000000fffff67224 */ /* 0x000fe200078e0000 */
[----:B------:R-:W-:Y:S03]  /*15b00*/  MOV R247, 0x1 ;  /* 0x0000000100f77802 */ /* 0x000fe60000000f00 */
[----:B------:R-:W-:Y:S05]  /*15b10*/  IMAD.X R3, R7, 0x1, R5, P0 ;  /* 0x0000000107037824 */ /* 0x000fea00000e0605 */
[----:B------:R-:W-:Y:S01]  /*15b20*/  @!PT LDS RZ, [RZ] ;  /* 0x00000000fffff984 */ /* 0x000fe20000000800 */
[----:B------:R-:W-:Y:S01]  /*15b30*/  @!PT LDS RZ, [RZ] ;  /* 0x00000000fffff984 */ /* 0x000fe20000000800 */
[----:B------:R-:W-:Y:S01]  /*15b40*/  @!PT LDS RZ, [RZ] ;  /* 0x00000000fffff984 */ /* 0x000fe20000000800 */
[----:B------:R1:W-:Y:S02]  /*15b50*/  LDGSTS.E.BYPASS.LTC128B.128 [R243+0x100], [R2.64], !P5 ;  /* 0x0010000002f37fae */ /* 0x0003e4000e901d46 */
[----:B-1----:R-:W-:Y:S01]  /*15b60*/  MOV R2, 0x15b90 ;  /* 0x00015b9000027802 */ /* 0x002fe20000000f00 */
[----:B------:R-:W-:Y:S02]  /*15b70*/  IMAD.MOV.U32 R3, RZ, RZ, 0x181f ;  /* 0x0000181fff037424 */ /* 0x000fe400078e00ff */
[----:B------:R-:W-:Y:S05]  /*15b80*/  CALL.REL.NOINC `($__internal_1_$__cuda_sm70_shflsync_idx_p) ;  /* 0x0000369000007944 */ /* 0x000fea0003c00000 */
[----:B------:R-:W-:Y:S01]  /*15b90*/  MOV R247, 0x1 ;  /* 0x0000000100f77802 */ /* 0x000fe20000000f00 */
[----:B------:R-:W-:Y:S01]  /*15ba0*/  IMAD.MOV.U32 R6, RZ, RZ, R246 ;  /* 0x000000ffff067224 */ /* 0x000fe200078e00f6 */
[----:B------:R-:W-:Y:S01]  /*15bb0*/  MOV R3, 0x181f ;  /* 0x0000181f00037802 */ /* 0x000fe20000000f00 */
[----:B------:R-:W-:Y:S01]  /*15bc0*/  IMAD.MOV.U32 R246, RZ, RZ, R4 ;  /* 0x000000fffff67224 */ /* 0x000fe200078e0004 */
[----:B------:R-:W-:Y:S02]  /*15bd0*/  MOV R2, 0x15bf0 ;  /* 0x00015bf000027802 */ /* 0x000fe40000000f00 */
[----:B------:R-:W-:Y:S05]  /*15be0*/  CALL.REL.NOINC `($__internal_1_$__cuda_sm70_shflsync_idx_p) ;  /* 0x0000363000007944 */ /* 0x000fea0003c00000 */
        /* <DEDUP_REMOVED lines=85> */
[----:B------:R-:W-:Y:S01]  /*16140*/  MOV R4, R246 ;  /* 0x000000f600047202 */ /* 0x000fe20000000f00 */
[----:B------:R-:W-:-:S05]  /*16150*/  BRA `(.L_x_607) ;  /* 0xffff19b000007947 */ /* 0x000fca000383ffff */
.L_x_551:
[----:B------:R-:W-:Y:S01]  /*16160*/  MOV R247, RZ ;  /* 0x000000ff00f77202 */ /* 0x000fe20000000f00 */
[----:B------:R-:W-:Y:S01]  /*16170*/  IMAD.MOV.U32 R246, RZ, RZ, R0 ;  /* 0x000000fffff67224 */ /* 0x000fe200078e0000 */
[----:B------:R-:W-:Y:S01]  /*16180*/  MOV R2, 0x161b0 ;  /* 0x000161b000027802 */ /* 0x000fe20000000f00 */
[----:B------:R-:W-:Y:S02]  /*16190*/  IMAD.MOV.U32 R3, RZ, RZ, 0x181f ;  /* 0x0000181fff037424 */ /* 0x000fe400078e00ff */
[----:B------:R-:W-:Y:S05]  /*161a0*/  CALL.REL.NOINC `($__internal_1_$__cuda_sm70_shflsync_idx_p) ;  /* 0x0000307000007944 */ /* 0x000fea0003c00000 */
[----:B------:R-:W-:Y:S01]  /*161b0*/  MOV R118, R246 ;  /* 0x000000f600767202 */ /* 0x000fe20000000f00 */
[----:B------:R-:W-:-:S05]  /*161c0*/  BRA `(.L_x_608) ;  /* 0xffff24a000007947 */ /* 0x000fca000383ffff */
.L_x_552:
[----:B------:R-:W-:Y:S01]  /*161d0*/  MOV R247, RZ ;  /* 0x000000ff00f77202 */ /* 0x000fe20000000f00 */
[----:B------:R-:W-:Y:S01]  /*161e0*/  IMAD.MOV.U32 R246, RZ, RZ, R116 ;  /* 0x000000fffff67224 */ /* 0x000fe200078e0074 */
[----:B------:R-:W-:Y:S01]  /*161f0*/  MOV R2, 0x16220 ;  /* 0x0001622000027802 */ /* 0x000fe20000000f00 */
[----:B------:R-:W-:Y:S02]  /*16200*/  IMAD.MOV.U32 R3, RZ, RZ, 0x181f ;  /* 0x0000181fff037424 */ /* 0x000fe400078e00ff */
[----:B-12---:R-:W-:Y:S05]  /*16210*/  CALL.REL.NOINC `($__internal_1_$__cuda_sm70_shflsync_idx_p) ;  /* 0x0000300000007944 */ /* 0x006fea0003c00000 */
        /* <DEDUP_REMOVED lines=104> */
.L_x_553:
[----:B------:R-:W-:Y:S01]  /*168a0*/  MOV R247, RZ ;  /* 0x000000ff00f77202 */ /* 0x000fe20000000f00 */
[----:B------:R-:W-:Y:S01]  /*168b0*/  IMAD.MOV.U32 R246, RZ, RZ, R116 ;  /* 0x000000fffff67224 */ /* 0x000fe200078e0074 */
[----:B------:R-:W-:Y:S01]  /*168c0*/  MOV R2, 0x168f0 ;  /* 0x000168f000027802 */ /* 0x000fe20000000f00 */
[----:B------:R-:W-:Y:S02]  /*168d0*/  IMAD.MOV.U32 R3, RZ, RZ, 0x1c1f ;  /* 0x00001c1fff037424 */ /* 0x000fe400078e00ff */
[----:B------:R-:W-:Y:S05]  /*168e0*/  CALL.REL.NOINC `($__internal_1_$__cuda_sm70_shflsync_idx_p) ;  /* 0x0000293000007944 */ /* 0x000fea0003c00000 */
[----:B------:R-:W-:Y:S01]  /*168f0*/  MOV R0, R246 ;  /* 0x000000f600007202 */ /* 0x000fe20000000f00 */
[----:B------:R-:W-:-:S05]  /*16900*/  BRA `(.L_x_610) ;  /* 0xffff20d000007947 */ /* 0x000fca000383ffff */
.L_x_554:
[----:B------:R-:W-:Y:S01]  /*16910*/  MOV R247, 0x1 ;  /* 0x0000000100f77802 */ /* 0x000fe20000000f00 */
[----:B------:R-:W-:Y:S01]  /*16920*/  IMAD.MOV.U32 R246, RZ, RZ, R116 ;  /* 0x000000fffff67224 */ /* 0x000fe200078e0074 */
[----:B------:R-:W-:Y:S01]  /*16930*/  MOV R2, 0x16960 ;  /* 0x0001696000027802 */ /* 0x000fe20000000f00 */
[----:B------:R-:W-:Y:S02]  /*16940*/  IMAD.MOV.U32 R3, RZ, RZ, 0x1c1f ;  /* 0x00001c1fff037424 */ /* 0x000fe400078e00ff */
[----:B-1----:R-:W-:Y:S05]  /*16950*/  CALL.REL.NOINC `($__internal_1_$__cuda_sm70_shflsync_idx_p) ;  /* 0x000028c000007944 */ /* 0x002fea0003c00000 */
[----:B------:R-:W-:Y:S01]  /*16960*/  MOV R2, 0x16d40 ;  /* 0x00016d4000027802 */ /* 0x000fe20000000f00 */
[----:B------:R-:W-:Y:S02]  /*16970*/  IMAD.IADD R246, R117, 0x1, R246 ;  /* 0x0000000175f67824 */ /* 0x000fe400078e02f6 */
[----:B------:R-:W-:Y:S02]  /*16980*/  IMAD.MOV.U32 R247, RZ, RZ, 0x2 ;  /* 0x00000002fff77424 */ /* 0x000fe400078e00ff */
[----:B------:R-:W-:Y:S01]  /*16990*/  IMAD.MOV.U32 R3, RZ, RZ, 0x1c1f ;  /* 0x00001c1fff037424 */ /* 0x000fe200078e00ff */
[C---:B------:R-:W-:Y:S02]  /*169a0*/  ISETP.GT.AND P0, PT, R246.reuse, RZ, PT ;  /* 0x000000fff600720c */ /* 0x040fe40003f04270 */
[----:B------:R-:W-:Y:S02]  /*169b0*/  ISETP.GT.AND P1, PT, R246, 0x1, PT ;  /* 0x00000001f600780c */ /* 0x000fe40003f24270 */
[----:B------:R-:W-:Y:S02]  /*169c0*/  FSEL R6, R6, -INF , P0 ;  /* 0xff80000006067808 */ /* 0x000fe40000000000 */
[C---:B------:R-:W-:Y:S02]  /*169d0*/  ISETP.GT.AND P0, PT, R246.reuse, 0x9, PT ;  /* 0x00000009f600780c */ /* 0x040fe40003f04270 */
[----:B------:R-:W-:Y:S02]  /*169e0*/  FSEL R36, R7, -INF , P1 ;  /* 0xff80000007247808 */ /* 0x000fe40000800000 */
[C---:B------:R-:W-:Y:S02]  /*169f0*/  ISETP.GT.AND P1, PT, R246.reuse, 0x10, PT ;  /* 0x00000010f600780c */ /* 0x040fe40003f24270 */
[----:B------:R-:W-:Y:S02]  /*16a00*/  FSEL R32, R19, -INF , P0 ;  /* 0xff80000013207808 */ /* 0x000fe40000000000 */
[----:B------:R-:W-:Y:S02]  /*16a10*/  ISETP.GT.AND P0, PT, R246, 0x11, PT ;  /* 0x00000011f600780c */ /* 0x000fe40003f04270 */
[----:B------:R-:W-:Y:S02]  /*16a20*/  FSEL R22, R22, -INF , P1 ;  /* 0xff80000016167808 */ /* 0x000fe40000800000 */
[C---:B------:R-:W-:Y:S02]  /*16a30*/  ISETP.GT.AND P1, PT, R246.reuse, 0x19, PT ;  /* 0x00000019f600780c */ /* 0x040fe40003f24270 */
[----:B------:R-:W-:Y:S02]  /*16a40*/  FSEL R23, R23, -INF , P0 ;  /* 0xff80000017177808 */ /* 0x000fe40000000000 */
[C---:B------:R-:W-:Y:S02]  /*16a50*/  ISETP.GT.AND P0, PT, R246.reuse, 0x20, PT ;  /* 0x00000020f600780c */ /* 0x040fe40003f04270 */
[C---:B------:R-:W-:Y:S02]  /*16a60*/  ISETP.GT.AND P6, PT, R246.reuse, 0x8, PT ;  /* 0x00000008f600780c */ /* 0x040fe40003fc4270 */
[----:B------:R-:W-:Y:S02]  /*16a70*/  FSEL R35, R35, -INF , P1 ;  /* 0xff80000023237808 */ /* 0x000fe40000800000 */
[----:B------:R-:W-:Y:S02]  /*16a80*/  ISETP.GT.AND P1, PT, R246, 0x21, PT ;  /* 0x00000021f600780c */ /* 0x000fe40003f24270 */
[----:B------:R-:W-:Y:S02]  /*16a90*/  FSEL R38, R38, -INF , P0 ;  /* 0xff80000026267808 */ /* 0x000fe40000000000 */
        /* <DEDUP_REMOVED lines=36> */
[----:B------:R-:W-:Y:S01]  /*16ce0*/  ISETP.GT.AND P0, PT, R246, 0x69, PT ;  /* 0x00000069f600780c */ /* 0x000fe20003f04270 */
[----:B------:R-:W-:Y:S01]  /*16cf0*/  IMAD.MOV.U32 R246, RZ, RZ, R116 ;  /* 0x000000fffff67224 */ /* 0x000fe200078e0074 */
[----:B------:R-:W-:Y:S02]  /*16d00*/  FSEL R103, R103, -INF , P6 ;  /* 0xff80000067677808 */ /* 0x000fe40003000000 */
[----:B------:R-:W-:Y:S02]  /*16d10*/  FSEL R114, R114, -INF , P1 ;  /* 0xff80000072727808 */ /* 0x000fe40000800000 */
[----:B------:R-:W-:Y:S02]  /*16d20*/  FSEL R115, R115, -INF , P0 ;  /* 0xff80000073737808 */ /* 0x000fe40000000000 */
[----:B------:R-:W-:Y:S05]  /*16d30*/  CALL.REL.NOINC `($__internal_1_$__cuda_sm70_shflsync_idx_p) ;  /* 0x000024e000007944 */ /* 0x000fea0003c00000 */
[----:B------:R-:W-:Y:S01]  /*16d40*/  MOV R2, 0x17120 ;  /* 0x0001712000027802 */ /* 0x000fe20000000f00 */
[----:B------:R-:W-:Y:S02]  /*16d50*/  IMAD.IADD R246, R117, 0x1, R246 ;  /* 0x0000000175f67824 */ /* 0x000fe400078e02f6 */
[----:B------:R-:W-:Y:S02]  /*16d60*/  IMAD.MOV.U32 R247, RZ, RZ, 0x3 ;  /* 0x00000003fff77424 */ /* 0x000fe400078e00ff */
[----:B------:R-:W-:Y:S01]  /*16d70*/  IMAD.MOV.U32 R3, RZ, RZ, 0x1c1f ;  /* 0x00001c1fff037424 */ /* 0x000fe200078e00ff */
        /* <DEDUP_REMOVED lines=58> */
[----:B------:R-:W-:Y:S01]  /*17120*/  FMNMX.FTZ R116, R188, R120, !PT ;  /* 0x00000078bc747209 */ /* 0x000fe20007810000 */
[----:B------:R-:W-:Y:S01]  /*17130*/  IMAD.IADD R117, R117, 0x1, R246 ;  /* 0x0000000175757824 */ /* 0x000fe200078e02f6 */
[----:B------:R-:W-:Y:S01]  /*17140*/  FMNMX.FTZ R4, R6, R121, !PT ;  /* 0x0000007906047209 */ /* 0x000fe20007810000 */
[----:B------:R-:W-:Y:S01]  /*17150*/  IMAD.MOV.U32 R0, RZ, RZ, 0x2 ;  /* 0x00000002ff007424 */ /* 0x000fe200078e00ff */
[----:B------:R-:W-:Y:S02]  /*17160*/  FMNMX.FTZ R5, R16, R122, !PT ;  /* 0x0000007a10057209 */ /* 0x000fe40007810000 */
[C---:B------:R-:W-:Y:S02]  /*17170*/  ISETP.GT.AND P0, PT, R117.reuse, RZ, PT ;  /* 0x000000ff7500720c */ /* 0x040fe40003f04270 */
[C---:B------:R-:W-:Y:S02]  /*17180*/  ISETP.GT.AND P1, PT, R117.reuse, 0x1, PT ;  /* 0x000000017500780c */ /* 0x040fe40003f24270 */
[----:B------:R-:W-:Y:S02]  /*17190*/  FSEL R19, R10, -INF , P0 ;  /* 0xff8000000a137808 */ /* 0x000fe40000000000 */
[----:B------:R-:W-:Y:S02]  /*171a0*/  ISETP.GT.AND P6, PT, R117, 0x8, PT ;  /* 0x000000087500780c */ /* 0x000fe40003fc4270 */
[----:B------:R-:W-:Y:S02]  /*171b0*/  FSEL R21, R11, -INF , P1 ;  /* 0xff8000000b157808 */ /* 0x000fe40000800000 */
[----:B------:R-:W-:Y:S02]  /*171c0*/  FMNMX.FTZ R7, R19, R123, !PT ;  /* 0x0000007b13077209 */ /* 0x000fe40007810000 */
[----:B------:R-:W-:Y:S02]  /*171d0*/  ISETP.GT.AND P0, PT, R117, 0x9, PT ;  /* 0x000000097500780c */ /* 0x000fe40003f04270 */
[----:B------:R-:W-:Y:S02]  /*171e0*/  FSEL R14, R14, -INF , P6 ;  /* 0xff8000000e0e7808 */ /* 0x000fe40003000000 */
[----:B------:R-:W-:Y:S02]  /*171f0*/  FMNMX.FTZ R116, R197, R116, !PT ;  /* 0x00000074c5747209 */ /* 0x000fe40007810000 */
[----:B------:R-:W-:Y:S02]  /*17200*/  FMNMX.FTZ R4, R36, R4, !PT ;  /* 0x0000000424047209 */ /* 0x000fe40007810000 */
[----:B------:R-:W-:Y:S02]  /*17210*/  FMNMX.FTZ R5, R20, R5, !PT ;  /* 0x0000000514057209 */ /* 0x000fe40007810000 */
        /* <DEDUP_REMOVED lines=145> */
[----:B------:R-:W-:Y:S02]  /*17b30*/  FSEL R111, R111, -INF , P0 ;  /* 0xff8000006f6f7808 */ /* 0x000fe40000000000 */
        /* <DEDUP_REMOVED lines=8> */
[----:B------:R-:W-:Y:S02]  /*17bc0*/  MOV R2, 0x17be0 ;  /* 0x00017be000027802 */ /* 0x000fe40000000f00 */
[----:B------:R-:W-:Y:S05]  /*17bd0*/  CALL.REL.NOINC `($__internal_0_$__cuda_sm70_shflsync_bfly_p) ;  /* 0x000015e000007944 */ /* 0x000fea0003c00000 */
[----:B------:R-:W-:Y:S01]  /*17be0*/  FMNMX.FTZ R116, R116, R0, !PT ;  /* 0x0000000074747209 */ /* 0x000fe20007810000 */
[----:B------:R-:W-:Y:S01]  /*17bf0*/  IMAD.MOV.U32 R0, RZ, RZ, 0x1 ;  /* 0x00000001ff007424 */ /* 0x000fe200078e00ff */
[----:B------:R-:W-:Y:S02]  /*17c00*/  MOV R2, 0x17c20 ;  /* 0x00017c2000027802 */ /* 0x000fe40000000f00 */
        /* <DEDUP_REMOVED lines=28> */
[----:B------:R-:W-:-:S05]  /*17dd0*/  BRA `(.L_x_611) ;  /* 0xffff227000007947 */ /* 0x000fca000383ffff */
.L_x_557:
[----:B-1--4-:R-:W-:Y:S01]  /*17de0*/  MOV R247, RZ ;  /* 0x000000ff00f77202 */ /* 0x012fe20000000f00 */
[----:B------:R-:W-:Y:S01]  /*17df0*/  IMAD.MOV.U32 R246, RZ, RZ, R88 ;  /* 0x000000fffff67224 */ /* 0x000fe200078e0058 */
[----:B------:R-:W-:Y:S01]  /*17e00*/  MOV R2, 0x17e30 ;  /* 0x00017e3000027802 */ /* 0x000fe20000000f00 */
[----:B------:R-:W-:Y:S02]  /*17e10*/  IMAD.MOV.U32 R3, RZ, RZ, 0x181f ;  /* 0x0000181fff037424 */ /* 0x000fe400078e00ff */
[----:B------:R-:W-:Y:S05]  /*17e20*/  CALL.REL.NOINC `($__internal_1_$__cuda_sm70_shflsync_idx_p) ;  /* 0x000013f000007944 */ /* 0x000fea0003c00000 */
[----:B------:R-:W-:Y:S01]  /*17e30*/  MOV R85, R246 ;  /* 0x000000f600557202 */ /* 0x000fe20000000f00 */
[----:B------:R-:W-:-:S05]  /*17e40*/  BRA `(.L_x_612) ;  /* 0xffff507000007947 */ /* 0x000fca000383ffff */
.L_x_560:
[----:B------:R-:W-:Y:S01]  /*17e50*/  MOV R247, RZ ;  /* 0x000000ff00f77202 */ /* 0x000fe20000000f00 */
[----:B------:R-:W-:Y:S01]  /*17e60*/  IMAD.MOV.U32 R246, RZ, RZ, R0 ;  /* 0x000000fffff67224 */ /* 0x000fe200078e0000 */
[----:B------:R-:W-:Y:S01]  /*17e70*/  MOV R2, 0x17ea0 ;  /* 0x00017ea000027802 */ /* 0x000fe20000000f00 */
[----:B------:R-:W-:Y:S02]  /*17e80*/  IMAD.MOV.U32 R3, RZ, RZ, 0x181f ;  /* 0x0000181fff037424 */ /* 0x000fe400078e00ff */
[----:B------:R-:W-:Y:S05]  /*17e90*/  CALL.REL.NOINC `($__internal_1_$__cuda_sm70_shflsync_idx_p) ;  /* 0x0000138000007944 */ /* 0x000fea0003c00000 */
[----:B------:R-:W-:Y:S01]  /*17ea0*/  MOV R118, R246 ;  /* 0x000000f600767202 */ /* 0x000fe20000000f00 */
[----:B------:R-:W-:-:S05]  /*17eb0*/  BRA `(.L_x_613) ;  /* 0xffff5d0000007947 */ /* 0x000fca000383ffff */
.L_x_561:
        /* <DEDUP_REMOVED lines=109> */
.L_x_562:
[----:B------:R-:W-:Y:S02]  /*18590*/  MOV R0, 0x2 ;  /* 0x0000000200007802 */ /* 0x000fe40000000f00 */
        /* <DEDUP_REMOVED lines=34> */
.L_x_564:
[----:B------:R1:W5:Y:S01]  /*187c0*/  LDL R116, [R1+0xc] ;  /* 0x00000c0001747983 */ /* 0x0003620000100800 */
[----:B------:R-:W-:-:S02]  /*187d0*/  MOV R0, 0x2 ;  /* 0x0000000200007802 */ /* 0x000fc40000000f00 */
[----:B------:R-:W-:Y:S02]  /*187e0*/  MOV R2, 0x18800 ;  /* 0x0001880000027802 */ /* 0x000fe40000000f00 */
[----:B-1---5:R-:W-:Y:S05]  /*187f0*/  CALL.REL.NOINC `($__internal_0_$__cuda_sm70_shflsync_bfly_p) ;  /* 0x000009c000007944 */ /* 0x022fea0003c00000 */
[----:B------:R-:W-:Y:S01]  /*18800*/  MOV R4, R0 ;  /* 0x0000000000047202 */ /* 0x000fe20000000f00 */
[----:B------:R-:W-:Y:S05]  /*18810*/  BRA `(.L_x_616) ;  /* 0xffff8ad000007947 */ /* 0x000fea000383ffff */
.L_x_565:
[----:B------:R-:W-:Y:S01]  /*18820*/  IMAD.MOV.U32 R116, RZ, RZ, R4 ;  /* 0x000000ffff747224 */ /* 0x000fe200078e0004 */
[----:B------:R-:W-:Y:S02]  /*18830*/  MOV R0, 0x1 ;  /* 0x0000000100007802 */ /* 0x000fe40000000f00 */
[----:B------:R-:W-:Y:S02]  /*18840*/  MOV R2, 0x18860 ;  /* 0x0001886000027802 */ /* 0x000fe40000000f00 */
[----:B-----5:R-:W-:Y:S05]  /*18850*/  CALL.REL.NOINC `($__internal_0_$__cuda_sm70_shflsync_bfly_p) ;  /* 0x0000096000007944 */ /* 0x020fea0003c00000 */
[----:B------:R1:W5:Y:S01]  /*18860*/  LDL R116, [R1+0x10] ;  /* 0x0000100001747983 */ /* 0x0003620000100800 */
[----:B------:R-:W-:Y:S01]  /*18870*/  FADD.FTZ R4, R4, R0 ;  /* 0x0000000004047221 */ /* 0x000fe20000010000 */
[----:B------:R-:W-:Y:S02]  /*18880*/  MOV R0, 0x2 ;  /* 0x0000000200007802 */ /* 0x000fe40000000f00 */
[----:B------:R-:W-:Y:S02]  /*18890*/  MOV R2, 0x188b0 ;  /* 0x000188b000027802 */ /* 0x000fe40000000f00 */
[----:B-1---5:R-:W-:Y:S05]  /*188a0*/  CALL.REL.NOINC `($__internal_0_$__cuda_sm70_shflsync_bfly_p) ;  /* 0x0000091000007944 */ /* 0x022fea0003c00000 */
[----:B------:R-:W2:Y:S02]  /*188b0*/  LDL.LU R2, [R1+0x10] ;  /* 0x0000100001027983 */ /* 0x000ea40000300800 */
[----:B--2---:R-:W-:Y:S01]  /*188c0*/  FADD.FTZ R5, R2, R0 ;  /* 0x0000000002057221 */ /* 0x004fe20000010000 */
[----:B------:R-:W-:-:S02]  /*188d0*/  MOV R0, 0x1 ;  /* 0x0000000100007802 */ /* 0x000fc40000000f00 */
[----:B------:R-:W-:Y:S02]  /*188e0*/  MOV R2, 0x18910 ;  /* 0x0001891000027802 */ /* 0x000fe40000000f00 */
[----:B------:R-:W-:Y:S02]  /*188f0*/  MOV R116, R5 ;  /* 0x0000000500747202 */ /* 0x000fe40000000f00 */
[----:B------:R-:W-:Y:S05]  /*18900*/  CALL.REL.NOINC `($__internal_0_$__cuda_sm70_shflsync_bfly_p) ;  /* 0x000008b000007944 */ /* 0x000fea0003c00000 */
[----:B------:R1:W5:Y:S01]  /*18910*/  LDL R116, [R1+0x8] ;  /* 0x0000080001747983 */ /* 0x0003620000100800 */
[----:B------:R-:W-:Y:S01]  /*18920*/  FADD.FTZ R5, R5, R0 ;  /* 0x0000000005057221 */ /* 0x000fe20000010000 */
[----:B------:R-:W-:Y:S02]  /*18930*/  MOV R0, 0x2 ;  /* 0x0000000200007802 */ /* 0x000fe40000000f00 */
[----:B------:R-:W-:Y:S02]  /*18940*/  MOV R2, 0x18960 ;  /* 0x0001896000027802 */ /* 0x000fe40000000f00 */
[----:B-1---5:R-:W-:Y:S05]  /*18950*/  CALL.REL.NOINC `($__internal_0_$__cuda_sm70_shflsync_bfly_p) ;  /* 0x0000086000007944 */ /* 0x022fea0003c00000 */
[----:B------:R-:W2:Y:S02]  /*18960*/  LDL.LU R2, [R1+0x8] ;  /* 0x0000080001027983 */ /* 0x000ea40000300800 */
[----:B--2---:R-:W-:Y:S01]  /*18970*/  FADD.FTZ R6, R2, R0 ;  /* 0x0000000002067221 */ /* 0x004fe20000010000 */
[----:B------:R-:W-:Y:S02]  /*18980*/  MOV R0, 0x1 ;  /* 0x0000000100007802 */ /* 0x000fe40000000f00 */
[----:B------:R-:W-:-:S02]  /*18990*/  MOV R2, 0x189c0 ;  /* 0x000189c000027802 */ /* 0x000fc40000000f00 */
        /* <DEDUP_REMOVED lines=10> */
[----:B------:R-:W-:Y:S02]  /*18a40*/  MOV R2, 0x18a70 ;  /* 0x00018a7000027802 */ /* 0x000fe40000000f00 */
[----:B------:R-:W-:-:S02]  /*18a50*/  MOV R116, R7 ;  /* 0x0000000700747202 */ /* 0x000fc40000000f00 */
[----:B------:R-:W-:Y:S05]  /*18a60*/  CALL.REL.NOINC `($__internal_0_$__cuda_sm70_shflsync_bfly_p) ;  /* 0x0000075000007944 */ /* 0x000fea0003c00000 */
[----:B------:R-:W-:Y:S01]  /*18a70*/  MOV R8, R0 ;  /* 0x0000000000087202 */ /* 0x000fe20000000f00 */
[----:B------:R-:W-:Y:S05]  /*18a80*/  BRA `(.L_x_617) ;  /* 0xffff899000007947 */ /* 0x000fea000383ffff */
.L_x_574:
[----:B------:R-:W-:Y:S01]  /*18a90*/  IMAD.MOV.U32 R246, RZ, RZ, R4 ;  /* 0x000000fffff67224 */ /* 0x000fe200078e0004 */
[----:B------:R-:W-:Y:S01]  /*18aa0*/  MOV R247, RZ ;  /* 0x000000ff00f77202 */ /* 0x000fe20000000f00 */
[----:B------:R-:W-:Y:S01]  /*18ab0*/  IMAD.MOV.U32 R3, RZ, RZ, 0x181f ;  /* 0x0000181fff037424 */ /* 0x000fe200078e00ff */
[----:B------:R-:W-:-:S02]  /*18ac0*/  MOV R2, 0x18ae0 ;  /* 0x00018ae000027802 */ /* 0x000fc40000000f00 */
[----:B------:R-:W-:Y:S05]  /*18ad0*/  CALL.REL.NOINC `($__internal_1_$__cuda_sm70_shflsync_idx_p) ;  /* 0x0000074000007944 */ /* 0x000fea0003c00000 */
[----:B------:R-:W-:Y:S01]  /*18ae0*/  MOV R6, R246 ;  /* 0x000000f600067202 */ /* 0x000fe20000000f00 */
[----:B------:R-:W-:Y:S05]  /*18af0*/  BRA `(.L_x_618) ;  /* 0xffffa53000007947 */ /* 0x000fea000383ffff */
.L_x_575:
[----:B------:R-:W-:Y:S01]  /*18b00*/  IMAD.MOV.U32 R246, RZ, RZ, R5 ;  /* 0x000000fffff67224 */ /* 0x000fe200078e0005 */
[----:B------:R-:W-:Y:S01]  /*18b10*/  MOV R247, RZ ;  /* 0x000000ff00f77202 */ /* 0x000fe20000000f00 */
[----:B------:R-:W-:Y:S01]  /*18b20*/  IMAD.MOV.U32 R3, RZ, RZ, 0x181f ;  /* 0x0000181fff037424 */ /* 0x000fe200078e00ff */
[----:B------:R-:W-:-:S02]  /*18b30*/  MOV R2, 0x18b50 ;  /* 0x00018b5000027802 */ /* 0x000fc40000000f00 */
[----:B-12---:R-:W-:Y:S05]  /*18b40*/  CALL.REL.NOINC `($__internal_1_$__cuda_sm70_shflsync_idx_p) ;  /* 0x000006d000007944 */ /* 0x006fea0003c00000 */
[----:B------:R-:W-:Y:S01]  /*18b50*/  MOV R2, R246 ;  /* 0x000000f600027202 */ /* 0x000fe20000000f00 */
[----:B------:R-:W-:Y:S05]  /*18b60*/  BRA `(.L_x_619) ;  /* 0xffffa4e000007947 */ /* 0x000fea000383ffff */
.L_x_576:
[----:B------:R-:W-:Y:S01]  /*18b70*/  IMAD.MOV.U32 R246, RZ, RZ, R4 ;  /* 0x000000fffff67224 */ /* 0x000fe200078e0004 */
[----:B------:R-:W-:Y:S01]  /*18b80*/  MOV R247, 0x1 ;  /* 0x0000000100f77802 */ /* 0x000fe20000000f00 */
[----:B-1----:R-:W-:Y:S01]  /*18b90*/  IMAD.MOV.U32 R3, RZ, RZ, 0x181f ;  /* 0x0000181fff037424 */ /* 0x002fe200078e00ff */
[----:B------:R-:W-:-:S02]  /*18ba0*/  MOV R2, 0x18bc0 ;  /* 0x00018bc000027802 */ /* 0x000fc40000000f00 */
[----:B---3--:R-:W-:Y:S05]  /*18bb0*/  CALL.REL.NOINC `($__internal_1_$__cuda_sm70_shflsync_idx_p) ;  /* 0x0000066000007944 */ /* 0x008fea0003c00000 */
        /* <DEDUP_REMOVED lines=8> */
.L_x_577:
[----:B------:R-:W-:Y:S01]  /*18c40*/  IMAD.MOV.U32 R246, RZ, RZ, R4 ;  /* 0x000000fffff67224 */ /* 0x000fe200078e0004 */
[----:B------:R-:W-:Y:S01]  /*18c50*/  MOV R247, 0x2 ;  /* 0x0000000200f77802 */ /* 0x000fe20000000f00 */
[----:B-1----:R-:W-:Y:S01]  /*18c60*/  IMAD.MOV.U32 R3, RZ, RZ, 0x181f ;  /* 0x0000181fff037424 */ /* 0x002fe200078e00ff */
[----:B------:R-:W-:Y:S02]  /*18c70*/  MOV R2, 0x18c90 ;  /* 0x00018c9000027802 */ /* 0x000fe40000000f00 */
[----:B--23--:R-:W-:Y:S05]  /*18c80*/  CALL.REL.NOINC `($__internal_1_$__cuda_sm70_shflsync_idx_p) ;  /* 0x0000059000007944 */ /* 0x00cfea0003c00000 */
[----:B------:R-:W-:Y:S01]  /*18c90*/  MOV R6, R246 ;  /* 0x000000f600067202 */ /* 0x000fe20000000f00 */
[----:B------:R-:W-:Y:S05]  /*18ca0*/  BRA `(.L_x_621) ;  /* 0xffffa52000007947 */ /* 0x000fea000383ffff */
.L_x_578:
[----:B------:R-:W-:Y:S01]  /*18cb0*/  IMAD.MOV.U32 R246, RZ, RZ, R5 ;  /* 0x000000fffff67224 */ /* 0x000fe200078e0005 */
[----:B------:R-:W-:Y:S01]  /*18cc0*/  MOV R247, 0x2 ;  /* 0x0000000200f77802 */ /* 0x000fe20000000f00 */
[----:B-1----:R-:W-:Y:S01]  /*18cd0*/  IMAD.MOV.U32 R3, RZ, RZ, 0x181f ;  /* 0x0000181fff037424 */ /* 0x002fe200078e00ff */
[----:B------:R-:W-:Y:S02]  /*18ce0*/  MOV R2, 0x18d00 ;  /* 0x00018d0000027802 */ /* 0x000fe40000000f00 */
[----:B--234-:R-:W-:Y:S05]  /*18cf0*/  CALL.REL.NOINC `($__internal_1_$__cuda_sm70_shflsync_idx_p) ;  /* 0x0000052000007944 */ /* 0x01cfea0003c00000 */
[----:B------:R-:W-:Y:S01]  /*18d00*/  MOV R2, R246 ;  /* 0x000000f600027202 */ /* 0x000fe20000000f00 */
[----:B------:R-:W-:Y:S05]  /*18d10*/  BRA `(.L_x_622) ;  /* 0xffffa4d000007947 */ /* 0x000fea000383ffff */
.L_x_579:
[----:B------:R-:W-:Y:S01]  /*18d20*/  IMAD.MOV.U32 R246, RZ, RZ, R4 ;  /* 0x000000fffff67224 */ /* 0x000fe200078e0004 */
[----:B------:R-:W-:Y:S01]  /*18d30*/  MOV R247, 0x3 ;  /* 0x0000000300f77802 */ /* 0x000fe20000000f00 */
[----:B--2---:R-:W-:Y:S01]  /*18d40*/  IMAD.MOV.U32 R3, RZ, RZ, 0x181f ;  /* 0x0000181fff037424 */ /* 0x004fe200078e00ff */
[----:B------:R-:W-:-:S02]  /*18d50*/  MOV R2, 0x18d70 ;  /* 0x00018d7000027802 */ /* 0x000fc40000000f00 */
[----:B-1-34-:R-:W-:Y:S05]  /*18d60*/  CALL.REL.NOINC `($__internal_1_$__cuda_sm70_shflsync_idx_p) ;  /* 0x000004b000007944 */ /* 0x01afea0003c00000 */
        /* <DEDUP_REMOVED lines=8> */
.L_x_580:
[----:B------:R-:W-:Y:S01]  /*18df0*/  IMAD.MOV.U32 R246, RZ, RZ, R4 ;  /* 0x000000fffff67224 */ /* 0x000fe200078e0004 */
[----:B------:R-:W-:Y:S01]  /*18e00*/  MOV R247, 0x4 ;  /* 0x0000000400f77802 */ /* 0x000fe20000000f00 */
[----:B--2---:R-:W-:Y:S01]  /*18e10*/  IMAD.MOV.U32 R3, RZ, RZ, 0x181f ;  /* 0x0000181fff037424 */ /* 0x004fe200078e00ff */
[----:B------:R-:W-:Y:S02]  /*18e20*/  MOV R2, 0x18e40 ;  /* 0x00018e4000027802 */ /* 0x000fe40000000f00 */
[----:B-1-34-:R-:W-:Y:S05]  /*18e30*/  CALL.REL.NOINC `($__internal_1_$__cuda_sm70_shflsync_idx_p) ;  /* 0x000003e000007944 */ /* 0x01afea0003c00000 */
[----:B------:R-:W-:Y:S01]  /*18e40*/  MOV R6, R246 ;  /* 0x000000f600067202 */ /* 0x000fe20000000f00 */
[----:B------:R-:W-:Y:S05]  /*18e50*/  BRA `(.L_x_624) ;  /* 0xffffa4a000007947 */ /* 0x000fea000383ffff */
.L_x_581:
[----:B------:R-:W-:Y:S01]  /*18e60*/  IMAD.MOV.U32 R246, RZ, RZ, R5 ;  /* 0x000000fffff67224 */ /* 0x000fe200078e0005 */
[----:B------:R-:W-:Y:S01]  /*18e70*/  MOV R247, 0x4 ;  /* 0x0000000400f77802 */ /* 0x000fe20000000f00 */
[----:B--2---:R-:W-:Y:S01]  /*18e80*/  IMAD.MOV.U32 R3, RZ, RZ, 0x181f ;  /* 0x0000181fff037424 */ /* 0x004fe200078e00ff */
[----:B------:R-:W-:Y:S02]  /*18e90*/  MOV R2, 0x18eb0 ;  /* 0x00018eb000027802 */ /* 0x000fe40000000f00 */
[----:B-1-34-:R-:W-:Y:S05]  /*18ea0*/  CALL.REL.NOINC `($__internal_1_$__cuda_sm70_shflsync_idx_p) ;  /* 0x0000037000007944 */ /* 0x01afea0003c00000 */
[----:B------:R-:W-:Y:S01]  /*18eb0*/  MOV R2, R246 ;  /* 0x000000f600027202 */ /* 0x000fe20000000f00 */
[----:B------:R-:W-:Y:S05]  /*18ec0*/  BRA `(.L_x_625) ;  /* 0xffffa45000007947 */ /* 0x000fea000383ffff */
.L_x_582:
[----:B------:R-:W-:Y:S01]  /*18ed0*/  IMAD.MOV.U32 R246, RZ, RZ, R4 ;  /* 0x000000fffff67224 */ /* 0x000fe200078e0004 */
[----:B------:R-:W-:Y:S01]  /*18ee0*/  MOV R247, 0x5 ;  /* 0x0000000500f77802 */ /* 0x000fe20000000f00 */
[----:B-1----:R-:W-:Y:S01]  /*18ef0*/  IMAD.MOV.U32 R3, RZ, RZ, 0x181f ;  /* 0x0000181fff037424 */ /* 0x002fe200078e00ff */
[----:B------:R-:W-:-:S02]  /*18f00*/  MOV R2, 0x18f20 ;  /* 0x00018f2000027802 */ /* 0x000fc40000000f00 */
[----:B--234-:R-:W-:Y:S05]  /*18f10*/  CALL.REL.NOINC `($__internal_1_$__cuda_sm70_shflsync_idx_p) ;  /* 0x0000030000007944 */ /* 0x01cfea0003c00000 */
        /* <DEDUP_REMOVED lines=8> */
.L_x_583:
[----:B------:R-:W-:Y:S01]  /*18fa0*/  IMAD.MOV.U32 R246, RZ, RZ, R4 ;  /* 0x000000fffff67224 */ /* 0x000fe200078e0004 */
[----:B------:R-:W-:Y:S01]  /*18fb0*/  MOV R247, 0x6 ;  /* 0x0000000600f77802 */ /* 0x000fe20000000f00 */
[----:B--2---:R-:W-:Y:S01]  /*18fc0*/  IMAD.MOV.U32 R3, RZ, RZ, 0x181f ;  /* 0x0000181fff037424 */ /* 0x004fe200078e00ff */
[----:B------:R-:W-:Y:S02]  /*18fd0*/  MOV R2, 0x18ff0 ;  /* 0x00018ff000027802 */ /* 0x000fe40000000f00 */
[----:B-1--4-:R-:W-:Y:S05]  /*18fe0*/  CALL.REL.NOINC `($__internal_1_$__cuda_sm70_shflsync_idx_p) ;  /* 0x0000023000007944 */ /* 0x012fea0003c00000 */
[----:B------:R-:W-:Y:S01]  /*18ff0*/  MOV R6, R246 ;  /* 0x000000f600067202 */ /* 0x000fe20000000f00 */
[----:B------:R-:W-:Y:S05]  /*19000*/  BRA `(.L_x_627) ;  /* 0xffffa42000007947 */ /* 0x000fea000383ffff */
.L_x_584:
[----:B------:R-:W-:Y:S01]  /*19010*/  IMAD.MOV.U32 R246, RZ, RZ, R5 ;  /* 0x000000fffff67224 */ /* 0x000fe200078e0005 */
[----:B------:R-:W-:Y:S01]  /*19020*/  MOV R247, 0x6 ;  /* 0x0000000600f77802 */ /* 0x000fe20000000f00 */
[----:B--2---:R-:W-:Y:S01]  /*19030*/  IMAD.MOV.U32 R3, RZ, RZ, 0x181f ;  /* 0x0000181fff037424 */ /* 0x004fe200078e00ff */
[----:B------:R-:W-:Y:S02]  /*19040*/  MOV R2, 0x19060 ;  /* 0x0001906000027802 */ /* 0x000fe40000000f00 */
[----:B-1-34-:R-:W-:Y:S05]  /*19050*/  CALL.REL.NOINC `($__internal_1_$__cuda_sm70_shflsync_idx_p) ;  /* 0x000001c000007944 */ /* 0x01afea0003c00000 */
[----:B------:R-:W-:Y:S01]  /*19060*/  MOV R2, R246 ;  /* 0x000000f600027202 */ /* 0x000fe20000000f00 */
[----:B------:R-:W-:Y:S05]  /*19070*/  BRA `(.L_x_628) ;  /* 0xffffa3d000007947 */ /* 0x000fea000383ffff */
.L_x_585:
[----:B------:R-:W-:Y:S01]  /*19080*/  IMAD.MOV.U32 R246, RZ, RZ, R4 ;  /* 0x000000fffff67224 */ /* 0x000fe200078e0004 */
[----:B------:R-:W-:Y:S01]  /*19090*/  MOV R247, 0x7 ;  /* 0x0000000700f77802 */ /* 0x000fe20000000f00 */
[----:B-1----:R-:W-:Y:S01]  /*190a0*/  IMAD.MOV.U32 R3, RZ, RZ, 0x181f ;  /* 0x0000181fff037424 */ /* 0x002fe200078e00ff */
[----:B------:R-:W-:-:S02]  /*190b0*/  MOV R2, 0x190d0 ;  /* 0x000190d000027802 */ /* 0x000fc40000000f00 */
[----:B--2-4-:R-:W-:Y:S05]  /*190c0*/  CALL.REL.NOINC `($__internal_1_$__cuda_sm70_shflsync_idx_p) ;  /* 0x0000015000007944 */ /* 0x014fea0003c00000 */
        /* <DEDUP_REMOVED lines=8> */
.L_x_587:
[----:B------:R-:W-:Y:S01]  /*19150*/  IMAD.MOV.U32 R246, RZ, RZ, R47 ;  /* 0x000000fffff67224 */ /* 0x000fe200078e002f */
[----:B------:R-:W-:Y:S01]  /*19160*/  MOV R247, RZ ;  /* 0x000000ff00f77202 */ /* 0x000fe20000000f00 */
[----:B-1----:R-:W-:Y:S01]  /*19170*/  IMAD.MOV.U32 R3, RZ, RZ, 0x1f ;  /* 0x0000001fff037424 */ /* 0x002fe200078e00ff */
[----:B------:R-:W-:Y:S02]  /*19180*/  MOV R2, 0x191a0 ;  /* 0x000191a000027802 */ /* 0x000fe40000000f00 */
[----:B--23--:R-:W-:Y:S05]  /*19190*/  CALL.REL.NOINC `($__internal_1_$__cuda_sm70_shflsync_idx_p) ;  /* 0x0000008000007944 */ /* 0x00cfea0003c00000 */
[----:B------:R-:W-:Y:S01]  /*191a0*/  MOV R0, R246 ;  /* 0x000000f600007202 */ /* 0x000fe20000000f00 */
[----:B------:R-:W-:Y:S05]  /*191b0*/  BRA `(.L_x_630) ;  /* 0xffffa43000007947 */ /* 0x000fea000383ffff */
        .weak           $__internal_0_$__cuda_sm70_shflsync_bfly_p
        .type           $__internal_0_$__cuda_sm70_shflsync_bfly_p,@function
        .size           $__internal_0_$__cuda_sm70_shflsync_bfly_p,($__internal_1_$__cuda_sm70_shflsync_idx_p - $__internal_0_$__cuda_sm70_shflsync_bfly_p)
$__internal_0_$__cuda_sm70_shflsync_bfly_p:
[----:B------:R-:W-:Y:S02]  /*191c0*/  MOV R208, 0xffffffff ;  /* 0xffffffff00d07802 */ /* 0x000fe40000000f00 */
[----:B------:R-:W-:Y:S02]  /*191d0*/  MOV R3, 0x1f ;  /* 0x0000001f00037802 */ /* 0x000fe40000000f00 */
[----:B------:R-:W-:Y:S04]  /*191e0*/  WARPSYNC R208 ;  /* 0x000000d000007348 */ /* 0x000fe80003800000 */
[----:B------:R1:W2:Y:S02]  /*191f0*/  SHFL.BFLY PT, R0, R116, R0, R3 ;  /* 0x0c00000074007389 */ /* 0x0002a400000e0003 */
[----:B-1----:R-:W-:-:S04]  /*19200*/  MOV R3, 0x0 ;  /* 0x0000000000037802 */ /* 0x002fc80000000f00 */
[----:B--2---:R-:W-:Y:S05]  /*19210*/  RET.REL.NODEC R2 `(_ZN7cutlass13device_kernelIN5flash19enable_sm80_to_sm89INS1_16FlashAttnFwdSm80INS1_25CollectiveMainloopFwdSm80ILi4ELi1ELb0EN4cute5tupleIJNS5_1CILi128EEENS7_ILi112EEENS7_ILi64EEEEEELi64ENS_10bfloat16_tEfNS_4arch4Sm80ELb1ELb0ELb0ELb0ELb1ELb0ELb1ELb0EEENS1_21CollectiveEpilogueFwdINS6_IJS8_SA_S9_EEENS6_IJNS7_ILi1EEESI_SI_EEESC_SE_Li128ELb0ELb1ELb0ELb0EEENS1_30DynamicPersistentTileSchedulerILi128ELi128ELb0ELb1ELb0EEEEEEEEEvNT_6ParamsE) ;  /* 0xfffe6de002007950 */ /* 0x004fea0003c3ffff */
        .weak           $__internal_1_$__cuda_sm70_shflsync_idx_p
        .type           $__internal_1_$__cuda_sm70_shflsync_idx_p,@function
        .size           $__internal_1_$__cuda_sm70_shflsync_idx_p,(.L_x_804 - $__internal_1_$__cuda_sm70_shflsync_idx_p)
$__internal_1_$__cuda_sm70_shflsync_idx_p:
[----:B------:R-:W-:-:S04]  /*19220*/  MOV R248, 0xffffffff ;  /* 0xffffffff00f87802 */ /* 0x000fc80000000f00 */
[----:B------:R-:W-:Y:S04]  /*19230*/  WARPSYNC R248 ;  /* 0x000000f800007348 */ /* 0x000fe80003800000 */
[----:B------:R1:W2:Y:S02]  /*19240*/  SHFL.IDX PT, R246, R246, R247, R3 ;  /* 0x000000f7f6f67389 */ /* 0x0002a400000e0003 */
[----:B-1----:R-:W-:-:S04]  /*19250*/  MOV R3, 0x0 ;  /* 0x0000000000037802 */ /* 0x002fc80000000f00 */
[----:B--2---:R-:W-:Y:S05]  /*19260*/  RET.REL.NODEC R2 `(_ZN7cutlass13device_kernelIN5flash19enable_sm80_to_sm89INS1_16FlashAttnFwdSm80INS1_25CollectiveMainloopFwdSm80ILi4ELi1ELb0EN4cute5tupleIJNS5_1CILi128EEENS7_ILi112EEENS7_ILi64EEEEEELi64ENS_10bfloat16_tEfNS_4arch4Sm80ELb1ELb0ELb0ELb0ELb1ELb0ELb1ELb0EEENS1_21CollectiveEpilogueFwdINS6_IJS8_SA_S9_EEENS6_IJNS7_ILi1EEESI_SI_EEESC_SE_Li128ELb0ELb1ELb0ELb0EEENS1_30DynamicPersistentTileSchedulerILi128ELi128ELb0ELb1ELb0EEEEEEEEEvNT_6ParamsE) ;  /* 0xfffe6d9002007950 */ /* 0x004fea0003c3ffff */
.L_x_631:
        /* <DEDUP_REMOVED lines=9> */
.L_x_804:


//--------------------- .text._ZN7cutlass13device_kernelIN5flash19enable_sm80_to_sm89INS1_16FlashAttnFwdSm80INS1_25CollectiveMainloopFwdSm80ILi4ELi1ELb0EN4cute5tupleIJNS5_1CILi128EEENS7_ILi112EEENS7_ILi64EEEEEELi64ENS_10bfloat16_tEfNS_4arch4Sm80ELb1ELb0ELb0ELb1ELb1ELb0ELb1ELb0EEENS1_21CollectiveEpilogueFwdINS6_IJS8_SA_S9_EEENS6_IJNS7_ILi1EEESI_SI_EEESC_SE_Li128ELb1ELb1ELb0ELb0EEENS1_19SingleTileSchedulerILb1ELb0ELb1ELi128EEEEEEEEEvNT_6ParamsE --------------------------
	.section	.text._ZN7cutlass13device_kernelIN5flash19enable_sm80_to_sm89INS1_16FlashAttnFwdSm80INS1_25CollectiveMainloopFwdSm80ILi4ELi1ELb0EN4cute5tupleIJNS5_1CILi128EEENS7_ILi112EEENS7_ILi64EEEEEELi64ENS_10bfloat16_tEfNS_4arch4Sm80ELb1ELb0ELb0ELb1ELb1ELb0ELb1ELb0EEENS1_21CollectiveEpilogueFwdINS6_IJS8_SA_S9_EEENS6_IJNS7_ILi1EEESI_SI_EEESC_SE_Li128ELb1ELb1ELb0ELb0EEENS1_19SingleTileSchedulerILb1ELb0ELb1ELi128EEEEEEEEEvNT_6ParamsE,"ax",@progbits
	.sectioninfo	@"SHI_REGISTERS=255"
	.align	128
.text._ZN7cutlass13device_kernelIN5flash19enable_sm80_to_sm89INS1_16FlashAttnFwdSm80INS1_25CollectiveMainloopFwdSm80ILi4ELi1ELb0EN4cute5tupleIJNS5_1CILi128EEENS7_ILi112EEENS7_ILi64EEEEEELi64ENS_10bfloat16_tEfNS_4arch4Sm80ELb1ELb0ELb0ELb1ELb1ELb0ELb1ELb0EEENS1_21CollectiveEpilogueFwdINS6_IJS8_SA_S9_EEENS6_IJNS7_ILi1EEESI_SI_EEESC_SE_Li128ELb1ELb1ELb0ELb0EEENS1_19SingleTileSchedulerILb1ELb0ELb1ELi128EEEEEEEEEvNT_6ParamsE:
        .type           _ZN7cutlass13device_kernelIN5flash19enable_sm80_to_sm89INS1_16FlashAttnFwdSm80INS1_25CollectiveMainloopFwdSm80ILi4ELi1ELb0EN4cute5tupleIJNS5_1CILi128EEENS7_ILi112EEENS7_ILi64EEEEEELi64ENS_10bfloat16_tEfNS_4arch4Sm80ELb1ELb0ELb0ELb1ELb1ELb0ELb1ELb0EEENS1_21CollectiveEpilogueFwdINS6_IJS8_SA_S9_EEENS6_IJNS7_ILi1EEESI_SI_EEESC_SE_Li128ELb1ELb1ELb0ELb0EEENS1_19SingleTileSchedulerILb1ELb0ELb1ELi128EEEEEEEEEvNT_6ParamsE,@function
        .size           _ZN7cutlass13device_kernelIN5flash19enable_sm80_to_sm89INS1_16FlashAttnFwdSm80INS1_25CollectiveMainloopFwdSm80ILi4ELi1ELb0EN4cute5tupleIJNS5_1CILi128EEENS7_ILi112EEENS7_ILi64EEEEEELi64ENS_10bfloat16_tEfNS_4arch4Sm80ELb1ELb0ELb0ELb1ELb1ELb0ELb1ELb0EEENS1_21CollectiveEpilogueFwdINS6_IJS8_SA_S9_EEENS6_IJNS7_ILi1EEESI_SI_EEESC_SE_Li128ELb1ELb1ELb0ELb0EEENS1_19SingleTileSchedulerILb1ELb0ELb1ELi128EEEEEEEEEvNT_6ParamsE,(.L_x_807 - _ZN7cutlass13device_kernelIN5flash19enable_sm80_to_sm89INS1_16FlashAttnFwdSm80INS1_25CollectiveMainloopFwdSm80ILi4ELi1ELb0EN4cute5tupleIJNS5_1CILi128EEENS7_ILi112EEENS7_ILi64EEEEEELi64ENS_10bfloat16_tEfNS_4arch4Sm80ELb1ELb0ELb0ELb1ELb1ELb0ELb1ELb0EEENS1_21CollectiveEpilogueFwdINS6_IJS8_SA_S9_EEENS6_IJNS7_ILi1EEESI_SI_EEESC_SE_Li128ELb1ELb1ELb0ELb0EEENS1_19SingleTileSchedulerILb1ELb0ELb1ELi128EEEEEEEEEvNT_6ParamsE)
        .other          _ZN7cutlass13device_kernelIN5flash19enable_sm80_to_sm89INS1_16FlashAttnFwdSm80INS1_25CollectiveMainloopFwdSm80ILi4ELi1ELb0EN4cute5tupleIJNS5_1CILi128EEENS7_ILi112EEENS7_ILi64EEEEEELi64ENS_10bfloat16_tEfNS_4arch4Sm80ELb1ELb0ELb0ELb1ELb1ELb0ELb1ELb0EEENS1_21CollectiveEpilogueFwdINS6_IJS8_SA_S9_EEENS6_IJNS7_ILi1EEESI_SI_EEESC_SE_Li128ELb1ELb1ELb0ELb0EEENS1_19SingleTileSchedulerILb1ELb0ELb1ELi128EEEEEEEEEvNT_6ParamsE,@"STO_CUDA_ENTRY STV_DEFAULT"
_ZN7cutlass13device_kernelIN5flash19enable_sm80_to_sm89INS1_16FlashAttnFwdSm80INS1_25CollectiveMainloopFwdSm80ILi4ELi1ELb0EN4cute5tupleIJNS5_1CILi128EEENS7_ILi112EEENS7_ILi64EEEEEELi64ENS_10bfloat16_tEfNS_4arch4Sm80ELb1ELb0ELb0ELb1ELb1ELb0ELb1ELb0EEENS1_21CollectiveEpilogueFwdINS6_IJS8_SA_S9_EEENS6_IJNS7_ILi1EEESI_SI_EEESC_SE_Li128ELb1ELb1ELb0ELb0EEENS1_19SingleTileSchedulerILb1ELb0ELb1ELi128EEEEEEEEEvNT_6ParamsE:
        /* <DEDUP_REMOVED lines=21> */
.L_x_633:
        /* <DEDUP_REMOVED lines=13> */
.L_x_635:
[----:B------:R-:W-:Y:S02]  /*0220*/  ULDC UR5, c[0x0][0x54c] ;  /* 0x0001530000057ab9 */ /* 0x000fe40000000800 */
.L_x_634:
[----:B------:R-:W-:Y:S02]  /*0230*/  ULDC UR4, c[0x0][0x548] ;  /* 0x0001520000047ab9 */ /* 0x000fe40000000800 */
[----:B------:R-:W-:-:S02]  /*0240*/  USHF.L.U32 UR10, UR10, 0x7, URZ ;  /* 0x000000070a0a7899 */ /* 0x000fc4000800063f */
[----:B------:R-:W-:-:S04]  /*0250*/  UIMAD UR4, UR5, UR4, URZ ;  /* 0x00000004050472a4 */ /* 0x000fc8000f8e023f */
[----:B------:R-:W-:-:S04]  /*0260*/  UISETP.GE.AND UP0, UPT, UR10, UR4, UPT ;  /* 0x000000040a00728c */ /* 0x000fc8000bf06270 */
[----:B------:R-:W-:Y:S01]  /*0270*/  USEL UR13, UR13, 0xffffffff, !UP0 ;  /* 0xffffffff0d0d7887 */ /* 0x000fe2000c000000 */
[----:B------:R-:W-:Y:S05]  /*0280*/  BRA `(.L_x_636) ;  /* 0x000001b000007947 */ /* 0x000fea0003800000 */
.L_x_632:
        /* <DEDUP_REMOVED lines=8> */
.L_x_637:
        /* <DEDUP_REMOVED lines=13> */
.L_x_639:
[----:B------:R-:W-:Y:S02]  /*03e0*/  ULDC UR5, c[0x0][0x54c] ;  /* 0x0001530000057ab9 */ /* 0x000fe40000000800 */
.L_x_638:
[----:B------:R-:W-:Y:S02]  /*03f0*/  ULDC UR4, c[0x0][0x548] ;  /* 0x0001520000047ab9 */ /* 0x000fe40000000800 */
[----:B------:R-:W-:-:S02]  /*0400*/  USHF.L.U32 UR10, UR10, 0x7, URZ ;  /* 0x000000070a0a7899 */ /* 0x000fc4000800063f */
[----:B------:R-:W-:-:S04]  /*0410*/  UIMAD UR4, UR5, UR4, URZ ;  /* 0x00000004050472a4 */ /* 0x000fc8000f8e023f */
[----:B------:R-:W-:-:S04]  /*0420*/  UISETP.GE.AND UP0, UPT, UR10, UR4, UPT ;  /* 0x000000040a00728c */ /* 0x000fc8000bf06270 */
[----:B------:R-:W-:-:S06]  /*0430*/  USEL UR13, UR13, 0xffffffff, !UP0 ;  /* 0xffffffff0d0d7887 */ /* 0x000fcc000c000000 */
.L_x_636:
        /* <DEDUP_REMOVED lines=42> */
[----:B------:R-:W2:Y:S04]  /*06e0*/  LDG.E R2, [R6.64] ;  /* 0x0000000e06027981 */ /* 0x000ea8000c1e1900 */
[----:B------:R-:W4:Y:S01]  /*06f0*/  LDG.E R0, [R6.64+0x4] ;  /* 0x0000040e06007981 */ /* 0x000f22000c1e1900 */
[----:B--23--:R-:W1:Y:S08]  /*0700*/  R2UR UR12, R2 ;  /* 0x00000000020c73c2 */ /* 0x00ce7000000e0000 */
[----:B----4-:R-:W1:Y:S02]  /*0710*/  R2UR UR4, R0 ;  /* 0x00000000000473c2 */ /* 0x010e6400000e0000 */
[----:B-1----:R-:W-:-:S06]  /*0720*/  UIADD3 UR12, -UR12, UR4, URZ ;  /* 0x000000040c0c7290 */ /* 0x002fcc000fffe13f */
.L_x_640:
        /* <DEDUP_REMOVED lines=10> */
.L_x_641:
        /* <DEDUP_REMOVED lines=12> */
.L_x_642:
[----:B------:R-:W-:Y:S01]  /*0890*/  ULDC UR4, c[0x0][0x2c4] ;  /* 0x0000b10000047ab9 */ /* 0x000fe20000000800 */
[----:B------:R-:W-:Y:S01]  /*08a0*/  PLOP3.LUT P4, PT, PT, PT, PT, 0x80, 0x0 ;  /* 0x000000000000781c */ /* 0x000fe20003f8f070 */
[----:B------:R-:W-:Y:S01]  /*08b0*/  UISETP.NE.AND UP1, UPT, UR4, 0x1, UPT ;  /* 0x000000010400788c */ /* 0x000fe2000bf25270 */
[----:B------:R-:W-:Y:S01]  /*08c0*/  CS2R R186, SRZ ;  /* 0x0000000000ba7805 */ /* 0x000fe2000001ff00 */
[----:B------:R-:W-:Y:S01]  /*08d0*/  UIADD3 UR7, -UR11, UR7, URZ ;  /* 0x000000070b077290 */ /* 0x000fe2000fffe13f */
[----:B------:R-:W-:Y:S01]  /*08e0*/  CS2R R184, SRZ ;  /* 0x0000000000b87805 */ /* 0x000fe2000001ff00 */
[----:B------:R-:W-:Y:S01]  /*08f0*/  ULDC.64 UR4, c[0x0][0x2c8] ;  /* 0x0000b20000047ab9 */ /* 0x000fe20000000a00 */
[----:B------:R-:W-:Y:S01]  /*0900*/  CS2R R130, SRZ ;  /* 0x0000000000827805 */ /* 0x000fe2000001ff00 */
[----:B------:R-:W-:Y:S01]  /*0910*/  CS2R R128, SRZ ;  /* 0x0000000000807805 */ /* 0x000fe2000001ff00 */
[----:B------:R-:W-:Y:S01]  /*0920*/  IMAD.MOV.U32 R15, RZ, RZ, RZ ;  /* 0x000000ffff0f7224 */ /* 0x000fe200078e00ff */
[----:B------:R-:W-:Y:S01]  /*0930*/  MOV R11, RZ ;  /* 0x000000ff000b7202 */ /* 0x000fe20000000f00 */
[----:B------:R-:W-:Y:S01]  /*0940*/  IMAD.MOV.U32 R126, RZ, RZ, RZ ;  /* 0x000000ffff7e7224 */ /* 0x000fe200078e00ff */
[----:B------:R-:W-:Y:S01]  /*0950*/  CS2R R16, SRZ ;  /* 0x0000000000107805 */ /* 0x000fe2000001ff00 */
[----:B------:R-:W-:Y:S01]  /*0960*/  @UP1 UIADD3 UR18, UR10, 0x7f, URZ ;  /* 0x0000007f0a121890 */ /* 0x000fe2000fffe03f */
[----:B------:R-:W-:Y:S01]  /*0970*/  IMAD.MOV.U32 R124, RZ, RZ, RZ ;  /* 0x000000ffff7c7224 */ /* 0x000fe200078e00ff */
[----:B------:R-:W-:Y:S01]  /*0980*/  MOV R122, RZ ;  /* 0x000000ff007a7202 */ /* 0x000fe20000000f00 */
[----:B------:R-:W-:Y:S01]  /*0990*/  IMAD.MOV.U32 R120, RZ, RZ, RZ ;  /* 0x000000ffff787224 */ /* 0x000fe200078e00ff */
[----:B------:R-:W-:Y:S01]  /*09a0*/  UIMAD.WIDE.U32 UR18, UR18, UR4, URZ ;  /* 0x00000004121272a5 */ /* 0x000fe2000f8e003f */
[----:B------:R-:W-:Y:S01]  /*09b0*/  CS2R R18, SRZ ;  /* 0x0000000000127805 */ /* 0x000fe2000001ff00 */
[----:B------:R-:W-:Y:S01]  /*09c0*/  UIADD3 UR4, UR10, 0x7f, URZ ;  /* 0x0000007f0a047890 */ /* 0x000fe2000fffe03f */
[----:B------:R-:W-:Y:S01]  /*09d0*/  MOV R182, RZ ;  /* 0x000000ff00b67202 */ /* 0x000fe20000000f00 */
[----:B------:R-:W-:Y:S01]  /*09e0*/  @UP1 USHF.R.U32.HI UR4, URZ, UR5, UR19 ;  /* 0x000000053f041299 */ /* 0x000fe20008011613 */
[----:B------:R-:W-:Y:S01]  /*09f0*/  CS2R R12, SRZ ;  /* 0x00000000000c7805 */ /* 0x000fe2000001ff00 */
[----:B---3--:R-:W-:Y:S01]  /*0a00*/  UIADD3 UR5, UR7, 0x70, -UR12 ;  /* 0x0000007007057890 */ /* 0x008fe2000fffe80c */
[----:B------:R-:W-:Y:S01]  /*0a10*/  IMAD.MOV.U32 R180, RZ, RZ, RZ ;  /* 0x000000ffffb47224 */ /* 0x000fe200078e00ff */
[----:B------:R-:W-:Y:S01]  /*0a20*/  UIADD3 UR19, UR7, 0x6f, URZ ;  /* 0x0000006f07137890 */ /* 0x000fe2000fffe03f */
[----:B------:R-:W-:Y:S01]  /*0a30*/  MOV R118, RZ ;  /* 0x000000ff00767202 */ /* 0x000fe20000000f00 */
[----:B------:R-:W-:Y:S01]  /*0a40*/  UIADD3 UR5, UR5, UR4, URZ ;  /* 0x0000000405057290 */ /* 0x000fe2000fffe03f */
[----:B------:R-:W-:Y:S01]  /*0a50*/  IMAD.MOV.U32 R116, RZ, RZ, RZ ;  /* 0x000000ffff747224 */ /* 0x000fe200078e00ff */
[----:B------:R-:W-:Y:S01]  /*0a60*/  UMOV UR18, URZ ;  /* 0x0000003f00127c82 */ /* 0x000fe20008000000 */
[----:B------:R-:W-:Y:S01]  /*0a70*/  CS2R R178, SRZ ;  /* 0x0000000000b27805 */ /* 0x000fe2000001ff00 */
[----:B------:R-:W-:Y:S01]  /*0a80*/  UMOV UR4, URZ ;  /* 0x0000003f00047c82 */ /* 0x000fe20008000000 */
[----:B------:R-:W-:Y:S01]  /*0a90*/  CS2R R22, SRZ ;  /* 0x0000000000167805 */ /* 0x000fe2000001ff00 */
[----:B------:R-:W-:Y:S01]  /*0aa0*/  UIMAD.WIDE UR18, UR19, -0x6db6db6d, UR18 ;  /* 0x92492493131278a5 */ /* 0x000fe2000f8e0212 */
[----:B------:R-:W-:Y:S01]  /*0ab0*/  MOV R176, RZ ;  /* 0x000000ff00b07202 */ /* 0x000fe20000000f00 */
[----:B------:R-:W-:Y:S01]  /*0ac0*/  UIMAD.WIDE UR4, UR5, -0x6db6db6d, UR4 ;  /* 0x92492493050478a5 */ /* 0x000fe2000f8e0204 */
[----:B------:R-:W-:Y:S01]  /*0ad0*/  IMAD.MOV.U32 R174, RZ, RZ, RZ ;  /* 0x000000ffffae7224 */ /* 0x000fe200078e00ff */
[----:B------:R-:W-:Y:S01]  /*0ae0*/  USHF.R.U32.HI UR6, URZ, 0x1f, UR19 ;  /* 0x0000001f3f067899 */ /* 0x000fe20008011613 */
[----:B------:R-:W-:Y:S01]  /*0af0*/  CS2R R24, SRZ ;  /* 0x0000000000187805 */ /* 0x000fe2000001ff00 */
[----:B------:R-:W-:Y:S01]  /*0b00*/  USHF.R.U32.HI UR4, URZ, 0x1f, UR5 ;  /* 0x0000001f3f047899 */ /* 0x000fe20008011605 */
[----:B------:R-:W-:Y:S01]  /*0b10*/  MOV R172, RZ ;  /* 0x000000ff00ac7202 */ /* 0x000fe20000000f00 */
[----:B------:R-:W-:Y:S01]  /*0b20*/  ULEA.HI.SX32 UR6, UR19, UR6, 0x1a ;  /* 0x0000000613067291 */ /* 0x000fe2000f8fd23f */
[----:B------:R-:W-:Y:S01]  /*0b30*/  CS2R R166, SRZ ;  /* 0x0000000000a67805 */ /* 0x000fe2000001ff00 */
[----:B------:R-:W-:Y:S01]  /*0b40*/  ULEA.HI.SX32 UR4, UR5, UR4, 0x1a ;  /* 0x0000000405047291 */ /* 0x000fe2000f8fd23f */
[----:B------:R-:W-:Y:S01]  /*0b50*/  IMAD.MOV.U32 R164, RZ, RZ, RZ ;  /* 0x000000ffffa47224 */ /* 0x000fe200078e00ff */
[----:B------:R-:W-:Y:S01]  /*0b60*/  CS2R R20, SRZ ;  /* 0x0000000000147805 */ /* 0x000fe2000001ff00 */
[----:B------:R-:W-:Y:S01]  /*0b70*/  MOV R170, RZ ;  /* 0x000000ff00aa7202 */ /* 0x000fe20000000f00 */
[----:B------:R-:W-:Y:S01]  /*0b80*/  UISETP.LT.AND UP0, UPT, UR6, UR4, UPT ;  /* 0x000000040600728c */ /* 0x000fe2000bf01270 */
[----:B------:R-:W-:Y:S01]  /*0b90*/  IMAD.MOV.U32 R168, RZ, RZ, RZ ;  /* 0x000000ffffa87224 */ /* 0x000fe200078e00ff */
[----:B------:R-:W-:Y:S01]  /*0ba0*/  CS2R R162, SRZ ;  /* 0x0000000000a27805 */ /* 0x000fe2000001ff00 */
[----:B------:R-:W-:Y:S01]  /*0bb0*/  CS2R R28, SRZ ;  /* 0x00000000001c7805 */ /* 0x000fe2000001ff00 */
[----:B------:R-:W-:Y:S01]  /*0bc0*/  USEL UR6, UR6, UR4, UP0 ;  /* 0x0000000406067287 */ /* 0x000fe20008000000 */
[----:B------:R-:W-:Y:S01]  /*0bd0*/  MOV R160, RZ ;  /* 0x000000ff00a07202 */ /* 0x000fe20000000f00 */
[----:B------:R-:W-:Y:S01]  /*0be0*/  IMAD.MOV.U32 R158, RZ, RZ, RZ ;  /* 0x000000ffff9e7224 */ /* 0x000fe200078e00ff */
[----:B------:R-:W-:Y:S01]  /*0bf0*/  CS2R R30, SRZ ;  /* 0x00000000001e7805 */ /* 0x000fe2000001ff00 */
[----:B------:R-:W-:Y:S01]  /*0c00*/  UISETP.GE.AND UP0, UPT, UR6, 0x1, UPT ;  /* 0x000000010600788c */ /* 0x000fe2000bf06270 */
[----:B------:R-:W-:Y:S01]  /*0c10*/  MOV R156, RZ ;  /* 0x000000ff009c7202 */ /* 0x000fe20000000f00 */
[----:B------:R-:W-:Y:S01]  /*0c20*/  CS2R R150, SRZ ;  /* 0x0000000000967805 */ /* 0x000fe2000001ff00 */
[----:B------:R-:W-:Y:S01]  /*0c30*/  CS2R R32, SRZ ;  /* 0x0000000000207805 */ /* 0x000fe2000001ff00 */
[----:B------:R-:W-:Y:S01]  /*0c40*/  IMAD.MOV.U32 R148, RZ, RZ, RZ ;  /* 0x000000ffff947224 */ /* 0x000fe200078e00ff */
[----:B------:R-:W-:Y:S01]  /*0c50*/  MOV R154, RZ ;  /* 0x000000ff009a7202 */ /* 0x000fe20000000f00 */
[----:B------:R-:W-:Y:S01]  /*0c60*/  CS2R R26, SRZ ;  /* 0x00000000001a7805 */ /* 0x000fe2000001ff00 */
[----:B------:R-:W-:Y:S01]  /*0c70*/  PLOP3.LUT P0, PT, PT, PT, UP0, 0x80, 0x0 ;  /* 0x000000000000781c */ /* 0x000fe20003f0f008 */
[----:B------:R-:W-:Y:S01]  /*0c80*/  IMAD.MOV.U32 R152, RZ, RZ, RZ ;  /* 0x000000ffff987224 */ /* 0x000fe200078e00ff */
[----:B------:R-:W-:Y:S01]  /*0c90*/  CS2R R146, SRZ ;  /* 0x0000000000927805 */ /* 0x000fe2000001ff00 */
[----:B------:R-:W-:Y:S01]  /*0ca0*/  MOV R144, RZ ;  /* 0x000000ff00907202 */ /* 0x000fe20000000f00 */
[----:B------:R-:W-:Y:S01]  /*0cb0*/  IMAD.MOV.U32 R142, RZ, RZ, RZ ;  /* 0x000000ffff8e7224 */ /* 0x000fe200078e00ff */
[----:B------:R-:W-:Y:S01]  /*0cc0*/  CS2R R140, SRZ ;  /* 0x00000000008c7805 */ /* 0x000fe2000001ff00 */
[----:B------:R-:W-:Y:S01]  /*0cd0*/  CS2R R38, SRZ ;  /* 0x0000000000267805 */ /* 0x000fe2000001ff00 */
[----:B------:R-:W-:-:S06]  /*0ce0*/  CS2R R36, SRZ ;  /* 0x0000000000247805 */ /* 0x000fcc000001ff00 */
        /* <DEDUP_REMOVED lines=13> */
[----:B------:R-:W-:Y:S01]  /*0dc0*/  UIMAD UR17, UR17, UR4, URZ ;  /* 0x00000004111172a4 */ /* 0x000fe2000f8e023f */
[----:B------:R-:W-:Y:S01]  /*0dd0*/  PLOP3.LUT P2, PT, PT, PT, UP1, 0x80, 0x0 ;  /* 0x000000000000781c */ /* 0x000fe20003f4f018 */
[----:B------:R-:W-:Y:S01]  /*0de0*/  UIMAD.WIDE.U32 UR18, UR16, UR4, URZ ;  /* 0x00000004101272a5 */ /* 0x000fe2000f8e003f */
[----:B------:R-:W-:Y:S01]  /*0df0*/  PLOP3.LUT P0, PT, PT, PT, UP1, 0x80, 0x0 ;  /* 0x000000000000781c */ /* 0x000fe20003f0f018 */
[----:B------:R-:W-:Y:S01]  /*0e00*/  UIMAD UR17, UR16, UR5, UR17 ;  /* 0x00000005101172a4 */ /* 0x000fe2000f8e0211 */
[----:B------:R-:W-:Y:S01]  /*0e10*/  LEA.HI R20, R224, R225, RZ, 0x4 ;  /* 0x000000e1e0147211 */ /* 0x000fe200078f20ff */
[----:B------:R-:W-:Y:S01]  /*0e20*/  BSSY B0, `(.L_x_644) ;  /* 0x0000052000007945 */ /* 0x000fe20003800000 */
[----:B------:R-:W-:-:S02]  /*0e30*/  ULDC.64 UR4, c[0x0][0x1b8] ;  /* 0x00006e0000047ab9 */ /* 0x000fc40000000a00 */
[----:B------:R-:W-:Y:S02]  /*0e40*/  UIADD3 UR19, UR19, UR17, URZ ;  /* 0x0000001113137290 */ /* 0x000fe4000fffe03f */
[----:B------:R-:W-:Y:S02]  /*0e50*/  USHF.R.S32.HI UR17, URZ, 0x1f, UR13 ;  /* 0x0000001f3f117899 */ /* 0x000fe4000801140d */
[----:B------:R-:W-:Y:S02]  /*0e60*/  UIMAD UR16, UR8, UR4, URZ ;  /* 0x00000004081072a4 */ /* 0x000fe4000f8e023f */
[----:B------:R-:W-:Y:S02]  /*0e70*/  USEL UR17, UR17, URZ, !UP2 ;  /* 0x0000003f11117287 */ /* 0x000fe4000d000000 */
[----:B------:R-:W-:Y:S02]  /*0e80*/  UIMAD UR16, UR9, UR5, UR16 ;  /* 0x00000005091072a4 */ /* 0x000fe4000f8e0210 */
[----:B------:R-:W-:-:S02]  /*0e90*/  UIMAD.WIDE.U32 UR20, UR9, UR4, UR18 ;  /* 0x00000004091472a5 */ /* 0x000fc4000f8e0012 */
[----:B------:R-:W-:Y:S02]  /*0ea0*/  USEL UR18, UR13, URZ, !UP2 ;  /* 0x0000003f0d127287 */ /* 0x000fe4000d000000 */
[----:B------:R-:W-:Y:S01]  /*0eb0*/  ULDC.64 UR4, c[0x0][0x1c0] ;  /* 0x0000700000047ab9 */ /* 0x000fe20000000a00 */
[----:B-1----:R-:W-:Y:S01]  /*0ec0*/  LEA.HI R2, R224, R225, RZ, 0x3 ;  /* 0x000000e1e0027211 */ /* 0x002fe200078f18ff */
[----:B------:R-:W-:Y:S02]  /*0ed0*/  UIMAD UR17, UR17, UR4, URZ ;  /* 0x00000004111172a4 */ /* 0x000fe4000f8e023f */
[----:B------:R-:W-:Y:S01]  /*0ee0*/  UIADD3 UR21, UR21, UR16, URZ ;  /* 0x0000001015157290 */ /* 0x000fe2000fffe03f */
[----:B------:R-:W-:Y:S01]  /*0ef0*/  LOP3.LUT R0, R2, 0xfffffff8, RZ, 0xc0, !PT ;  /* 0xfffffff802007812 */ /* 0x000fe200078ec0ff */
[----:B------:R-:W-:Y:S01]  /*0f00*/  UIMAD UR5, UR18, UR5, UR17 ;  /* 0x00000005120572a4 */ /* 0x000fe2000f8e0211 */
[----:B------:R-:W-:Y:S01]  /*0f10*/  SHF.R.S32.HI R17, RZ, 0x3, R2 ;  /* 0x00000003ff117819 */ /* 0x000fe20000011402 */
[----:B------:R-:W-:-:S02]  /*0f20*/  UIMAD.WIDE.U32 UR18, UR18, UR4, UR20 ;  /* 0x00000004121272a5 */ /* 0x000fc4000f8e0014 */
[----:B------:R-:W-:Y:S01]  /*0f30*/  IMAD.IADD R6, R225, 0x1, -R0 ;  /* 0x00000001e1067824 */ /* 0x000fe200078e0a00 */
[----:B------:R-:W-:Y:S02]  /*0f40*/  ULDC UR17, c[0x0][0x2c4] ;  /* 0x0000b10000117ab9 */ /* 0x000fe40000000800 */
[----:B------:R-:W-:Y:S01]  /*0f50*/  UIADD3 UR5, UR19, UR5, URZ ;  /* 0x0000000513057290 */ /* 0x000fe2000fffe03f */
[C---:B------:R-:W-:Y:S01]  /*0f60*/  IMAD R226, R6.reuse, 0x10, R17 ;  /* 0x0000001006e27824 */ /* 0x040fe200078e0211 */
[----:B------:R-:W-:Y:S01]  /*0f70*/  UIMAD UR17, UR12, UR17, URZ ;  /* 0x000000110c1172a4 */ /* 0x000fe2000f8e023f */
[----:B------:R-:W-:Y:S02]  /*0f80*/  IMAD.U32 R3, RZ, RZ, UR19 ;  /* 0x00000013ff037e24 */ /* 0x000fe4000f8e00ff */
[----:B------:R-:W-:Y:S01]  /*0f90*/  IMAD.SHL.U32 R6, R6, 0x8, RZ ;  /* 0x0000000806067824 */ /* 0x000fe200078e00ff */
[----:B------:R-:W-:Y:S01]  /*0fa0*/  IADD3 R4, R226, UR10, RZ ;  /* 0x0000000ae2047c10 */ /* 0x000fe2000fffe0ff */
[----:B------:R-:W-:Y:S01]  /*0fb0*/  IMAD.U32 R3, RZ, RZ, UR5 ;  /* 0x00000005ff037e24 */ /* 0x000fe2000f8e00ff */
[----:B------:R1:W-:Y:S03]  /*0fc0*/  STL [R1], R226 ;  /* 0x000000e201007387 */ /* 0x0003e60000100800 */
[----:B------:R-:W-:-:S04]  /*0fd0*/  @P2 IMAD.HI.U32 R2, R4, c[0x0][0x2c8], RZ ;  /* 0x0000b20004022a27 */ /* 0x000fc800078e00ff */
[----:B------:R-:W-:Y:S01]  /*0fe0*/  IMAD.MOV.U32 R0, RZ, RZ, R4 ;  /* 0x000000ffff007224 */ /* 0x000fe200078e0004 */
[----:B------:R-:W-:Y:S01]  /*0ff0*/  @P0 SHF.R.U32.HI R0, RZ, c[0x0][0x2cc], R2 ;  /* 0x0000b300ff000a19 */ /* 0x000fe20000011602 */
[----:B------:R-:W-:Y:S01]  /*1000*/  IMAD.U32 R2, RZ, RZ, UR18 ;  /* 0x00000012ff027e24 */ /* 0x000fe2000f8e00ff */
[----:B------:R-:W-:Y:S02]  /*1010*/  ISETP.GE.AND P0, PT, R6, c[0x0][0x198], PT ;  /* 0x0000660006007a0c */ /* 0x000fe40003f06270 */
        /* <DEDUP_REMOVED lines=19> */
[----:B------:R1:W3:Y:S02]  /*1150*/  SHFL.IDX PT, R6, R8, RZ, 0x181f ;  /* 0x00181fff08067589 */ /* 0x0002e400000e0000 */
[----:B------:R-:W-:Y:S02]  /*1160*/  LEA.HI.X R9, R2, c[0x0][0x164], R3, 0x1, P2 ;  /* 0x0000590002097a11 */ /* 0x000fe400010f0c03 */
[----:B------:R-:W-:-:S02]  /*1170*/  SHF.R.S32.HI R3, RZ, 0x1f, R0 ;  /* 0x0000001fff037819 */ /* 0x000fc40000011400 */
[----:B------:R-:W-:Y:S01]  /*1180*/  LOP3.LUT R4, R5, R4, RZ, 0x3c, !PT ;  /* 0x0000000405047212 */ /* 0x000fe200078e3cff */
[----:B------:R1:W4:Y:S01]  /*1190*/  SHFL.IDX PT, R7, R9, RZ, 0x181f ;  /* 0x00181fff09077589 */ /* 0x00032200000e0000 */
[----:B------:R-:W-:Y:S02]  /*11a0*/  LEA.HI R19, R3, R0, RZ, 0x3 ;  /* 0x0000000003137211 */ /* 0x000fe400078f18ff */
[----:B------:R-:W-:Y:S02]  /*11b0*/  IADD3 R5, R17, UR10, RZ ;  /* 0x0000000a11057c10 */ /* 0x000fe4000fffe0ff */
[----:B------:R-:W-:Y:S02]  /*11c0*/  LEA.HI R2, R224, R225, RZ, 0x3 ;  /* 0x000000e1e0027211 */ /* 0x000fe400078f18ff */
[----:B------:R-:W-:Y:S02]  /*11d0*/  LOP3.LUT R3, R19, 0xfffffff8, RZ, 0xc0, !PT ;  /* 0xfffffff813037812 */ /* 0x000fe400078ec0ff */
[----:B------:R-:W-:-:S02]  /*11e0*/  ISETP.GE.AND P3, PT, R5, UR17, PT ;  /* 0x0000001105007c0c */ /* 0x000fc4000bf66270 */
[----:B------:R-:W-:Y:S01]  /*11f0*/  LOP3.LUT R2, R2, 0xfffffff8, RZ, 0xc0, !PT ;  /* 0xfffffff802027812 */ /* 0x000fe200078ec0ff */
[----:B------:R-:W-:Y:S02]  /*1200*/  IMAD.IADD R18, R0, 0x1, -R3 ;  /* 0x0000000100127824 */ /* 0x000fe400078e0a03 */
[----:B------:R-:W-:Y:S02]  /*1210*/  IMAD.MOV.U32 R3, RZ, RZ, 0x20 ;  /* 0x00000020ff037424 */ /* 0x000fe400078e00ff */
[----:B------:R-:W-:Y:S02]  /*1220*/  IMAD.IADD R37, R225, 0x1, -R2 ;  /* 0x00000001e1257824 */ /* 0x000fe400078e0a02 */
[----:B------:R-:W-:Y:S02]  /*1230*/  IMAD.MOV.U32 R2, RZ, RZ, 0x10 ;  /* 0x00000010ff027424 */ /* 0x000fe400078e00ff */
[----:B------:R-:W-:-:S05]  /*1240*/  IMAD.SHL.U32 R36, R37, 0x8, RZ ;  /* 0x0000000825247824 */ /* 0x000fca00078e00ff */
[----:B------:R-:W-:Y:S01]  /*1250*/  SHF.R.S32.HI R246, RZ, 0x1f, R36 ;  /* 0x0000001ffff67819 */ /* 0x000fe20000011424 */
[----:B--2---:R2:W5:Y:S01]  /*1260*/  @P1 R2UR UR21, R10 ;  /* 0x000000000a1513c2 */ /* 0x00456200000e0000 */
[----:B------:R-:W-:Y:S01]  /*1270*/  R2P PR, R18, 0x6 ;  /* 0x0000000612007804 */ /* 0x000fe20000000000 */
[----:B-----5:R-:W-:-:S04]  /*1280*/  @!UP0 UMOV UR21, UR13 ;  /* 0x0000000d00158c82 */ /* 0x020fc80008000000 */
[----:B------:R-:W-:Y:S02]  /*1290*/  SEL R2, R2, 0xfffffff0, !P1 ;  /* 0xfffffff002027807 */ /* 0x000fe40004800000 */
[----:B--2---:R-:W-:-:S05]  /*12a0*/  LEA.HI R10, R224, R225, RZ, 0x6 ;  /* 0x000000e1e00a7211 */ /* 0x004fca00078f30ff */
[----:B------:R-:W-:-:S05]  /*12b0*/  IMAD.SHL.U32 R0, R10, 0x8, RZ ;  /* 0x000000080a007824 */ /* 0x000fca00078e00ff */
[----:B------:R-:W-:Y:S02]  /*12c0*/  LOP3.LUT R10, R4, 0xfffffe00, R0, 0xf8, !PT ;  /* 0xfffffe00040a7812 */ /* 0x000fe400078ef800 */
[----:B------:R-:W-:Y:S01]  /*12d0*/  SEL R4, R3, 0xffffffe0, !P2 ;  /* 0xffffffe003047807 */ /* 0x000fe20005000000 */
[----:B------:R-:W-:Y:S05]  /*12e0*/  @P3 BRA `(.L_x_645) ;  /* 0x0000005000003947 */ /* 0x000fea0003800000 */
[----:B-1-34-:R-:W-:Y:S01]  /*12f0*/  LEA R6, P1, R36, R6, 0x1 ;  /* 0x0000000624067211 */ /* 0x01afe200078208ff */
[----:B------:R-:W-:-:S03]  /*1300*/  IMAD.SHL.U32 R0, R10, 0x2, RZ ;  /* 0x000000020a007824 */ /* 0x000fc600078e00ff */
[----:B------:R-:W-:-:S05]  /*1310*/  LEA.HI.X R7, R36, R7, R246, 0x1, P1 ;  /* 0x0000000724077211 */ /* 0x000fca00008f0cf6 */
[----:B------:R-:W-:Y:S01]  /*1320*/  @!PT LDS RZ, [RZ] ;  /* 0x00000000fffff984 */ /* 0x000fe20000000800 */
[----:B------:R1:W-:Y:S04]  /*1330*/  LDGSTS.E.BYPASS.LTC128B.128 [R0+0x7100], [R6.64], !P0 ;  /* 0x0710000006007fae */ /* 0x0003e8000c101d4e */
.L_x_645:
[----:B-1-34-:R-:W-:Y:S05]  /*1340*/  BSYNC B0 ;  /* 0x0000000000007941 */ /* 0x01afea0003800000 */
.L_x_644:
        /* <DEDUP_REMOVED lines=11> */
.L_x_647:
[----:B------:R-:W-:Y:S05]  /*1400*/  BSYNC B0 ;  /* 0x0000000000007941 */ /* 0x000fea0003800000 */
.L_x_646:
        /* <DEDUP_REMOVED lines=11> */
.L_x_649:
[----:B------:R-:W-:Y:S05]  /*14c0*/  BSYNC B0 ;  /* 0x0000000000007941 */ /* 0x000fea0003800000 */
.L_x_648:
        /* <DEDUP_REMOVED lines=11> */
.L_x_651:
[----:B------:R-:W-:Y:S05]  /*1580*/  BSYNC B0 ;  /* 0x0000000000007941 */ /* 0x000fea0003800000 */
.L_x_650:
        /* <DEDUP_REMOVED lines=11> */
.L_x_653:
[----:B------:R-:W-:Y:S05]  /*1640*/  BSYNC B0 ;  /* 0x0000000000007941 */ /* 0x000fea0003800000 */
.L_x_652:
        /* <DEDUP_REMOVED lines=11> */
.L_x_655:
[----:B------:R-:W-:Y:S05]  /*1700*/  BSYNC B0 ;  /* 0x0000000000007941 */ /* 0x000fea0003800000 */
.L_x_654:
        /* <DEDUP_REMOVED lines=11> */
.L_x_657:
[----:B------:R-:W-:Y:S05]  /*17c0*/  BSYNC B0 ;  /* 0x0000000000007941 */ /* 0x000fea0003800000 */
.L_x_656:
[----:B-123--:R-:W1:Y:S01]  /*17d0*/  SHFL.IDX PT, R8, R8, 0x7, 0x181f ;  /* 0x00f81f0008087f89 */ /* 0x00ee6200000e0000 */
[----:B----4-:R-:W-:Y:S01]  /*17e0*/  IADD3 R3, R5, 0x70, RZ ;  /* 0x0000007005037810 */ /* 0x010fe20007ffe0ff */
[----:B------:R-:W-:Y:S01]  /*17f0*/  UMOV UR16, 0x70 ;  /* 0x0000007000107882 */ /* 0x000fe20000000000 */
[----:B------:R-:W-:Y:S01]  /*1800*/  IMAD.MOV.U32 R0, RZ, RZ, c[0x0][0x2b8] ;  /* 0x0000ae00ff007624 */ /* 0x000fe200078e00ff */
        /* <DEDUP_REMOVED lines=37> */
[----:B------:R-:W-:Y:S01]  /*1a60*/  ISETP.GE.AND P6, PT, R36, c[0x0][0x1d4], PT ;  /* 0x0000750024007a0c */ /* 0x000fe20003fc6270 */
[----:B------:R-:W-:Y:S01]  /*1a70*/  UIADD3 UR21, UR6, -0x1, URZ ;  /* 0xffffffff06157890 */ /* 0x000fe2000fffe03f */
[----:B------:R-:W-:Y:S01]  /*1a80*/  IMAD R5, R249, c[0x0][0x1e0], RZ ;  /* 0x00007800f9057a24 */ /* 0x000fe200078e02ff */
[----:B------:R-:W-:Y:S01]  /*1a90*/  SHF.R.S32.HI R39, RZ, 0x1f, R249 ;  /* 0x0000001fff277819 */ /* 0x000fe200000114f9 */
[----:B------:R-:W-:Y:S01]  /*1aa0*/  UIADD3 UR20, UR23, UR20, URZ ;  /* 0x0000001417147290 */ /* 0x000fe2000fffe03f */
[----:B------:R-:W-:Y:S01]  /*1ab0*/  SHF.R.S32.HI R16, RZ, 0x4, R20 ;  /* 0x00000004ff107819 */ /* 0x000fe20000011414 */
[----:B------:R-:W-:Y:S01]  /*1ac0*/  UIMAD UR21, UR21, -0x70, UR7 ;  /* 0xffffff90151578a4 */ /* 0x000fe2000f8e0207 */
[----:B------:R-:W-:Y:S01]  /*1ad0*/  LEA.HI R223, R224, R225, RZ, 0x5 ;  /* 0x000000e1e0df7211 */ /* 0x000fe200078f28ff */
[----:B------:R-:W-:Y:S01]  /*1ae0*/  IMAD R0, R39, c[0x0][0x1e0], RZ ;  /* 0x0000780027007a24 */ /* 0x000fe200078e02ff */
[----:B------:R-:W-:Y:S01]  /*1af0*/  ULDC.64 UR4, c[0x0][0x210] ;  /* 0x0000840000047ab9 */ /* 0x000fe20000000a00 */
[----:B------:R-:W-:Y:S01]  /*1b00*/  IMAD.SHL.U32 R247, R36, 0x2, RZ ;  /* 0x0000000224f77824 */ /* 0x000fe200078e00ff */
[----:B------:R-:W-:Y:S01]  /*1b10*/  SHF.R.S32.HI R222, RZ, 0x5, R223 ;  /* 0x00000005ffde7819 */ /* 0x000fe200000114df */
[----:B------:R-:W-:Y:S01]  /*1b20*/  IMAD R0, R249, c[0x0][0x1e4], R0 ;  /* 0x00007900f9007a24 */ /* 0x000fe200078e0200 */
[----:B------:R-:W-:Y:S01]  /*1b30*/  IADD3 R38, -R17, UR21, RZ ;  /* 0x0000001511267c10 */ /* 0x000fe2000fffe1ff */
[----:B------:R-:W-:-:S02]  /*1b40*/  UIMAD UR8, UR8, UR4, URZ ;  /* 0x00000004080872a4 */ /* 0x000fc4000f8e023f */
[----:B------:R-:W-:Y:S01]  /*1b50*/  UIMAD.WIDE.U32 UR24, UR9, UR4, URZ ;  /* 0x00000004091872a5 */ /* 0x000fe2000f8e003f */
[C---:B------:R-:W-:Y:S01]  /*1b60*/  ISETP.GE.AND P3, PT, R38.reuse, 0x1, PT ;  /* 0x000000012600780c */ /* 0x040fe20003f66270 */
[----:B--2---:R-:W-:Y:S01]  /*1b70*/  IMAD.WIDE.U32 R6, R249, c[0x0][0x1e0], RZ ;  /* 0x00007800f9067a25 */ /* 0x004fe200078e00ff */
[----:B------:R-:W-:Y:S01]  /*1b80*/  ISETP.GE.AND P2, PT, R38, 0x11, PT ;  /* 0x000000112600780c */ /* 0x000fe20003f46270 */
[----:B------:R-:W-:Y:S02]  /*1b90*/  UIMAD UR8, UR9, UR5, UR8 ;  /* 0x00000005090872a4 */ /* 0x000fe4000f8e0208 */
[----:B------:R-:W-:Y:S01]  /*1ba0*/  IMAD.IADD R7, R7, 0x1, R0 ;  /* 0x0000000107077824 */ /* 0x000fe200078e0200 */
[----:B------:R-:W-:Y:S02]  /*1bb0*/  UISETP.GE.AND UP0, UPT, UR6, 0x2, UPT ;  /* 0x000000020600788c */ /* 0x000fe4000bf06270 */
[----:B------:R-:W-:Y:S01]  /*1bc0*/  UIADD3 UR8, UR25, UR8, URZ ;  /* 0x0000000819087290 */ /* 0x000fe2000fffe03f */
        /* <DEDUP_REMOVED lines=11> */
[----:B-1----:R-:W1:Y:S01]  /*1c80*/  SHFL.IDX PT, R8, R3, 0x1, 0x181f ;  /* 0x00381f0003087f89 */ /* 0x002e6200000e0000 */
[----:B------:R-:W-:-:S03]  /*1c90*/  ISETP.GE.AND P0, PT, R38, 0x21, PT ;  /* 0x000000212600780c */ /* 0x000fc60003f06270 */
[----:B------:R-:W2:Y:S04]  /*1ca0*/  SHFL.IDX PT, R6, R3, RZ, 0x181f ;  /* 0x00181fff03067589 */ /* 0x000ea800000e0000 */
[----:B------:R-:W3:Y:S04]  /*1cb0*/  SHFL.IDX PT, R7, R0, RZ, 0x181f ;  /* 0x00181fff00077589 */ /* 0x000ee800000e0000 */
[----:B------:R-:W4:Y:S04]  /*1cc0*/  SHFL.IDX PT, R9, R3, 0x2, 0x181f ;  /* 0x00581f0003097f89 */ /* 0x000f2800000e0000 */
[----:B------:R-:W5:Y:S04]  /*1cd0*/  SHFL.IDX PT, R14, R0, 0x1, 0x181f ;  /* 0x00381f00000e7f89 */ /* 0x000f6800000e0000 */
[----:B------:R-:W4:Y:S04]  /*1ce0*/  SHFL.IDX PT, R13, R0, 0x2, 0x181f ;  /* 0x00581f00000d7f89 */ /* 0x000f2800000e0000 */
[----:B------:R-:W4:Y:S01]  /*1cf0*/  SHFL.IDX PT, R11, R3, 0x3, 0x181f ;  /* 0x00781f00030b7f89 */ /* 0x000f2200000e0000 */
[----:B-1----:R-:W-:-:S02]  /*1d00*/  @P2 LEA R8, P4, R36, R8, 0x1 ;  /* 0x0000000824082211 */ /* 0x002fc400078808ff */
[C---:B--2---:R-:W-:Y:S01]  /*1d10*/  @P3 LEA R6, P1, R36.reuse, R6, 0x1 ;  /* 0x0000000624063211 */ /* 0x044fe200078208ff */
[----:B------:R-:W1:Y:S03]  /*1d20*/  SHFL.IDX PT, R12, R0, 0x3, 0x181f ;  /* 0x00781f00000c7f89 */ /* 0x000e6600000e0000 */
[----:B---3--:R-:W-:Y:S01]  /*1d30*/  @P3 LEA.HI.X R7, R36, R7, R246, 0x1, P1 ;  /* 0x0000000724073211 */ /* 0x008fe200008f0cf6 */
[----:B------:R-:W2:Y:S01]  /*1d40*/  SHFL.IDX PT, R10, R3, 0x4, 0x181f ;  /* 0x00981f00030a7f89 */ /* 0x000ea200000e0000 */
[----:B------:R-:W-:-:S03]  /*1d50*/  ISETP.GE.AND P1, PT, R38, 0x31, PT ;  /* 0x000000312600780c */ /* 0x000fc60003f26270 */
[----:B------:R4:W-:Y:S04]  /*1d60*/  @P3 LDGSTS.E.BYPASS.LTC128B.128 [R250+0x3900], [R6.64], !P6 ;  /* 0x0390000006fa3fae */ /* 0x0009e8000f101d4e */
[----:B------:R-:W-:Y:S04]  /*1d70*/  SHFL.IDX PT, R15, R5, 0x6, 0x181f ;  /* 0x00d81f00050f7f89 */ /* 0x000fe800000e0000 */
[----:B------:R-:W3:Y:S04]  /*1d80*/  SHFL.IDX PT, R3, R3, 0x5, 0x181f ;  /* 0x00b81f0003037f89 */ /* 0x000ee800000e0000 */
[----:B------:R-:W1:Y:S01]  /*1d90*/  SHFL.IDX PT, R5, R0, 0x4, 0x181f ;  /* 0x00981f0000057f89 */ /* 0x000e6200000e0000 */
[----:B----4-:R-:W-:-:S02]  /*1da0*/  @P0 LEA R6, P3, R36, R9, 0x1 ;  /* 0x0000000924060211 */ /* 0x010fc400078608ff */
[C-C-:B-----5:R-:W-:Y:S02]  /*1db0*/  @P2 LEA.HI.X R9, R36.reuse, R14, R246.reuse, 0x1, P4 ;  /* 0x0000000e24092211 */ /* 0x160fe400020f0cf6 */
[----:B------:R-:W4:Y:S01]  /*1dc0*/  SHFL.IDX PT, R14, R0, 0x5, 0x181f ;  /* 0x00b81f00000e7f89 */ /* 0x000f2200000e0000 */
[----:B------:R-:W-:Y:S02]  /*1dd0*/  @P0 LEA.HI.X R7, R36, R13, R246, 0x1, P3 ;  /* 0x0000000d24070211 */ /* 0x000fe400018f0cf6 */
[C---:B------:R-:W-:Y:S01]  /*1de0*/  ISETP.GE.AND P4, PT, R38.reuse, 0x41, PT ;  /* 0x000000412600780c */ /* 0x040fe20003f86270 */
[----:B------:R5:W1:Y:S01]  /*1df0*/  SHFL.IDX PT, R13, R0, 0x6, 0x181f ;  /* 0x00d81f00000d7f89 */ /* 0x000a6200000e0000 */
[----:B------:R-:W-:-:S03]  /*1e00*/  ISETP.GE.AND P3, PT, R38, 0x51, PT ;  /* 0x000000512600780c */ /* 0x000fc60003f66270 */
[----:B------:R3:W-:Y:S01]  /*1e10*/  @P2 LDGSTS.E.BYPASS.LTC128B.128 [R250+0x4100], [R8.64], !P6 ;  /* 0x0410000008fa2fae */ /* 0x0007e2000f101d4e */
[----:B------:R-:W-:-:S03]  /*1e20*/  ISETP.GE.AND P2, PT, R38, 0x61, PT ;  /* 0x000000612600780c */ /* 0x000fc60003f46270 */
[----:B------:R1:W-:Y:S01]  /*1e30*/  @P0 LDGSTS.E.BYPASS.LTC128B.128 [R250+0x4900], [R6.64], !P6 ;  /* 0x0490000006fa0fae */ /* 0x0003e2000f101d4e */
[----:B-----5:R-:W-:-:S04]  /*1e40*/  LEA.HI R0, R20, R16, RZ, 0x1 ;  /* 0x0000001014007211 */ /* 0x020fc800078f08ff */
[----:B------:R-:W-:Y:S02]  /*1e50*/  LOP3.LUT R0, R0, 0xfffffffe, RZ, 0xc0, !PT ;  /* 0xfffffffe00007812 */ /* 0x000fe400078ec0ff */
[----:B-1----:R-:W-:-:S04]  /*1e60*/  @P1 LEA R6, P0, R36, R11, 0x1 ;  /* 0x0000000b24061211 */ /* 0x002fc800078008ff */
[----:B------:R-:W-:Y:S01]  /*1e70*/  @P1 LEA.HI.X R7, R36, R12, R246, 0x1, P0 ;  /* 0x0000000c24071211 */ /* 0x000fe200000f0cf6 */
[----:B------:R-:W-:Y:S01]  /*1e80*/  IMAD.IADD R12, R16, 0x1, -R0 ;  /* 0x00000001100c7824 */ /* 0x000fe200078e0a00 */
[C---:B--2---:R-:W-:Y:S01]  /*1e90*/  @P4 LEA R10, P0, R36.reuse, R10, 0x1 ;  /* 0x0000000a240a4211 */ /* 0x044fe200078008ff */
[----:B------:R-:W-:Y:S02]  /*1ea0*/  IMAD.SHL.U32 R0, R37, 0x40, RZ ;  /* 0x0000004025007824 */ /* 0x000fe400078e00ff */
[----:B------:R1:W-:Y:S01]  /*1eb0*/  @P1 LDGSTS.E.BYPASS.LTC128B.128 [R250+0x5100], [R6.64], !P6 ;  /* 0x0510000006fa1fae */ /* 0x0003e2000f101d4e */
[----:B---3--:R-:W-:Y:S01]  /*1ec0*/  @P3 LEA R8, P1, R36, R3, 0x1 ;  /* 0x0000000324083211 */ /* 0x008fe200078208ff */
[----:B------:R-:W-:Y:S01]  /*1ed0*/  IMAD.SHL.U32 R3, R18, 0x40, RZ ;  /* 0x0000004012037824 */ /* 0x000fe200078e00ff */
[C-C-:B------:R-:W-:Y:S01]  /*1ee0*/  @P4 LEA.HI.X R11, R36.reuse, R5, R246.reuse, 0x1, P0 ;  /* 0x00000005240b4211 */ /* 0x140fe200000f0cf6 */
[----:B------:R-:W-:Y:S01]  /*1ef0*/  IMAD.SHL.U32 R5, R19, 0x40, RZ ;  /* 0x0000004013057824 */ /* 0x000fe200078e00ff */
[----:B----4-:R-:W-:-:S02]  /*1f00*/  @P3 LEA.HI.X R9, R36, R14, R246, 0x1, P1 ;  /* 0x0000000e24093211 */ /* 0x010fc400008f0cf6 */
[----:B------:R-:W-:Y:S01]  /*1f10*/  LOP3.LUT R0, R0, 0x1c0, RZ, 0xc0, !PT ;  /* 0x000001c000007812 */ /* 0x000fe200078ec0ff */
[----:B------:R2:W-:Y:S01]  /*1f20*/  @P4 LDGSTS.E.BYPASS.LTC128B.128 [R250+0x5900], [R10.64], !P6 ;  /* 0x059000000afa4fae */ /* 0x0005e2000f101d4e */
[----:B------:R-:W-:Y:S02]  /*1f30*/  LOP3.LUT R3, R3, 0x1c0, RZ, 0xc0, !PT ;  /* 0x000001c003037812 */ /* 0x000fe400078ec0ff */
[----:B------:R-:W-:Y:S01]  /*1f40*/  LOP3.LUT R221, R5, 0xfffffe00, RZ, 0xc0, !PT ;  /* 0xfffffe0005dd7812 */ /* 0x000fe200078ec0ff */
[----:B------:R2:W-:Y:S01]  /*1f50*/  @P3 LDGSTS.E.BYPASS.LTC128B.128 [R250+0x6100], [R8.64], !P6 ;  /* 0x0610000008fa3fae */ /* 0x0005e2000f101d4e */
[----:B-1----:R-:W-:-:S04]  /*1f60*/  @P2 LEA R6, P0, R36, R15, 0x1 ;  /* 0x0000000f24062211 */ /* 0x002fc800078008ff */
[C-C-:B------:R-:W-:Y:S02]  /*1f70*/  @P2 LEA.HI.X R7, R36.reuse, R13, R246.reuse, 0x1, P0 ;  /* 0x0000000d24072211 */ /* 0x140fe400000f0cf6 */
[----:B------:R-:W-:Y:S02]  /*1f80*/  LOP3.LUT P0, RZ, R37, 0x2, RZ, 0xc0, !PT ;  /* 0x0000000225ff7812 */ /* 0x000fe4000780c0ff */
[C---:B------:R-:W-:Y:S01]  /*1f90*/  SHF.L.U64.HI R246, R36.reuse, 0x1, R246 ;  /* 0x0000000124f67819 */ /* 0x040fe200000102f6 */
[----:B------:R1:W-:Y:S01]  /*1fa0*/  @P2 LDGSTS.E.BYPASS.LTC128B.128 [R250+0x6900], [R6.64], !P6 ;  /* 0x0690000006fa2fae */ /* 0x0003e2000f101d4e */
[----:B------:R-:W-:-:S03]  /*1fb0*/  ISETP.GE.AND P2, PT, R36, c[0x0][0x1d4], PT ;  /* 0x0000750024007a0c */ /* 0x000fc60003f46270 */
[----:B------:R-:W0:Y:S01]  /*1fc0*/  LDGDEPBAR ;  /* 0x00000000000079af */ /* 0x000e220000000000 */
[C---:B------:R-:W-:Y:S02]  /*1fd0*/  ISETP.LT.OR P4, PT, R38.reuse, 0x1, P2 ;  /* 0x000000012600780c */ /* 0x040fe40001781670 */
[----:B------:R-:W-:Y:S01]  /*1fe0*/  ISETP.LT.OR P1, PT, R38, 0x11, P2 ;  /* 0x000000112600780c */ /* 0x000fe20001721670 */
[----:B-1----:R-:W-:Y:S01]  /*1ff0*/  IMAD.SHL.U32 R7, R17, 0x8, RZ ;  /* 0x0000000811077824 */ /* 0x002fe200078e00ff */
[----:B------:R-:W-:-:S04]  /*2000*/  DEPBAR.LE SB0, 0x1 ;  /* 0x000080400000791a */ /* 0x000fc80000000000 */
[----:B------:R-:W-:-:S04]  /*2010*/  DEPBAR.LE SB0, 0x0 ;  /* 0x000080000000791a */ /* 0x000fc80000000000 */
[----:B------:R-:W-:Y:S01]  /*2020*/  IMAD.SHL.U32 R6, R12, 0x8, RZ ;  /* 0x000000080c067824 */ /* 0x000fe200078e00ff */
[----:B------:R-:W-:Y:S02]  /*2030*/  LOP3.LUT R7, R0, 0x8, R7, 0xf8, !PT ;  /* 0x0000000800077812 */ /* 0x000fe400078ef807 */
[----:B------:R-:W-:Y:S02]  /*2040*/  SHF.R.U32.HI R0, RZ, 0x3, R0 ;  /* 0x00000003ff007819 */ /* 0x000fe40000011600 */
[----:B------:R-:W-:Y:S02]  /*2050*/  LOP3.LUT R5, R3, 0x8, R6, 0xf8, !PT ;  /* 0x0000000803057812 */ /* 0x000fe400078ef806 */
[----:B------:R-:W-:Y:S02]  /*2060*/  SHF.R.U32.HI R3, RZ, 0x3, R3 ;  /* 0x00000003ff037819 */ /* 0x000fe40000011603 */
[----:B------:R-:W-:Y:S01]  /*2070*/  LOP3.LUT R0, R7, R0, RZ, 0x3c, !PT ;  /* 0x0000000007007212 */ /* 0x000fe200078e3cff */
[----:B------:R-:W-:Y:S01]  /*2080*/  IMAD.WIDE.U32 R6, R249, c[0x0][0x208], RZ ;  /* 0x00008200f9067a25 */ /* 0x000fe200078e00ff */
[----:B------:R-:W-:-:S03]  /*2090*/  LOP3.LUT R220, R5, R3, RZ, 0x3c, !PT ;  /* 0x0000000305dc7212 */ /* 0x000fc600078e3cff */
[----:B------:R-:W-:Y:S02]  /*20a0*/  IMAD R3, R222, 0x400, R221 ;  /* 0x00000400de037824 */ /* 0x000fe400078e02dd */
[----:B------:R-:W-:Y:S02]  /*20b0*/  IMAD R0, R12, 0x200, R0 ;  /* 0x000002000c007824 */ /* 0x000fe400078e0200 */
[----:B------:R-:W-:Y:S02]  /*20c0*/  IMAD.IADD R3, R220, 0x1, R3 ;  /* 0x00000001dc037824 */ /* 0x000fe400078e0203 */
        /* <DEDUP_REMOVED lines=11> */
[----:B------:R-:W-:Y:S01]  /*2180*/  IADD3 R245, R239, 0x800, RZ ;  /* 0x00000800eff57810 */ /* 0x000fe20007ffe0ff */
[----:B------:R-:W-:Y:S01]  /*2190*/  IMAD R0, R249, c[0x0][0x20c], R0 ;  /* 0x00008300f9007a24 */ /* 0x000fe200078e0200 */
[C---:B------:R-:W-:Y:S01]  /*21a0*/  IADD3 R244, R239.reuse, 0x1000, RZ ;  /* 0x00001000eff47810 */ /* 0x040fe20007ffe0ff */
[----:B------:R-:W-:Y:S01]  /*21b0*/  IMAD R237, R2, 0x2, R236 ;  /* 0x0000000202ed7824 */ /* 0x000fe200078e02ec */
[----:B------:R-:W-:Y:S01]  /*21c0*/  IADD3 R243, R239, 0x1800, RZ ;  /* 0x00001800eff37810 */ /* 0x000fe20007ffe0ff */
        /* <DEDUP_REMOVED lines=22> */
[----:B------:R-:W-:Y:S01]  /*2330*/  LDSM.16.M88.4 R76, [R239+0x1000] ;  /* 0x00100000ef4c783b */ /* 0x000fe20000000200 */
[C---:B--2---:R-:W-:Y:S03]  /*2340*/  HMMA.16816.F32.BF16 R60, R8.reuse, R24, RZ ;  /* 0x00000018083c723c */ /* 0x044fe600000418ff */
[----:B------:R-:W-:Y:S04]  /*2350*/  LDSM.16.M88.4 R48, [R239+0x1800] ;  /* 0x00180000ef30783b */ /* 0x000fe80000000200 */
[----:B------:R-:W-:Y:S01]  /*2360*/  LDSM.16.M88.4 R80, [R239+0x800] ;  /* 0x00080000ef50783b */ /* 0x000fe20000000200 */
[C---:B---3--:R-:W-:Y:S03]  /*2370*/  HMMA.16816.F32.BF16 R64, R8.reuse, R20, RZ ;  /* 0x000000140840723c */ /* 0x048fe600000418ff */
[----:B------:R-:W-:Y:S05]  /*2380*/  LDSM.16.M88.4 R84, [R239] ;  /* 0x00000000ef54783b */ /* 0x000fea0000000200 */
        /* <DEDUP_REMOVED lines=18> */
[C---:B------:R-:W-:Y:S01]  /*24b0*/  HMMA.16816.F32.BF16 R180, R12.reuse, R24, RZ ;  /* 0x000000180cb4723c */ /* 0x040fe200000418ff */
[----:B------:R-:W-:Y:S07]  /*24c0*/  SHFL.IDX PT, R25, R0, 0x4, 0x181f ;  /* 0x00981f0000197f89 */ /* 0x000fee00000e0000 */
[C---:B------:R-:W-:Y:S01]  /*24d0*/  HMMA.16816.F32.BF16 R212, R12.reuse, R26, RZ ;  /* 0x0000001a0cd4723c */ /* 0x040fe200000418ff */
[----:B------:R-:W-:Y:S07]  /*24e0*/  SHFL.IDX PT, R26, R0, 0x5, 0x181f ;  /* 0x00b81f00001a7f89 */ /* 0x000fee00000e0000 */
        /* <DEDUP_REMOVED lines=14> */
[C---:B------:R-:W-:Y:S08]  /*25d0*/  HMMA.16816.F32.BF16 R148, R12.reuse, R40, RZ ;  /* 0x000000280c94723c */ /* 0x040ff000000418ff */
[C---:B------:R-:W-:Y:S01]  /*25e0*/  HMMA.16816.F32.BF16 R176, R12.reuse, R42, RZ ;  /* 0x0000002a0cb0723c */ /* 0x040fe200000418ff */
[----:B------:R-:W-:Y:S07]  /*25f0*/  LDSM.16.M88.4 R40, [R239+0x2000] ;  /* 0x00200000ef28783b */ /* 0x000fee0000000200 */
[C---:B------:R-:W-:Y:S08]  /*2600*/  HMMA.16816.F32.BF16 R140, R12.reuse, R44, RZ ;  /* 0x0000002c0c8c723c */ /* 0x040ff000000418ff */
[----:B------:R-:W-:Y:S01]  /*2610*/  HMMA.16816.F32.BF16 R144, R12, R46, RZ ;  /* 0x0000002e0c90723c */ /* 0x000fe200000418ff */
[----:B------:R-:W2:Y:S06]  /*2620*/  SHFL.IDX PT, R13, R0, 0x2, 0x181f ;  /* 0x00581f00000d7f89 */ /* 0x000eac00000e0000 */
        /* <DEDUP_REMOVED lines=8> */
[--C-:B------:R-:W-:Y:S01]  /*26b0*/  IMAD.X R23, R26, 0x1, R246.reuse, P0 ;  /* 0x000000011a177824 */ /* 0x100fe200000e06f6 */
[C---:B------:R-:W-:Y:S01]  /*26c0*/  ISETP.LT.OR P0, PT, R38.reuse, 0x31, P2 ;  /* 0x000000312600780c */ /* 0x040fe20001701670 */
[--C-:B--2---:R-:W-:Y:S01]  /*26d0*/  IMAD.X R13, R13, 0x1, R246.reuse, P3 ;  /* 0x000000010d0d7824 */ /* 0x104fe200018e06f6 */
        /* <DEDUP_REMOVED lines=29> */
[----:B----4-:R-:W-:-:S02]  /*28b0*/  IADD3 R6, P0, R3, R247, RZ ;  /* 0x000000f703067210 */ /* 0x010fc40007f1e0ff */
[----:B------:R-:W-:-:S03]  /*28c0*/  IADD3 R3, R250, 0x100, RZ ;  /* 0x00000100fa037810 */ /* 0x000fc60007ffe0ff */
        /* <DEDUP_REMOVED lines=39> */
[----:B------:R-:W-:Y:S03]  /*2b40*/  LDSM.16.M88.4 R28, [R233+0x2800] ;  /* 0x00280000e91c783b */ /* 0x000fe60000000200 */
        /* <DEDUP_REMOVED lines=41> */
[C---:B----4-:R-:W-:Y:S08]  /*2de0*/  HMMA.16816.F32.BF16 R160, R8.reuse, R44, R160 ;  /* 0x0000002c08a0723c */ /* 0x050ff000000418a0 */
        /* <DEDUP_REMOVED lines=81> */
.L_x_658:
[----:B---3--:R-:W-:Y:S01]  /*3300*/  LOP3.LUT R3, R223, 0xffffffe0, RZ, 0xc0, !PT ;  /* 0xffffffe0df037812 */ /* 0x008fe200078ec0ff */
[----:B------:R-:W-:Y:S01]  /*3310*/  STL [R1+0x28], R234 ;  /* 0x000028ea01007387 */ /* 0x000fe20000100800 */
[----:B-1----:R-:W-:Y:S01]  /*3320*/  LEA.HI R6, R224, R225, RZ, 0x2 ;  /* 0x000000e1e0067211 */ /* 0x002fe200078f10ff */
[----:B------:R-:W-:Y:S01]  /*3330*/  IMAD.SHL.U32 R229, R0, 0x2, RZ ;  /* 0x0000000200e57824 */ /* 0x000fe200078e00ff */
[----:B------:R-:W-:Y:S01]  /*3340*/  SHF.R.S32.HI R7, RZ, 0x1f, R222 ;  /* 0x0000001fff077819 */ /* 0x000fe200000114de */
[----:B------:R-:W-:Y:S01]  /*3350*/  IMAD.IADD R5, R225, 0x1, -R3 ;  /* 0x00000001e1057824 */ /* 0x000fe200078e0a03 */
[----:B------:R-:W-:Y:S01]  /*3360*/  LOP3.LUT R3, R6, 0xfffffffc, RZ, 0xc0, !PT ;  /* 0xfffffffc06037812 */ /* 0x000fe200078ec0ff */
[----:B------:R-:W-:Y:S01]  /*3370*/  STL [R1+0x24], R233 ;  /* 0x000024e901007387 */ /* 0x000fe20000100800 */
[----:B------:R-:W-:Y:S01]  /*3380*/  LEA.HI R7, R7, R222, RZ, 0x2 ;  /* 0x000000de07077211 */ /* 0x000fe200078f10ff */
[----:B------:R-:W-:Y:S01]  /*3390*/  IMAD R230, R4, 0x2, R229 ;  /* 0x0000000204e67824 */ /* 0x000fe200078e02e5 */
[----:B------:R-:W-:Y:S01]  /*33a0*/  SHF.R.S32.HI R9, RZ, 0x1f, R5 ;  /* 0x0000001fff097819 */ /* 0x000fe20000011405 */
[----:B------:R-:W-:Y:S01]  /*33b0*/  IMAD.IADD R6, R225, 0x1, -R3 ;  /* 0x00000001e1067824 */ /* 0x000fe200078e0a03 */
[----:B------:R-:W-:Y:S01]  /*33c0*/  LOP3.LUT R8, R7, 0xffffffc, RZ, 0xc0, !PT ;  /* 0x0ffffffc07087812 */ /* 0x000fe200078ec0ff */
[----:B------:R-:W-:Y:S01]  /*33d0*/  STL [R1+0x20], R228 ;  /* 0x000020e401007387 */ /* 0x000fe20000100800 */
[----:B------:R-:W-:Y:S01]  /*33e0*/  LEA.HI R7, R9, R5, RZ, 0x2 ;  /* 0x0000000509077211 */ /* 0x000fe200078f10ff */
[----:B------:R-:W-:Y:S01]  /*33f0*/  IMAD R232, R2, 0x2, R229 ;  /* 0x0000000202e87824 */ /* 0x000fe200078e02e5 */
[----:B------:R-:W-:Y:S01]  /*3400*/  LEA.HI R3, R6, R6, RZ, 0x1 ;  /* 0x0000000606037211 */ /* 0x000fe200078f08ff */
[----:B------:R-:W-:Y:S01]  /*3410*/  IMAD.IADD R9, R222, 0x1, -R8 ;  /* 0x00000001de097824 */ /* 0x000fe200078e0a08 */
[----:B------:R-:W-:Y:S01]  /*3420*/  LEA.HI.SX32 R8, R7, UR10, 0x1e ;  /* 0x0000000a07087c11 */ /* 0x000fe2000f8ff2ff */
[----:B------:R-:W-:Y:S01]  /*3430*/  IMAD R231, R2, 0x2, R230 ;  /* 0x0000000202e77824 */ /* 0x000fe200078e02e6 */
[----:B------:R-:W-:Y:S01]  /*3440*/  PLOP3.LUT P1, PT, PT, PT, UP1, 0x80, 0x0 ;  /* 0x000000000000781c */ /* 0x000fe20003f2f018 */
[C---:B------:R-:W-:Y:S01]  /*3450*/  IMAD.SHL.U32 R10, R3.reuse, 0x20, RZ ;  /* 0x00000020030a7824 */ /* 0x040fe200078e00ff */
[----:B------:R-:W-:Y:S01]  /*3460*/  LOP3.LUT R3, R3, 0x1ffffffe, RZ, 0xc0, !PT ;  /* 0x1ffffffe03037812 */ /* 0x000fe200078ec0ff */
[----:B------:R-:W-:Y:S01]  /*3470*/  IMAD R9, R9, 0x10, R8 ;  /* 0x0000001009097824 */ /* 0x000fe200078e0208 */
[----:B------:R-:W-:Y:S01]  /*3480*/  PLOP3.LUT P0, PT, PT, PT, UP1, 0x80, 0x0 ;  /* 0x000000000000781c */ /* 0x000fe20003f0f018 */
[----:B------:R-:W-:Y:S01]  /*3490*/  ULDC.64 UR4, c[0x0][0x2c8] ;  /* 0x0000b20000047ab9 */ /* 0x000fe20000000a00 */
[----:B------:R-:W-:Y:S01]  /*34a0*/  LOP3.LUT R8, R10, 0xffffffc0, RZ, 0xc0, !PT ;  /* 0xffffffc00a087812 */ /* 0x000fe200078ec0ff */
[----:B------:R-:W-:Y:S01]  /*34b0*/  IMAD.IADD R6, R6, 0x1, -R3 ;  /* 0x0000000106067824 */ /* 0x000fe200078e0a03 */
[----:B------:R-:W-:Y:S01]  /*34c0*/  UIADD3 UR6, UR6, -0x2, URZ ;  /* 0xfffffffe06067890 */ /* 0x000fe2000fffe03f */
[----:B------:R-:W0:Y:S02]  /*34d0*/  LDGDEPBAR ;  /* 0x00000000000079af */ /* 0x000e240000000000 */
[----:B------:R-:W-:-:S04]  /*34e0*/  IMAD.IADD R3, R8, 0x1, R9 ;  /* 0x0000000108037824 */ /* 0x000fc800078e0209 */
[----:B------:R-:W-:-:S04]  /*34f0*/  IMAD R11, R6, 0x8, R3 ;  /* 0x00000008060b7824 */ /* 0x000fc800078e0203 */
[----:B------:R-:W-:Y:S01]  /*3500*/  @P1 IMAD.HI.U32 R6, R11, c[0x0][0x2c8], RZ ;  /* 0x0000b2000b061a27 */ /* 0x000fe200078e00ff */
[----:B------:R-:W-:Y:S03]  /*3510*/  STL [R1+0x18], R11 ;  /* 0x0000180b01007387 */ /* 0x000fe60000100800 */
[----:B------:R-:W-:Y:S01]  /*3520*/  IMAD.MOV.U32 R3, RZ, RZ, R11 ;  /* 0x000000ffff037224 */ /* 0x000fe200078e000b */
[----:B------:R-:W-:-:S05]  /*3530*/  @P0 SHF.R.U32.HI R3, RZ, c[0x0][0x2cc], R6 ;  /* 0x0000b300ff030a19 */ /* 0x000fca0000011606 */
[----:B------:R-:W-:Y:S04]  /*3540*/  SHFL.IDX PT, R6, R3, RZ, 0x1c1f ;  /* 0x001c1fff03067589 */ /* 0x000fe800000e0000 */
[----:B------:R-:W1:Y:S04]  /*3550*/  SHFL.IDX PT, R9, R3, 0x1, 0x1c1f ;  /* 0x003c1f0003097f89 */ /* 0x000e6800000e0000 */
[----:B------:R-:W2:Y:S04]  /*3560*/  SHFL.IDX PT, R11, R3, 0x2, 0x1c1f ;  /* 0x005c1f00030b7f89 */ /* 0x000ea800000e0000 */
[----:B------:R3:W4:Y:S02]  /*3570*/  SHFL.IDX PT, R10, R3, 0x3, 0x1c1f ;  /* 0x007c1f00030a7f89 */ /* 0x00072400000e0000 */
[----:B---3--:R-:W-:-:S05]  /*3580*/  LOP3.LUT R3, R7, 0x7ffffffc, RZ, 0xc0, !PT ;  /* 0x7ffffffc07037812 */ /* 0x008fca00078ec0ff */
[----:B------:R-:W-:Y:S02]  /*3590*/  IMAD.IADD R5, R5, 0x1, -R3 ;  /* 0x0000000105057824 */ /* 0x000fe400078e0a03 */
[----:B------:R-:W-:Y:S02]  /*35a0*/  IMAD.U32 R3, RZ, RZ, UR21 ;  /* 0x00000015ff037e24 */ /* 0x000fe4000f8e00ff */
[----:B------:R-:W-:-:S05]  /*35b0*/  IMAD.SHL.U32 R8, R5, 0x2, RZ ;  /* 0x0000000205087824 */ /* 0x000fca00078e00ff */
[----:B------:R-:W-:Y:S01]  /*35c0*/  IADD3 R3, -R8, 0x1, R3 ;  /* 0x0000000108037810 */ /* 0x000fe20007ffe103 */
[----:B------:R3:W-:Y:S03]  /*35d0*/  STL [R1+0x1c], R8 ;  /* 0x00001c0801007387 */ /* 0x0007e60000100800 */
[----:B------:R-:W-:-:S05]  /*35e0*/  IADD3 R3, R3, -UR12, RZ ;  /* 0x8000000c03037c10 */ /* 0x000fca000fffe0ff */
[C---:B-1----:R-:W-:Y:S02]  /*35f0*/  IMAD.IADD R7, R3.reuse, 0x1, R9 ;  /* 0x0000000103077824 */ /* 0x042fe400078e0209 */
[C---:B------:R-:W-:Y:S02]  /*3600*/  IMAD.IADD R6, R3.reuse, 0x1, R6 ;  /* 0x0000000103067824 */ /* 0x040fe400078e0206 */
[C---:B--2---:R-:W-:Y:S02]  /*3610*/  IMAD.IADD R5, R3.reuse, 0x1, R11 ;  /* 0x0000000103057824 */ /* 0x044fe400078e020b */
[----:B----4-:R-:W-:Y:S01]  /*3620*/  IMAD.IADD R3, R3, 0x1, R10 ;  /* 0x0000000103037824 */ /* 0x010fe200078e020a */
[----:B---3--:R-:W-:-:S04]  /*3630*/  IADD3 R8, -R8, UR21, RZ ;  /* 0x0000001508087c10 */ /* 0x008fc8000fffe1ff */
[C---:B------:R-:W-:Y:S02]  /*3640*/  IMNMX R7, R8.reuse, R7, PT ;  /* 0x0000000708077217 */ /* 0x040fe40003800200 */
[----:B------:R-:W-:Y:S02]  /*3650*/  IMNMX R6, R8, R6, PT ;  /* 0x0000000608067217 */ /* 0x000fe40003800200 */
[----:B------:R-:W-:Y:S02]  /*3660*/  ISETP.GT.AND P1, PT, R7, 0x1, PT ;  /* 0x000000010700780c */ /* 0x000fe40003f24270 */
[C---:B------:R-:W-:Y:S02]  /*3670*/  ISETP.GT.AND P0, PT, R6.reuse, RZ, PT ;  /* 0x000000ff0600720c */ /* 0x040fe40003f04270 */
[----:B------:R-:W-:Y:S02]  /*3680*/  FSEL R30, R103, -INF , P1 ;  /* 0xff800000671e7808 */ /* 0x000fe40000800000 */
[----:B------:R-:W-:-:S02]  /*3690*/  ISETP.GT.AND P1, PT, R6, 0x9, PT ;  /* 0x000000090600780c */ /* 0x000fc40003f24270 */
[----:B------:R-:W-:Y:S02]  /*36a0*/  FSEL R11, R100, -INF , P0 ;  /* 0xff800000640b7808 */ /* 0x000fe40000000000 */
[----:B------:R-:W-:Y:S02]  /*36b0*/  FSEL R14, R97, -INF , P1 ;  /* 0xff800000610e7808 */ /* 0x000fe40000800000 */
[C---:B------:R-:W-:Y:S02]  /*36c0*/  ISETP.GT.AND P1, PT, R6.reuse, 0x10, PT ;  /* 0x000000100600780c */ /* 0x040fe40003f24270 */
[----:B------:R-:W-:Y:S02]  /*36d0*/  ISETP.GT.AND P0, PT, R6, 0x8, PT ;  /* 0x000000080600780c */ /* 0x000fe40003f04270 */
[----:B------:R-:W-:Y:S02]  /*36e0*/  FSEL R15, R92, -INF , P1 ;  /* 0xff8000005c0f7808 */ /* 0x000fe40000800000 */
[----:B------:R-:W-:-:S02]  /*36f0*/  ISETP.GT.AND P1, PT, R7, 0x11, PT ;  /* 0x000000110700780c */ /* 0x000fc40003f24270 */
[----:B------:R-:W-:Y:S02]  /*3700*/  FSEL R13, R96, -INF , P0 ;  /* 0xff800000600d7808 */ /* 0x000fe40000000000 */
[----:B------:R-:W-:Y:S02]  /*3710*/  FSEL R97, R95, -INF , P1 ;  /* 0xff8000005f617808 */ /* 0x000fe40000800000 */
[C---:B------:R-:W-:Y:S02]  /*3720*/  ISETP.GT.AND P2, PT, R7.reuse, RZ, PT ;  /* 0x000000ff0700720c */ /* 0x040fe40003f44270 */
[----:B------:R-:W-:Y:S02]  /*3730*/  ISETP.GT.AND P0, PT, R7, 0x9, PT ;  /* 0x000000090700780c */ /* 0x000fe40003f04270 */
[----:B------:R-:W-:Y:S02]  /*3740*/  ISETP.GT.AND P1, PT, R6, 0x19, PT ;  /* 0x000000190600780c */ /* 0x000fe40003f24270 */
[----:B------:R-:W-:-:S02]  /*3750*/  FSEL R29, R102, -INF , P2 ;  /* 0xff800000661d7808 */ /* 0x000fc40001000000 */
[----:B------:R-:W-:Y:S02]  /*3760*/  FSEL R40, R99, -INF , P0 ;  /* 0xff80000063287808 */ /* 0x000fe40000000000 */
[----:B------:R-:W-:Y:S02]  /*3770*/  FSEL R28, R85, -INF , P1 ;  /* 0xff800000551c7808 */ /* 0x000fe40000800000 */
[----:B------:R-:W-:Y:S02]  /*3780*/  ISETP.GT.AND P2, PT, R7, 0x8, PT ;  /* 0x000000080700780c */ /* 0x000fe40003f44270 */
[C---:B------:R-:W-:Y:S02]  /*3790*/  ISETP.GT.AND P0, PT, R6.reuse, 0x11, PT ;  /* 0x000000110600780c */ /* 0x040fe40003f04270 */
[----:B------:R-:W-:Y:S02]  /*37a0*/  ISETP.GT.AND P1, PT, R6, 0x20, PT ;  /* 0x000000200600780c */ /* 0x000fe40003f24270 */
[----:B------:R-:W-:-:S02]  /*37b0*/  FSEL R31, R98, -INF , P2 ;  /* 0xff800000621f7808 */ /* 0x000fc40001000000 */
[----:B------:R-:W-:Y:S02]  /*37c0*/  FSEL R26, R93, -INF , P0 ;  /* 0xff8000005d1a7808 */ /* 0x000fe40000000000 */
[----:B------:R-:W-:Y:S02]  /*37d0*/  FSEL R117, R80, -INF , P1 ;  /* 0xff80000050757808 */ /* 0x000fe40000800000 */
[C---:B------:R-:W-:Y:S02]  /*37e0*/  ISETP.GT.AND P2, PT, R7.reuse, 0x10, PT ;  /* 0x000000100700780c */ /* 0x040fe40003f44270 */
        /* <DEDUP_REMOVED lines=18> */
[----:B------:R-:W-:Y:S02]  /*3910*/  ISETP.GT.AND P2, PT, R6, 0x29, PT ;  /* 0x000000290600780c */ /* 0x000fe40003f44270 */
[----:B------:R-:W-:Y:S02]  /*3920*/  ISETP.GT.AND P1, PT, R7, 0x38, PT ;  /* 0x000000380700780c */ /* 0x000fe40003f24270 */
[----:B------:R-:W-:-:S02]  /*3930*/  IMNMX R3, R8, R3, PT ;  /* 0x0000000308037217 */ /* 0x000fc40003800200 */
[----:B------:R-:W-:Y:S02]  /*3940*/  FSEL R118, R76, -INF , P0 ;  /* 0xff8000004c767808 */ /* 0x000fe40000000000 */
[----:B------:R-:W-:Y:S02]  /*3950*/  FSEL R119, R77, -INF , P2 ;  /* 0xff8000004d777808 */ /* 0x000fe40001000000 */
[----:B------:R-:W-:Y:S02]  /*3960*/  FSEL R180, R70, -INF , P1 ;  /* 0xff80000046b47808 */ /* 0x000fe40000800000 */
[----:B------:R-:W-:Y:S02]  /*3970*/  ISETP.GT.AND P0, PT, R7, 0x29, PT ;  /* 0x000000290700780c */ /* 0x000fe40003f04270 */
[----:B------:R-:W-:Y:S02]  /*3980*/  ISETP.GT.AND P2, PT, R6, 0x30, PT ;  /* 0x000000300600780c */ /* 0x000fe40003f44270 */
[----:B------:R-:W-:-:S02]  /*3990*/  ISETP.GT.AND P1, PT, R3, RZ, PT ;  /* 0x000000ff0300720c */ /* 0x000fc40003f24270 */
[----:B------:R-:W-:Y:S02]  /*39a0*/  IMNMX R5, R8, R5, PT ;  /* 0x0000000508057217 */ /* 0x000fe40003800200 */
[----:B------:R-:W-:Y:S02]  /*39b0*/  FSEL R123, R79, -INF , P0 ;  /* 0xff8000004f7b7808 */ /* 0x000fe40000000000 */
[----:B------:R-:W-:Y:S02]  /*39c0*/  FSEL R124, R72, -INF , P2 ;  /* 0xff800000487c7808 */ /* 0x000fe40001000000 */
[----:B------:R-:W-:Y:S02]  /*39d0*/  FSEL R20, R170, -INF , P1 ;  /* 0xff800000aa147808 */ /* 0x000fe40000800000 */
[----:B------:R-:W-:Y:S02]  /*39e0*/  ISETP.GT.AND P0, PT, R6, 0x31, PT ;  /* 0x000000310600780c */ /* 0x000fe40003f04270 */
[----:B------:R-:W-:-:S02]  /*39f0*/  ISETP.GT.AND P2, PT, R7, 0x31, PT ;  /* 0x000000310700780c */ /* 0x000fc40003f44270 */
[----:B------:R-:W-:Y:S02]  /*3a00*/  ISETP.GT.AND P1, PT, R5, 0x9, PT ;  /* 0x000000090500780c */ /* 0x000fe40003f24270 */
[----:B------:R-:W-:Y:S02]  /*3a10*/  FSEL R125, R73, -INF , P0 ;  /* 0xff800000497d7808 */ /* 0x000fe40000000000 */
[----:B------:R-:W-:Y:S02]  /*3a20*/  FSEL R175, R75, -INF , P2 ;  /* 0xff8000004baf7808 */ /* 0x000fe40001000000 */
[----:B------:R-:W-:Y:S02]  /*3a30*/  FSEL R19, R133, -INF , P1 ;  /* 0xff80000085137808 */ /* 0x000fe40000800000 */
[----:B------:R-:W-:Y:S02]  /*3a40*/  ISETP.GT.AND P3, PT, R6, 0x1, PT ;  /* 0x000000010600780c */ /* 0x000fe40003f64270 */
[----:B------:R-:W-:-:S02]  /*3a50*/  ISETP.GT.AND P0, PT, R7, 0x30, PT ;  /* 0x000000300700780c */ /* 0x000fc40003f04270 */
[C---:B------:R-:W-:Y:S02]  /*3a60*/  ISETP.GT.AND P2, PT, R5.reuse, RZ, PT ;  /* 0x000000ff0500720c */ /* 0x040fe40003f44270 */
[----:B------:R-:W-:Y:S02]  /*3a70*/  ISETP.GT.AND P1, PT, R5, 0x10, PT ;  /* 0x000000100500780c */ /* 0x000fe40003f24270 */
[----:B------:R-:W-:Y:S02]  /*3a80*/  FSEL R12, R101, -INF , P3 ;  /* 0xff800000650c7808 */ /* 0x000fe40001800000 */
[----:B------:R-:W-:Y:S02]  /*3a90*/  FSEL R174, R74, -INF , P0 ;  /* 0xff8000004aae7808 */ /* 0x000fe40000000000 */
[----:B------:R-:W-:Y:S02]  /*3aa0*/  FSEL R16, R168, -INF , P2 ;  /* 0xff800000a8107808 */ /* 0x000fe40001000000 */
[----:B------:R-:W-:-:S02]  /*3ab0*/  FSEL R41, R160, -INF , P1 ;  /* 0xff800000a0297808 */ /* 0x000fc40000800000 */
[----:B------:R-:W-:Y:S02]  /*3ac0*/  ISETP.GT.AND P0, PT, R7, 0x39, PT ;  /* 0x000000390700780c */ /* 0x000fe40003f04270 */
[----:B------:R-:W-:Y:S02]  /*3ad0*/  ISETP.GT.AND P2, PT, R5, 0x8, PT ;  /* 0x000000080500780c */ /* 0x000fe40003f44270 */
[----:B------:R-:W-:Y:S02]  /*3ae0*/  ISETP.GT.AND P1, PT, R3, 0x11, PT ;  /* 0x000000110300780c */ /* 0x000fe40003f24270 */
[----:B------:R-:W-:Y:S02]  /*3af0*/  FMNMX.FTZ R8, R11, R12, !PT ;  /* 0x0000000c0b087209 */ /* 0x000fe40007810000 */
[----:B------:R-:W-:Y:S02]  /*3b00*/  FSEL R181, R71, -INF , P0 ;  /* 0xff80000047b57808 */ /* 0x000fe40000000000 */
[----:B------:R-:W-:-:S02]  /*3b10*/  FSEL R18, R132, -INF , P2 ;  /* 0xff80000084127808 */ /* 0x000fc40001000000 */
[----:B------:R-:W-:Y:S02]  /*3b20*/  FSEL R68, R163, -INF , P1 ;  /* 0xff800000a3447808 */ /* 0x000fe40000800000 */
[C---:B------:R-:W-:Y:S02]  /*3b30*/  ISETP.GT.AND P0, PT, R3.reuse, 0x1, PT ;  /* 0x000000010300780c */ /* 0x040fe40003f04270 */
[----:B------:R-:W-:Y:S02]  /*3b40*/  ISETP.GT.AND P2, PT, R3, 0x9, PT ;  /* 0x000000090300780c */ /* 0x000fe40003f44270 */
[----:B------:R-:W-:Y:S02]  /*3b50*/  ISETP.GT.AND P1, PT, R5, 0x19, PT ;  /* 0x000000190500780c */ /* 0x000fe40003f24270 */
[----:B------:R-:W-:Y:S02]  /*3b60*/  FMNMX.FTZ R8, R13, R8, !PT ;  /* 0x000000080d087209 */ /* 0x000fe40007810000 */
        /* <DEDUP_REMOVED lines=10> */
[----:B------:R-:W-:Y:S02]  /*3c10*/  ISETP.GT.AND P0, PT, R3, 0x10, PT ;  /* 0x000000100300780c */ /* 0x000fe40003f04270 */
[----:B------:R-:W-:Y:S02]  /*3c20*/  ISETP.GT.AND P2, PT, R5, 0x18, PT ;  /* 0x000000180500780c */ /* 0x000fe40003f44270 */
[----:B------:R-:W-:-:S02]  /*3c30*/  ISETP.GT.AND P1, PT, R3, 0x21, PT ;  /* 0x000000210300780c */ /* 0x000fc40003f24270 */
[----:B------:R-:W-:Y:S02]  /*3c40*/  FMNMX.FTZ R8, R15, R8, !PT ;  /* 0x000000080f087209 */ /* 0x000fe40007810000 */
[----:B------:R-:W-:Y:S02]  /*3c50*/  ISETP.GT.AND P3, PT, R6, 0x39, PT ;  /* 0x000000390600780c */ /* 0x000fe40003f64270 */
[----:B------:R-:W-:Y:S02]  /*3c60*/  FSEL R45, R162, -INF , P0 ;  /* 0xff800000a22d7808 */ /* 0x000fe40000000000 */
[----:B------:R-:W-:Y:S02]  /*3c70*/  FSEL R43, R128, -INF , P2 ;  /* 0xff800000802b7808 */ /* 0x000fe40001000000 */
[----:B------:R-:W-:Y:S02]  /*3c80*/  FSEL R113, R159, -INF , P1 ;  /* 0xff8000009f717808 */ /* 0x000fe40000800000 */
[----:B------:R-:W-:-:S02]  /*3c90*/  FMNMX.FTZ R8, R26, R8, !PT ;  /* 0x000000081a087209 */ /* 0x000fc40007810000 */
[C---:B------:R-:W-:Y:S02]  /*3ca0*/  ISETP.GT.AND P0, PT, R3.reuse, 0x18, PT ;  /* 0x000000180300780c */ /* 0x040fe40003f04270 */
[----:B------:R-:W-:Y:S02]  /*3cb0*/  ISETP.GT.AND P2, PT, R3, 0x19, PT ;  /* 0x000000190300780c */ /* 0x000fe40003f44270 */
[----:B------:R-:W-:Y:S02]  /*3cc0*/  ISETP.GT.AND P1, PT, R5, 0x29, PT ;  /* 0x000000290500780c */ /* 0x000fe40003f24270 */
[----:B------:R-:W-:Y:S02]  /*3cd0*/  FSEL R172, R69, -INF , P3 ;  /* 0xff80000045ac7808 */ /* 0x000fe40001800000 */
[----:B------:R-:W-:Y:S02]  /*3ce0*/  FMNMX.FTZ R8, R27, R8, !PT ;  /* 0x000000081b087209 */ /* 0x000fe40007810000 */
[----:B------:R-:W-:-:S02]  /*3cf0*/  FSEL R69, R130, -INF , P0 ;  /* 0xff80000082457808 */ /* 0x000fc40000000000 */
[----:B------:R-:W-:Y:S02]  /*3d00*/  FSEL R71, R131, -INF , P2 ;  /* 0xff80000083477808 */ /* 0x000fe40001000000 */
[----:B------:R-:W-:Y:S02]  /*3d10*/  FSEL R111, R89, -INF , P1 ;  /* 0xff800000596f7808 */ /* 0x000fe40000800000 */
[----:B------:R-:W-:Y:S02]  /*3d20*/  ISETP.GT.AND P2, PT, R5, 0x21, PT ;  /* 0x000000210500780c */ /* 0x000fe40003f44270 */
[----:B------:R-:W-:Y:S02]  /*3d30*/  ISETP.GT.AND P0, PT, R3, 0x20, PT ;  /* 0x000000200300780c */ /* 0x000fe40003f04270 */
[----:B------:R-:W-:Y:S02]  /*3d40*/  ISETP.GT.AND P1, PT, R5, 0x30, PT ;  /* 0x000000300500780c */ /* 0x000fe40003f24270 */
[----:B------:R-:W-:-:S02]  /*3d50*/  FMNMX.FTZ R8, R28, R8, !PT ;  /* 0x000000081c087209 */ /* 0x000fc40007810000 */
[----:B------:R-:W-:Y:S02]  /*3d60*/  FSEL R109, R157, -INF , P2 ;  /* 0xff8000009d6d7808 */ /* 0x000fe40001000000 */
[----:B------:R-:W-:Y:S02]  /*3d70*/  FSEL R112, R158, -INF , P0 ;  /* 0xff8000009e707808 */ /* 0x000fe40000000000 */
[----:B------:R-:W-:Y:S02]  /*3d80*/  FSEL R126, R148, -INF , P1 ;  /* 0xff800000947e7808 */ /* 0x000fe40000800000 */
[----:B------:R-:W-:Y:S02]  /*3d90*/  ISETP.GT.AND P2, PT, R5, 0x28, PT ;  /* 0x000000280500780c */ /* 0x000fe40003f44270 */
[C---:B------:R-:W-:Y:S02]  /*3da0*/  ISETP.GT.AND P0, PT, R3.reuse, 0x28, PT ;  /* 0x000000280300780c */ /* 0x040fe40003f04270 */
[----:B------:R-:W-:-:S02]  /*3db0*/  ISETP.GT.AND P1, PT, R3, 0x31, PT ;  /* 0x000000310300780c */ /* 0x000fc40003f24270 */
[----:B------:R-:W-:Y:S02]  /*3dc0*/  FMNMX.FTZ R8, R117, R8, !PT ;  /* 0x0000000875087209 */ /* 0x000fe40007810000 */
[----:B------:R-:W-:Y:S02]  /*3dd0*/  FSEL R110, R88, -INF , P2 ;  /* 0xff800000586e7808 */ /* 0x000fe40001000000 */
[----:B------:R-:W-:Y:S02]  /*3de0*/  FSEL R114, R90, -INF , P0 ;  /* 0xff8000005a727808 */ /* 0x000fe40000000000 */
[----:B------:R-:W-:Y:S02]  /*3df0*/  FSEL R132, R151, -INF , P1 ;  /* 0xff80000097847808 */ /* 0x000fe40000800000 */
[C---:B------:R-:W-:Y:S02]  /*3e00*/  ISETP.GT.AND P2, PT, R3.reuse, 0x29, PT ;  /* 0x000000290300780c */ /* 0x040fe40003f44270 */
[----:B------:R-:W-:-:S02]  /*3e10*/  ISETP.GT.AND P0, PT, R3, 0x30, PT ;  /* 0x000000300300780c */ /* 0x000fc40003f04270 */
[----:B------:R-:W-:Y:S02]  /*3e20*/  ISETP.GT.AND P1, PT, R3, 0x38, PT ;  /* 0x000000380300780c */ /* 0x000fe40003f24270 */
[----:B------:R-:W-:Y:S02]  /*3e30*/  FMNMX.FTZ R8, R116, R8, !PT ;  /* 0x0000000874087209 */ /* 0x000fe40007810000 */
[----:B------:R-:W-:Y:S02]  /*3e40*/  FSEL R115, R91, -INF , P2 ;  /* 0xff8000005b737808 */ /* 0x000fe40001000000 */
[----:B------:R-:W-:Y:S02]  /*3e50*/  FSEL R130, R150, -INF , P0 ;  /* 0xff80000096827808 */ /* 0x000fe40000000000 */
[----:B------:R-:W-:Y:S02]  /*3e60*/  FSEL R131, R154, -INF , P1 ;  /* 0xff8000009a837808 */ /* 0x000fe40000800000 */
[----:B------:R-:W-:-:S02]  /*3e70*/  FMNMX.FTZ R8, R118, R8, !PT ;  /* 0x0000000876087209 */ /* 0x000fc40007810000 */
[C---:B------:R-:W-:Y:S02]  /*3e80*/  ISETP.GT.AND P2, PT, R5.reuse, 0x31, PT ;  /* 0x000000310500780c */ /* 0x040fe40003f44270 */
[----:B------:R-:W-:Y:S02]  /*3e90*/  ISETP.GT.AND P0, PT, R5, 0x38, PT ;  /* 0x000000380500780c */ /* 0x000fe40003f04270 */
[----:B------:R-:W-:Y:S02]  /*3ea0*/  ISETP.GT.AND P1, PT, R3, 0x40, PT ;  /* 0x000000400300780c */ /* 0x000fe40003f24270 */
[----:B------:R-:W-:Y:S02]  /*3eb0*/  FMNMX.FTZ R8, R119, R8, !PT ;  /* 0x0000000877087209 */ /* 0x000fe40007810000 */
[----:B------:R-:W-:Y:S02]  /*3ec0*/  FSEL R127, R149, -INF , P2 ;  /* 0xff800000957f7808 */ /* 0x000fe40001000000 */
[----:B------:R-:W-:-:S02]  /*3ed0*/  FSEL R128, R152, -INF , P0 ;  /* 0xff80000098807808 */ /* 0x000fc40000000000 */
[----:B------:R-:W-:Y:S02]  /*3ee0*/  FSEL R168, R146, -INF , P1 ;  /* 0xff80000092a87808 */ /* 0x000fe40000800000 */
[----:B------:R-:W-:Y:S02]  /*3ef0*/  ISETP.GT.AND P2, PT, R5, 0x39, PT ;  /* 0x000000390500780c */ /* 0x000fe40003f44270 */
[----:B------:R-:W-:Y:S02]  /*3f00*/  ISETP.GT.AND P0, PT, R3, 0x39, PT ;  /* 0x000000390300780c */ /* 0x000fe40003f04270 */
[----:B------:R-:W-:Y:S02]  /*3f10*/  ISETP.GT.AND P1, PT, R6, 0x41, PT ;  /* 0x000000410600780c */ /* 0x000fe40003f24270 */
[----:B------:R-:W-:Y:S02]  /*3f20*/  FMNMX.FTZ R8, R124, R8, !PT ;  /* 0x000000087c087209 */ /* 0x000fe40007810000 */
[----:B------:R-:W-:-:S02]  /*3f30*/  FSEL R129, R153, -INF , P2 ;  /* 0xff80000099817808 */ /* 0x000fc40001000000 */
[----:B------:R-:W-:Y:S02]  /*3f40*/  FSEL R133, R155, -INF , P0 ;  /* 0xff8000009b857808 */ /* 0x000fe40000000000 */
[----:B------:R-:W-:Y:S02]  /*3f50*/  FSEL R138, R65, -INF , P1 ;  /* 0xff800000418a7808 */ /* 0x000fe40000800000 */
[C---:B------:R-:W-:Y:S02]  /*3f60*/  ISETP.GT.AND P0, PT, R5.reuse, 0x40, PT ;  /* 0x000000400500780c */ /* 0x040fe40003f04270 */
[----:B------:R-:W-:Y:S02]  /*3f70*/  ISETP.GT.AND P2, PT, R5, 0x41, PT ;  /* 0x000000410500780c */ /* 0x000fe40003f44270 */
[----:B------:R-:W-:Y:S02]  /*3f80*/  ISETP.GT.AND P1, PT, R6, 0x50, PT ;  /* 0x000000500600780c */ /* 0x000fe40003f24270 */
[----:B------:R-:W-:-:S02]  /*3f90*/  FMNMX.FTZ R8, R125, R8, !PT ;  /* 0x000000087d087209 */ /* 0x000fc40007810000 */
[----:B------:R-:W-:Y:S02]  /*3fa0*/  ISETP.GT.AND P3, PT, R5, 0x1, PT ;  /* 0x000000010500780c */ /* 0x000fe40003f64270 */
[----:B------:R-:W-:Y:S02]  /*3fb0*/  FSEL R156, R144, -INF , P0 ;  /* 0xff800000909c7808 */ /* 0x000fe40000000000 */
[----:B------:R-:W-:Y:S02]  /*3fc0*/  FSEL R157, R145, -INF , P2 ;  /* 0xff800000919d7808 */ /* 0x000fe40001000000 */
[----:B------:R-:W-:Y:S02]  /*3fd0*/  FSEL R160, R56, -INF , P1 ;  /* 0xff80000038a07808 */ /* 0x000fe40000800000 */
[----:B------:R-:W-:Y:S02]  /*3fe0*/  ISETP.GT.AND P0, PT, R3, 0x41, PT ;  /* 0x000000410300780c */ /* 0x000fe40003f04270 */
[----:B------:R-:W-:-:S02]  /*3ff0*/  ISETP.GT.AND P2, PT, R6, 0x40, PT ;  /* 0x000000400600780c */ /* 0x000fc40003f44270 */
[----:B------:R-:W-:Y:S02]  /*4000*/  ISETP.GT.AND P1, PT, R6, 0x59, PT ;  /* 0x000000590600780c */ /* 0x000fe40003f24270 */
[----:B------:R-:W-:Y:S02]  /*4010*/  FMNMX.FTZ R8, R173, R8, !PT ;  /* 0x00000008ad087209 */ /* 0x000fe40007810000 */
[----:B------:R-:W-:Y:S02]  /*4020*/  FSEL R17, R169, -INF , P3 ;  /* 0xff800000a9117808 */ /* 0x000fe40001800000 */
[----:B------:R-:W-:Y:S02]  /*4030*/  FSEL R169, R147, -INF , P0 ;  /* 0xff80000093a97808 */ /* 0x000fe40000000000 */
[----:B------:R-:W-:Y:S02]  /*4040*/  FSEL R134, R64, -INF , P2 ;  /* 0xff80000040867808 */ /* 0x000fe40001000000 */
[----:B------:R-:W-:-:S02]  /*4050*/  FSEL R195, R53, -INF , P1 ;  /* 0xff80000035c37808 */ /* 0x000fc40000800000 */
[----:B------:R-:W-:Y:S02]  /*4060*/  FMNMX.FTZ R8, R172, R8, !PT ;  /* 0x00000008ac087209 */ /* 0x000fe40007810000 */
[C---:B------:R-:W-:Y:S02]  /*4070*/  ISETP.GT.AND P0, PT, R6.reuse, 0x48, PT ;  /* 0x000000480600780c */ /* 0x040fe40003f04270 */
[----:B------:R-:W-:Y:S02]  /*4080*/  ISETP.GT.AND P2, PT, R6, 0x49, PT ;  /* 0x000000490600780c */ /* 0x000fe40003f44270 */
[----:B------:R-:W-:Y:S02]  /*4090*/  ISETP.GT.AND P1, PT, R5, 0x48, PT ;  /* 0x000000480500780c */ /* 0x000fe40003f24270 */
[----:B------:R-:W-:Y:S02]  /*40a0*/  FMNMX.FTZ R9, R16, R17, !PT ;  /* 0x0000001110097209 */ /* 0x000fe40007810000 */
        /* <DEDUP_REMOVED lines=11> */
[----:B------:R-:W-:Y:S01]  /*4160*/  FSEL R159, R166, -INF , P1 ;  /* 0xff800000a69f7808 */ /* 0x000fe20000800000 */
[----:B------:R-:W-:Y:S01]  /*4170*/  IMAD.MOV.U32 R164, RZ, RZ, R22 ;  /* 0x000000ffffa47224 */ /* 0x000fe200078e0016 */
        /* <DEDUP_REMOVED lines=20> */
[----:B------:R-:W-:Y:S02]  /*42c0*/  ISETP.GT.AND P0, PT, R5, 0x49, PT ;  /* 0x000000490500780c */ /* 0x000fe40003f04270 */
[----:B------:R-:W-:Y:S02]  /*42d0*/  FMNMX.FTZ R9, R45, R9, !PT ;  /* 0x000000092d097209 */ /* 0x000fe40007810000 */
[----:B------:R-:W-:Y:S02]  /*42e0*/  FMNMX.FTZ R8, R109, R8, !PT ;  /* 0x000000086d087209 */ /* 0x000fe40007810000 */
[----:B------:R-:W-:Y:S02]  /*42f0*/  FSEL R193, R37, -INF , P3 ;  /* 0xff80000025c17808 */ /* 0x000fe40001800000 */
[----:B------:R-:W-:-:S02]  /*4300*/  FMNMX.FTZ R6, R192, R6, !PT ;  /* 0x00000006c0067209 */ /* 0x000fc40007810000 */
[----:B------:R-:W-:Y:S02]  /*4310*/  FSEL R155, R165, -INF , P0 ;  /* 0xff800000a59b7808 */ /* 0x000fe40000000000 */
[----:B------:R-:W-:Y:S02]  /*4320*/  FMNMX.FTZ R9, R68, R9, !PT ;  /* 0x0000000944097209 */ /* 0x000fe40007810000 */
[----:B------:R-:W-:Y:S02]  /*4330*/  ISETP.GT.AND P0, PT, R3, 0x49, PT ;  /* 0x000000490300780c */ /* 0x000fe40003f04270 */
[----:B------:R-:W-:Y:S02]  /*4340*/  FMNMX.FTZ R8, R110, R8, !PT ;  /* 0x000000086e087209 */ /* 0x000fe40007810000 */
[----:B------:R-:W-:Y:S02]  /*4350*/  FSEL R166, R32, -INF , P2 ;  /* 0xff80000020a67808 */ /* 0x000fe40001000000 */
[----:B------:R-:W-:-:S02]  /*4360*/  FMNMX.FTZ R6, R193, R6, !PT ;  /* 0x00000006c1067209 */ /* 0x000fc40007810000 */
[----:B------:R-:W-:Y:S02]  /*4370*/  FMNMX.FTZ R9, R69, R9, !PT ;  /* 0x0000000945097209 */ /* 0x000fe40007810000 */
[----:B------:R-:W-:Y:S02]  /*4380*/  FSEL R158, R167, -INF , P0 ;  /* 0xff800000a79e7808 */ /* 0x000fe40000000000 */
[----:B------:R-:W-:Y:S02]  /*4390*/  FMNMX.FTZ R8, R111, R8, !PT ;  /* 0x000000086f087209 */ /* 0x000fe40007810000 */
[----:B------:R-:W-:Y:S02]  /*43a0*/  FSEL R167, R33, -INF , P1 ;  /* 0xff80000021a77808 */ /* 0x000fe40000800000 */
[----:B------:R-:W-:Y:S02]  /*43b0*/  FMNMX.FTZ R6, R166, R6, !PT ;  /* 0x00000006a6067209 */ /* 0x000fe40007810000 */
[----:B------:R-:W-:-:S02]  /*43c0*/  FMNMX.FTZ R9, R71, R9, !PT ;  /* 0x0000000947097209 */ /* 0x000fc40007810000 */
[----:B------:R-:W-:Y:S02]  /*43d0*/  FMNMX.FTZ R8, R126, R8, !PT ;  /* 0x000000087e087209 */ /* 0x000fe40007810000 */
[----:B------:R-:W-:Y:S02]  /*43e0*/  FMNMX.FTZ R6, R167, R6, !PT ;  /* 0x00000006a7067209 */ /* 0x000fe40007810000 */
[----:B------:R-:W-:Y:S02]  /*43f0*/  FMNMX.FTZ R9, R112, R9, !PT ;  /* 0x0000000970097209 */ /* 0x000fe40007810000 */
[----:B------:R-:W-:Y:S01]  /*4400*/  FMNMX.FTZ R8, R127, R8, !PT ;  /* 0x000000087f087209 */ /* 0x000fe20007810000 */
[----:B------:R-:W1:Y:S01]  /*4410*/  SHFL.BFLY PT, R10, R6, 0x2, 0x1f ;  /* 0x0c401f00060a7f89 */ /* 0x000e6200000e0000 */
[----:B------:R-:W-:Y:S02]  /*4420*/  ISETP.GT.AND P0, PT, R5, 0x50, PT ;  /* 0x000000500500780c */ /* 0x000fe40003f04270 */
[----:B------:R-:W-:-:S02]  /*4430*/  FMNMX.FTZ R9, R113, R9, !PT ;  /* 0x0000000971097209 */ /* 0x000fc40007810000 */
[----:B------:R-:W-:Y:S02]  /*4440*/  FMNMX.FTZ R8, R128, R8, !PT ;  /* 0x0000000880087209 */ /* 0x000fe40007810000 */
[----:B------:R-:W-:Y:S02]  /*4450*/  FSEL R204, R140, -INF , P0 ;  /* 0xff8000008ccc7808 */ /* 0x000fe40000000000 */
[----:B------:R-:W-:Y:S02]  /*4460*/  FMNMX.FTZ R9, R114, R9, !PT ;  /* 0x0000000972097209 */ /* 0x000fe40007810000 */
[----:B------:R-:W-:Y:S02]  /*4470*/  ISETP.GT.AND P0, PT, R3, 0x51, PT ;  /* 0x000000510300780c */ /* 0x000fe40003f04270 */
[----:B------:R-:W-:Y:S02]  /*4480*/  FMNMX.FTZ R8, R129, R8, !PT ;  /* 0x0000000881087209 */ /* 0x000fe40007810000 */
[----:B------:R-:W-:-:S02]  /*4490*/  FMNMX.FTZ R9, R115, R9, !PT ;  /* 0x0000000973097209 */ /* 0x000fc40007810000 */
[----:B------:R-:W-:Y:S02]  /*44a0*/  FSEL R212, R143, -INF , P0 ;  /* 0xff8000008fd47808 */ /* 0x000fe40000000000 */
[----:B------:R-:W-:Y:S02]  /*44b0*/  FMNMX.FTZ R8, R156, R8, !PT ;  /* 0x000000089c087209 */ /* 0x000fe40007810000 */
[----:B------:R-:W-:Y:S02]  /*44c0*/  ISETP.GT.AND P1, PT, R3, 0x50, PT ;  /* 0x000000500300780c */ /* 0x000fe40003f24270 */
[----:B------:R-:W-:Y:S02]  /*44d0*/  ISETP.GT.AND P0, PT, R5, 0x60, PT ;  /* 0x000000600500780c */ /* 0x000fe40003f04270 */
[----:B------:R-:W-:Y:S02]  /*44e0*/  FMNMX.FTZ R9, R130, R9, !PT ;  /* 0x0000000982097209 */ /* 0x000fe40007810000 */
[----:B------:R-:W-:-:S02]  /*44f0*/  FMNMX.FTZ R8, R157, R8, !PT ;  /* 0x000000089d087209 */ /* 0x000fc40007810000 */
[----:B------:R-:W-:Y:S02]  /*4500*/  FSEL R210, R142, -INF , P1 ;  /* 0xff8000008ed27808 */ /* 0x000fe40000800000 */
[----:B------:R-:W-:Y:S02]  /*4510*/  FSEL R198, R184, -INF , P0 ;  /* 0xff800000b8c67808 */ /* 0x000fe40000000000 */
[C---:B------:R-:W-:Y:S02]  /*4520*/  ISETP.GT.AND P2, PT, R5.reuse, 0x51, PT ;  /* 0x000000510500780c */ /* 0x040fe40003f44270 */
[----:B------:R-:W-:Y:S02]  /*4530*/  ISETP.GT.AND P1, PT, R5, 0x59, PT ;  /* 0x000000590500780c */ /* 0x000fe40003f24270 */
[----:B------:R-:W-:Y:S02]  /*4540*/  ISETP.GT.AND P0, PT, R3, 0x58, PT ;  /* 0x000000580300780c */ /* 0x000fe40003f04270 */
[----:B------:R-:W-:-:S02]  /*4550*/  FMNMX.FTZ R9, R132, R9, !PT ;  /* 0x0000000984097209 */ /* 0x000fc40007810000 */
[----:B------:R-:W-:Y:S02]  /*4560*/  FMNMX.FTZ R8, R154, R8, !PT ;  /* 0x000000089a087209 */ /* 0x000fe40007810000 */
        /* <DEDUP_REMOVED lines=10> */
[----:B-1----:R-:W-:-:S02]  /*4610*/  FMNMX.FTZ R10, R10, R6, !PT ;  /* 0x000000060a0a7209 */ /* 0x002fc40007810000 */
[----:B------:R-:W-:Y:S02]  /*4620*/  FMNMX.FTZ R6, R133, R9, !PT ;  /* 0x0000000985067209 */ /* 0x000fe40007810000 */
[----:B------:R-:W-:Y:S01]  /*4630*/  FMNMX.FTZ R5, R204, R5, !PT ;  /* 0x00000005cc057209 */ /* 0x000fe20007810000 */
[----:B------:R-:W1:Y:S01]  /*4640*/  SHFL.BFLY PT, R137, R10, 0x1, 0x1f ;  /* 0x0c201f000a897f89 */ /* 0x000e6200000e0000 */
        /* <DEDUP_REMOVED lines=12> */
[----:B------:R-:W-:Y:S02]  /*4710*/  FSEL R201, R185, -INF , P3 ;  /* 0xff800000b9c97808 */ /* 0x000fe40001800000 */
[----:B------:R-:W-:Y:S02]  /*4720*/  FMNMX.FTZ R135, R198, R135, !PT ;  /* 0x00000087c6877209 */ /* 0x000fe40007810000 */
[----:B------:R-:W-:Y:S02]  /*4730*/  FMNMX.FTZ R8, R104, R8, !PT ;  /* 0x0000000868087209 */ /* 0x000fe40007810000 */
[----:B------:R-:W-:-:S02]  /*4740*/  FMNMX.FTZ R5, R210, R5, !PT ;  /* 0x00000005d2057209 */ /* 0x000fc40007810000 */
[----:B------:R-:W-:Y:S02]  /*4750*/  FSEL R200, R188, -INF , P1 ;  /* 0xff800000bcc87808 */ /* 0x000fe40000800000 */
[----:B------:R-:W-:Y:S02]  /*4760*/  FMNMX.FTZ R135, R201, R135, !PT ;  /* 0x00000087c9877209 */ /* 0x000fe40007810000 */
[----:B------:R-:W-:Y:S02]  /*4770*/  FMNMX.FTZ R8, R105, R8, !PT ;  /* 0x0000000869087209 */ /* 0x000fe40007810000 */
[----:B------:R-:W-:Y:S02]  /*4780*/  FMNMX.FTZ R5, R212, R5, !PT ;  /* 0x00000005d4057209 */ /* 0x000fe40007810000 */
[----:B------:R-:W-:Y:S02]  /*4790*/  ISETP.GT.AND P2, PT, R3, 0x59, PT ;  /* 0x000000590300780c */ /* 0x000fe40003f44270 */
[----:B------:R-:W-:-:S02]  /*47a0*/  FSEL R251, R189, -INF , P0 ;  /* 0xff800000bdfb7808 */ /* 0x000fc40000000000 */
[----:B------:R-:W-:Y:S02]  /*47b0*/  FMNMX.FTZ R135, R200, R135, !PT ;  /* 0x00000087c8877209 */ /* 0x000fe40007810000 */
[----:B------:R-:W-:Y:S02]  /*47c0*/  FMNMX.FTZ R8, R120, R8, !PT ;  /* 0x0000000878087209 */ /* 0x000fe40007810000 */
[----:B------:R-:W-:Y:S02]  /*47d0*/  FMNMX.FTZ R6, R206, R5, !PT ;  /* 0x00000005ce067209 */ /* 0x000fe40007810000 */
[----:B------:R-:W-:Y:S02]  /*47e0*/  FSEL R208, R179, -INF , P2 ;  /* 0xff800000b3d07808 */ /* 0x000fe40001000000 */
[----:B------:R-:W-:Y:S02]  /*47f0*/  FMNMX.FTZ R135, R251, R135, !PT ;  /* 0x00000087fb877209 */ /* 0x000fe40007810000 */
[----:B------:R-:W-:-:S02]  /*4800*/  FMNMX.FTZ R5, R121, R8, !PT ;  /* 0x0000000879057209 */ /* 0x000fc40007810000 */
[C---:B------:R-:W-:Y:S02]  /*4810*/  ISETP.GT.AND P3, PT, R3.reuse, 0x60, PT ;  /* 0x000000600300780c */ /* 0x040fe40003f64270 */
[C---:B------:R-:W-:Y:S02]  /*4820*/  ISETP.GT.AND P2, PT, R3.reuse, 0x61, PT ;  /* 0x000000610300780c */ /* 0x040fe40003f44270 */
[C---:B------:R-:W-:Y:S02]  /*4830*/  ISETP.GT.AND P1, PT, R3.reuse, 0x68, PT ;  /* 0x000000680300780c */ /* 0x040fe40003f24270 */
[----:B------:R-:W-:Y:S02]  /*4840*/  ISETP.GT.AND P0, PT, R3, 0x69, PT ;  /* 0x000000690300780c */ /* 0x000fe40003f04270 */
[----:B------:R-:W-:Y:S02]  /*4850*/  FMNMX.FTZ R3, R208, R6, !PT ;  /* 0x00000006d0037209 */ /* 0x000fe40007810000 */
[----:B------:R-:W2:Y:S01]  /*4860*/  SHFL.BFLY PT, R6, R135, 0x2, 0x1f ;  /* 0x0c401f0087067f89 */ /* 0x000ea200000e0000 */
[----:B------:R-:W-:-:S02]  /*4870*/  FMNMX.FTZ R5, R122, R5, !PT ;  /* 0x000000057a057209 */ /* 0x000fc40007810000 */
[----:B------:R-:W-:Y:S02]  /*4880*/  FSEL R225, R186, -INF , P3 ;  /* 0xff800000bae17808 */ /* 0x000fe40001800000 */
[----:B------:R-:W-:Y:S02]  /*4890*/  FMNMX.FTZ R5, R123, R5, !PT ;  /* 0x000000057b057209 */ /* 0x000fe40007810000 */
[----:B------:R-:W-:Y:S02]  /*48a0*/  FSEL R223, R187, -INF , P2 ;  /* 0xff800000bbdf7808 */ /* 0x000fe40001000000 */
[----:B------:R-:W-:Y:S02]  /*48b0*/  FMNMX.FTZ R5, R174, R5, !PT ;  /* 0x00000005ae057209 */ /* 0x000fe40007810000 */
[----:B------:R-:W-:Y:S02]  /*48c0*/  FMNMX.FTZ R3, R225, R3, !PT ;  /* 0x00000003e1037209 */ /* 0x000fe40007810000 */
[----:B------:R-:W-:-:S02]  /*48d0*/  FMNMX.FTZ R5, R175, R5, !PT ;  /* 0x00000005af057209 */ /* 0x000fc40007810000 */
[----:B------:R-:W-:Y:S02]  /*48e0*/  FSEL R252, R190, -INF , P1 ;  /* 0xff800000befc7808 */ /* 0x000fe40000800000 */
[----:B------:R-:W-:Y:S01]  /*48f0*/  FSEL R151, R191, -INF , P0 ;  /* 0xff800000bf977808 */ /* 0x000fe20000000000 */
[----:B------:R-:W-:Y:S01]  /*4900*/  IMAD.MOV.U32 R191, RZ, RZ, R106 ;  /* 0x000000ffffbf7224 */ /* 0x000fe200078e006a */
[----:B------:R-:W-:Y:S02]  /*4910*/  FMNMX.FTZ R3, R223, R3, !PT ;  /* 0x00000003df037209 */ /* 0x000fe40007810000 */
[C---:B------:R-:W-:Y:S02]  /*4920*/  ISETP.GT.AND P1, PT, R7.reuse, 0x40, PT ;  /* 0x000000400700780c */ /* 0x040fe40003f24270 */
[----:B------:R-:W-:Y:S02]  /*4930*/  ISETP.GT.AND P0, PT, R7, 0x41, PT ;  /* 0x000000410700780c */ /* 0x000fe40003f04270 */
[----:B------:R-:W-:-:S02]  /*4940*/  FMNMX.FTZ R5, R180, R5, !PT ;  /* 0x00000005b4057209 */ /* 0x000fc40007810000 */
[----:B------:R-:W-:Y:S02]  /*4950*/  FMNMX.FTZ R3, R252, R3, !PT ;  /* 0x00000003fc037209 */ /* 0x000fe40007810000 */
[----:B------:R-:W-:Y:S02]  /*4960*/  FSEL R139, R66, -INF , P1 ;  /* 0xff800000428b7808 */ /* 0x000fe40000800000 */
[----:B------:R-:W-:Y:S02]  /*4970*/  FSEL R140, R67, -INF , P0 ;  /* 0xff800000438c7808 */ /* 0x000fe40000000000 */
[----:B-1----:R-:W-:Y:S02]  /*4980*/  FMNMX.FTZ R137, R10, R137, !PT ;  /* 0x000000890a897209 */ /* 0x002fe40007810000 */
[----:B------:R-:W-:Y:S02]  /*4990*/  FMNMX.FTZ R5, R181, R5, !PT ;  /* 0x00000005b5057209 */ /* 0x000fe40007810000 */
[----:B------:R-:W-:-:S02]  /*49a0*/  ISETP.GT.AND P0, PT, R7, 0x49, PT ;  /* 0x000000490700780c */ /* 0x000fc40003f04270 */
[----:B------:R-:W-:Y:S02]  /*49b0*/  FMNMX.FTZ R3, R151, R3, !PT ;  /* 0x0000000397037209 */ /* 0x000fe40007810000 */
[----:B------:R-:W-:Y:S02]  /*49c0*/  ISETP.GT.AND P1, PT, R7, 0x48, PT ;  /* 0x000000480700780c */ /* 0x000fe40003f24270 */
[----:B--2---:R-:W-:Y:S01]  /*49d0*/  FMNMX.FTZ R135, R135, R6, !PT ;  /* 0x0000000687877209 */ /* 0x004fe20007810000 */
[----:B------:R-:W-:Y:S01]  /*49e0*/  FMUL.FTZ R6, R137, c[0x0][0x2d0] ;  /* 0x0000b40089067a20 */ /* 0x000fe20000410000 */
[----:B------:R-:W-:Y:S01]  /*49f0*/  FMNMX.FTZ R5, R139, R5, !PT ;  /* 0x000000058b057209 */ /* 0x000fe20007810000 */
[----:B------:R-:W1:Y:S01]  /*4a00*/  SHFL.BFLY PT, R9, R3, 0x2, 0x1f ;  /* 0x0c401f0003097f89 */ /* 0x000e6200000e0000 */
[----:B------:R-:W-:Y:S02]  /*4a10*/  FSEL R142, R63, -INF , P0 ;  /* 0xff8000003f8e7808 */ /* 0x000fe40000000000 */
[----:B------:R-:W-:Y:S01]  /*4a20*/  FSETP.NEU.FTZ.AND P0, PT, R137, -INF , PT ;  /* 0xff8000008900780b */ /* 0x000fe20003f1d000 */
[----:B------:R-:W2:Y:S01]  /*4a30*/  SHFL.BFLY PT, R10, R135, 0x1, 0x1f ;  /* 0x0c201f00870a7f89 */ /* 0x000ea200000e0000 */
[----:B------:R-:W-:-:S02]  /*4a40*/  FSEL R141, R62, -INF , P1 ;  /* 0xff8000003e8d7808 */ /* 0x000fc40000800000 */
[----:B------:R-:W-:Y:S02]  /*4a50*/  FMNMX.FTZ R5, R140, R5, !PT ;  /* 0x000000058c057209 */ /* 0x000fe40007810000 */
[----:B------:R-:W-:Y:S02]  /*4a60*/  FSEL R6, R6, RZ, P0 ;  /* 0x000000ff06067208 */ /* 0x000fe40000000000 */
[----:B------:R-:W-:Y:S02]  /*4a70*/  ISETP.GT.AND P2, PT, R7, 0x50, PT ;  /* 0x000000500700780c */ /* 0x000fe40003f44270 */
[----:B------:R-:W-:Y:S01]  /*4a80*/  FMNMX.FTZ R5, R141, R5, !PT ;  /* 0x000000058d057209 */ /* 0x000fe20007810000 */
[----:B------:R-:W-:Y:S01]  /*4a90*/  FFMA.FTZ R8, R11, c[0x0][0x2d0], -R6 ;  /* 0x0000b4000b087a23 */ /* 0x000fe20000010806 */
[----:B------:R-:W-:Y:S02]  /*4aa0*/  ISETP.GT.AND P1, PT, R7, 0x51, PT ;  /* 0x000000510700780c */ /* 0x000fe40003f24270 */
[----:B------:R-:W-:Y:S01]  /*4ab0*/  FSEL R170, R58, -INF , P2 ;  /* 0xff8000003aaa7808 */ /* 0x000fe20001000000 */
[----:B------:R3:W-:Y:S01]  /*4ac0*/  MUFU.EX2 R163, R8 ;  /* 0x0000000800a37308 */ /* 0x0007e20000000800 */
[----:B------:R-:W-:-:S02]  /*4ad0*/  FMNMX.FTZ R5, R142, R5, !PT ;  /* 0x000000058e057209 */ /* 0x000fc40007810000 */
[----:B------:R-:W-:Y:S02]  /*4ae0*/  FSEL R182, R59, -INF , P1 ;  /* 0xff8000003bb67808 */ /* 0x000fe40000800000 */
[C---:B------:R-:W-:Y:S02]  /*4af0*/  ISETP.GT.AND P1, PT, R7.reuse, 0x58, PT ;  /* 0x000000580700780c */ /* 0x040fe40003f24270 */
[----:B------:R-:W-:Y:S02]  /*4b00*/  ISETP.GT.AND P0, PT, R7, 0x59, PT ;  /* 0x000000590700780c */ /* 0x000fe40003f04270 */
[----:B------:R-:W-:Y:S02]  /*4b10*/  FSEL R183, R54, -INF , P1 ;  /* 0xff80000036b77808 */ /* 0x000fe40000800000 */
[----:B------:R-:W-:Y:S02]  /*4b20*/  FSEL R184, R55, -INF , P0 ;  /* 0xff80000037b87808 */ /* 0x000fe40000000000 */
[----:B------:R-:W-:-:S02]  /*4b30*/  ISETP.GT.AND P1, PT, R7, 0x60, PT ;  /* 0x000000600700780c */ /* 0x000fc40003f24270 */
[----:B------:R-:W-:Y:S02]  /*4b40*/  ISETP.GT.AND P0, PT, R7, 0x61, PT ;  /* 0x000000610700780c */ /* 0x000fe40003f04270 */
[----:B---3--:R-:W-:Y:S01]  /*4b50*/  FMNMX.FTZ R8, R170, R5, !PT ;  /* 0x00000005aa087209 */ /* 0x008fe20007810000 */
[----:B------:R-:W-:Y:S01]  /*4b60*/  FFMA.FTZ R5, R12, c[0x0][0x2d0], -R6 ;  /* 0x0000b4000c057a23 */ /* 0x000fe20000010806 */
[----:B------:R-:W-:Y:S02]  /*4b70*/  FSEL R227, R38, -INF , P1 ;  /* 0xff80000026e37808 */ /* 0x000fe40000800000 */
[----:B------:R-:W-:Y:S01]  /*4b80*/  FMNMX.FTZ R8, R182, R8, !PT ;  /* 0x00000008b6087209 */ /* 0x000fe20007810000 */
[----:B------:R3:W4:Y:S01]  /*4b90*/  MUFU.EX2 R162, R5 ;  /* 0x0000000500a27308 */ /* 0x0007220000000800 */
[----:B-1----:R-:W-:Y:S02]  /*4ba0*/  FMNMX.FTZ R3, R3, R9, !PT ;  /* 0x0000000903037209 */ /* 0x002fe40007810000 */
[----:B------:R-:W-:-:S02]  /*4bb0*/  FSEL R226, R39, -INF , P0 ;  /* 0xff80000027e27808 */ /* 0x000fc40000000000 */
[C---:B------:R-:W-:Y:S01]  /*4bc0*/  ISETP.GT.AND P0, PT, R7.reuse, 0x68, PT ;  /* 0x000000680700780c */ /* 0x040fe20003f04270 */
[----:B------:R-:W1:Y:S01]  /*4bd0*/  SHFL.BFLY PT, R70, R3, 0x1, 0x1f ;  /* 0x0c201f0003467f89 */ /* 0x000e6200000e0000 */
[----:B------:R-:W-:Y:S02]  /*4be0*/  ISETP.GT.AND P1, PT, R7, 0x69, PT ;  /* 0x000000690700780c */ /* 0x000fe40003f24270 */
[----:B------:R-:W-:Y:S01]  /*4bf0*/  FSEL R217, R34, -INF , P0 ;  /* 0xff80000022d97808 */ /* 0x000fe20000000000 */
[----:B------:R-:W-:Y:S01]  /*4c00*/  LDSM.16.MT88.4 R36, [R231+0x100] ;  /* 0x00010000e724783b */ /* 0x000fe20000004200 */
[----:B--2---:R-:W-:Y:S02]  /*4c10*/  FMNMX.FTZ R135, R135, R10, !PT ;  /* 0x0000000a87877209 */ /* 0x004fe40007810000 */
[----:B------:R-:W-:Y:S02]  /*4c20*/  FSEL R187, R35, -INF , P1 ;  /* 0xff80000023bb7808 */ /* 0x000fe40000800000 */
[C---:B------:R-:W-:Y:S01]  /*4c30*/  FSETP.NEU.FTZ.AND P0, PT, R135.reuse, -INF , PT ;  /* 0xff8000008700780b */ /* 0x040fe20003f1d000 */
[----:B------:R-:W-:Y:S01]  /*4c40*/  FMUL.FTZ R9, R135, c[0x0][0x2d0] ;  /* 0x0000b40087097a20 */ /* 0x000fe20000410000 */
[----:B---3--:R-:W-:Y:S01]  /*4c50*/  FMNMX.FTZ R5, R183, R8, !PT ;  /* 0x00000008b7057209 */ /* 0x008fe20007810000 */
[----:B------:R-:W-:Y:S01]  /*4c60*/  FFMA.FTZ R8, R13, c[0x0][0x2d0], -R6 ;  /* 0x0000b4000d087a23 */ /* 0x000fe20000010806 */
[----:B------:R-:W-:Y:S01]  /*4c70*/  LDSM.16.MT88.4 R32, [R230+0x100] ;  /* 0x00010000e620783b */ /* 0x000fe20000004200 */
[----:B----4-:R-:W-:-:S02]  /*4c80*/  F2FP.BF16.PACK_AB R12, R162, R163 ;  /* 0x000000a3a20c723e */ /* 0x010fc400000010ff */
[----:B------:R-:W-:Y:S01]  /*4c90*/  FMNMX.FTZ R5, R184, R5, !PT ;  /* 0x00000005b8057209 */ /* 0x000fe20007810000 */
[----:B------:R2:W-:Y:S01]  /*4ca0*/  MUFU.EX2 R199, R8 ;  /* 0x0000000800c77308 */ /* 0x0005e20000000800 */
[----:B-1----:R-:W-:Y:S02]  /*4cb0*/  FMNMX.FTZ R70, R70, R3, !PT ;  /* 0x0000000346467209 */ /* 0x002fe40007810000 */
[----:B--2---:R-:W-:Y:S01]  /*4cc0*/  FMNMX.FTZ R8, R227, R5, !PT ;  /* 0x00000005e3087209 */ /* 0x004fe20007810000 */
[----:B------:R-:W-:-:S03]  /*4cd0*/  FFMA.FTZ R5, R14, c[0x0][0x2d0], -R6 ;  /* 0x0000b4000e057a23 */ /* 0x000fc60000010806 */
[----:B------:R-:W-:Y:S01]  /*4ce0*/  FMNMX.FTZ R7, R226, R8, !PT ;  /* 0x00000008e2077209 */ /* 0x000fe20007810000 */
[----:B------:R1:W2:Y:S03]  /*4cf0*/  MUFU.EX2 R228, R5 ;  /* 0x0000000500e47308 */ /* 0x0002a60000000800 */
[----:B------:R-:W-:Y:S01]  /*4d00*/  FMNMX.FTZ R8, R217, R7, !PT ;  /* 0x00000007d9087209 */ /* 0x000fe20007810000 */
[----:B------:R-:W-:-:S04]  /*4d10*/  FFMA.FTZ R7, R15, c[0x0][0x2d0], -R6 ;  /* 0x0000b4000f077a23 */ /* 0x000fc80000010806 */
[----:B------:R3:W-:Y:S01]  /*4d20*/  MUFU.EX2 R190, R7 ;  /* 0x0000000700be7308 */ /* 0x0007e20000000800 */
[----:B-1----:R-:W-:Y:S02]  /*4d30*/  FSEL R5, R9, RZ, P0 ;  /* 0x000000ff09057208 */ /* 0x002fe40000000000 */
[----:B------:R-:W-:Y:S02]  /*4d40*/  FSETP.NEU.FTZ.AND P0, PT, R70, -INF , PT ;  /* 0xff8000004600780b */ /* 0x000fe40003f1d000 */
[----:B--2---:R-:W-:Y:S01]  /*4d50*/  F2FP.BF16.PACK_AB R14, R228, R199 ;  /* 0x000000c7e40e723e */ /* 0x004fe200000010ff */
[--C-:B------:R-:W-:Y:S01]  /*4d60*/  FFMA.FTZ R3, R17, c[0x0][0x2d0], -R5.reuse ;  /* 0x0000b40011037a23 */ /* 0x100fe20000010805 */
[----:B---3--:R-:W-:Y:S01]  /*4d70*/  FMNMX.FTZ R7, R187, R8, !PT ;  /* 0x00000008bb077209 */ /* 0x008fe20007810000 */
[----:B------:R-:W-:Y:S02]  /*4d80*/  FFMA.FTZ R8, R16, c[0x0][0x2d0], -R5 ;  /* 0x0000b40010087a23 */ /* 0x000fe40000010805 */
[----:B------:R1:W-:Y:S02]  /*4d90*/  MUFU.EX2 R150, R3 ;  /* 0x0000000300967308 */ /* 0x0003e40000000800 */
[----:B------:R-:W2:Y:S06]  /*4da0*/  SHFL.BFLY PT, R9, R7, 0x2, 0x1f ;  /* 0x0c401f0007097f89 */ /* 0x000eac00000e0000 */
[----:B------:R3:W-:Y:S01]  /*4db0*/  MUFU.EX2 R46, R8 ;  /* 0x00000008002e7308 */ /* 0x0007e20000000800 */
[----:B-1----:R-:W-:-:S05]  /*4dc0*/  FMUL.FTZ R3, R70, c[0x0][0x2d0] ;  /* 0x0000b40046037a20 */ /* 0x002fca0000410000 */
[----:B------:R-:W-:Y:S01]  /*4dd0*/  FSEL R3, R3, RZ, P0 ;  /* 0x000000ff03037208 */ /* 0x000fe20000000000 */
[----:B---3--:R-:W-:-:S04]  /*4de0*/  FFMA.FTZ R8, R18, c[0x0][0x2d0], -R5 ;  /* 0x0000b40012087a23 */ /* 0x008fc80000010805 */
[----:B------:R-:W-:Y:S01]  /*4df0*/  FFMA.FTZ R0, R21, c[0x0][0x2d0], -R3 ;  /* 0x0000b40015007a23 */ /* 0x000fe20000010803 */
[----:B--2---:R-:W-:Y:S01]  /*4e00*/  FMNMX.FTZ R7, R7, R9, !PT ;  /* 0x0000000907077209 */ /* 0x004fe20007810000 */
[----:B------:R1:W-:Y:S08]  /*4e10*/  MUFU.EX2 R234, R8 ;  /* 0x0000000800ea7308 */ /* 0x0003f00000000800 */
[----:B------:R2:W-:Y:S01]  /*4e20*/  MUFU.EX2 R148, R0 ;  /* 0x0000000000947308 */ /* 0x0005e20000000800 */
[----:B-1----:R-:W-:-:S02]  /*4e30*/  FFMA.FTZ R8, R19, c[0x0][0x2d0], -R5 ;  /* 0x0000b40013087a23 */ /* 0x002fc40000010805 */
[----:B------:R-:W-:Y:S05]  /*4e40*/  LDSM.16.MT88.4 R16, [R232+0x100] ;  /* 0x00010000e810783b */ /* 0x000fea0000004200 */
[----:B------:R1:W3:Y:S01]  /*4e50*/  MUFU.EX2 R189, R8 ;  /* 0x0000000800bd7308 */ /* 0x0002e20000000800 */
[----:B--2---:R-:W-:-:S07]  /*4e60*/  FFMA.FTZ R0, R24, c[0x0][0x2d0], -R3 ;  /* 0x0000b40018007a23 */ /* 0x004fce0000010803 */
[----:B------:R2:W-:Y:S01]  /*4e70*/  MUFU.EX2 R165, R0 ;  /* 0x0000000000a57308 */ /* 0x0005e20000000800 */
[--C-:B-1----:R-:W-:Y:S01]  /*4e80*/  FFMA.FTZ R8, R20, c[0x0][0x2d0], -R3.reuse ;  /* 0x0000b40014087a23 */ /* 0x102fe20000010803 */
[----:B---3--:R-:W-:Y:S01]  /*4e90*/  F2FP.BF16.PACK_AB R10, R189, R234 ;  /* 0x000000eabd0a723e */ /* 0x008fe200000010ff */
[----:B------:R-:W-:Y:S05]  /*4ea0*/  LDSM.16.MT88.4 R20, [R229+0x100] ;  /* 0x00010000e514783b */ /* 0x000fea0000004200 */
[----:B------:R1:W3:Y:S01]  /*4eb0*/  MUFU.EX2 R194, R8 ;  /* 0x0000000800c27308 */ /* 0x0002e20000000800 */
[----:B--2---:R-:W-:-:S07]  /*4ec0*/  FFMA.FTZ R0, R25, c[0x0][0x2d0], -R3 ;  /* 0x0000b40019007a23 */ /* 0x004fce0000010803 */
[----:B------:R2:W4:Y:S01]  /*4ed0*/  MUFU.EX2 R197, R0 ;  /* 0x0000000000c57308 */ /* 0x0005220000000800 */
[----:B-1----:R-:W1:Y:S01]  /*4ee0*/  SHFL.BFLY PT, R8, R7, 0x1, 0x1f ;  /* 0x0c201f0007087f89 */ /* 0x002e6200000e0000 */
[----:B---3--:R-:W-:Y:S01]  /*4ef0*/  F2FP.BF16.PACK_AB R9, R148, R194 ;  /* 0x000000c29409723e */ /* 0x008fe200000010ff */
[----:B--2---:R-:W-:Y:S01]  /*4f00*/  FFMA.FTZ R0, R26, c[0x0][0x2d0], -R6 ;  /* 0x0000b4001a007a23 */ /* 0x004fe20000010806 */
[----:B----4-:R-:W-:-:S04]  /*4f10*/  F2FP.BF16.PACK_AB R11, R197, R165 ;  /* 0x000000a5c50b723e */ /* 0x010fc800000010ff */
[----:B------:R2:W-:Y:S01]  /*4f20*/  MUFU.EX2 R196, R0 ;  /* 0x0000000000c47308 */ /* 0x0005e20000000800 */
[----:B-1----:R-:W-:Y:S01]  /*4f30*/  FMNMX.FTZ R136, R7, R8, !PT ;  /* 0x0000000807887209 */ /* 0x002fe20007810000 */
[----:B------:R-:W-:Y:S02]  /*4f40*/  IMAD.MOV.U32 R7, RZ, RZ, R46 ;  /* 0x000000ffff077224 */ /* 0x000fe400078e002e */
[--C-:B--2---:R-:W-:Y:S01]  /*4f50*/  FFMA.FTZ R0, R27, c[0x0][0x2d0], -R6.reuse ;  /* 0x0000b4001b007a23 */ /* 0x104fe20000010806 */
[C---:B------:R-:W-:Y:S01]  /*4f60*/  FSETP.NEU.FTZ.AND P0, PT, R136.reuse, -INF , PT ;  /* 0xff8000008800780b */ /* 0x040fe20003f1d000 */
[----:B------:R-:W-:Y:S01]  /*4f70*/  FMUL.FTZ R2, R136, c[0x0][0x2d0] ;  /* 0x0000b40088027a20 */ /* 0x000fe20000410000 */
[----:B------:R-:W-:Y:S01]  /*4f80*/  F2FP.BF16.PACK_AB R8, R150, R7 ;  /* 0x000000079608723e */ /* 0x000fe200000010ff */
[----:B------:R1:W-:Y:S06]  /*4f90*/  MUFU.EX2 R188, R0 ;  /* 0x0000000000bc7308 */ /* 0x0003ec0000000800 */
[C---:B------:R-:W-:Y:S08]  /*4fa0*/  HMMA.16816.F32.BF16 R80, R8.reuse, R20, RZ ;  /* 0x000000140850723c */ /* 0x040ff000000418ff */
[----:B------:R-:W-:Y:S01]  /*4fb0*/  HMMA.16816.F32.BF16 R76, R8, R16, RZ ;  /* 0x00000010084c723c */ /* 0x000fe200000418ff */
[----:B-1----:R-:W-:Y:S01]  /*4fc0*/  FSEL R0, R2, RZ, P0 ;  /* 0x000000ff02007208 */ /* 0x002fe20000000000 */
[----:B------:R-:W-:-:S04]  /*4fd0*/  FFMA.FTZ R2, R28, c[0x0][0x2d0], -R6 ;  /* 0x0000b4001c027a23 */ /* 0x000fc80000010806 */
[----:B------:R1:W-:Y:S02]  /*4fe0*/  MUFU.EX2 R4, R2 ;  /* 0x0000000200047308 */ /* 0x0003e40000000800 */
[C---:B------:R-:W-:Y:S08]  /*4ff0*/  HMMA.16816.F32.BF16 R72, R8.reuse, R32, RZ ;  /* 0x000000200848723c */ /* 0x040ff000000418ff */
[----:B------:R-:W-:Y:S01]  /*5000*/  HMMA.16816.F32.BF16 R64, R8, R36, RZ ;  /* 0x000000240840723c */ /* 0x000fe200000418ff */
[----:B-1----:R-:W-:-:S07]  /*5010*/  FFMA.FTZ R2, R29, c[0x0][0x2d0], -R0 ;  /* 0x0000b4001d027a23 */ /* 0x002fce0000010800 */
[C---:B------:R-:W-:Y:S01]  /*5020*/  HMMA.16816.F32.BF16 R60, R8.reuse, R22, RZ ;  /* 0x00000016083c723c */ /* 0x040fe200000418ff */
[----:B------:R1:W-:Y:S07]  /*5030*/  MUFU.EX2 R186, R2 ;  /* 0x0000000200ba7308 */ /* 0x0003ee0000000800 */
[C---:B------:R-:W-:Y:S08]  /*5040*/  HMMA.16816.F32.BF16 R56, R8.reuse, R18, RZ ;  /* 0x000000120838723c */ /* 0x040ff000000418ff */
[----:B------:R-:W-:Y:S01]  /*5050*/  HMMA.16816.F32.BF16 R52, R8, R34, RZ ;  /* 0x000000220834723c */ /* 0x000fe200000418ff */
[----:B-1----:R-:W-:-:S04]  /*5060*/  FFMA.FTZ R2, R30, c[0x0][0x2d0], -R0 ;  /* 0x0000b4001e027a23 */ /* 0x002fc80000010800 */
[----:B------:R1:W2:Y:S03]  /*5070*/  MUFU.EX2 R185, R2 ;  /* 0x0000000200b97308 */ /* 0x0002a60000000800 */
[----:B------:R-:W-:Y:S01]  /*5080*/  HMMA.16816.F32.BF16 R48, R8, R38, RZ ;  /* 0x000000260830723c */ /* 0x000fe200000418ff */
[--C-:B-1----:R-:W-:Y:S01]  /*5090*/  FFMA.FTZ R2, R31, c[0x0][0x2d0], -R0.reuse ;  /* 0x0000b4001f027a23 */ /* 0x102fe20000010800 */
[----:B--2---:R-:W-:Y:S01]  /*50a0*/  F2FP.BF16.PACK_AB R13, R185, R186 ;  /* 0x000000bab90d723e */ /* 0x004fe200000010ff */
[----:B------:R-:W1:Y:S02]  /*50b0*/  LDSM.16.MT88.4 R28, [R229+0x900] ;  /* 0x00090000e51c783b */ /* 0x000e640000004200 */
[----:B------:R2:W-:Y:S02]  /*50c0*/  MUFU.EX2 R222, R2 ;  /* 0x0000000200de7308 */ /* 0x0005e40000000800 */
[----:B--2---:R-:W-:-:S06]  /*50d0*/  FFMA.FTZ R2, R40, c[0x0][0x2d0], -R0 ;  /* 0x0000b40028027a23 */ /* 0x004fcc0000010800 */
[----:B------:R2:W3:Y:S02]  /*50e0*/  MUFU.EX2 R224, R2 ;  /* 0x0000000200e07308 */ /* 0x0004e40000000800 */
[----:B--2---:R-:W-:Y:S01]  /*50f0*/  FFMA.FTZ R2, R41, c[0x0][0x2d0], -R5 ;  /* 0x0000b40029027a23 */ /* 0x004fe20000010805 */
[----:B---3--:R-:W-:-:S05]  /*5100*/  F2FP.BF16.PACK_AB R15, R224, R222 ;  /* 0x000000dee00f723e */ /* 0x008fca00000010ff */
[----:B------:R2:W-:Y:S02]  /*5110*/  MUFU.EX2 R176, R2 ;  /* 0x0000000200b07308 */ /* 0x0005e40000000800 */
[C---:B------:R-:W-:Y:S08]  /*5120*/  HMMA.16816.F32.BF16 R84, R12.reuse, R20, RZ ;  /* 0x000000140c54723c */ /* 0x040ff000000418ff */
[----:B------:R-:W-:Y:S01]  /*5130*/  HMMA.16816.F32.BF16 R88, R12, R22, RZ ;  /* 0x000000160c58723c */ /* 0x000fe200000418ff */
[----:B------:R-:W-:Y:S01]  /*5140*/  LDSM.16.MT88.4 R20, [R230+0x900] ;  /* 0x00090000e614783b */ /* 0x000fe20000004200 */
[----:B--2---:R-:W-:-:S04]  /*5150*/  FFMA.FTZ R2, R42, c[0x0][0x2d0], -R5 ;  /* 0x0000b4002a027a23 */ /* 0x004fc80000010805 */
[----:B------:R2:W3:Y:S02]  /*5160*/  MUFU.EX2 R24, R2 ;  /* 0x0000000200187308 */ /* 0x0004e40000000800 */
[C---:B------:R-:W-:Y:S08]  /*5170*/  HMMA.16816.F32.BF16 R92, R12.reuse, R18, RZ ;  /* 0x000000120c5c723c */ /* 0x040ff000000418ff */
[----:B------:R-:W-:Y:S01]  /*5180*/  HMMA.16816.F32.BF16 R100, R12, R34, RZ ;  /* 0x000000220c64723c */ /* 0x000fe200000418ff */
[----:B--2---:R-:W-:-:S07]  /*5190*/  FFMA.FTZ R2, R43, c[0x0][0x2d0], -R5 ;  /* 0x0000b4002b027a23 */ /* 0x004fce0000010805 */
[C---:B------:R-:W-:Y:S01]  /*51a0*/  HMMA.16816.F32.BF16 R40, R12.reuse, R32, RZ ;  /* 0x000000200c28723c */ /* 0x040fe200000418ff */
[----:B------:R2:W4:Y:S07]  /*51b0*/  MUFU.EX2 R98, R2 ;  /* 0x0000000200627308 */ /* 0x00052e0000000800 */
[----:B------:R-:W-:Y:S01]  /*51c0*/  HMMA.16816.F32.BF16 R32, R12, R36, RZ ;  /* 0x000000240c20723c */ /* 0x000fe200000418ff */
[----:B--2---:R-:W-:-:S04]  /*51d0*/  FFMA.FTZ R2, R44, c[0x0][0x2d0], -R5 ;  /* 0x0000b4002c027a23 */ /* 0x004fc80000010805 */
[----:B------:R2:W1:Y:S02]  /*51e0*/  MUFU.EX2 R149, R2 ;  /* 0x0000000200957308 */ /* 0x0004640000000800 */
[--C-:B--2---:R-:W-:Y:S02]  /*51f0*/  FFMA.FTZ R2, R45, c[0x0][0x2d0], -R3.reuse ;  /* 0x0000b4002d027a23 */ /* 0x104fe40000010803 */
[----:B------:R-:W-:Y:S01]  /*5200*/  HMMA.16816.F32.BF16 R44, R12, R16, RZ ;  /* 0x000000100c2c723c */ /* 0x000fe200000418ff */
[----:B------:R-:W2:Y:S03]  /*5210*/  LDSM.16.MT88.4 R16, [R231+0x900] ;  /* 0x00090000e710783b */ /* 0x000ea60000004200 */
[----:B------:R1:W-:Y:S02]  /*5220*/  MUFU.EX2 R233, R2 ;  /* 0x0000000200e97308 */ /* 0x0003e40000000800 */
[----:B-1----:R-:W-:-:S02]  /*5230*/  FFMA.FTZ R2, R68, c[0x0][0x2d0], -R3 ;  /* 0x0000b40044027a23 */ /* 0x002fc40000010803 */
[----:B---3--:R-:W-:-:S04]  /*5240*/  IMAD.MOV.U32 R68, RZ, RZ, R24 ;  /* 0x000000ffff447224 */ /* 0x008fc800078e0018 */
[----:B------:R1:W3:Y:S01]  /*5250*/  MUFU.EX2 R8, R2 ;  /* 0x0000000200087308 */ /* 0x0002e20000000800 */
[----:B------:R-:W2:Y:S01]  /*5260*/  LDSM.16.MT88.4 R24, [R232+0x900] ;  /* 0x00090000e818783b */ /* 0x000ea20000004200 */
[----:B-1----:R-:W-:Y:S02]  /*5270*/  FFMA.FTZ R2, R69, c[0x0][0x2d0], -R3 ;  /* 0x0000b40045027a23 */ /* 0x002fe40000010803 */
[----:B----4-:R-:W-:-:S04]  /*5280*/  IMAD.MOV.U32 R69, RZ, RZ, R98 ;  /* 0x000000ffff457224 */ /* 0x010fc800078e0062 */
[----:B------:R1:W-:Y:S01]  /*5290*/  MUFU.EX2 R177, R2 ;  /* 0x0000000200b17308 */ /* 0x0003e20000000800 */
[----:B------:R-:W-:Y:S01]  /*52a0*/  F2FP.BF16.PACK_AB R10, R149, R69 ;  /* 0x00000045950a723e */ /* 0x000fe200000010ff */
[----:B-1----:R-:W-:Y:S02]  /*52b0*/  FFMA.FTZ R2, R71, c[0x0][0x2d0], -R3 ;  /* 0x0000b40047027a23 */ /* 0x002fe40000010803 */
[----:B---3--:R-:W-:Y:S01]  /*52c0*/  IMAD.MOV.U32 R71, RZ, RZ, R8 ;  /* 0x000000ffff477224 */ /* 0x008fe200078e0008 */
[----:B------:R-:W-:-:S03]  /*52d0*/  F2FP.BF16.PACK_AB R8, R68, R176 ;  /* 0x000000b04408723e */ /* 0x000fc600000010ff */
[----:B------:R1:W3:Y:S01]  /*52e0*/  MUFU.EX2 R161, R2 ;  /* 0x0000000200a17308 */ /* 0x0002e20000000800 */
[----:B------:R-:W-:Y:S01]  /*52f0*/  F2FP.BF16.PACK_AB R9, R71, R233 ;  /* 0x000000e94709723e */ /* 0x000fe200000010ff */
[----:B-1----:R-:W-:Y:S01]  /*5300*/  FFMA.FTZ R2, R96, c[0x0][0x2d0], -R0 ;  /* 0x0000b40060027a23 */ /* 0x002fe20000010800 */
[----:B---3--:R-:W-:-:S05]  /*5310*/  F2FP.BF16.PACK_AB R11, R161, R177 ;  /* 0x000000b1a10b723e */ /* 0x008fca00000010ff */
[----:B------:R1:W-:Y:S02]  /*5320*/  MUFU.EX2 R220, R2 ;  /* 0x0000000200dc7308 */ /* 0x0003e40000000800 */
[C---:B------:R-:W-:Y:S08]  /*5330*/  HMMA.16816.F32.BF16 R144, R8.reuse, R28, R80 ;  /* 0x0000001c0890723c */ /* 0x040ff00000041850 */
[----:B--2---:R-:W-:Y:S01]  /*5340*/  HMMA.16816.F32.BF16 R48, R8, R18, R48 ;  /* 0x000000120830723c */ /* 0x004fe20000041830 */
[----:B-1----:R-:W-:-:S04]  /*5350*/  FFMA.FTZ R2, R97, c[0x0][0x2d0], -R0 ;  /* 0x0000b40061027a23 */ /* 0x002fc80000010800 */
[----:B------:R1:W2:Y:S03]  /*5360*/  MUFU.EX2 R219, R2 ;  /* 0x0000000200db7308 */ /* 0x0002a60000000800 */
[----:B------:R-:W-:Y:S01]  /*5370*/  HMMA.16816.F32.BF16 R96, R12, R38, RZ ;  /* 0x000000260c60723c */ /* 0x000fe200000418ff */
[----:B------:R-:W3:Y:S01]  /*5380*/  LDSM.16.MT88.4 R12, [R229+0x1100] ;  /* 0x00110000e50c783b */ /* 0x000ee20000004200 */
[----:B-1----:R-:W-:-:S04]  /*5390*/  FFMA.FTZ R2, R104, c[0x0][0x2d0], -R0 ;  /* 0x0000b40068027a23 */ /* 0x002fc80000010800 */
[----:B------:R1:W-:Y:S02]  /*53a0*/  MUFU.EX2 R221, R2 ;  /* 0x0000000200dd7308 */ /* 0x0003e40000000800 */
[----:B-1----:R-:W-:Y:S02]  /*53b0*/  FFMA.FTZ R2, R105, c[0x0][0x2d0], -R0 ;  /* 0x0000b40069027a23 */ /* 0x002fe40000010800 */
[C---:B------:R-:W-:Y:S04]  /*53c0*/  HMMA.16816.F32.BF16 R104, R8.reuse, R24, R76 ;  /* 0x000000180868723c */ /* 0x040fe8000004184c */
[----:B------:R1:W4:Y:S04]  /*53d0*/  MUFU.EX2 R218, R2 ;  /* 0x0000000200da7308 */ /* 0x0003280000000800 */
[C---:B------:R-:W-:Y:S08]  /*53e0*/  HMMA.16816.F32.BF16 R76, R8.reuse, R20, R72 ;  /* 0x00000014084c723c */ /* 0x040ff00000041848 */
[----:B------:R-:W-:Y:S01]  /*53f0*/  HMMA.16816.F32.BF16 R72, R8, R16, R64 ;  /* 0x000000100848723c */ /* 0x000fe20000041840 */
[----:B-1----:R-:W-:-:S04]  /*5400*/  FFMA.FTZ R2, R108, c[0x0][0x2d0], -R5 ;  /* 0x0000b4006c027a23 */ /* 0x002fc80000010805 */
[----:B------:R1:W-:Y:S03]  /*5410*/  MUFU.EX2 R216, R2 ;  /* 0x0000000200d87308 */ /* 0x0003e60000000800 */
[C---:B------:R-:W-:Y:S08]  /*5420*/  HMMA.16816.F32.BF16 R64, R8.reuse, R30, R60 ;  /* 0x0000001e0840723c */ /* 0x040ff0000004183c */
[----:B------:R-:W-:Y:S01]  /*5430*/  HMMA.16816.F32.BF16 R60, R8, R26, R56 ;  /* 0x0000001a083c723c */ /* 0x000fe20000041838 */
[----:B-1----:R-:W-:-:S07]  /*5440*/  FFMA.FTZ R2, R109, c[0x0][0x2d0], -R5 ;  /* 0x0000b4006d027a23 */ /* 0x002fce0000010805 */
[----:B------:R-:W-:Y:S01]  /*5450*/  HMMA.16816.F32.BF16 R56, R8, R22, R52 ;  /* 0x000000160838723c */ /* 0x000fe20000041834 */
[----:B------:R1:W1:Y:S06]  /*5460*/  MUFU.EX2 R215, R2 ;  /* 0x0000000200d77308 */ /* 0x00026c0000000800 */
[----:B------:R-:W-:Y:S02]  /*5470*/  F2FP.BF16.PACK_AB R8, R196, R190 ;  /* 0x000000bec408723e */ /* 0x000fe400000010ff */
[----:B--2---:R-:W-:Y:S02]  /*5480*/  F2FP.BF16.PACK_AB R9, R219, R220 ;  /* 0x000000dcdb09723e */ /* 0x004fe400000010ff */
[----:B------:R-:W-:-:S02]  /*5490*/  F2FP.BF16.PACK_AB R10, R4, R188 ;  /* 0x000000bc040a723e */ /* 0x000fc400000010ff */
[----:B----4-:R-:W-:Y:S01]  /*54a0*/  F2FP.BF16.PACK_AB R11, R218, R221 ;  /* 0x000000ddda0b723e */ /* 0x010fe200000010ff */
[----:B-1----:R-:W-:-:S06]  /*54b0*/  FFMA.FTZ R2, R110, c[0x0][0x2d0], -R5 ;  /* 0x0000b4006e027a23 */ /* 0x002fcc0000010805 */
[C---:B------:R-:W-:Y:S01]  /*54c0*/  HMMA.16816.F32.BF16 R36, R8.reuse, R30, R88 ;  /* 0x0000001e0824723c */ /* 0x040fe20000041858 */
[----:B------:R1:W-:Y:S06]  /*54d0*/  MUFU.EX2 R214, R2 ;  /* 0x0000000200d67308 */ /* 0x0003ec0000000800 */
[----:B------:R-:W-:Y:S01]  /*54e0*/  IMAD.MOV.U32 R91, RZ, RZ, R199 ;  /* 0x000000ffff5b7224 */ /* 0x000fe200078e00c7 */
[C---:B------:R-:W-:Y:S08]  /*54f0*/  HMMA.16816.F32.BF16 R44, R8.reuse, R24, R44 ;  /* 0x00000018082c723c */ /* 0x040ff0000004182c */
[----:B------:R-:W-:Y:S01]  /*5500*/  HMMA.16816.F32.BF16 R80, R8, R20, R40 ;  /* 0x000000140850723c */ /* 0x000fe20000041828 */
[----:B-1----:R-:W-:-:S04]  /*5510*/  FFMA.FTZ R2, R111, c[0x0][0x2d0], -R5 ;  /* 0x0000b4006f027a23 */ /* 0x002fc80000010805 */
[----:B------:R1:W2:Y:S03]  /*5520*/  MUFU.EX2 R213, R2 ;  /* 0x0000000200d57308 */ /* 0x0002a60000000800 */
[C---:B------:R-:W-:Y:S07]  /*5530*/  HMMA.16816.F32.BF16 R108, R8.reuse, R16, R32 ;  /* 0x00000010086c723c */ /* 0x040fee0000041820 */
[----:B------:R-:W-:Y:S01]  /*5540*/  IMAD.MOV.U32 R16, RZ, RZ, R4 ;  /* 0x000000ffff107224 */ /* 0x000fe200078e0004 */
[----:B------:R-:W-:Y:S01]  /*5550*/  HMMA.16816.F32.BF16 R32, R8, R26, R92 ;  /* 0x0000001a0820723c */ /* 0x000fe2000004185c */
[----:B------:R-:W-:Y:S01]  /*5560*/  IMAD.MOV.U32 R4, RZ, RZ, R200 ;  /* 0x000000ffff047224 */ /* 0x000fe200078e00c8 */
[----:B------:R-:W-:Y:S01]  /*5570*/  LDSM.16.MT88.4 R24, [R230+0x1100] ;  /* 0x00110000e618783b */ /* 0x000fe20000004200 */
[----:B------:R-:W-:-:S02]  /*5580*/  IMAD.MOV.U32 R17, RZ, RZ, R177 ;  /* 0x000000ffff117224 */ /* 0x000fc400078e00b1 */
[----:B-1----:R-:W-:Y:S02]  /*5590*/  FFMA.FTZ R2, R112, c[0x0][0x2d0], -R3 ;  /* 0x0000b40070027a23 */ /* 0x002fe40000010803 */
[----:B------:R-:W-:Y:S01]  /*55a0*/  IMAD.MOV.U32 R112, RZ, RZ, R201 ;  /* 0x000000ffff707224 */ /* 0x000fe200078e00c9 */
[C---:B------:R-:W-:Y:S01]  /*55b0*/  HMMA.16816.F32.BF16 R40, R8.reuse, R22, R100 ;  /* 0x000000160828723c */ /* 0x040fe20000041864 */
[----:B------:R1:W-:Y:S01]  /*55c0*/  MUFU.EX2 R211, R2 ;  /* 0x0000000200d37308 */ /* 0x0003e20000000800 */
[----:B------:R-:W-:Y:S01]  /*55d0*/  LDSM.16.MT88.4 R20, [R231+0x1100] ;  /* 0x00110000e714783b */ /* 0x000fe20000004200 */
[----:B------:R-:W-:Y:S02]  /*55e0*/  IMAD.MOV.U32 R95, RZ, RZ, R193 ;  /* 0x000000ffff5f7224 */ /* 0x000fe400078e00c1 */
[----:B------:R-:W-:Y:S02]  /*55f0*/  IMAD.MOV.U32 R94, RZ, RZ, R112 ;  /* 0x000000ffff5e7224 */ /* 0x000fe400078e0070 */
[----:B------:R-:W-:Y:S01]  /*5600*/  IMAD.MOV.U32 R100, RZ, RZ, R197 ;  /* 0x000000ffff647224 */ /* 0x000fe200078e00c5 */
[----:B------:R-:W-:Y:S01]  /*5610*/  HMMA.16816.F32.BF16 R52, R8, R28, R84 ;  /* 0x0000001c0834723c */ /* 0x000fe20000041854 */
[----:B------:R-:W4:Y:S01]  /*5620*/  LDSM.16.MT88.4 R28, [R232+0x1100] ;  /* 0x00110000e81c783b */ /* 0x000f220000004200 */
[----:B------:R-:W-:-:S02]  /*5630*/  IMAD.MOV.U32 R103, RZ, RZ, R191 ;  /* 0x000000ffff677224 */ /* 0x000fc400078e00bf */
[----:B------:R-:W-:Y:S02]  /*5640*/  IMAD.MOV.U32 R102, RZ, RZ, R190 ;  /* 0x000000ffff667224 */ /* 0x000fe400078e00be */
[----:B------:R-:W-:Y:S02]  /*5650*/  IMAD.MOV.U32 R101, RZ, RZ, R189 ;  /* 0x000000ffff657224 */ /* 0x000fe400078e00bd */
[----:B------:R-:W-:Y:S01]  /*5660*/  HMMA.16816.F32.BF16 R84, R8, R18, R96 ;  /* 0x000000120854723c */ /* 0x000fe20000041860 */
[----:B-1----:R-:W-:Y:S02]  /*5670*/  FFMA.FTZ R2, R113, c[0x0][0x2d0], -R3 ;  /* 0x0000b40071027a23 */ /* 0x002fe40000010803 */
[----:B------:R-:W-:Y:S02]  /*5680*/  IMAD.MOV.U32 R93, RZ, RZ, R16 ;  /* 0x000000ffff5d7224 */ /* 0x000fe400078e0010 */
[----:B------:R1:W1:Y:S01]  /*5690*/  MUFU.EX2 R209, R2 ;  /* 0x0000000200d17308 */ /* 0x0002620000000800 */
[----:B------:R-:W-:Y:S01]  /*56a0*/  IMAD.MOV.U32 R92, RZ, RZ, R17 ;  /* 0x000000ffff5c7224 */ /* 0x000fe200078e0011 */
[----:B------:R-:W-:Y:S01]  /*56b0*/  F2FP.BF16.PACK_AB R8, R215, R216 ;  /* 0x000000d8d708723e */ /* 0x000fe200000010ff */
[----:B------:R-:W-:Y:S01]  /*56c0*/  IMAD.MOV.U32 R98, RZ, RZ, R195 ;  /* 0x000000ffff627224 */ /* 0x000fe200078e00c3 */
[----:B--2---:R-:W-:Y:S01]  /*56d0*/  F2FP.BF16.PACK_AB R10, R213, R214 ;  /* 0x000000d6d50a723e */ /* 0x004fe200000010ff */
[----:B------:R-:W-:Y:S01]  /*56e0*/  IMAD.MOV.U32 R97, RZ, RZ, R194 ;  /* 0x000000ffff617224 */ /* 0x000fe200078e00c2 */
[----:B------:R-:W2:Y:S01]  /*56f0*/  LDSM.16.MT88.4 R16, [R229+0x1900] ;  /* 0x00190000e510783b */ /* 0x000ea20000004200 */
[----:B------:R-:W-:-:S02]  /*5700*/  IMAD.MOV.U32 R99, RZ, RZ, R188 ;  /* 0x000000ffff637224 */ /* 0x000fc400078e00bc */
[----:B------:R-:W-:Y:S02]  /*5710*/  IMAD.MOV.U32 R96, RZ, RZ, R149 ;  /* 0x000000ffff607224 */ /* 0x000fe400078e0095 */
[----:B-1----:R-:W-:Y:S01]  /*5720*/  FFMA.FTZ R2, R114, c[0x0][0x2d0], -R3 ;  /* 0x0000b40072027a23 */ /* 0x002fe20000010803 */
[----:B------:R-:W-:-:S03]  /*5730*/  F2FP.BF16.PACK_AB R9, R209, R211 ;  /* 0x000000d3d109723e */ /* 0x000fc600000010ff */
[----:B------:R1:W-:Y:S02]  /*5740*/  MUFU.EX2 R207, R2 ;  /* 0x0000000200cf7308 */ /* 0x0003e40000000800 */
[----:B-1----:R-:W-:-:S06]  /*5750*/  FFMA.FTZ R2, R115, c[0x0][0x2d0], -R3 ;  /* 0x0000b40073027a23 */ /* 0x002fcc0000010803 */
[----:B------:R1:W1:Y:S02]  /*5760*/  MUFU.EX2 R205, R2 ;  /* 0x0000000200cd7308 */ /* 0x0002640000000800 */
[----:B-1----:R-:W-:Y:S01]  /*5770*/  FFMA.FTZ R2, R117, c[0x0][0x2d0], -R6 ;  /* 0x0000b40075027a23 */ /* 0x002fe20000010806 */
[----:B------:R-:W-:Y:S01]  /*5780*/  F2FP.BF16.PACK_AB R11, R205, R207 ;  /* 0x000000cfcd0b723e */ /* 0x000fe200000010ff */
[----:B------:R-:W-:-:S04]  /*5790*/  IMAD.MOV.U32 R117, RZ, RZ, R196 ;  /* 0x000000ffff757224 */ /* 0x000fc800078e00c4 */
[----:B------:R1:W-:Y:S02]  /*57a0*/  MUFU.EX2 R202, R2 ;  /* 0x0000000200ca7308 */ /* 0x0003e40000000800 */
[C---:B---3--:R-:W-:Y:S08]  /*57b0*/  HMMA.16816.F32.BF16 R144, R8.reuse, R12, R144 ;  /* 0x0000000c0890723c */ /* 0x048ff00000041890 */
[----:B----4-:R-:W-:Y:S01]  /*57c0*/  HMMA.16816.F32.BF16 R104, R8, R28, R104 ;  /* 0x0000001c0868723c */ /* 0x010fe20000041868 */
[----:B-1----:R-:W-:-:S02]  /*57d0*/  FFMA.FTZ R2, R116, c[0x0][0x2d0], -R6 ;  /* 0x0000b40074027a23 */ /* 0x002fc40000010806 */
[----:B------:R-:W-:Y:S02]  /*57e0*/  IMAD.MOV.U32 R116, RZ, RZ, R198 ;  /* 0x000000ffff747224 */ /* 0x000fe400078e00c6 */
[----:B------:R1:W3:Y:S02]  /*57f0*/  MUFU.EX2 R201, R2 ;  /* 0x0000000200c97308 */ /* 0x0002e40000000800 */
[----:B-1----:R-:W-:Y:S02]  /*5800*/  FFMA.FTZ R2, R118, c[0x0][0x2d0], -R6 ;  /* 0x0000b40076027a23 */ /* 0x002fe40000010806 */
[----:B------:R-:W-:-:S04]  /*5810*/  IMAD.MOV.U32 R118, RZ, RZ, R176 ;  /* 0x000000ffff767224 */ /* 0x000fc800078e00b0 */
[----:B------:R1:W-:Y:S01]  /*5820*/  MUFU.EX2 R200, R2 ;  /* 0x0000000200c87308 */ /* 0x0003e20000000800 */
[C---:B------:R-:W-:Y:S08]  /*5830*/  HMMA.16816.F32.BF16 R176, R8.reuse, R24, R76 ;  /* 0x0000001808b0723c */ /* 0x040ff0000004184c */
[----:B------:R-:W-:Y:S01]  /*5840*/  HMMA.16816.F32.BF16 R76, R8, R14, R64 ;  /* 0x0000000e084c723c */ /* 0x000fe20000041840 */
[----:B-1----:R-:W-:-:S07]  /*5850*/  FFMA.FTZ R2, R119, c[0x0][0x2d0], -R6 ;  /* 0x0000b40077027a23 */ /* 0x002fce0000010806 */
[C---:B------:R-:W-:Y:S01]  /*5860*/  HMMA.16816.F32.BF16 R64, R8.reuse, R26, R56 ;  /* 0x0000001a0840723c */ /* 0x040fe20000041838 */
[----:B------:R-:W-:Y:S01]  /*5870*/  IMAD.MOV.U32 R119, RZ, RZ, R192 ;  /* 0x000000ffff777224 */ /* 0x000fe200078e00c0 */
[----:B------:R1:W-:Y:S06]  /*5880*/  MUFU.EX2 R199, R2 ;  /* 0x0000000200c77308 */ /* 0x0003ec0000000800 */
[----:B------:R-:W-:Y:S01]  /*5890*/  HMMA.16816.F32.BF16 R56, R8, R22, R48 ;  /* 0x000000160838723c */ /* 0x000fe20000041830 */
[----:B-1----:R-:W-:Y:S02]  /*58a0*/  FFMA.FTZ R2, R120, c[0x0][0x2d0], -R0 ;  /* 0x0000b40078027a23 */ /* 0x002fe40000010800 */
[----:B------:R-:W-:-:S02]  /*58b0*/  IMAD.MOV.U32 R120, RZ, RZ, R151 ;  /* 0x000000ffff787224 */ /* 0x000fc400078e0097 */
[----:B------:R1:W-:Y:S02]  /*58c0*/  MUFU.EX2 R198, R2 ;  /* 0x0000000200c67308 */ /* 0x0003e40000000800 */
[----:B-1----:R-:W-:Y:S02]  /*58d0*/  FFMA.FTZ R2, R121, c[0x0][0x2d0], -R0 ;  /* 0x0000b40079027a23 */ /* 0x002fe40000010800 */
[----:B------:R-:W-:-:S04]  /*58e0*/  IMAD.MOV.U32 R121, RZ, RZ, R91 ;  /* 0x000000ffff797224 */ /* 0x000fc800078e005b */
[----:B------:R1:W4:Y:S01]  /*58f0*/  MUFU.EX2 R197, R2 ;  /* 0x0000000200c57308 */ /* 0x0003220000000800 */
[C---:B------:R-:W-:Y:S08]  /*5900*/  HMMA.16816.F32.BF16 R88, R8.reuse, R20, R72 ;  /* 0x000000140858723c */ /* 0x040ff00000041848 */
[----:B------:R-:W-:Y:S01]  /*5910*/  HMMA.16816.F32.BF16 R72, R8, R30, R60 ;  /* 0x0000001e0848723c */ /* 0x000fe2000004183c */
[----:B-1----:R-:W-:-:S06]  /*5920*/  FFMA.FTZ R2, R122, c[0x0][0x2d0], -R0 ;  /* 0x0000b4007a027a23 */ /* 0x002fcc0000010800 */
[----:B---3--:R-:W-:Y:S01]  /*5930*/  F2FP.BF16.PACK_AB R8, R201, R202 ;  /* 0x000000cac908723e */ /* 0x008fe200000010ff */
[----:B------:R-:W-:Y:S01]  /*5940*/  IMAD.MOV.U32 R122, RZ, RZ, R150 ;  /* 0x000000ffff7a7224 */ /* 0x000fe200078e0096 */
[----:B----4-:R-:W-:Y:S01]  /*5950*/  F2FP.BF16.PACK_AB R9, R197, R198 ;  /* 0x000000c6c509723e */ /* 0x010fe200000010ff */
[----:B------:R1:W-:Y:S01]  /*5960*/  MUFU.EX2 R196, R2 ;  /* 0x0000000200c47308 */ /* 0x0003e20000000800 */
[----:B------:R-:W-:Y:S01]  /*5970*/  F2FP.BF16.PACK_AB R10, R199, R200 ;  /* 0x000000c8c70a723e */ /* 0x000fe200000010ff */
[----:B-1----:R-:W-:Y:S02]  /*5980*/  FFMA.FTZ R2, R123, c[0x0][0x2d0], -R0 ;  /* 0x0000b4007b027a23 */ /* 0x002fe40000010800 */
[----:B------:R-:W-:-:S04]  /*5990*/  IMAD.MOV.U32 R123, RZ, RZ, R148 ;  /* 0x000000ffff7b7224 */ /* 0x000fc800078e0094 */
[----:B------:R1:W3:Y:S02]  /*59a0*/  MUFU.EX2 R195, R2 ;  /* 0x0000000200c37308 */ /* 0x0002e40000000800 */
[----:B-1----:R-:W-:Y:S01]  /*59b0*/  FFMA.FTZ R2, R124, c[0x0][0x2d0], -R6 ;  /* 0x0000b4007c027a23 */ /* 0x002fe20000010806 */
[----:B---3--:R-:W-:Y:S01]  /*59c0*/  F2FP.BF16.PACK_AB R11, R195, R196 ;  /* 0x000000c4c30b723e */ /* 0x008fe200000010ff */
[----:B------:R-:W-:-:S04]  /*59d0*/  IMAD.MOV.U32 R124, RZ, RZ, R100 ;  /* 0x000000ffff7c7224 */ /* 0x000fc800078e0064 */
[----:B------:R1:W-:Y:S01]  /*59e0*/  MUFU.EX2 R194, R2 ;  /* 0x0000000200c27308 */ /* 0x0003e20000000800 */
[----:B------:R-:W-:Y:S02]  /*59f0*/  IMAD.MOV.U32 R100, RZ, RZ, R92 ;  /* 0x000000ffff647224 */ /* 0x000fe400078e005c */
[----:B------:R-:W-:Y:S01]  /*5a00*/  IMAD.MOV.U32 R92, RZ, RZ, R4 ;  /* 0x000000ffff5c7224 */ /* 0x000fe200078e0004 */
[----:B------:R-:W-:Y:S01]  /*5a10*/  HMMA.16816.F32.BF16 R52, R8, R12, R52 ;  /* 0x0000000c0834723c */ /* 0x000fe20000041834 */
[----:B------:R-:W-:-:S07]  /*5a20*/  IMAD.MOV.U32 R4, RZ, RZ, R166 ;  /* 0x000000ffff047224 */ /* 0x000fce00078e00a6 */
[C---:B------:R-:W-:Y:S01]  /*5a30*/  HMMA.16816.F32.BF16 R48, R8.reuse, R14, R36 ;  /* 0x0000000e0830723c */ /* 0x040fe20000041824 */
[----:B------:R-:W-:Y:S01]  /*5a40*/  LDSM.16.MT88.4 R12, [R232+0x1900] ;  /* 0x00190000e80c783b */ /* 0x000fe20000004200 */
[----:B-1----:R-:W-:Y:S02]  /*5a50*/  FFMA.FTZ R2, R125, c[0x0][0x2d0], -R6 ;  /* 0x0000b4007d027a23 */ /* 0x002fe40000010806 */
[----:B------:R-:W-:Y:S02]  /*5a60*/  IMAD.MOV.U32 R125, RZ, RZ, R101 ;  /* 0x000000ffff7d7224 */ /* 0x000fe400078e0065 */
[----:B------:R1:W-:Y:S02]  /*5a70*/  MUFU.EX2 R193, R2 ;  /* 0x0000000200c17308 */ /* 0x0003e40000000800 */
[----:B------:R-:W-:Y:S01]  /*5a80*/  HMMA.16816.F32.BF16 R60, R8, R20, R108 ;  /* 0x00000014083c723c */ /* 0x000fe2000004186c */
[----:B------:R-:W-:Y:S02]  /*5a90*/  IMAD.MOV.U32 R101, RZ, RZ, R93 ;  /* 0x000000ffff657224 */ /* 0x000fe400078e005d */
[----:B------:R-:W-:-:S05]  /*5aa0*/  IMAD.MOV.U32 R93, RZ, RZ, R164 ;  /* 0x000000ffff5d7224 */ /* 0x000fca00078e00a4 */
[----:B------:R-:W-:Y:S01]  /*5ab0*/  HMMA.16816.F32.BF16 R44, R8, R28, R44 ;  /* 0x0000001c082c723c */ /* 0x000fe2000004182c */
[----:B-1----:R-:W-:-:S07]  /*5ac0*/  FFMA.FTZ R2, R126, c[0x0][0x2d0], -R5 ;  /* 0x0000b4007e027a23 */ /* 0x002fce0000010805 */
[C---:B------:R-:W-:Y:S01]  /*5ad0*/  HMMA.16816.F32.BF16 R28, R8.reuse, R30, R32 ;  /* 0x0000001e081c723c */ /* 0x040fe20000041820 */
[----:B------:R-:W-:Y:S01]  /*5ae0*/  IMAD.MOV.U32 R126, RZ, RZ, R102 ;  /* 0x000000ffff7e7224 */ /* 0x000fe200078e0066 */
[----:B------:R-:W-:Y:S01]  /*5af0*/  LDSM.16.MT88.4 R32, [R231+0x1900] ;  /* 0x00190000e720783b */ /* 0x000fe20000004200 */
[----:B------:R1:W-:Y:S01]  /*5b00*/  MUFU.EX2 R192, R2 ;  /* 0x0000000200c07308 */ /* 0x0003e20000000800 */
[----:B------:R-:W-:Y:S02]  /*5b10*/  IMAD.MOV.U32 R102, RZ, RZ, R94 ;  /* 0x000000ffff667224 */ /* 0x000fe400078e005e */
[----:B------:R-:W-:Y:S02]  /*5b20*/  IMAD.MOV.U32 R94, RZ, RZ, R165 ;  /* 0x000000ffff5e7224 */ /* 0x000fe400078e00a5 */
[C---:B------:R-:W-:Y:S08]  /*5b30*/  HMMA.16816.F32.BF16 R36, R8.reuse, R24, R80 ;  /* 0x000000180824723c */ /* 0x040ff00000041850 */
[----:B------:R-:W-:Y:S01]  /*5b40*/  HMMA.16816.F32.BF16 R40, R8, R26, R40 ;  /* 0x0000001a0828723c */ /* 0x000fe20000041828 */
[----:B------:R-:W3:Y:S01]  /*5b50*/  LDSM.16.MT88.4 R24, [R230+0x1900] ;  /* 0x00190000e618783b */ /* 0x000ee20000004200 */
[----:B-1----:R-:W-:-:S02]  /*5b60*/  FFMA.FTZ R2, R127, c[0x0][0x2d0], -R5 ;  /* 0x0000b4007f027a23 */ /* 0x002fc40000010805 */
[----:B------:R-:W-:Y:S02]  /*5b70*/  IMAD.MOV.U32 R127, RZ, RZ, R119 ;  /* 0x000000ffff7f7224 */ /* 0x000fe400078e0077 */
[----:B------:R1:W4:Y:S02]  /*5b80*/  MUFU.EX2 R191, R2 ;  /* 0x0000000200bf7308 */ /* 0x0003240000000800 */
[----:B------:R-:W-:Y:S01]  /*5b90*/  HMMA.16816.F32.BF16 R84, R8, R22, R84 ;  /* 0x000000160854723c */ /* 0x000fe20000041854 */
[----:B------:R-:W-:Y:S01]  /*5ba0*/  IMAD.MOV.U32 R119, RZ, RZ, R161 ;  /* 0x000000ffff777224 */ /* 0x000fe200078e00a1 */
[----:B------:R-:W2:Y:S01]  /*5bb0*/  LDSM.16.MT88.4 R20, [R229+0x2100] ;  /* 0x00210000e514783b */ /* 0x000ea20000004200 */
[----:B-1----:R-:W-:-:S04]  /*5bc0*/  FFMA.FTZ R2, R128, c[0x0][0x2d0], -R5 ;  /* 0x0000b40080027a23 */ /* 0x002fc80000010805 */
[----:B----4-:R-:W-:Y:S01]  /*5bd0*/  F2FP.BF16.PACK_AB R8, R191, R192 ;  /* 0x000000c0bf08723e */ /* 0x010fe200000010ff */
[----:B------:R-:W-:Y:S01]  /*5be0*/  IMAD.MOV.U32 R128, RZ, RZ, R120 ;  /* 0x000000ffff807224 */ /* 0x000fe200078e0078 */
[----:B------:R1:W-:Y:S01]  /*5bf0*/  MUFU.EX2 R190, R2 ;  /* 0x0000000200be7308 */ /* 0x0003e20000000800 */
[----:B------:R-:W-:Y:S02]  /*5c00*/  IMAD.MOV.U32 R120, RZ, RZ, R162 ;  /* 0x000000ffff787224 */ /* 0x000fe400078e00a2 */
[----:B-1----:R-:W-:Y:S02]  /*5c10*/  FFMA.FTZ R2, R129, c[0x0][0x2d0], -R5 ;  /* 0x0000b40081027a23 */ /* 0x002fe40000010805 */
[----:B------:R-:W-:-:S03]  /*5c20*/  IMAD.MOV.U32 R129, RZ, RZ, R122 ;  /* 0x000000ffff817224 */ /* 0x000fc600078e007a */
[----:B------:R1:W4:Y:S01]  /*5c30*/  MUFU.EX2 R189, R2 ;  /* 0x0000000200bd7308 */ /* 0x0003220000000800 */
[----:B------:R-:W-:Y:S02]  /*5c40*/  IMAD.MOV.U32 R122, RZ, RZ, R163 ;  /* 0x000000ffff7a7224 */ /* 0x000fe400078e00a3 */
[----:B-1----:R-:W-:Y:S01]  /*5c50*/  FFMA.FTZ R2, R130, c[0x0][0x2d0], -R3 ;  /* 0x0000b40082027a23 */ /* 0x002fe20000010803 */
[----:B----4-:R-:W-:Y:S01]  /*5c60*/  F2FP.BF16.PACK_AB R10, R189, R190 ;  /* 0x000000bebd0a723e */ /* 0x010fe200000010ff */
[----:B------:R-:W-:-:S03]  /*5c70*/  IMAD.MOV.U32 R130, RZ, RZ, R120 ;  /* 0x000000ffff827224 */ /* 0x000fc600078e0078 */
[----:B------:R1:W-:Y:S02]  /*5c80*/  MUFU.EX2 R188, R2 ;  /* 0x0000000200bc7308 */ /* 0x0003e40000000800 */
[----:B-1----:R-:W-:-:S06]  /*5c90*/  FFMA.FTZ R2, R132, c[0x0][0x2d0], -R3 ;  /* 0x0000b40084027a23 */ /* 0x002fcc0000010803 */
[----:B------:R1:W4:Y:S02]  /*5ca0*/  MUFU.EX2 R132, R2 ;  /* 0x0000000200847308 */ /* 0x0003240000000800 */
[----:B-1----:R-:W-:Y:S01]  /*5cb0*/  FFMA.FTZ R2, R131, c[0x0][0x2d0], -R3 ;  /* 0x0000b40083027a23 */ /* 0x002fe20000010803 */
[----:B----4-:R-:W-:Y:S01]  /*5cc0*/  F2FP.BF16.PACK_AB R9, R132, R188 ;  /* 0x000000bc8409723e */ /* 0x010fe200000010ff */
[----:B------:R-:W-:-:S04]  /*5cd0*/  IMAD.MOV.U32 R131, RZ, RZ, R101 ;  /* 0x000000ffff837224 */ /* 0x000fc800078e0065 */
[----:B------:R1:W-:Y:S02]  /*5ce0*/  MUFU.EX2 R114, R2 ;  /* 0x0000000200727308 */ /* 0x0003e40000000800 */
[----:B-1----:R-:W-:Y:S02]  /*5cf0*/  FFMA.FTZ R2, R133, c[0x0][0x2d0], -R3 ;  /* 0x0000b40085027a23 */ /* 0x002fe40000010803 */
[----:B------:R-:W-:-:S04]  /*5d00*/  IMAD.MOV.U32 R133, RZ, RZ, R122 ;  /* 0x000000ffff857224 */ /* 0x000fc800078e007a */
[----:B------:R1:W4:Y:S01]  /*5d10*/  MUFU.EX2 R115, R2 ;  /* 0x0000000200737308 */ /* 0x0003220000000800 */
[----:B------:R-:W-:Y:S02]  /*5d20*/  IMAD.MOV.U32 R122, RZ, RZ, R92 ;  /* 0x000000ffff7a7224 */ /* 0x000fe400078e005c */
[----:B-1----:R-:W-:Y:S01]  /*5d30*/  FFMA.FTZ R2, R173, c[0x0][0x2d0], -R6 ;  /* 0x0000b400ad027a23 */ /* 0x002fe20000010806 */
[----:B----4-:R-:W-:-:S04]  /*5d40*/  F2FP.BF16.PACK_AB R11, R115, R114 ;  /* 0x00000072730b723e */ /* 0x010fc800000010ff */
[----:B------:R1:W-:Y:S03]  /*5d50*/  MUFU.EX2 R113, R2 ;  /* 0x0000000200717308 */ /* 0x0003e60000000800 */
[C---:B--2---:R-:W-:Y:S08]  /*5d60*/  HMMA.16816.F32.BF16 R148, R8.reuse, R18, R76 ;  /* 0x000000120894723c */ /* 0x044ff0000004184c */
[----:B------:R-:W-:Y:S01]  /*5d70*/  HMMA.16816.F32.BF16 R144, R8, R16, R144 ;  /* 0x000000100890723c */ /* 0x000fe20000041890 */
[----:B-1----:R-:W-:-:S02]  /*5d80*/  FFMA.FTZ R2, R172, c[0x0][0x2d0], -R6 ;  /* 0x0000b400ac027a23 */ /* 0x002fc40000010806 */
[----:B------:R-:W-:Y:S02]  /*5d90*/  IMAD.MOV.U32 R172, RZ, RZ, R127 ;  /* 0x000000ffffac7224 */ /* 0x000fe400078e007f */
[----:B------:R1:W-:Y:S01]  /*5da0*/  MUFU.EX2 R112, R2 ;  /* 0x0000000200707308 */ /* 0x0003e20000000800 */
[----:B------:R-:W-:Y:S02]  /*5db0*/  IMAD.MOV.U32 R127, RZ, RZ, R100 ;  /* 0x000000ffff7f7224 */ /* 0x000fe400078e0064 */
[C---:B---3--:R-:W-:Y:S08]  /*5dc0*/  HMMA.16816.F32.BF16 R176, R8.reuse, R24, R176 ;  /* 0x0000001808b0723c */ /* 0x048ff000000418b0 */
[----:B------:R-:W-:Y:S01]  /*5dd0*/  HMMA.16816.F32.BF16 R80, R8, R26, R64 ;  /* 0x0000001a0850723c */ /* 0x000fe20000041840 */
[----:B-1----:R-:W-:-:S02]  /*5de0*/  FFMA.FTZ R2, R134, c[0x0][0x2d0], -R6 ;  /* 0x0000b40086027a23 */ /* 0x002fc40000010806 */
[----:B------:R-:W-:-:S05]  /*5df0*/  IMAD.MOV.U32 R134, RZ, RZ, R128 ;  /* 0x000000ffff867224 */ /* 0x000fca00078e0080 */
[----:B------:R-:W-:Y:S01]  /*5e00*/  HMMA.16816.F32.BF16 R76, R8, R32, R88 ;  /* 0x00000020084c723c */ /* 0x000fe20000041858 */
[----:B------:R1:W-:Y:S01]  /*5e10*/  MUFU.EX2 R111, R2 ;  /* 0x00000002006f7308 */ /* 0x0003e20000000800 */
[----:B------:R-:W-:Y:S02]  /*5e20*/  IMAD.MOV.U32 R128, RZ, RZ, R119 ;  /* 0x000000ffff807224 */ /* 0x000fe400078e0077 */
[----:B------:R-:W-:Y:S02]  /*5e30*/  IMAD.MOV.U32 R119, RZ, RZ, R94 ;  /* 0x000000ffff777224 */ /* 0x000fe400078e005e */
[----:B-1----:R-:W-:Y:S02]  /*5e40*/  FFMA.FTZ R2, R138, c[0x0][0x2d0], -R6 ;  /* 0x0000b4008a027a23 */ /* 0x002fe40000010806 */
[----:B------:R-:W-:Y:S02]  /*5e50*/  IMAD.MOV.U32 R138, RZ, RZ, R102 ;  /* 0x000000ffff8a7224 */ /* 0x000fe400078e0066 */
[----:B------:R1:W-:Y:S02]  /*5e60*/  MUFU.EX2 R110, R2 ;  /* 0x00000002006e7308 */ /* 0x0003e40000000800 */
[----:B-1----:R-:W-:-:S02]  /*5e70*/  FFMA.FTZ R2, R174, c[0x0][0x2d0], -R0 ;  /* 0x0000b400ae027a23 */ /* 0x002fc40000010800 */
[----:B------:R-:W-:-:S04]  /*5e80*/  IMAD.MOV.U32 R174, RZ, RZ, R123 ;  /* 0x000000ffffae7224 */ /* 0x000fc800078e007b */
[----:B------:R1:W-:Y:S01]  /*5e90*/  MUFU.EX2 R108, R2 ;  /* 0x00000002006c7308 */ /* 0x0003e20000000800 */
[----:B------:R-:W-:Y:S02]  /*5ea0*/  IMAD.MOV.U32 R123, RZ, RZ, R95 ;  /* 0x000000ffff7b7224 */ /* 0x000fe400078e005f */
[----:B------:R-:W-:Y:S02]  /*5eb0*/  IMAD.MOV.U32 R95, RZ, RZ, R160 ;  /* 0x000000ffff5f7224 */ /* 0x000fe400078e00a0 */
[----:B------:R-:W-:Y:S01]  /*5ec0*/  HMMA.16816.F32.BF16 R160, R8, R12, R104 ;  /* 0x0000000c08a0723c */ /* 0x000fe20000041868 */
[----:B------:R-:W-:Y:S02]  /*5ed0*/  IMAD.MOV.U32 R173, RZ, RZ, R123 ;  /* 0x000000ffffad7224 */ /* 0x000fe400078e007b */
[----:B-1----:R-:W-:Y:S02]  /*5ee0*/  FFMA.FTZ R2, R175, c[0x0][0x2d0], -R0 ;  /* 0x0000b400af027a23 */ /* 0x002fe40000010800 */
[----:B------:R-:W-:-:S02]  /*5ef0*/  IMAD.MOV.U32 R175, RZ, RZ, R97 ;  /* 0x000000ffffaf7224 */ /* 0x000fc400078e0061 */
[----:B------:R1:W2:Y:S01]  /*5f00*/  MUFU.EX2 R107, R2 ;  /* 0x00000002006b7308 */ /* 0x0002a20000000800 */
[----:B------:R-:W-:Y:S02]  /*5f10*/  IMAD.MOV.U32 R97, RZ, RZ, R98 ;  /* 0x000000ffff617224 */ /* 0x000fe400078e0062 */
[----:B------:R-:W-:Y:S02]  /*5f20*/  IMAD.MOV.U32 R98, RZ, RZ, R99 ;  /* 0x000000ffff627224 */ /* 0x000fe400078e0063 */
[----:B------:R-:W-:Y:S02]  /*5f30*/  IMAD.MOV.U32 R99, RZ, RZ, R117 ;  /* 0x000000ffff637224 */ /* 0x000fe400078e0075 */
[----:B------:R-:W-:Y:S02]  /*5f40*/  IMAD.MOV.U32 R117, RZ, RZ, R103 ;  /* 0x000000ffff757224 */ /* 0x000fe400078e0067 */
[----:B------:R-:W-:Y:S02]  /*5f50*/  IMAD.MOV.U32 R103, RZ, RZ, R7 ;  /* 0x000000ffff677224 */ /* 0x000fe400078e0007 */
[----:B------:R-:W-:-:S02]  /*5f60*/  IMAD.MOV.U32 R123, RZ, RZ, R99 ;  /* 0x000000ffff7b7224 */ /* 0x000fc400078e0063 */
[----:B------:R-:W-:Y:S02]  /*5f70*/  IMAD.MOV.U32 R120, RZ, RZ, R98 ;  /* 0x000000ffff787224 */ /* 0x000fe400078e0062 */
[----:B------:R-:W-:Y:S02]  /*5f80*/  IMAD.MOV.U32 R7, RZ, RZ, R167 ;  /* 0x000000ffff077224 */ /* 0x000fe400078e00a7 */
[----:B-1----:R-:W-:Y:S01]  /*5f90*/  FFMA.FTZ R2, R180, c[0x0][0x2d0], -R0 ;  /* 0x0000b400b4027a23 */ /* 0x002fe20000010800 */
[----:B------:R-:W-:Y:S01]  /*5fa0*/  HMMA.16816.F32.BF16 R164, R8, R14, R72 ;  /* 0x0000000e08a4723c */ /* 0x000fe20000041848 */
[----:B------:R-:W-:Y:S02]  /*5fb0*/  IMAD.MOV.U32 R180, RZ, RZ, R129 ;  /* 0x000000ffffb47224 */ /* 0x000fe400078e0081 */
[----:B------:R1:W-:Y:S01]  /*5fc0*/  MUFU.EX2 R105, R2 ;  /* 0x0000000200697308 */ /* 0x0003e20000000800 */
[----:B------:R-:W-:-:S04]  /*5fd0*/  IMAD.MOV.U32 R129, RZ, RZ, R96 ;  /* 0x000000ffff817224 */ /* 0x000fc800078e0060 */
[----:B------:R-:W-:Y:S07]  /*5fe0*/  HMMA.16816.F32.BF16 R72, R8, R34, R56 ;  /* 0x000000220848723c */ /* 0x000fee0000041838 */
[----:B------:R-:W-:Y:S02]  /*5ff0*/  F2FP.BF16.PACK_AB R8, R193, R194 ;  /* 0x000000c2c108723e */ /* 0x000fe400000010ff */
[----:B--2---:R-:W-:Y:S01]  /*6000*/  F2FP.BF16.PACK_AB R9, R107, R108 ;  /* 0x0000006c6b09723e */ /* 0x004fe200000010ff */
[----:B-1----:R-:W-:Y:S01]  /*6010*/  FFMA.FTZ R2, R181, c[0x0][0x2d0], -R0 ;  /* 0x0000b400b5027a23 */ /* 0x002fe20000010800 */
[----:B------:R-:W-:Y:S01]  /*6020*/  F2FP.BF16.PACK_AB R10, R112, R113 ;  /* 0x00000071700a723e */ /* 0x000fe200000010ff */
[----:B------:R-:W-:-:S02]  /*6030*/  IMAD.MOV.U32 R181, RZ, RZ, R97 ;  /* 0x000000ffffb57224 */ /* 0x000fc400078e0061 */
[----:B------:R1:W2:Y:S02]  /*6040*/  MUFU.EX2 R104, R2 ;  /* 0x0000000200687308 */ /* 0x0002a40000000800 */
[----:B-1----:R-:W-:Y:S01]  /*6050*/  FFMA.FTZ R2, R152, c[0x0][0x2d0], -R6 ;  /* 0x0000b40098027a23 */ /* 0x002fe20000010806 */
[----:B--2---:R-:W-:Y:S01]  /*6060*/  F2FP.BF16.PACK_AB R11, R104, R105 ;  /* 0x00000069680b723e */ /* 0x004fe200000010ff */
[----:B------:R-:W-:-:S04]  /*6070*/  IMAD.MOV.U32 R152, RZ, RZ, R117 ;  /* 0x000000ffff987224 */ /* 0x000fc800078e0075 */
[----:B------:R1:W-:Y:S01]  /*6080*/  MUFU.EX2 R109, R2 ;  /* 0x00000002006d7308 */ /* 0x0003e20000000800 */
[----:B------:R-:W-:Y:S01]  /*6090*/  IMAD.MOV.U32 R117, RZ, RZ, R103 ;  /* 0x000000ffff757224 */ /* 0x000fe200078e0067 */
        /* <DEDUP_REMOVED lines=8> */
[----:B------:R-:W3:Y:S04]  /*6120*/  LDSM.16.MT88.4 R12, [R230+0x2100] ;  /* 0x00210000e60c783b */ /* 0x000ee80000004200 */
[----:B------:R-:W4:Y:S01]  /*6130*/  LDSM.16.MT88.4 R28, [R231+0x2100] ;  /* 0x00210000e71c783b */ /* 0x000f220000004200 */
[----:B-1----:R-:W-:-:S02]  /*6140*/  FFMA.FTZ R2, R156, c[0x0][0x2d0], -R5 ;  /* 0x0000b4009c027a23 */ /* 0x002fc40000010805 */
[C---:B------:R-:W-:Y:S01]  /*6150*/  HMMA.16816.F32.BF16 R44, R8.reuse, R32, R60 ;  /* 0x00000020082c723c */ /* 0x040fe2000004183c */
[----:B------:R-:W-:Y:S01]  /*6160*/  IMAD.MOV.U32 R156, RZ, RZ, R95 ;  /* 0x000000ffff9c7224 */ /* 0x000fe200078e005f */
[----:B------:R1:W-:Y:S06]  /*6170*/  MUFU.EX2 R103, R2 ;  /* 0x0000000200677308 */ /* 0x0003ec0000000800 */
[C---:B------:R-:W-:Y:S08]  /*6180*/  HMMA.16816.F32.BF16 R32, R8.reuse, R34, R84 ;  /* 0x000000220820723c */ /* 0x040ff00000041854 */
[----:B------:R-:W-:Y:S01]  /*6190*/  HMMA.16816.F32.BF16 R36, R8, R24, R36 ;  /* 0x000000180824723c */ /* 0x000fe20000041824 */
[----:B-1----:R-:W-:-:S02]  /*61a0*/  FFMA.FTZ R2, R157, c[0x0][0x2d0], -R5 ;  /* 0x0000b4009d027a23 */ /* 0x002fc40000010805 */
[----:B------:R-:W-:Y:S02]  /*61b0*/  IMAD.MOV.U32 R157, RZ, RZ, R153 ;  /* 0x000000ffff9d7224 */ /* 0x000fe400078e0099 */
[----:B------:R1:W1:Y:S03]  /*61c0*/  MUFU.EX2 R102, R2 ;  /* 0x0000000200667308 */ /* 0x0002660000000800 */
[----:B------:R-:W-:Y:S01]  /*61d0*/  HMMA.16816.F32.BF16 R40, R8, R26, R40 ;  /* 0x0000001a0828723c */ /* 0x000fe20000041828 */
[----:B------:R-:W-:Y:S01]  /*61e0*/  IMAD.MOV.U32 R153, RZ, RZ, R181 ;  /* 0x000000ffff997224 */ /* 0x000fe200078e00b5 */
[----:B------:R-:W2:Y:S01]  /*61f0*/  LDSM.16.MT88.4 R24, [R229+0x2900] ;  /* 0x00290000e518783b */ /* 0x000ea20000004200 */
[----:B------:R-:W-:Y:S02]  /*6200*/  IMAD.MOV.U32 R181, RZ, RZ, R175 ;  /* 0x000000ffffb57224 */ /* 0x000fe400078e00af */
[----:B------:R-:W-:-:S02]  /*6210*/  IMAD.MOV.U32 R175, RZ, RZ, R121 ;  /* 0x000000ffffaf7224 */ /* 0x000fc400078e0079 */
[----:B------:R-:W-:Y:S02]  /*6220*/  IMAD.MOV.U32 R121, RZ, RZ, R116 ;  /* 0x000000ffff797224 */ /* 0x000fe400078e0074 */
[----:B------:R-:W-:Y:S02]  /*6230*/  IMAD.MOV.U32 R116, RZ, RZ, R71 ;  /* 0x000000ffff747224 */ /* 0x000fe400078e0047 */
[----:B-1----:R-:W-:Y:S01]  /*6240*/  FFMA.FTZ R2, R154, c[0x0][0x2d0], -R5 ;  /* 0x0000b4009a027a23 */ /* 0x002fe20000010805 */
[----:B------:R-:W-:-:S03]  /*6250*/  F2FP.BF16.PACK_AB R8, R102, R103 ;  /* 0x000000676608723e */ /* 0x000fc600000010ff */
[----:B------:R1:W-:Y:S02]  /*6260*/  MUFU.EX2 R101, R2 ;  /* 0x0000000200657308 */ /* 0x0003e40000000800 */
[----:B-1----:R-:W-:-:S06]  /*6270*/  FFMA.FTZ R2, R155, c[0x0][0x2d0], -R5 ;  /* 0x0000b4009b027a23 */ /* 0x002fcc0000010805 */
[----:B------:R1:W1:Y:S02]  /*6280*/  MUFU.EX2 R100, R2 ;  /* 0x0000000200647308 */ /* 0x0002640000000800 */
[----:B-1----:R-:W-:Y:S01]  /*6290*/  FFMA.FTZ R2, R168, c[0x0][0x2d0], -R3 ;  /* 0x0000b400a8027a23 */ /* 0x002fe20000010803 */
[----:B------:R-:W-:-:S05]  /*62a0*/  F2FP.BF16.PACK_AB R10, R100, R101 ;  /* 0x00000065640a723e */ /* 0x000fca00000010ff */
        /* <DEDUP_REMOVED lines=11> */
[C---:B------:R-:W-:Y:S08]  /*6360*/  HMMA.16816.F32.BF16 R144, R8.reuse, R20, R144 ;  /* 0x000000140890723c */ /* 0x040ff00000041890 */
[----:B------:R-:W-:Y:S01]  /*6370*/  HMMA.16816.F32.BF16 R148, R8, R22, R148 ;  /* 0x000000160894723c */ /* 0x000fe20000041894 */
[----:B-1----:R-:W-:-:S04]  /*6380*/  FFMA.FTZ R2, R140, c[0x0][0x2d0], -R0 ;  /* 0x0000b4008c027a23 */ /* 0x002fc80000010800 */
[----:B------:R1:W1:Y:S03]  /*6390*/  MUFU.EX2 R94, R2 ;  /* 0x00000002005e7308 */ /* 0x0002660000000800 */
[C---:B--2---:R-:W-:Y:S08]  /*63a0*/  HMMA.16816.F32.BF16 R160, R8.reuse, R16, R160 ;  /* 0x0000001008a0723c */ /* 0x044ff000000418a0 */
[----:B------:R-:W-:Y:S01]  /*63b0*/  HMMA.16816.F32.BF16 R164, R8, R18, R164 ;  /* 0x0000001208a4723c */ /* 0x000fe200000418a4 */
[----:B-1----:R-:W-:-:S07]  /*63c0*/  FFMA.FTZ R2, R141, c[0x0][0x2d0], -R0 ;  /* 0x0000b4008d027a23 */ /* 0x002fce0000010800 */
[C---:B---3--:R-:W-:Y:S01]  /*63d0*/  HMMA.16816.F32.BF16 R176, R8.reuse, R12, R176 ;  /* 0x0000000c08b0723c */ /* 0x048fe200000418b0 */
[----:B------:R1:W-:Y:S07]  /*63e0*/  MUFU.EX2 R93, R2 ;  /* 0x00000002005d7308 */ /* 0x0003ee0000000800 */
[C---:B------:R-:W-:Y:S08]  /*63f0*/  HMMA.16816.F32.BF16 R80, R8.reuse, R14, R80 ;  /* 0x0000000e0850723c */ /* 0x040ff00000041850 */
[----:B----4-:R-:W-:Y:S01]  /*6400*/  HMMA.16816.F32.BF16 R76, R8, R28, R76 ;  /* 0x0000001c084c723c */ /* 0x010fe2000004184c */
[----:B-1----:R-:W-:-:S04]  /*6410*/  FFMA.FTZ R2, R142, c[0x0][0x2d0], -R0 ;  /* 0x0000b4008e027a23 */ /* 0x002fc80000010800 */
[----:B------:R1:W2:Y:S03]  /*6420*/  MUFU.EX2 R92, R2 ;  /* 0x00000002005c7308 */ /* 0x0002a60000000800 */
[----:B------:R-:W-:Y:S07]  /*6430*/  HMMA.16816.F32.BF16 R72, R8, R30, R72 ;  /* 0x0000001e0848723c */ /* 0x000fee0000041848 */
[----:B------:R-:W-:-:S02]  /*6440*/  F2FP.BF16.PACK_AB R8, R110, R111 ;  /* 0x0000006f6e08723e */ /* 0x000fc400000010ff */
[----:B------:R-:W-:Y:S02]  /*6450*/  F2FP.BF16.PACK_AB R9, R94, R95 ;  /* 0x0000005f5e09723e */ /* 0x000fe400000010ff */
        /* <DEDUP_REMOVED lines=29> */
[----:B-1----:R-:W-:Y:S02]  /*6630*/  FFMA.FTZ R2, R156, c[0x0][0x2d0], -R6 ;  /* 0x0000b4009c027a23 */ /* 0x002fe40000010806 */
[----:B------:R-:W-:Y:S02]  /*6640*/  IMAD.MOV.U32 R156, RZ, RZ, R152 ;  /* 0x000000ffff9c7224 */ /* 0x000fe400078e0098 */
[----:B------:R-:W-:Y:S02]  /*6650*/  IMAD.MOV.U32 R152, RZ, RZ, R180 ;  /* 0x000000ffff987224 */ /* 0x000fe400078e00b4 */
[----:B------:R1:W-:Y:S01]  /*6660*/  MUFU.EX2 R71, R2 ;  /* 0x0000000200477308 */ /* 0x0003e20000000800 */
[----:B------:R-:W-:Y:S01]  /*6670*/  IMAD.MOV.U32 R180, RZ, RZ, R174 ;  /* 0x000000ffffb47224 */ /* 0x000fe200078e00ae */
[----:B---3--:R-:W-:Y:S01]  /*6680*/  F2FP.BF16.PACK_AB R8, R90, R91 ;  /* 0x0000005b5a08723e */ /* 0x008fe200000010ff */
[----:B------:R-:W-:Y:S01]  /*6690*/  IMAD.MOV.U32 R174, RZ, RZ, R118 ;  /* 0x000000ffffae7224 */ /* 0x000fe200078e0076 */
[----:B------:R-:W-:Y:S01]  /*66a0*/  F2FP.BF16.PACK_AB R9, R86, R87 ;  /* 0x000000575609723e */ /* 0x000fe200000010ff */
[----:B------:R-:W-:Y:S01]  /*66b0*/  FFMA.FTZ R4, R4, c[0x0][0x2d0], -R6 ;  /* 0x0000b40004047a23 */ /* 0x000fe20000010806 */
[----:B------:R-:W-:Y:S01]  /*66c0*/  F2FP.BF16.PACK_AB R10, R88, R89 ;  /* 0x00000059580a723e */ /* 0x000fe200000010ff */
[----:B------:R-:W-:-:S02]  /*66d0*/  IMAD.MOV.U32 R118, RZ, RZ, R234 ;  /* 0x000000ffff767224 */ /* 0x000fc400078e00ea */
[----:B-1----:R-:W-:Y:S01]  /*66e0*/  FFMA.FTZ R2, R157, c[0x0][0x2d0], -R6 ;  /* 0x0000b4009d027a23 */ /* 0x002fe20000010806 */
[----:B------:R-:W-:Y:S01]  /*66f0*/  F2FP.BF16.PACK_AB R11, R85, R84 ;  /* 0x00000054550b723e */ /* 0x000fe200000010ff */
[----:B------:R-:W-:Y:S01]  /*6700*/  IMAD.MOV.U32 R157, RZ, RZ, R156 ;  /* 0x000000ffff9d7224 */ /* 0x000fe200078e009c */
[----:B------:R-:W-:Y:S01]  /*6710*/  UIMAD.WIDE.U32 UR26, UR10, UR4, URZ ;  /* 0x000000040a1a72a5 */ /* 0x000fe2000f8e003f */
[----:B------:R-:W-:Y:S01]  /*6720*/  IMAD.MOV.U32 R156, RZ, RZ, R153 ;  /* 0x000000ffff9c7224 */ /* 0x000fe200078e0099 */
[----:B------:R1:W5:Y:S01]  /*6730*/  LDL.LU R234, [R1+0x28] ;  /* 0x0000280001ea7983 */ /* 0x0003620000300800 */
[----:B------:R-:W-:Y:S02]  /*6740*/  IMAD.MOV.U32 R153, RZ, RZ, R181 ;  /* 0x000000ffff997224 */ /* 0x000fe400078e00b5 */
[----:B------:R-:W-:Y:S01]  /*6750*/  IMAD.MOV.U32 R181, RZ, RZ, R180 ;  /* 0x000000ffffb57224 */ /* 0x000fe200078e00b4 */
[----:B------:R-:W-:Y:S01]  /*6760*/  HMMA.16816.F32.BF16 R144, R8, R24, R144 ;  /* 0x000000180890723c */ /* 0x000fe20000041890 */
[----:B------:R-:W-:-:S02]  /*6770*/  IMAD.MOV.U32 R180, RZ, RZ, R121 ;  /* 0x000000ffffb47224 */ /* 0x000fc400078e0079 */
[----:B------:R-:W-:Y:S02]  /*6780*/  IMAD.MOV.U32 R121, RZ, RZ, R69 ;  /* 0x000000ffff797224 */ /* 0x000fe400078e0045 */
[----:B------:R3:W1:Y:S02]  /*6790*/  MUFU.EX2 R69, R2 ;  /* 0x0000000200457308 */ /* 0x0006640000000800 */
[----:B---3--:R-:W-:Y:S02]  /*67a0*/  FFMA.FTZ R2, R157, c[0x0][0x2d0], -R6 ;  /* 0x0000b4009d027a23 */ /* 0x008fe40000010806 */
[----:B------:R-:W-:Y:S02]  /*67b0*/  IMAD.MOV.U32 R157, RZ, RZ, R156 ;  /* 0x000000ffff9d7224 */ /* 0x000fe400078e009c */
[----:B------:R-:W-:Y:S02]  /*67c0*/  IMAD.MOV.U32 R156, RZ, RZ, R181 ;  /* 0x000000ffff9c7224 */ /* 0x000fe400078e00b5 */
[----:B------:R-:W-:-:S02]  /*67d0*/  IMAD.MOV.U32 R181, RZ, RZ, R180 ;  /* 0x000000ffffb57224 */ /* 0x000fc400078e00b4 */
[----:B------:R-:W-:Y:S02]  /*67e0*/  IMAD.MOV.U32 R180, RZ, RZ, R138 ;  /* 0x000000ffffb47224 */ /* 0x000fe400078e008a */
[----:B------:R-:W-:Y:S02]  /*67f0*/  IMAD.MOV.U32 R138, RZ, RZ, R122 ;  /* 0x000000ffff8a7224 */ /* 0x000fe400078e007a */
[----:B------:R-:W-:Y:S02]  /*6800*/  IMAD.MOV.U32 R122, RZ, RZ, R68 ;  /* 0x000000ffff7a7224 */ /* 0x000fe400078e0044 */
[----:B------:R3:W-:Y:S01]  /*6810*/  MUFU.EX2 R68, R2 ;  /* 0x0000000200447308 */ /* 0x0007e20000000800 */
[----:B------:R-:W-:Y:S02]  /*6820*/  IMAD.MOV.U32 R155, RZ, RZ, R181 ;  /* 0x000000ffff9b7224 */ /* 0x000fe400078e00b5 */
[----:B------:R-:W-:Y:S02]  /*6830*/  IMAD.MOV.U32 R154, RZ, RZ, R180 ;  /* 0x000000ffff9a7224 */ /* 0x000fe400078e00b4 */
[----:B---3--:R-:W-:-:S02]  /*6840*/  FFMA.FTZ R2, R157, c[0x0][0x2d0], -R6 ;  /* 0x0000b4009d027a23 */ /* 0x008fc40000010806 */
[----:B------:R-:W-:Y:S02]  /*6850*/  IMAD.MOV.U32 R157, RZ, RZ, R138 ;  /* 0x000000ffff9d7224 */ /* 0x000fe400078e008a */
[----:B------:R3:W-:Y:S01]  /*6860*/  MUFU.EX2 R63, R2 ;  /* 0x00000002003f7308 */ /* 0x0007e20000000800 */
[----:B------:R-:W-:Y:S01]  /*6870*/  HMMA.16816.F32.BF16 R148, R8, R26, R148 ;  /* 0x0000001a0894723c */ /* 0x000fe20000041894 */
[----:B------:R-:W-:-:S07]  /*6880*/  IMAD.MOV.U32 R138, RZ, RZ, R233 ;  /* 0x000000ffff8a7224 */ /* 0x000fce00078e00e9 */
[----:B--2---:R-:W-:Y:S01]  /*6890*/  HMMA.16816.F32.BF16 R160, R8, R20, R160 ;  /* 0x0000001408a0723c */ /* 0x004fe200000418a0 */
[----:B---3--:R-:W-:-:S07]  /*68a0*/  FFMA.FTZ R2, R170, c[0x0][0x2d0], -R0 ;  /* 0x0000b400aa027a23 */ /* 0x008fce0000010800 */
[C---:B------:R-:W-:Y:S08]  /*68b0*/  HMMA.16816.F32.BF16 R164, R8.reuse, R22, R164 ;  /* 0x0000001608a4723c */ /* 0x040ff000000418a4 */
[C---:B----4-:R-:W-:Y:S01]  /*68c0*/  HMMA.16816.F32.BF16 R176, R8.reuse, R16, R176 ;  /* 0x0000001008b0723c */ /* 0x050fe200000418b0 */
[----:B------:R2:W-:Y:S07]  /*68d0*/  MUFU.EX2 R62, R2 ;  /* 0x00000002003e7308 */ /* 0x0005ee0000000800 */
[C---:B------:R-:W-:Y:S08]  /*68e0*/  HMMA.16816.F32.BF16 R76, R8.reuse, R12, R76 ;  /* 0x0000000c084c723c */ /* 0x040ff0000004184c */
[----:B------:R-:W-:Y:S01]  /*68f0*/  HMMA.16816.F32.BF16 R72, R8, R14, R72 ;  /* 0x0000000e0848723c */ /* 0x000fe20000041848 */
[----:B--2---:R-:W-:-:S02]  /*6900*/  FFMA.FTZ R2, R182, c[0x0][0x2d0], -R0 ;  /* 0x0000b400b6027a23 */ /* 0x004fc40000010800 */
[----:B------:R-:W-:Y:S02]  /*6910*/  IMAD.MOV.U32 R208, RZ, RZ, R125 ;  /* 0x000000ffffd07224 */ /* 0x000fe400078e007d */
[----:B------:R-:W-:Y:S01]  /*6920*/  IMAD.MOV.U32 R206, RZ, RZ, R124 ;  /* 0x000000ffffce7224 */ /* 0x000fe200078e007c */
[----:B------:R2:W3:Y:S01]  /*6930*/  MUFU.EX2 R61, R2 ;  /* 0x00000002003d7308 */ /* 0x0004e20000000800 */
[----:B------:R-:W-:Y:S02]  /*6940*/  IMAD.MOV.U32 R212, RZ, RZ, R126 ;  /* 0x000000ffffd47224 */ /* 0x000fe400078e007e */
[----:B------:R-:W-:Y:S01]  /*6950*/  IMAD.MOV.U32 R210, RZ, RZ, R174 ;  /* 0x000000ffffd27224 */ /* 0x000fe200078e00ae */
[----:B------:R-:W-:Y:S01]  /*6960*/  @UP1 UMOV UR21, UR27 ;  /* 0x0000001b00151c82 */ /* 0x000fe20008000000 */
[----:B------:R-:W-:Y:S01]  /*6970*/  IMAD.MOV.U32 R203, RZ, RZ, R138 ;  /* 0x000000ffffcb7224 */ /* 0x000fe200078e008a */
[----:B------:R-:W-:Y:S01]  /*6980*/  LDSM.16.MT88.4 R168, [R232+0x3100] ;  /* 0x00310000e8a8783b */ /* 0x000fe20000004200 */
[----:B------:R-:W-:-:S03]  /*6990*/  UMOV UR4, URZ ;  /* 0x0000003f00047c82 */ /* 0x000fc60008000000 */
[----:B------:R4:W5:Y:S01]  /*69a0*/  LDL.LU R233, [R1+0x24] ;  /* 0x0000240001e97983 */ /* 0x0009620000300800 */
[--C-:B--2---:R-:W-:Y:S02]  /*69b0*/  FFMA.FTZ R2, R183, c[0x0][0x2d0], -R0.reuse ;  /* 0x0000b400b7027a23 */ /* 0x104fe40000010800 */
[----:B------:R-:W-:Y:S02]  /*69c0*/  HMMA.16816.F32.BF16 R180, R8, R18, R80 ;  /* 0x0000001208b4723c */ /* 0x000fe40000041850 */
[----:B------:R2:W-:Y:S02]  /*69d0*/  MUFU.EX2 R60, R2 ;  /* 0x00000002003c7308 */ /* 0x0005e40000000800 */
[----:B--2---:R-:W-:-:S06]  /*69e0*/  FFMA.FTZ R2, R184, c[0x0][0x2d0], -R0 ;  /* 0x0000b400b8027a23 */ /* 0x004fcc0000010800 */
[----:B------:R2:W2:Y:S01]  /*69f0*/  MUFU.EX2 R31, R2 ;  /* 0x00000002001f7308 */ /* 0x0004a20000000800 */
[----:B-1----:R-:W-:Y:S02]  /*6a00*/  F2FP.BF16.PACK_AB R8, R69, R71 ;  /* 0x000000474508723e */ /* 0x002fe400000010ff */
[----:B---3--:R-:W-:Y:S02]  /*6a10*/  F2FP.BF16.PACK_AB R9, R61, R62 ;  /* 0x0000003e3d09723e */ /* 0x008fe400000010ff */
[----:B------:R-:W-:Y:S01]  /*6a20*/  F2FP.BF16.PACK_AB R10, R63, R68 ;  /* 0x000000443f0a723e */ /* 0x000fe200000010ff */
[----:B--2---:R-:W-:Y:S02]  /*6a30*/  FFMA.FTZ R2, R155, c[0x0][0x2d0], -R5 ;  /* 0x0000b4009b027a23 */ /* 0x004fe40000010805 */
[----:B------:R-:W-:Y:S02]  /*6a40*/  IMAD.MOV.U32 R155, RZ, RZ, R154 ;  /* 0x000000ffff9b7224 */ /* 0x000fe400078e009a */
[----:B------:R1:W-:Y:S01]  /*6a50*/  MUFU.EX2 R29, R2 ;  /* 0x00000002001d7308 */ /* 0x0003e20000000800 */
[----:B------:R-:W-:Y:S01]  /*6a60*/  IMAD.MOV.U32 R154, RZ, RZ, R157 ;  /* 0x000000ffff9a7224 */ /* 0x000fe200078e009d */
[----:B------:R-:W-:Y:S01]  /*6a70*/  F2FP.BF16.PACK_AB R11, R31, R60 ;  /* 0x0000003c1f0b723e */ /* 0x000fe200000010ff */
[----:B------:R-:W-:-:S02]  /*6a80*/  IMAD.MOV.U32 R157, RZ, RZ, R156 ;  /* 0x000000ffff9d7224 */ /* 0x000fc400078e009c */
[----:B------:R-:W-:Y:S02]  /*6a90*/  IMAD.MOV.U32 R156, RZ, RZ, R153 ;  /* 0x000000ffff9c7224 */ /* 0x000fe400078e0099 */
[----:B------:R-:W-:Y:S02]  /*6aa0*/  IMAD.MOV.U32 R153, RZ, RZ, R152 ;  /* 0x000000ffff997224 */ /* 0x000fe400078e0098 */
[----:B-1----:R-:W-:Y:S01]  /*6ab0*/  FFMA.FTZ R2, R155, c[0x0][0x2d0], -R5 ;  /* 0x0000b4009b027a23 */ /* 0x002fe20000010805 */
[----:B------:R-:W-:Y:S01]  /*6ac0*/  HMMA.16816.F32.BF16 R56, R8, R26, R56 ;  /* 0x0000001a0838723c */ /* 0x000fe20000041838 */
[----:B------:R-:W-:Y:S02]  /*6ad0*/  IMAD.MOV.U32 R152, RZ, RZ, R134 ;  /* 0x000000ffff987224 */ /* 0x000fe400078e0086 */
[----:B------:R1:W2:Y:S01]  /*6ae0*/  MUFU.EX2 R30, R2 ;  /* 0x00000002001e7308 */ /* 0x0002a20000000800 */
[----:B------:R-:W-:-:S04]  /*6af0*/  IMAD.MOV.U32 R134, RZ, RZ, R172 ;  /* 0x000000ffff867224 */ /* 0x000fc800078e00ac */
[C---:B------:R-:W-:Y:S01]  /*6b00*/  HMMA.16816.F32.BF16 R64, R8.reuse, R24, R64 ;  /* 0x000000180840723c */ /* 0x040fe20000041840 */
[----:B-1----:R-:W-:Y:S02]  /*6b10*/  FFMA.FTZ R2, R154, c[0x0][0x2d0], -R5 ;  /* 0x0000b4009a027a23 */ /* 0x002fe40000010805 */
[----:B------:R-:W-:Y:S02]  /*6b20*/  IMAD.MOV.U32 R142, RZ, RZ, R152 ;  /* 0x000000ffff8e7224 */ /* 0x000fe400078e0098 */
[----:B------:R1:W-:Y:S01]  /*6b30*/  MUFU.EX2 R28, R2 ;  /* 0x00000002001c7308 */ /* 0x0003e20000000800 */
[----:B------:R-:W-:Y:S02]  /*6b40*/  IMAD.MOV.U32 R172, RZ, RZ, R173 ;  /* 0x000000ffffac7224 */ /* 0x000fe400078e00ad */
[----:B------:R-:W-:Y:S01]  /*6b50*/  IMAD.MOV.U32 R141, RZ, RZ, R134 ;  /* 0x000000ffff8d7224 */ /* 0x000fe200078e0086 */
[----:B------:R-:W-:Y:S01]  /*6b60*/  HMMA.16816.F32.BF16 R48, R8, R22, R48 ;  /* 0x000000160830723c */ /* 0x000fe20000041830 */
[----:B------:R-:W-:-:S02]  /*6b70*/  IMAD.MOV.U32 R173, RZ, RZ, R133 ;  /* 0x000000ffffad7224 */ /* 0x000fc400078e0085 */
[----:B------:R-:W-:Y:S02]  /*6b80*/  IMAD.MOV.U32 R133, RZ, RZ, R130 ;  /* 0x000000ffff857224 */ /* 0x000fe400078e0082 */
[----:B-1----:R-:W-:-:S03]  /*6b90*/  FFMA.FTZ R2, R251, c[0x0][0x2d0], -R5 ;  /* 0x0000b400fb027a23 */ /* 0x002fc60000010805 */
[----:B------:R-:W-:Y:S01]  /*6ba0*/  HMMA.16816.F32.BF16 R52, R8, R20, R52 ;  /* 0x000000140834723c */ /* 0x000fe20000041834 */
[----:B------:R-:W-:Y:S01]  /*6bb0*/  IMAD.MOV.U32 R140, RZ, RZ, R172 ;  /* 0x000000ffff8c7224 */ /* 0x000fe200078e00ac */
[----:B------:R1:W-:Y:S01]  /*6bc0*/  MUFU.EX2 R26, R2 ;  /* 0x00000002001a7308 */ /* 0x0003e20000000800 */
[----:B------:R-:W-:Y:S02]  /*6bd0*/  IMAD.MOV.U32 R158, RZ, RZ, R173 ;  /* 0x000000ffff9e7224 */ /* 0x000fe400078e00ad */
[----:B------:R-:W-:-:S03]  /*6be0*/  IMAD.MOV.U32 R159, RZ, RZ, R153 ;  /* 0x000000ffff9f7224 */ /* 0x000fc600078e0099 */
[C---:B------:R-:W-:Y:S01]  /*6bf0*/  HMMA.16816.F32.BF16 R44, R8.reuse, R12, R44 ;  /* 0x0000000c082c723c */ /* 0x040fe2000004182c */
[----:B------:R-:W-:Y:S01]  /*6c00*/  IMAD.MOV.U32 R134, RZ, RZ, R118 ;  /* 0x000000ffff867224 */ /* 0x000fe200078e0076 */
[----:B------:R-:W-:Y:S01]  /*6c10*/  @UP1 USHF.R.U32.HI UR10, URZ, UR5, UR21 ;  /* 0x000000053f0a1299 */ /* 0x000fe20008011615 */
[----:B------:R-:W-:Y:S01]  /*6c20*/  IMAD.MOV.U32 R130, RZ, RZ, R228 ;  /* 0x000000ffff827224 */ /* 0x000fe200078e00e4 */
[----:B------:R-:W3:Y:S01]  /*6c30*/  LDSM.16.MT88.4 R152, [R229+0x3100] ;  /* 0x00310000e598783b */ /* 0x000ee20000004200 */
[----:B-1----:R-:W-:Y:S02]  /*6c40*/  FFMA.FTZ R2, R225, c[0x0][0x2d0], -R3 ;  /* 0x0000b400e1027a23 */ /* 0x002fe40000010803 */
[----:B------:R-:W-:Y:S01]  /*6c50*/  IMAD.MOV.U32 R139, RZ, RZ, R133 ;  /* 0x000000ffff8b7224 */ /* 0x000fe200078e0085 */
[----:B------:R-:W-:Y:S01]  /*6c60*/  HMMA.16816.F32.BF16 R36, R8, R16, R36 ;  /* 0x000000100824723c */ /* 0x000fe20000041824 */
[----:B------:R1:W-:Y:S01]  /*6c70*/  MUFU.EX2 R25, R2 ;  /* 0x0000000200197308 */ /* 0x0003e20000000800 */
[----:B------:R-:W-:-:S02]  /*6c80*/  FFMA.FTZ R5, R226, c[0x0][0x2d0], -R0 ;  /* 0x0000b400e2057a23 */ /* 0x000fc40000010800 */
[----:B------:R-:W-:Y:S02]  /*6c90*/  IMAD.MOV.U32 R172, RZ, RZ, R119 ;  /* 0x000000ffffac7224 */ /* 0x000fe400078e0077 */
[----:B------:R-:W-:Y:S02]  /*6ca0*/  FADD.FTZ R13, R186, R185 ;  /* 0x000000b9ba0d7221 */ /* 0x000fe40000010000 */
[----:B------:R-:W-:Y:S01]  /*6cb0*/  HMMA.16816.F32.BF16 R40, R8, R18, R40 ;  /* 0x000000120828723c */ /* 0x000fe20000041828 */
[----:B------:R-:W-:-:S07]  /*6cc0*/  IMAD.MOV.U32 R133, RZ, RZ, R127 ;  /* 0x000000ffff857224 */ /* 0x000fce00078e007f */
[----:B------:R-:W-:Y:S01]  /*6cd0*/  HMMA.16816.F32.BF16 R32, R8, R14, R32 ;  /* 0x0000000e0820723c */ /* 0x000fe20000041820 */
[----:B-1----:R-:W-:Y:S02]  /*6ce0*/  FFMA.FTZ R2, R223, c[0x0][0x2d0], -R3 ;  /* 0x0000b400df027a23 */ /* 0x002fe40000010803 */
[----:B------:R-:W-:Y:S02]  /*6cf0*/  IMAD.MOV.U32 R173, RZ, RZ, R121 ;  /* 0x000000ffffad7224 */ /* 0x000fe400078e0079 */
[----:B------:R-:W-:Y:S01]  /*6d00*/  IMAD.MOV.U32 R138, RZ, RZ, R131 ;  /* 0x000000ffff8a7224 */ /* 0x000fe200078e0083 */
[----:B------:R1:W1:Y:S01]  /*6d10*/  MUFU.EX2 R24, R2 ;  /* 0x0000000200187308 */ /* 0x0002620000000800 */
[----:B------:R-:W-:Y:S01]  /*6d20*/  IMAD.MOV.U32 R127, RZ, RZ, R117 ;  /* 0x000000ffff7f7224 */ /* 0x000fe200078e0075 */
[----:B------:R-:W-:Y:S01]  /*6d30*/  UIADD3 UR5, UR10, UR7, -UR12 ;  /* 0x000000070a057290 */ /* 0x000fe2000fffe80c */
[----:B------:R-:W-:Y:S01]  /*6d40*/  FADD.FTZ R12, R158, R139 ;  /* 0x0000008b9e0c7221 */ /* 0x000fe20000010000 */
[----:B------:R-:W-:Y:S04]  /*6d50*/  LDSM.16.MT88.4 R16, [R231+0x3100] ;  /* 0x00310000e710783b */ /* 0x000fe80000004200 */
[----:B------:R4:W5:Y:S01]  /*6d60*/  LDL.LU R228, [R1+0x20] ;  /* 0x0000200001e47983 */ /* 0x0009620000300800 */
[----:B------:R3:W-:Y:S01]  /*6d70*/  MUFU.EX2 R15, R4 ;  /* 0x00000004000f7308 */ /* 0x0007e20000000800 */
[----:B------:R-:W-:Y:S01]  /*6d80*/  IMAD.MOV.U32 R121, RZ, RZ, R116 ;  /* 0x000000ffff797224 */ /* 0x000fe200078e0074 */
[----:B------:R-:W-:Y:S01]  /*6d90*/  UIMAD.WIDE UR4, UR5, -0x6db6db6d, UR4 ;  /* 0x92492493050478a5 */ /* 0x000fe2000f8e0204 */
[----:B------:R-:W-:Y:S01]  /*6da0*/  IMAD.MOV.U32 R204, RZ, RZ, R173 ;  /* 0x000000ffffcc7224 */ /* 0x000fe200078e00ad */
[----:B------:R-:W4:Y:S01]  /*6db0*/  LDSM.16.MT88.4 R116, [R230+0x3100] ;  /* 0x00310000e674783b */ /* 0x000f220000004200 */
[----:B------:R-:W-:Y:S01]  /*6dc0*/  IMAD.MOV.U32 R139, RZ, RZ, R133 ;  /* 0x000000ffff8b7224 */ /* 0x000fe200078e0085 */
[----:B------:R-:W-:Y:S01]  /*6dd0*/  USHF.R.U32.HI UR4, URZ, 0x1f, UR5 ;  /* 0x0000001f3f047899 */ /* 0x000fe20008011605 */
[--C-:B-1----:R-:W-:Y:S01]  /*6de0*/  FFMA.FTZ R2, R252, c[0x0][0x2d0], -R3.reuse ;  /* 0x0000b400fc027a23 */ /* 0x102fe20000010803 */
[----:B------:R-:W-:Y:S01]  /*6df0*/  MUFU.EX2 R9, R5 ;  /* 0x0000000500097308 */ /* 0x000fe20000000800 */
[----:B------:R-:W-:Y:S01]  /*6e00*/  FFMA.FTZ R3, R142, c[0x0][0x2d0], -R3 ;  /* 0x0000b4008e037a23 */ /* 0x000fe20000010803 */
[----:B------:R-:W-:Y:S01]  /*6e10*/  ULEA.HI.SX32 UR4, UR5, UR4, 0x1a ;  /* 0x0000000405047291 */ /* 0x000fe2000f8fd23f */
[----:B------:R-:W-:Y:S01]  /*6e20*/  IMAD.MOV.U32 R133, RZ, RZ, R128 ;  /* 0x000000ffff857224 */ /* 0x000fe200078e0080 */
[----:B--2---:R-:W-:-:S02]  /*6e30*/  F2FP.BF16.PACK_AB R184, R30, R29 ;  /* 0x0000001d1eb8723e */ /* 0x004fc400000010ff */
[----:B------:R-:W-:Y:S01]  /*6e40*/  UISETP.LT.AND UP0, UPT, URZ, UR4, UPT ;  /* 0x000000043f00728c */ /* 0x000fe2000bf01270 */
[----:B------:R-:W-:Y:S01]  /*6e50*/  F2FP.BF16.PACK_AB R185, R24, R25 ;  /* 0x0000001918b9723e */ /* 0x000fe200000010ff */
[----:B------:R1:W-:Y:S01]  /*6e60*/  MUFU.EX2 R22, R3 ;  /* 0x0000000300167308 */ /* 0x0003e20000000800 */
[----:B---3--:R-:W-:Y:S01]  /*6e70*/  FADD.FTZ R4, R127, R159 ;  /* 0x0000009f7f047221 */ /* 0x008fe20000010000 */
[----:B------:R-:W-:Y:S01]  /*6e80*/  USEL UR4, URZ, UR4, !UP0 ;  /* 0x000000043f047287 */ /* 0x000fe2000c000000 */
[----:B------:R-:W-:-:S03]  /*6e90*/  F2FP.BF16.PACK_AB R186, R26, R28 ;  /* 0x0000001c1aba723e */ /* 0x000fc600000010ff */
[----:B------:R-:W-:Y:S02]  /*6ea0*/  UISETP.GE.AND UP0, UPT, UR6, UR4, UPT ;  /* 0x000000040600728c */ /* 0x000fe4000bf06270 */
[----:B------:R2:W3:Y:S04]  /*6eb0*/  MUFU.EX2 R23, R2 ;  /* 0x0000000200177308 */ /* 0x0004e80000000800 */
[----:B------:R-:W-:Y:S01]  /*6ec0*/  PLOP3.LUT P0, PT, PT, PT, UP0, 0x80, 0x0 ;  /* 0x000000000000781c */ /* 0x000fe20003f0f008 */
[----:B-1----:R-:W-:-:S04]  /*6ed0*/  FFMA.FTZ R3, R141, c[0x0][0x2d0], -R6 ;  /* 0x0000b4008d037a23 */ /* 0x002fc80000010806 */
[----:B------:R1:W-:Y:S01]  /*6ee0*/  MUFU.EX2 R21, R3 ;  /* 0x0000000300157308 */ /* 0x0003e20000000800 */
[--C-:B--2---:R-:W-:Y:S02]  /*6ef0*/  FFMA.FTZ R2, R140, c[0x0][0x2d0], -R6.reuse ;  /* 0x0000b4008c027a23 */ /* 0x104fe40000010806 */
[----:B------:R-:W-:Y:S02]  /*6f00*/  FFMA.FTZ R6, R7, c[0x0][0x2d0], -R6 ;  /* 0x0000b40007067a23 */ /* 0x000fe40000010806 */
[----:B------:R-:W-:-:S03]  /*6f10*/  FFMA.FTZ R7, R217, c[0x0][0x2d0], -R0 ;  /* 0x0000b400d9077a23 */ /* 0x000fc60000010800 */
[----:B------:R2:W2:Y:S01]  /*6f20*/  MUFU.EX2 R20, R2 ;  /* 0x0000000200147308 */ /* 0x0004a20000000800 */
[----:B-1----:R-:W-:-:S07]  /*6f30*/  FFMA.FTZ R3, R227, c[0x0][0x2d0], -R0 ;  /* 0x0000b400e3037a23 */ /* 0x002fce0000010800 */
[----:B------:R-:W1:Y:S01]  /*6f40*/  MUFU.EX2 R14, R6 ;  /* 0x00000006000e7308 */ /* 0x000e620000000800 */
[----:B------:R-:W-:Y:S01]  /*6f50*/  FFMA.FTZ R0, R187, c[0x0][0x2d0], -R0 ;  /* 0x0000b400bb007a23 */ /* 0x000fe20000010800 */
[----:B---3--:R-:W-:-:S06]  /*6f60*/  F2FP.BF16.PACK_AB R187, R22, R23 ;  /* 0x0000001716bb723e */ /* 0x008fcc00000010ff */
[----:B------:R3:W-:Y:S01]  /*6f70*/  MUFU.EX2 R8, R3 ;  /* 0x0000000300087308 */ /* 0x0007e20000000800 */
[----:B--2---:R-:W-:Y:S01]  /*6f80*/  FADD.FTZ R2, R175, R12 ;  /* 0x0000000caf027221 */ /* 0x004fe20000010000 */
[----:B------:R-:W-:Y:S01]  /*6f90*/  F2FP.BF16.PACK_AB R128, R20, R21 ;  /* 0x000000151480723e */ /* 0x000fe200000010ff */
[----:B------:R-:W-:Y:S02]  /*6fa0*/  HMMA.16816.F32.BF16 R144, R184, R152, R144 ;  /* 0x00000098b890723c */ /* 0x000fe40000041890 */
[----:B------:R-:W-:-:S03]  /*6fb0*/  FADD.FTZ R5, R130, R2 ;  /* 0x0000000282057221 */ /* 0x000fc60000010000 */
[----:B------:R2:W-:Y:S01]  /*6fc0*/  MUFU.EX2 R10, R7 ;  /* 0x00000007000a7308 */ /* 0x0005e20000000800 */
[----:B-1----:R-:W-:Y:S02]  /*6fd0*/  F2FP.BF16.PACK_AB R130, R14, R15 ;  /* 0x0000000f0e82723e */ /* 0x002fe400000010ff */
[----:B------:R-:W-:Y:S01]  /*6fe0*/  HMMA.16816.F32.BF16 R148, R184, R154, R148 ;  /* 0x0000009ab894723c */ /* 0x000fe20000041894 */
[----:B---3--:R-:W-:-:S04]  /*6ff0*/  FADD.FTZ R3, R156, R157 ;  /* 0x0000009d9c037221 */ /* 0x008fc80000010000 */
[----:B------:R-:W1:Y:S03]  /*7000*/  MUFU.EX2 R11, R0 ;  /* 0x00000000000b7308 */ /* 0x000e660000000800 */
[----:B------:R-:W-:Y:S01]  /*7010*/  HMMA.16816.F32.BF16 R160, R184, R168, R160 ;  /* 0x000000a8b8a0723c */ /* 0x000fe200000418a0 */
[----:B------:R-:W-:Y:S02]  /*7020*/  FADD.FTZ R6, R172, R3 ;  /* 0x00000003ac067221 */ /* 0x000fe40000010000 */
[----:B--2---:R-:W-:Y:S02]  /*7030*/  FADD.FTZ R7, R134, R4 ;  /* 0x0000000486077221 */ /* 0x004fe40000010000 */
[----:B------:R-:W-:-:S03]  /*7040*/  FADD.FTZ R2, R206, R6 ;  /* 0x00000006ce027221 */ /* 0x000fc60000010000 */
[C---:B------:R-:W-:Y:S01]  /*7050*/  HMMA.16816.F32.BF16 R164, R184.reuse, R170, R164 ;  /* 0x000000aab8a4723c */ /* 0x040fe200000418a4 */
[----:B------:R-:W-:Y:S02]  /*7060*/  FADD.FTZ R3, R208, R7 ;  /* 0x00000007d0037221 */ /* 0x000fe40000010000 */
[----:B------:R-:W-:Y:S02]  /*7070*/  FADD.FTZ R2, R203, R2 ;  /* 0x00000002cb027221 */ /* 0x000fe40000010000 */
[----:B------:R-:W-:Y:S01]  /*7080*/  FADD.FTZ R3, R210, R3 ;  /* 0x00000003d2037221 */ /* 0x000fe20000010000 */
[----:B-1----:R-:W-:Y:S01]  /*7090*/  F2FP.BF16.PACK_AB R131, R11, R10 ;  /* 0x0000000a0b83723e */ /* 0x002fe200000010ff */
[----:B------:R-:W-:Y:S01]  /*70a0*/  FADD.FTZ R0, R222, R13 ;  /* 0x0000000dde007221 */ /* 0x000fe20000010000 */
[----:B----4-:R-:W-:Y:S01]  /*70b0*/  HMMA.16816.F32.BF16 R176, R184, R116, R176 ;  /* 0x00000074b8b0723c */ /* 0x010fe200000418b0 */
        /* <DEDUP_REMOVED lines=15> */
[----:B------:R-:W-:Y:S01]  /*71b0*/  IMAD.MOV.U32 R134, RZ, RZ, R129 ;  /* 0x000000ffff867224 */ /* 0x000fe200078e0081 */
[----:B------:R-:W-:Y:S01]  /*71c0*/  F2FP.BF16.PACK_AB R129, R9, R8 ;  /* 0x000000080981723e */ /* 0x000fe200000010ff */
        /* <DEDUP_REMOVED lines=89> */
[----:B------:R-:W-:-:S02]  /*7760*/  FADD.FTZ R5, R11, R2 ;  /* 0x000000020b057221 */ /* 0x000fc40000010000 */
[----:B------:R-:W-:-:S03]  /*7770*/  FADD.FTZ R2, R26, R3 ;  /* 0x000000031a027221 */ /* 0x000fc60000010000 */
[----:B------:R2:W-:Y:S01]  /*7780*/  STL [R1+0x8], R5 ;  /* 0x0000080501007387 */ /* 0x0005e20000100800 */
[----:B-1----:R-:W-:-:S05]  /*7790*/  FADD.FTZ R0, R22, R4 ;  /* 0x0000000416007221 */ /* 0x002fca0000010000 */
[----:B------:R2:W-:Y:S04]  /*77a0*/  STL [R1+0xc], R0 ;  /* 0x00000c0001007387 */ /* 0x0005e80000100800 */
[----:B------:R2:W-:Y:S01]  /*77b0*/  STL [R1+0x10], R2 ;  /* 0x0000100201007387 */ /* 0x0005e20000100800 */
[----:B------:R-:W-:Y:S05]  /*77c0*/  @!P0 BRA `(.L_x_659) ;  /* 0x0000573000008947 */ /* 0x000fea0003800000 */
[----:B------:R-:W3:Y:S01]  /*77d0*/  LDL R133, [R1+0x18] ;  /* 0x0000180001857983 */ /* 0x000ee20000100800 */
[----:B------:R-:W-:Y:S01]  /*77e0*/  PLOP3.LUT P1, PT, PT, PT, UP1, 0x80, 0x0 ;  /* 0x000000000000781c */ /* 0x000fe20003f2f018 */
[----:B------:R-:W-:Y:S01]  /*77f0*/  IMAD.MOV.U32 R132, RZ, RZ, R136 ;  /* 0x000000ffff847224 */ /* 0x000fe200078e0088 */
[----:B------:R-:W-:Y:S01]  /*7800*/  PLOP3.LUT P0, PT, PT, PT, UP1, 0x80, 0x0 ;  /* 0x000000000000781c */ /* 0x000fe20003f0f018 */
[----:B------:R-:W-:Y:S01]  /*7810*/  IMAD.MOV.U32 R3, RZ, RZ, R137 ;  /* 0x000000ffff037224 */ /* 0x000fe200078e0089 */
[----:B------:R-:W-:-:S09]  /*7820*/  MOV R134, R70 ;  /* 0x0000004600867202 */ /* 0x000fd20000000f00 */
[----:B--23--:R-:W-:-:S04]  /*7830*/  @P1 IMAD.HI.U32 R0, R133, c[0x0][0x2c8], RZ ;  /* 0x0000b20085001a27 */ /* 0x00cfc800078e00ff */
[----:B------:R-:W-:Y:S01]  /*7840*/  IMAD.MOV.U32 R133, RZ, RZ, R135 ;  /* 0x000000ffff857224 */ /* 0x000fe200078e0087 */
[----:B------:R-:W-:-:S05]  /*7850*/  @P0 SHF.R.U32.HI R0, RZ, c[0x0][0x2cc], R0 ;  /* 0x0000b300ff000a19 */ /* 0x000fca0000011600 */
[----:B------:R1:W-:Y:S02]  /*7860*/  @P0 STL [R1+0x14], R0 ;  /* 0x0000140001000387 */ /* 0x0003e40000100800 */
.L_x_662:
[----:B------:R-:W-:Y:S04]  /*7870*/  DEPBAR.LE SB0, 0x0 ;  /* 0x000080000000791a */ /* 0x000fe80000000000 */
[----:B------:R-:W-:Y:S01]  /*7880*/  BAR.SYNC.DEFER_BLOCKING 0x0 ;  /* 0x0000000000007b1d */ /* 0x000fe20000010000 */
[----:B------:R-:W-:Y:S05]  /*7890*/  ISETP.LE.AND P0, PT, RZ, UR6, PT ;  /* 0x00000006ff007c0c */ /* 0x000fea000bf03270 */
[----:B---3-5:R2:W3:Y:S04]  /*78a0*/  LDSM.16.M88.4 R112, [R235+0x7100] ;  /* 0x00710000eb70783b */ /* 0x0284e80000000200 */
[----:B------:R2:W4:Y:S04]  /*78b0*/  LDSM.16.M88.4 R108, [R235+0x9100] ;  /* 0x00910000eb6c783b */ /* 0x0005280000000200 */
[----:B-----5:R2:W1:Y:S04]  /*78c0*/  LDSM.16.M88.4 R16, [R228+0x3900] ;  /* 0x00390000e410783b */ /* 0x0204680000000200 */
        /* <DEDUP_REMOVED lines=16> */
[----:B-1-34-:R-:W-:Y:S01]  /*79d0*/  SHF.R.S32.HI R0, RZ, 0x1f, R249 ;  /* 0x0000001fff007819 */ /* 0x01afe200000114f9 */
[C---:B------:R-:W-:Y:S01]  /*79e0*/  IMAD.WIDE.U32 R4, R249.reuse, c[0x0][0x208], RZ ;  /* 0x00008200f9047a25 */ /* 0x040fe200078e00ff */
[----:B------:R-:W-:Y:S02]  /*79f0*/  SHF.R.S32.HI R2, RZ, 0x1f, R248 ;  /* 0x0000001fff027819 */ /* 0x000fe400000114f8 */
[----:B------:R-:W-:Y:S01]  /*7a00*/  IADD3 R21, R250, 0x100, RZ ;  /* 0x00000100fa157810 */ /* 0x000fe20007ffe0ff */
[----:B------:R-:W-:Y:S02]  /*7a10*/  IMAD R0, R0, c[0x0][0x208], RZ ;  /* 0x0000820000007a24 */ /* 0x000fe400078e02ff */
[----:B------:R-:W-:Y:S02]  /*7a20*/  IMAD R2, R2, c[0x0][0x218], RZ ;  /* 0x0000860002027a24 */ /* 0x000fe400078e02ff */
[----:B------:R-:W-:Y:S04]  /*7a30*/  IMAD R0, R249, c[0x0][0x20c], R0 ;  /* 0x00008300f9007a24 */ /* 0x000fe800078e0200 */
[----:B------:R-:W-:Y:S04]  /*7a40*/  IMAD.IADD R5, R5, 0x1, R0 ;  /* 0x0000000105057824 */ /* 0x000fe800078e0200 */
[----:B------:R-:W-:Y:S05]  /*7a50*/  IMAD.WIDE.U32 R4, R248, c[0x0][0x218], R4 ;  /* 0x00008600f8047a25 */ /* 0x000fea00078e0004 */
[----:B------:R-:W-:Y:S01]  /*7a60*/  IADD3 R0, P1, R4, UR24, RZ ;  /* 0x0000001804007c10 */ /* 0x000fe2000ff3e0ff */
[----:B------:R-:W-:Y:S03]  /*7a70*/  IMAD R4, R248, c[0x0][0x21c], R2 ;  /* 0x00008700f8047a24 */ /* 0x000fe600078e0202 */
[C---:B------:R-:W-:Y:S02]  /*7a80*/  LEA R2, P0, R0.reuse, c[0x0][0x1f8], 0x1 ;  /* 0x00007e0000027a11 */ /* 0x040fe400078008ff */
[----:B------:R-:W-:Y:S03]  /*7a90*/  IADD3.X R4, R5, UR8, R4, P1, !PT ;  /* 0x0000000805047c10 */ /* 0x000fe60008ffe404 */
[----:B------:R-:W1:Y:S01]  /*7aa0*/  SHFL.IDX PT, R6, R2, RZ, 0x181f ;  /* 0x00181fff02067589 */ /* 0x000e6200000e0000 */
[----:B------:R-:W-:Y:S03]  /*7ab0*/  LEA.HI.X R0, R0, c[0x0][0x1fc], R4, 0x1, P0 ;  /* 0x00007f0000007a11 */ /* 0x000fe600000f0c04 */
[----:B------:R-:W3:Y:S04]  /*7ac0*/  SHFL.IDX PT, R4, R2, 0x1, 0x181f ;  /* 0x00381f0002047f89 */ /* 0x000ee800000e0000 */
[----:B------:R-:W-:Y:S04]  /*7ad0*/  SHFL.IDX PT, R7, R0, RZ, 0x181f ;  /* 0x00181fff00077589 */ /* 0x000fe800000e0000 */
[----:B------:R-:W-:Y:S04]  /*7ae0*/  SHFL.IDX PT, R5, R0, 0x1, 0x181f ;  /* 0x00381f0000057f89 */ /* 0x000fe800000e0000 */
[----:B------:R-:W-:Y:S04]  /*7af0*/  SHFL.IDX PT, R12, R2, 0x2, 0x181f ;  /* 0x00581f00020c7f89 */ /* 0x000fe800000e0000 */
[----:B------:R-:W4:Y:S04]  /*7b00*/  SHFL.IDX PT, R10, R2, 0x3, 0x181f ;  /* 0x00781f00020a7f89 */ /* 0x000f2800000e0000 */
[----:B------:R-:W-:Y:S04]  /*7b10*/  SHFL.IDX PT, R9, R0, 0x2, 0x181f ;  /* 0x00581f0000097f89 */ /* 0x000fe800000e0000 */
[----:B------:R-:W5:Y:S04]  /*7b20*/  SHFL.IDX PT, R8, R2, 0x4, 0x181f ;  /* 0x00981f0002087f89 */ /* 0x000f6800000e0000 */
[----:B------:R-:W-:Y:S04]  /*7b30*/  SHFL.IDX PT, R11, R2, 0x5, 0x181f ;  /* 0x00b81f00020b7f89 */ /* 0x000fe800000e0000 */
[----:B------:R-:W-:Y:S04]  /*7b40*/  SHFL.IDX PT, R20, R0, 0x3, 0x181f ;  /* 0x00781f0000147f89 */ /* 0x000fe800000e0000 */
[----:B------:R-:W2:Y:S04]  /*7b50*/  SHFL.IDX PT, R15, R0, 0x4, 0x181f ;  /* 0x00981f00000f7f89 */ /* 0x000ea800000e0000 */
[----:B------:R-:W2:Y:S04]  /*7b60*/  SHFL.IDX PT, R2, R2, 0x6, 0x181f ;  /* 0x00d81f0002027f89 */ /* 0x000ea800000e0000 */
[----:B------:R-:W2:Y:S04]  /*7b70*/  SHFL.IDX PT, R14, R0, 0x5, 0x181f ;  /* 0x00b81f00000e7f89 */ /* 0x000ea800000e0000 */
[----:B------:R-:W2:Y:S01]  /*7b80*/  SHFL.IDX PT, R0, R0, 0x6, 0x181f ;  /* 0x00d81f0000007f89 */ /* 0x000ea200000e0000 */
[-C--:B-1----:R-:W-:Y:S02]  /*7b90*/  IADD3 R6, P1, R6, R247.reuse, RZ ;  /* 0x000000f706067210 */ /* 0x082fe40007f3e0ff */
[-C--:B---3--:R-:W-:Y:S02]  /*7ba0*/  IADD3 R4, P0, R4, R247.reuse, RZ ;  /* 0x000000f704047210 */ /* 0x088fe40007f1e0ff */
[-C--:B----4-:R-:W-:Y:S01]  /*7bb0*/  IADD3 R10, P3, R10, R247.reuse, RZ ;  /* 0x000000f70a0a7210 */ /* 0x090fe20007f7e0ff */
[--C-:B------:R-:W-:Y:S01]  /*7bc0*/  IMAD.X R7, R7, 0x1, R246.reuse, P1 ;  /* 0x0000000107077824 */ /* 0x100fe200008e06f6 */
[-C--:B-----5:R-:W-:Y:S01]  /*7bd0*/  IADD3 R8, P2, R8, R247.reuse, RZ ;  /* 0x000000f708087210 */ /* 0x0a0fe20007f5e0ff */
[--C-:B------:R-:W-:Y:S01]  /*7be0*/  IMAD.X R5, R5, 0x1, R246.reuse, P0 ;  /* 0x0000000105057824 */ /* 0x100fe200000e06f6 */
[-C--:B------:R-:W-:Y:S02]  /*7bf0*/  IADD3 R12, P0, R12, R247.reuse, RZ ;  /* 0x000000f70c0c7210 */ /* 0x080fe40007f1e0ff */
[----:B------:R1:W-:Y:S03]  /*7c00*/  LDGSTS.E.BYPASS.LTC128B.128 [R21], [R6.64], !P6 ;  /* 0x0000000006157fae */ /* 0x0003e6000f101d4e */
[--C-:B------:R-:W-:Y:S01]  /*7c10*/  IMAD.X R13, R9, 0x1, R246.reuse, P0 ;  /* 0x00000001090d7824 */ /* 0x100fe200000e06f6 */
[----:B------:R3:W-:Y:S01]  /*7c20*/  LDGSTS.E.BYPASS.LTC128B.128 [R21+0x800], [R4.64], !P6 ;  /* 0x0080000004157fae */ /* 0x0007e2000f101d4e */
[--C-:B--2---:R-:W-:Y:S03]  /*7c30*/  IMAD.X R9, R15, 0x1, R246.reuse, P2 ;  /* 0x000000010f097824 */ /* 0x104fe600010e06f6 */
        /* <DEDUP_REMOVED lines=8> */
[----:B------:R2:W-:Y:S04]  /*7cc0*/  LDGSTS.E.BYPASS.LTC128B.128 [R21+0x2800], [R6.64], !P6 ;  /* 0x0280000006157fae */ /* 0x0005e8000f101d4e */
[----:B------:R2:W-:Y:S02]  /*7cd0*/  LDGSTS.E.BYPASS.LTC128B.128 [R21+0x3000], [R4.64], !P6 ;  /* 0x0300000004157fae */ /* 0x0005e4000f101d4e */
.L_x_660:
[-C--:B-1234-:R-:W-:Y:S01]  /*7ce0*/  HMMA.16816.F32.BF16 R4, R112, R16.reuse, RZ ;  /* 0x000000107004723c */ /* 0x09efe200000418ff */
[----:B------:R-:W0:Y:S01]  /*7cf0*/  LDGDEPBAR ;  /* 0x00000000000079af */ /* 0x000e220000000000 */
[----:B------:R-:W-:Y:S06]  /*7d00*/  UISETP.GE.AND UP0, UPT, UR6, 0x1, UPT ;  /* 0x000000010600788c */ /* 0x000fec000bf06270 */
[C---:B------:R-:W-:Y:S01]  /*7d10*/  HMMA.16816.F32.BF16 R8, R108.reuse, R16, RZ ;  /* 0x000000106c08723c */ /* 0x040fe200000418ff */
[----:B------:R-:W-:Y:S07]  /*7d20*/  PLOP3.LUT P0, PT, PT, PT, UP0, 0x80, 0x0 ;  /* 0x000000000000781c */ /* 0x000fee0003f0f008 */
        /* <DEDUP_REMOVED lines=98> */
[----:B------:R-:W5:Y:S07]  /*8350*/  LDSM.16.M88.4 R136, [R233+0x2800] ;  /* 0x00280000e988783b */ /* 0x000f6e0000000200 */
        /* <DEDUP_REMOVED lines=30> */
[----:B------:R-:W-:Y:S01]  /*8540*/  HMMA.16816.F32.BF16 R112, R196, R194, R112 ;  /* 0x000000c2c470723c */ /* 0x000fe20000041870 */
[----:B------:R-:W-:-:S07]  /*8550*/  @!P0 BRA `(.L_x_661) ;  /* 0x000003f000008947 */ /* 0x000fce0003800000 */
[----:B------:R-:W2:Y:S01]  /*8560*/  LDL R0, [R1] ;  /* 0x0000000001007983 */ /* 0x000ea20000100800 */
        /* <DEDUP_REMOVED lines=61> */
[----:B------:R2:W-:Y:S02]  /*8940*/  LDGSTS.E.BYPASS.LTC128B.128 [R250+0x6900], [R136.64], !P6 ;  /* 0x0690000088fa7fae */ /* 0x0005e4000f101d4e */
.L_x_661:
[----:B------:R-:W3:Y:S01]  /*8950*/  LDL R2, [R1+0x14] ;  /* 0x0000140001027983 */ /* 0x000ee20000100800 */
[----:B------:R-:W-:Y:S01]  /*8960*/  PLOP3.LUT P0, PT, PT, PT, UP1, 0x80, 0x0 ;  /* 0x000000000000781c */ /* 0x000fe20003f0f018 */
[----:B------:R-:W-:Y:S01]  /*8970*/  UIMAD UR5, UR6, -0x70, URZ ;  /* 0xffffff90060578a4 */ /* 0x000fe2000f8e023f */
[----:B--2---:R-:W-:Y:S01]  /*8980*/  IMAD.U32 R136, RZ, RZ, UR12 ;  /* 0x0000000cff887e24 */ /* 0x004fe2000f8e00ff */
[----:B------:R-:W2:Y:S01]  /*8990*/  LDL R139, [R1+0x1c] ;  /* 0x00001c00018b7983 */ /* 0x000ea20000100800 */
[----:B------:R-:W-:Y:S02]  /*89a0*/  UISETP.GT.AND UP0, UPT, UR6, UR4, UPT ;  /* 0x000000040600728c */ /* 0x000fe4000bf04270 */
[----:B------:R-:W-:Y:S01]  /*89b0*/  UIADD3 UR6, UR6, -0x1, URZ ;  /* 0xffffffff06067890 */ /* 0x000fe2000fffe03f */
[----:B------:R-:W-:Y:S04]  /*89c0*/  STL [R1+0x60], R248 ;  /* 0x000060f801007387 */ /* 0x000fe80000100800 */
        /* <DEDUP_REMOVED lines=16> */
[----:B------:R1:W3:Y:S04]  /*8ad0*/  LDL R0, [R1+0x18] ;  /* 0x0000180001007983 */ /* 0x0002e80000100800 */
[----:B------:R-:W0:Y:S01]  /*8ae0*/  LDGDEPBAR ;  /* 0x00000000000079af */ /* 0x000e220000000000 */
[----:B---3--:R-:W-:Y:S07]  /*8af0*/  @P0 IMAD.MOV.U32 R0, RZ, RZ, R2 ;  /* 0x000000ffff000224 */ /* 0x008fee00078e0002 */
[----:B------:R-:W-:Y:S08]  /*8b00*/  SHFL.IDX PT, R138, R0, 0x2, 0x1c1f ;  /* 0x005c1f00008a7f89 */ /* 0x000ff000000e0000 */
[----:B------:R-:W-:Y:S08]  /*8b10*/  SHFL.IDX PT, R135, R0, RZ, 0x1c1f ;  /* 0x001c1fff00877589 */ /* 0x000ff000000e0000 */
[----:B------:R-:W3:Y:S08]  /*8b20*/  SHFL.IDX PT, R2, R0, 0x1, 0x1c1f ;  /* 0x003c1f0000027f89 */ /* 0x000ef000000e0000 */
[----:B------:R4:W1:Y:S02]  /*8b30*/  SHFL.IDX PT, R137, R0, 0x3, 0x1c1f ;  /* 0x007c1f0000897f89 */ /* 0x00086400000e0000 */
[----:B----4-:R-:W-:Y:S05]  /*8b40*/  IMAD.U32 R0, RZ, RZ, UR5 ;  /* 0x00000005ff007e24 */ /* 0x010fea000f8e00ff */
[----:B--2---:R-:W-:Y:S04]  /*8b50*/  IADD3 R0, -R139, 0x1, R0 ;  /* 0x000000018b007810 */ /* 0x004fe80007ffe100 */
[----:B------:R-:W-:Y:S05]  /*8b60*/  IADD3 R136, -R136, UR7, R0 ;  /* 0x0000000788887c10 */ /* 0x000fea000fffe100 */
[C---:B---3--:R-:W-:Y:S02]  /*8b70*/  IMAD.IADD R2, R136.reuse, 0x1, R2 ;  /* 0x0000000188027824 */ /* 0x048fe400078e0202 */
[C---:B------:R-:W-:Y:S02]  /*8b80*/  IMAD.IADD R135, R136.reuse, 0x1, R135 ;  /* 0x0000000188877824 */ /* 0x040fe400078e0287 */
[----:B------:R-:W-:Y:S01]  /*8b90*/  IMAD.IADD R0, R136, 0x1, R138 ;  /* 0x0000000188007824 */ /* 0x000fe200078e028a */
[----:B------:R-:W-:Y:S01]  /*8ba0*/  ISETP.GT.AND P1, PT, R2, RZ, PT ;  /* 0x000000ff0200720c */ /* 0x000fe20003f24270 */
[----:B-1----:R-:W-:Y:S01]  /*8bb0*/  IMAD.IADD R136, R136, 0x1, R137 ;  /* 0x0000000188887824 */ /* 0x002fe200078e0289 */
[----:B------:R-:W-:Y:S02]  /*8bc0*/  ISETP.GT.AND P0, PT, R2, 0x1, PT ;  /* 0x000000010200780c */ /* 0x000fe40003f04270 */
[----:B------:R-:W-:Y:S02]  /*8bd0*/  FSEL R188, R6, -INF , P1 ;  /* 0xff80000006bc7808 */ /* 0x000fe40000800000 */
[----:B------:R-:W-:Y:S02]  /*8be0*/  FSEL R7, R7, -INF , P0 ;  /* 0xff80000007077808 */ /* 0x000fe40000000000 */
[----:B------:R-:W-:Y:S02]  /*8bf0*/  ISETP.GT.AND P2, PT, R135, 0x1, PT ;  /* 0x000000018700780c */ /* 0x000fe40003f44270 */
[C---:B------:R-:W-:Y:S02]  /*8c00*/  ISETP.GT.AND P1, PT, R2.reuse, 0x8, PT ;  /* 0x000000080200780c */ /* 0x040fe40003f24270 */
        /* <DEDUP_REMOVED lines=34> */
[C---:B------:R-:W-:Y:S02]  /*8e30*/  ISETP.GT.AND P2, PT, R135.reuse, 0x31, PT ;  /* 0x000000318700780c */ /* 0x040fe40003f44270 */
[----:B------:R-:W-:Y:S02]  /*8e40*/  ISETP.GT.AND P3, PT, R135, RZ, PT ;  /* 0x000000ff8700720c */ /* 0x000fe40003f64270 */
[C---:B------:R-:W-:Y:S02]  /*8e50*/  ISETP.GT.AND P1, PT, R136.reuse, RZ, PT ;  /* 0x000000ff8800720c */ /* 0x040fe40003f24270 */
[----:B------:R-:W-:Y:S02]  /*8e60*/  ISETP.GT.AND P0, PT, R136, 0x1, PT ;  /* 0x000000018800780c */ /* 0x000fe40003f04270 */
[----:B------:R-:W-:Y:S02]  /*8e70*/  FSEL R190, R53, -INF , P2 ;  /* 0xff80000035be7808 */ /* 0x000fe40001000000 */
[----:B------:R-:W-:Y:S02]  /*8e80*/  FSEL R138, R4, -INF , P3 ;  /* 0xff800000048a7808 */ /* 0x000fe40001800000 */
[----:B------:R-:W-:Y:S02]  /*8e90*/  ISETP.GT.AND P3, PT, R135, 0x8, PT ;  /* 0x000000088700780c */ /* 0x000fe40003f64270 */
[----:B------:R-:W-:Y:S02]  /*8ea0*/  FSEL R11, R11, -INF , P0 ;  /* 0xff8000000b0b7808 */ /* 0x000fe40000000000 */
[----:B------:R-:W-:Y:S02]  /*8eb0*/  ISETP.GT.AND P0, PT, R2, 0x39, PT ;  /* 0x000000390200780c */ /* 0x000fe40003f04270 */
[----:B------:R-:W-:Y:S02]  /*8ec0*/  ISETP.GT.AND P2, PT, R0, 0x1, PT ;  /* 0x000000010000780c */ /* 0x000fe40003f44270 */
[----:B------:R-:W-:Y:S02]  /*8ed0*/  FSEL R10, R10, -INF , P1 ;  /* 0xff8000000a0a7808 */ /* 0x000fe40000800000 */
[----:B------:R-:W-:Y:S02]  /*8ee0*/  ISETP.GT.AND P1, PT, R2, 0x38, PT ;  /* 0x000000380200780c */ /* 0x000fe40003f24270 */
        /* <DEDUP_REMOVED lines=8> */
[----:B------:R-:W-:Y:S02]  /*8f70*/  FMNMX.FTZ R137, R138, R3, !PT ;  /* 0x000000038a897209 */ /* 0x000fe40007810000 */
[----:B------:R-:W-:Y:S02]  /*8f80*/  FSEL R20, R20, -INF , P3 ;  /* 0xff80000014147808 */ /* 0x000fe40001800000 */
[----:B------:R-:W-:Y:S02]  /*8f90*/  FSEL R194, R65, -INF , P2 ;  /* 0xff80000041c27808 */ /* 0x000fe40001000000 */
[----:B------:R-:W-:Y:S02]  /*8fa0*/  ISETP.GT.AND P3, PT, R135, 0x18, PT ;  /* 0x000000188700780c */ /* 0x000fe40003f64270 */
[----:B------:R-:W-:Y:S02]  /*8fb0*/  FSEL R14, R14, -INF , P1 ;  /* 0xff8000000e0e7808 */ /* 0x000fe40000800000 */
[----:B------:R-:W-:Y:S02]  /*8fc0*/  FSEL R15, R15, -INF , P0 ;  /* 0xff8000000f0f7808 */ /* 0x000fe40000000000 */
[C---:B------:R-:W-:Y:S02]  /*8fd0*/  ISETP.GT.AND P1, PT, R2.reuse, 0x40, PT ;  /* 0x000000400200780c */ /* 0x040fe40003f24270 */
[----:B------:R-:W-:Y:S02]  /*8fe0*/  ISETP.GT.AND P0, PT, R2, 0x41, PT ;  /* 0x000000410200780c */ /* 0x000fe40003f04270 */
[----:B------:R-:W-:Y:S02]  /*8ff0*/  FMNMX.FTZ R137, R139, R137, !PT ;  /* 0x000000898b897209 */ /* 0x000fe40007810000 */
[----:B------:R-:W-:Y:S02]  /*9000*/  ISETP.GT.AND P2, PT, R0, 0x9, PT ;  /* 0x000000090000780c */ /* 0x000fe40003f44270 */
[----:B------:R-:W-:Y:S02]  /*9010*/  FSEL R32, R32, -INF , P3 ;  /* 0xff80000020207808 */ /* 0x000fe40001800000 */
[----:B------:R-:W-:Y:S02]  /*9020*/  ISETP.GT.AND P3, PT, R135, 0x20, PT ;  /* 0x000000208700780c */ /* 0x000fe40003f64270 */
[----:B------:R-:W-:Y:S02]  /*9030*/  FSEL R13, R13, -INF , P2 ;  /* 0xff8000000d0d7808 */ /* 0x000fe40001000000 */
[----:B------:R-:W-:Y:S02]  /*9040*/  ISETP.GT.AND P2, PT, R135, 0x41, PT ;  /* 0x000000418700780c */ /* 0x000fe40003f44270 */
[----:B------:R-:W-:Y:S02]  /*9050*/  FSEL R204, R70, -INF , P1 ;  /* 0xff80000046cc7808 */ /* 0x000fe40000800000 */
[----:B------:R-:W-:Y:S02]  /*9060*/  FSEL R207, R71, -INF , P0 ;  /* 0xff80000047cf7808 */ /* 0x000fe40000000000 */
[C---:B------:R-:W-:Y:S02]  /*9070*/  ISETP.GT.AND P1, PT, R136.reuse, 0x10, PT ;  /* 0x000000108800780c */ /* 0x040fe40003f24270 */
[----:B------:R-:W-:Y:S02]  /*9080*/  ISETP.GT.AND P0, PT, R136, 0x11, PT ;  /* 0x000000118800780c */ /* 0x000fe40003f04270 */
[----:B------:R-:W-:Y:S02]  /*9090*/  FMNMX.FTZ R137, R16, R137, !PT ;  /* 0x0000008910897209 */ /* 0x000fe40007810000 */
[----:B------:R-:W-:Y:S02]  /*90a0*/  FSEL R36, R36, -INF , P3 ;  /* 0xff80000024247808 */ /* 0x000fe40001800000 */
[----:B------:R-:W-:Y:S02]  /*90b0*/  FSEL R201, R69, -INF , P2 ;  /* 0xff80000045c97808 */ /* 0x000fe40001000000 */
[----:B------:R-:W-:Y:S02]  /*90c0*/  FMNMX.FTZ R137, R17, R137, !PT ;  /* 0x0000008911897209 */ /* 0x000fe40007810000 */
[----:B------:R-:W-:Y:S02]  /*90d0*/  ISETP.GT.AND P3, PT, R135, 0x28, PT ;  /* 0x000000288700780c */ /* 0x000fe40003f64270 */
[----:B------:R-:W-:Y:S02]  /*90e0*/  FSEL R26, R26, -INF , P1 ;  /* 0xff8000001a1a7808 */ /* 0x000fe40000800000 */
[----:B------:R-:W-:Y:S02]  /*90f0*/  FSEL R27, R27, -INF , P0 ;  /* 0xff8000001b1b7808 */ /* 0x000fe40000000000 */
[C---:B------:R-:W-:Y:S02]  /*9100*/  ISETP.GT.AND P1, PT, R2.reuse, 0x48, PT ;  /* 0x000000480200780c */ /* 0x040fe40003f24270 */
[----:B------:R-:W-:Y:S02]  /*9110*/  ISETP.GT.AND P0, PT, R2, 0x49, PT ;  /* 0x000000490200780c */ /* 0x000fe40003f04270 */
[----:B------:R-:W-:Y:S02]  /*9120*/  ISETP.GT.AND P2, PT, R0, 0x11, PT ;  /* 0x000000110000780c */ /* 0x000fe40003f44270 */
[----:B------:R-:W-:Y:S02]  /*9130*/  FMNMX.FTZ R137, R20, R137, !PT ;  /* 0x0000008914897209 */ /* 0x000fe40007810000 */
[----:B------:R-:W-:Y:S02]  /*9140*/  FSEL R48, R48, -INF , P3 ;  /* 0xff80000030307808 */ /* 0x000fe40001800000 */
[----:B------:R-:W-:Y:S02]  /*9150*/  FSEL R216, R82, -INF , P1 ;  /* 0xff80000052d87808 */ /* 0x000fe40000800000 */
[----:B------:R-:W-:Y:S02]  /*9160*/  FSEL R217, R83, -INF , P0 ;  /* 0xff80000053d97808 */ /* 0x000fe40000000000 */
[----:B------:R-:W-:Y:S02]  /*9170*/  ISETP.GT.AND P3, PT, R135, 0x30, PT ;  /* 0x000000308700780c */ /* 0x000fe40003f64270 */
        /* <DEDUP_REMOVED lines=9> */
[----:B------:R-:W-:Y:S02]  /*9210*/  ISETP.GT.AND P0, PT, R2, 0x51, PT ;  /* 0x000000510200780c */ /* 0x000fe40003f04270 */
[----:B------:R-:W-:Y:S02]  /*9220*/  ISETP.GT.AND P3, PT, R0, RZ, PT ;  /* 0x000000ff0000720c */ /* 0x000fe40003f64270 */
[----:B------:R-:W-:Y:S02]  /*9230*/  FSEL R30, R30, -INF , P1 ;  /* 0xff8000001e1e7808 */ /* 0x000fe40000800000 */
[----:B------:R-:W-:Y:S02]  /*9240*/  ISETP.GT.AND P1, PT, R2, 0x50, PT ;  /* 0x000000500200780c */ /* 0x000fe40003f24270 */
        /* <DEDUP_REMOVED lines=11> */
[----:B------:R-:W-:Y:S02]  /*9300*/  FMNMX.FTZ R137, R33, R137, !PT ;  /* 0x0000008921897209 */ /* 0x000fe40007810000 */
[C---:B------:R-:W-:Y:S02]  /*9310*/  ISETP.GT.AND P2, PT, R0.reuse, 0x21, PT ;  /* 0x000000210000780c */ /* 0x040fe40003f44270 */
[----:B------:R-:W-:Y:S02]  /*9320*/  ISETP.GT.AND P3, PT, R0, 0x8, PT ;  /* 0x000000080000780c */ /* 0x000fe40003f64270 */
        /* <DEDUP_REMOVED lines=14> */
[----:B------:R-:W-:Y:S02]  /*9410*/  FMNMX.FTZ R137, R37, R137, !PT ;  /* 0x0000008925897209 */ /* 0x000fe40007810000 */
        /* <DEDUP_REMOVED lines=8> */
[----:B------:R-:W-:Y:S02]  /*94a0*/  FSEL R24, R24, -INF , P3 ;  /* 0xff80000018187808 */ /* 0x000fe40001800000 */
[----:B------:R-:W-:Y:S02]  /*94b0*/  ISETP.GT.AND P3, PT, R135, 0x48, PT ;  /* 0x000000488700780c */ /* 0x000fe40003f64270 */
[----:B------:R-:W-:Y:S02]  /*94c0*/  FSEL R45, R45, -INF , P2 ;  /* 0xff8000002d2d7808 */ /* 0x000fe40001000000 */
[----:B------:R-:W-:Y:S02]  /*94d0*/  ISETP.GT.AND P2, PT, R135, 0x61, PT ;  /* 0x000000618700780c */ /* 0x000fe40003f44270 */
[----:B------:R-:W-:Y:S02]  /*94e0*/  FSEL R221, R102, -INF , P1 ;  /* 0xff80000066dd7808 */ /* 0x000fe40000800000 */
[C---:B------:R-:W-:Y:S02]  /*94f0*/  ISETP.GT.AND P1, PT, R136.reuse, 0x30, PT ;  /* 0x000000308800780c */ /* 0x040fe40003f24270 */
[----:B------:R-:W-:Y:S02]  /*9500*/  ISETP.GT.AND P0, PT, R136, 0x31, PT ;  /* 0x000000318800780c */ /* 0x000fe40003f04270 */
[----:B------:R-:W-:Y:S02]  /*9510*/  FMNMX.FTZ R137, R48, R137, !PT ;  /* 0x0000008930897209 */ /* 0x000fe40007810000 */
[----:B------:R-:W-:Y:S02]  /*9520*/  FSEL R206, R80, -INF , P3 ;  /* 0xff80000050ce7808 */ /* 0x000fe40001800000 */
[----:B------:R-:W-:Y:S02]  /*9530*/  FSEL R80, R101, -INF , P2 ;  /* 0xff80000065507808 */ /* 0x000fe40001000000 */
[----:B------:R-:W-:Y:S02]  /*9540*/  FSEL R101, R58, -INF , P1 ;  /* 0xff8000003a657808 */ /* 0x000fe40000800000 */
[----:B------:R-:W-:Y:S02]  /*9550*/  FSEL R103, R59, -INF , P0 ;  /* 0xff8000003b677808 */ /* 0x000fe40000000000 */
[C---:B------:R-:W-:Y:S02]  /*9560*/  ISETP.GT.AND P1, PT, R2.reuse, 0x68, PT ;  /* 0x000000680200780c */ /* 0x040fe40003f24270 */
        /* <DEDUP_REMOVED lines=13> */
[----:B------:R-:W-:Y:S02]  /*9640*/  ISETP.GT.AND P3, PT, R0, 0x18, PT ;  /* 0x000000180000780c */ /* 0x000fe40003f64270 */
[----:B------:R-:W-:Y:S02]  /*9650*/  FMNMX.FTZ R2, R34, R2, !PT ;  /* 0x0000000222027209 */ /* 0x000fe40007810000 */
[----:B------:R-:W-:Y:S02]  /*9660*/  FMNMX.FTZ R137, R201, R137, !PT ;  /* 0x00000089c9897209 */ /* 0x000fe40007810000 */
[----:B------:R-:W-:Y:S02]  /*9670*/  FMNMX.FTZ R4, R8, R133, !PT ;  /* 0x0000008508047209 */ /* 0x000fe40007810000 */
[----:B------:R-:W-:Y:S02]  /*9680*/  FMNMX.FTZ R2, R35, R2, !PT ;  /* 0x0000000223027209 */ /* 0x000fe40007810000 */
[----:B------:R-:W-:Y:S02]  /*9690*/  FSEL R28, R28, -INF , P3 ;  /* 0xff8000001c1c7808 */ /* 0x000fe40001800000 */
[----:B------:R-:W-:Y:S02]  /*96a0*/  ISETP.GT.AND P3, PT, R135, 0x50, PT ;  /* 0x000000508700780c */ /* 0x000fe40003f64270 */
[----:B------:R-:W-:Y:S02]  /*96b0*/  FMNMX.FTZ R137, R206, R137, !PT ;  /* 0x00000089ce897209 */ /* 0x000fe40007810000 */
[----:B------:R-:W-:Y:S02]  /*96c0*/  FMNMX.FTZ R4, R9, R4, !PT ;  /* 0x0000000409047209 */ /* 0x000fe40007810000 */
[----:B------:R-:W-:Y:S02]  /*96d0*/  FSEL R84, R84, -INF , P3 ;  /* 0xff80000054547808 */ /* 0x000fe40001800000 */
[----:B------:R-:W-:Y:S02]  /*96e0*/  FMNMX.FTZ R2, R38, R2, !PT ;  /* 0x0000000226027209 */ /* 0x000fe40007810000 */
[----:B------:R-:W-:Y:S02]  /*96f0*/  FMNMX.FTZ R137, R213, R137, !PT ;  /* 0x00000089d5897209 */ /* 0x000fe40007810000 */
[----:B------:R-:W-:Y:S02]  /*9700*/  ISETP.GT.AND P3, PT, R0, 0x20, PT ;  /* 0x000000200000780c */ /* 0x000fe40003f64270 */
[----:B------:R-:W-:Y:S02]  /*9710*/  FMNMX.FTZ R4, R12, R4, !PT ;  /* 0x000000040c047209 */ /* 0x000fe40007810000 */
[----:B------:R-:W-:Y:S02]  /*9720*/  FMNMX.FTZ R137, R84, R137, !PT ;  /* 0x0000008954897209 */ /* 0x000fe40007810000 */
[----:B------:R-:W-:Y:S02]  /*9730*/  FMNMX.FTZ R2, R39, R2, !PT ;  /* 0x0000000227027209 */ /* 0x000fe40007810000 */
[----:B------:R-:W-:Y:S02]  /*9740*/  FSEL R40, R40, -INF , P3 ;  /* 0xff80000028287808 */ /* 0x000fe40001800000 */
[----:B------:R-:W-:Y:S02]  /*9750*/  ISETP.GT.AND P3, PT, R135, 0x58, PT ;  /* 0x000000588700780c */ /* 0x000fe40003f64270 */
[----:B------:R-:W-:Y:S02]  /*9760*/  FMNMX.FTZ R4, R13, R4, !PT ;  /* 0x000000040d047209 */ /* 0x000fe40007810000 */
[----:B------:R-:W-:Y:S02]  /*9770*/  FSEL R83, R96, -INF , P3 ;  /* 0xff80000060537808 */ /* 0x000fe40001800000 */
        /* <DEDUP_REMOVED lines=18> */
[----:B------:R-:W-:Y:S02]  /*98a0*/  ISETP.GT.AND P2, PT, R0, 0x31, PT ;  /* 0x000000310000780c */ /* 0x000fe40003f44270 */
[----:B------:R-:W-:Y:S02]  /*98b0*/  FMNMX.FTZ R2, R192, R2, !PT ;  /* 0x00000002c0027209 */ /* 0x000fe40007810000 */
[----:B------:R-:W-:Y:S02]  /*98c0*/  FMNMX.FTZ R5, R11, R5, !PT ;  /* 0x000000050b057209 */ /* 0x000fe40007810000 */
[----:B------:R-:W-:Y:S02]  /*98d0*/  FMNMX.FTZ R4, R29, R4, !PT ;  /* 0x000000041d047209 */ /* 0x000fe40007810000 */
[----:B------:R-:W-:Y:S02]  /*98e0*/  FMNMX.FTZ R137, R80, R137, !PT ;  /* 0x0000008950897209 */ /* 0x000fe40007810000 */
[----:B------:R-:W-:Y:S02]  /*98f0*/  FSEL R251, R112, -INF , P3 ;  /* 0xff80000070fb7808 */ /* 0x000fe40001800000 */
[----:B------:R-:W-:Y:S02]  /*9900*/  FSEL R100, R57, -INF , P2 ;  /* 0xff80000039647808 */ /* 0x000fe40001000000 */
[----:B------:R-:W-:Y:S02]  /*9910*/  ISETP.GT.AND P2, PT, R135, 0x69, PT ;  /* 0x000000698700780c */ /* 0x000fe40003f44270 */
[----:B------:R-:W-:Y:S02]  /*9920*/  FMNMX.FTZ R2, R195, R2, !PT ;  /* 0x00000002c3027209 */ /* 0x000fe40007810000 */
[----:B------:R-:W-:Y:S02]  /*9930*/  FMNMX.FTZ R5, R14, R5, !PT ;  /* 0x000000050e057209 */ /* 0x000fe40007810000 */
[----:B------:R-:W-:Y:S02]  /*9940*/  FSEL R114, R114, -INF , P1 ;  /* 0xff80000072727808 */ /* 0x000fe40000800000 */
[----:B------:R-:W-:Y:S02]  /*9950*/  ISETP.GT.AND P1, PT, R136, 0x38, PT ;  /* 0x000000388800780c */ /* 0x000fe40003f24270 */
[----:B------:R-:W-:Y:S02]  /*9960*/  FMNMX.FTZ R4, R40, R4, !PT ;  /* 0x0000000428047209 */ /* 0x000fe40007810000 */
[----:B------:R-:W-:Y:S02]  /*9970*/  FSEL R227, R113, -INF , P2 ;  /* 0xff80000071e37808 */ /* 0x000fe40001000000 */
[----:B------:R-:W-:Y:S02]  /*9980*/  FMNMX.FTZ R137, R251, R137, !PT ;  /* 0x00000089fb897209 */ /* 0x000fe40007810000 */
[----:B------:R-:W-:Y:S02]  /*9990*/  FMNMX.FTZ R2, R196, R2, !PT ;  /* 0x00000002c4027209 */ /* 0x000fe40007810000 */
[----:B------:R-:W-:Y:S02]  /*99a0*/  FMNMX.FTZ R5, R15, R5, !PT ;  /* 0x000000050f057209 */ /* 0x000fe40007810000 */
[----:B------:R-:W-:Y:S02]  /*99b0*/  FSEL R113, R62, -INF , P1 ;  /* 0xff8000003e717808 */ /* 0x000fe40000800000 */
[----:B------:R-:W-:Y:S02]  /*99c0*/  ISETP.GT.AND P1, PT, R136, 0x40, PT ;  /* 0x000000408800780c */ /* 0x000fe40003f24270 */
[----:B------:R-:W-:Y:S02]  /*99d0*/  FMNMX.FTZ R4, R41, R4, !PT ;  /* 0x0000000429047209 */ /* 0x000fe40007810000 */
[----:B------:R-:W-:Y:S02]  /*99e0*/  FMNMX.FTZ R137, R227, R137, !PT ;  /* 0x00000089e3897209 */ /* 0x000fe40007810000 */
[----:B------:R-:W-:Y:S02]  /*99f0*/  FMNMX.FTZ R2, R204, R2, !PT ;  /* 0x00000002cc027209 */ /* 0x000fe40007810000 */
[----:B------:R-:W-:Y:S01]  /*9a00*/  FMNMX.FTZ R5, R26, R5, !PT ;  /* 0x000000051a057209 */ /* 0x000fe20007810000 */
[----:B------:R-:W1:Y:S01]  /*9a10*/  SHFL.BFLY PT, R6, R137, 0x2, 0x1f ;  /* 0x0c401f0089067f89 */ /* 0x000e6200000e0000 */
[----:B------:R-:W-:Y:S02]  /*9a20*/  FSEL R199, R74, -INF , P1 ;  /* 0xff8000004ac77808 */ /* 0x000fe40000800000 */
        /* <DEDUP_REMOVED lines=9> */
[----:B------:R-:W-:Y:S01]  /*9ac0*/  FSEL R52, R90, -INF , P1 ;  /* 0xff8000005a347808 */ /* 0x000fe20000800000 */
[----:B------:R-:W-:Y:S01]  /*9ad0*/  IMAD.MOV.U32 R90, RZ, RZ, R200 ;  /* 0x000000ffff5a7224 */ /* 0x000fe200078e00c8 */
[----:B------:R-:W-:Y:S02]  /*9ae0*/  FMNMX.FTZ R4, R99, R4, !PT ;  /* 0x0000000463047209 */ /* 0x000fe40007810000 */
[C---:B------:R-:W-:Y:S02]  /*9af0*/  ISETP.GT.AND P3, PT, R0.reuse, 0x38, PT ;  /* 0x000000380000780c */ /* 0x040fe40003f64270 */
[----:B------:R-:W-:Y:S02]  /*9b00*/  FMNMX.FTZ R2, R217, R2, !PT ;  /* 0x00000002d9027209 */ /* 0x000fe40007810000 */
[----:B------:R-:W-:Y:S02]  /*9b10*/  FMNMX.FTZ R5, R31, R5, !PT ;  /* 0x000000051f057209 */ /* 0x000fe40007810000 */
[----:B------:R-:W-:Y:S02]  /*9b20*/  ISETP.GT.AND P2, PT, R0, 0x39, PT ;  /* 0x000000390000780c */ /* 0x000fe40003f44270 */
[----:B------:R-:W-:Y:S02]  /*9b30*/  FSEL R102, R60, -INF , P3 ;  /* 0xff8000003c667808 */ /* 0x000fe40001800000 */
[----:B------:R-:W-:Y:S02]  /*9b40*/  FMNMX.FTZ R4, R100, R4, !PT ;  /* 0x0000000464047209 */ /* 0x000fe40007810000 */
[----:B------:R-:W-:Y:S02]  /*9b50*/  FMNMX.FTZ R2, R90, R2, !PT ;  /* 0x000000025a027209 */ /* 0x000fe40007810000 */
[----:B------:R-:W-:Y:S02]  /*9b60*/  FMNMX.FTZ R5, R42, R5, !PT ;  /* 0x000000052a057209 */ /* 0x000fe40007810000 */
[----:B------:R-:W-:Y:S02]  /*9b70*/  FSEL R115, R115, -INF , P0 ;  /* 0xff80000073737808 */ /* 0x000fe40000000000 */
[----:B------:R-:W-:Y:S01]  /*9b80*/  FSEL R112, R61, -INF , P2 ;  /* 0xff8000003d707808 */ /* 0x000fe20001000000 */
[----:B------:R-:W-:Y:S01]  /*9b90*/  IMAD.MOV.U32 R61, RZ, RZ, R114 ;  /* 0x000000ffff3d7224 */ /* 0x000fe200078e0072 */
[----:B------:R-:W-:Y:S01]  /*9ba0*/  ISETP.GT.AND P3, PT, R0, 0x40, PT ;  /* 0x000000400000780c */ /* 0x000fe20003f64270 */
[----:B------:R-:W-:Y:S01]  /*9bb0*/  IMAD.MOV.U32 R62, RZ, RZ, R115 ;  /* 0x000000ffff3e7224 */ /* 0x000fe200078e0073 */
        /* <DEDUP_REMOVED lines=12> */
[----:B------:R-:W-:Y:S02]  /*9c80*/  ISETP.GT.AND P0, PT, R136, 0x39, PT ;  /* 0x000000398800780c */ /* 0x000fe40003f04270 */
[----:B------:R-:W-:Y:S02]  /*9c90*/  FMNMX.FTZ R5, R47, R5, !PT ;  /* 0x000000052f057209 */ /* 0x000fe40007810000 */
[----:B-1----:R-:W-:Y:S02]  /*9ca0*/  FMNMX.FTZ R137, R6, R137, !PT ;  /* 0x0000008906897209 */ /* 0x002fe40007810000 */
[----:B------:R-:W-:Y:S02]  /*9cb0*/  FSEL R208, R76, -INF , P3 ;  /* 0xff8000004cd07808 */ /* 0x000fe40001800000 */
[----:B------:R-:W-:Y:S01]  /*9cc0*/  FMNMX.FTZ R4, R198, R4, !PT ;  /* 0x00000004c6047209 */ /* 0x000fe20007810000 */
[----:B------:R-:W1:Y:S01]  /*9cd0*/  SHFL.BFLY PT, R6, R137, 0x1, 0x1f ;  /* 0x0c201f0089067f89 */ /* 0x000e6200000e0000 */
[----:B------:R-:W-:Y:S02]  /*9ce0*/  ISETP.GT.AND P2, PT, R0, 0x49, PT ;  /* 0x000000490000780c */ /* 0x000fe40003f44270 */
[----:B------:R-:W-:Y:S02]  /*9cf0*/  FMNMX.FTZ R2, R221, R2, !PT ;  /* 0x00000002dd027209 */ /* 0x000fe40007810000 */
[----:B------:R-:W-:Y:S02]  /*9d00*/  FSEL R114, R63, -INF , P0 ;  /* 0xff8000003f727808 */ /* 0x000fe40000000000 */
[----:B------:R-:W-:Y:S02]  /*9d10*/  ISETP.GT.AND P0, PT, R136, 0x41, PT ;  /* 0x000000418800780c */ /* 0x000fe40003f04270 */
        /* <DEDUP_REMOVED lines=8> */
[----:B------:R-:W-:Y:S02]  /*9da0*/  ISETP.GT.AND P2, PT, R0, 0x51, PT ;  /* 0x000000510000780c */ /* 0x000fe40003f44270 */
[----:B------:R-:W-:Y:S02]  /*9db0*/  FSEL R220, R88, -INF , P3 ;  /* 0xff80000058dc7808 */ /* 0x000fe40001800000 */
[----:B------:R-:W-:Y:S02]  /*9dc0*/  FMNMX.FTZ R4, R210, R4, !PT ;  /* 0x00000004d2047209 */ /* 0x000fe40007810000 */
[----:B------:R-:W-:Y:S02]  /*9dd0*/  FMNMX.FTZ R2, R61, R2, !PT ;  /* 0x000000023d027209 */ /* 0x000fe40007810000 */
[----:B------:R-:W-:Y:S02]  /*9de0*/  FMNMX.FTZ R5, R113, R5, !PT ;  /* 0x0000000571057209 */ /* 0x000fe40007810000 */
[----:B------:R-:W-:Y:S02]  /*9df0*/  FSEL R214, R79, -INF , P0 ;  /* 0xff8000004fd67808 */ /* 0x000fe40000000000 */
[----:B------:R-:W-:Y:S02]  /*9e00*/  ISETP.GT.AND P0, PT, R136, 0x51, PT ;  /* 0x000000518800780c */ /* 0x000fe40003f04270 */
[----:B------:R-:W-:Y:S02]  /*9e10*/  FSEL R219, R89, -INF , P2 ;  /* 0xff80000059db7808 */ /* 0x000fe40001000000 */
[C---:B------:R-:W-:Y:S02]  /*9e20*/  ISETP.GT.AND P3, PT, R0.reuse, 0x58, PT ;  /* 0x000000580000780c */ /* 0x040fe40003f64270 */
[----:B------:R-:W-:Y:S02]  /*9e30*/  ISETP.GT.AND P2, PT, R0, 0x59, PT ;  /* 0x000000590000780c */ /* 0x000fe40003f44270 */
[----:B------:R-:W-:Y:S02]  /*9e40*/  FMNMX.FTZ R4, R220, R4, !PT ;  /* 0x00000004dc047209 */ /* 0x000fe40007810000 */
[----:B------:R-:W-:Y:S02]  /*9e50*/  FMNMX.FTZ R2, R62, R2, !PT ;  /* 0x000000023e027209 */ /* 0x000fe40007810000 */
[----:B------:R-:W-:Y:S02]  /*9e60*/  FSEL R91, R91, -INF , P0 ;  /* 0xff8000005b5b7808 */ /* 0x000fe40000000000 */
[C---:B------:R-:W-:Y:S02]  /*9e70*/  ISETP.GT.AND P1, PT, R0.reuse, 0x60, PT ;  /* 0x000000600000780c */ /* 0x040fe40003f24270 */
[----:B------:R-:W-:Y:S02]  /*9e80*/  ISETP.GT.AND P0, PT, R0, 0x61, PT ;  /* 0x000000610000780c */ /* 0x000fe40003f04270 */
[----:B------:R-:W-:Y:S02]  /*9e90*/  FSEL R212, R92, -INF , P3 ;  /* 0xff8000005cd47808 */ /* 0x000fe40001800000 */
[----:B------:R-:W-:Y:S02]  /*9ea0*/  FSEL R209, R93, -INF , P2 ;  /* 0xff8000005dd17808 */ /* 0x000fe40001000000 */
[C---:B------:R-:W-:Y:S02]  /*9eb0*/  ISETP.GT.AND P2, PT, R0.reuse, 0x69, PT ;  /* 0x000000690000780c */ /* 0x040fe40003f44270 */
[----:B------:R-:W-:Y:S02]  /*9ec0*/  ISETP.GT.AND P3, PT, R0, 0x68, PT ;  /* 0x000000680000780c */ /* 0x000fe40003f64270 */
[----:B------:R-:W-:Y:S02]  /*9ed0*/  FMNMX.FTZ R0, R114, R5, !PT ;  /* 0x0000000572007209 */ /* 0x000fe40007810000 */
[----:B------:R-:W-:Y:S02]  /*9ee0*/  FMNMX.FTZ R135, R219, R4, !PT ;  /* 0x00000004db877209 */ /* 0x000fe40007810000 */
[----:B------:R-:W2:Y:S01]  /*9ef0*/  SHFL.BFLY PT, R4, R2, 0x2, 0x1f ;  /* 0x0c401f0002047f89 */ /* 0x000ea200000e0000 */
[----:B------:R-:W-:Y:S02]  /*9f00*/  FMNMX.FTZ R0, R199, R0, !PT ;  /* 0x00000000c7007209 */ /* 0x000fe40007810000 */
[----:B-1----:R-:W-:Y:S02]  /*9f10*/  FMNMX.FTZ R137, R137, R6, !PT ;  /* 0x0000000689897209 */ /* 0x002fe40007810000 */
[----:B------:R-:W-:Y:S02]  /*9f20*/  FMNMX.FTZ R0, R205, R0, !PT ;  /* 0x00000000cd007209 */ /* 0x000fe40007810000 */
[----:B------:R-:W-:Y:S01]  /*9f30*/  FSEL R203, R104, -INF , P1 ;  /* 0xff80000068cb7808 */ /* 0x000fe20000800000 */
[----:B------:R-:W-:Y:S01]  /*9f40*/  IMAD.MOV.U32 R104, RZ, RZ, R52 ;  /* 0x000000ffff687224 */ /* 0x000fe200078e0034 */
[----:B------:R-:W-:Y:S01]  /*9f50*/  FMNMX.FTZ R0, R211, R0, !PT ;  /* 0x00000000d3007209 */ /* 0x000fe20007810000 */
[----:B------:R-:W-:Y:S01]  /*9f60*/  FMUL.FTZ R92, R137, c[0x0][0x2d0] ;  /* 0x0000b400895c7a20 */ /* 0x000fe20000410000 */
[----:B------:R-:W-:Y:S02]  /*9f70*/  FSEL R109, R109, -INF , P2 ;  /* 0xff8000006d6d7808 */ /* 0x000fe40001000000 */
[----:B------:R-:W-:Y:S02]  /*9f80*/  FMNMX.FTZ R0, R214, R0, !PT ;  /* 0x00000000d6007209 */ /* 0x000fe40007810000 */
[----:B------:R-:W-:Y:S02]  /*9f90*/  FSETP.NEU.FTZ.AND P2, PT, R137, -INF , PT ;  /* 0xff8000008900780b */ /* 0x000fe40003f5d000 */
[----:B------:R-:W-:Y:S02]  /*9fa0*/  FMNMX.FTZ R0, R104, R0, !PT ;  /* 0x0000000068007209 */ /* 0x000fe40007810000 */
[----:B------:R-:W-:Y:S02]  /*9fb0*/  ISETP.GT.AND P1, PT, R136, 0x58, PT ;  /* 0x000000588800780c */ /* 0x000fe40003f24270 */
[----:B------:R-:W-:Y:S02]  /*9fc0*/  FSEL R92, R92, RZ, P2 ;  /* 0x000000ff5c5c7208 */ /* 0x000fe40001000000 */
[----:B------:R-:W-:Y:S02]  /*9fd0*/  FMNMX.FTZ R0, R91, R0, !PT ;  /* 0x000000005b007209 */ /* 0x000fe40007810000 */
[----:B------:R-:W-:Y:S02]  /*9fe0*/  FSEL R63, R94, -INF , P1 ;  /* 0xff8000005e3f7808 */ /* 0x000fe40000800000 */
[----:B--2---:R-:W-:Y:S02]  /*9ff0*/  FMNMX.FTZ R2, R2, R4, !PT ;  /* 0x0000000402027209 */ /* 0x004fe40007810000 */
[----:B------:R-:W-:Y:S01]  /*a000*/  FMNMX.FTZ R4, R63, R0, !PT ;  /* 0x000000003f047209 */ /* 0x000fe20007810000 */
[--C-:B------:R-:W-:Y:S01]  /*a010*/  FFMA.FTZ R0, R138, c[0x0][0x2d0], -R92.reuse ;  /* 0x0000b4008a007a23 */ /* 0x100fe2000001085c */
[----:B------:R-:W-:Y:S01]  /*a020*/  FSEL R202, R105, -INF , P0 ;  /* 0xff80000069ca7808 */ /* 0x000fe20000000000 */
[----:B------:R-:W1:Y:S01]  /*a030*/  SHFL.BFLY PT, R6, R2, 0x1, 0x1f ;  /* 0x0c201f0002067f89 */ /* 0x000e6200000e0000 */
[C---:B------:R-:W-:Y:S01]  /*a040*/  ISETP.GT.AND P0, PT, R136.reuse, 0x59, PT ;  /* 0x000000598800780c */ /* 0x040fe20003f04270 */
[----:B------:R2:W-:Y:S01]  /*a050*/  MUFU.EX2 R52, R0 ;  /* 0x0000000000347308 */ /* 0x0005e20000000800 */
[----:B------:R-:W-:Y:S02]  /*a060*/  ISETP.GT.AND P1, PT, R136, 0x60, PT ;  /* 0x000000608800780c */ /* 0x000fe40003f24270 */
[----:B------:R-:W-:Y:S02]  /*a070*/  FSEL R89, R95, -INF , P0 ;  /* 0xff8000005f597808 */ /* 0x000fe40000000000 */
[----:B------:R-:W-:Y:S01]  /*a080*/  FSEL R88, R106, -INF , P1 ;  /* 0xff8000006a587808 */ /* 0x000fe20000800000 */
[----:B------:R-:W-:Y:S01]  /*a090*/  IMAD.MOV.U32 R106, RZ, RZ, R221 ;  /* 0x000000ffff6a7224 */ /* 0x000fe200078e00dd */
[----:B------:R-:W-:Y:S02]  /*a0a0*/  FMNMX.FTZ R4, R89, R4, !PT ;  /* 0x0000000459047209 */ /* 0x000fe40007810000 */
[----:B------:R-:W-:Y:S02]  /*a0b0*/  ISETP.GT.AND P0, PT, R136, 0x61, PT ;  /* 0x000000618800780c */ /* 0x000fe40003f04270 */
[----:B------:R-:W-:Y:S02]  /*a0c0*/  FMNMX.FTZ R4, R88, R4, !PT ;  /* 0x0000000458047209 */ /* 0x000fe40007810000 */
[----:B------:R-:W-:Y:S02]  /*a0d0*/  ISETP.GT.AND P1, PT, R136, 0x68, PT ;  /* 0x000000688800780c */ /* 0x000fe40003f24270 */
[----:B------:R-:W-:Y:S02]  /*a0e0*/  FSEL R252, R107, -INF , P0 ;  /* 0xff8000006bfc7808 */ /* 0x000fe40000000000 */
[----:B------:R-:W-:Y:S02]  /*a0f0*/  FMNMX.FTZ R135, R212, R135, !PT ;  /* 0x00000087d4877209 */ /* 0x000fe40007810000 */
[----:B------:R-:W-:Y:S02]  /*a100*/  FMNMX.FTZ R4, R252, R4, !PT ;  /* 0x00000004fc047209 */ /* 0x000fe40007810000 */
[----:B------:R-:W-:Y:S02]  /*a110*/  ISETP.GT.AND P0, PT, R136, 0x69, PT ;  /* 0x000000698800780c */ /* 0x000fe40003f04270 */
[----:B------:R-:W-:Y:S01]  /*a120*/  FSEL R225, R110, -INF , P1 ;  /* 0xff8000006ee17808 */ /* 0x000fe20000800000 */
[--C-:B--2---:R-:W-:Y:S01]  /*a130*/  FFMA.FTZ R0, R139, c[0x0][0x2d0], -R92.reuse ;  /* 0x0000b4008b007a23 */ /* 0x104fe2000001085c */
[----:B------:R-:W-:Y:S01]  /*a140*/  FSEL R71, R111, -INF , P0 ;  /* 0xff8000006f477808 */ /* 0x000fe20000000000 */
[----:B------:R-:W-:Y:S01]  /*a150*/  IMAD.MOV.U32 R139, RZ, RZ, R63 ;  /* 0x000000ffff8b7224 */ /* 0x000fe200078e003f */
[----:B-1----:R-:W-:Y:S01]  /*a160*/  FMNMX.FTZ R136, R2, R6, !PT ;  /* 0x0000000602887209 */ /* 0x002fe20007810000 */
[----:B------:R1:W-:Y:S01]  /*a170*/  MUFU.EX2 R248, R0 ;  /* 0x0000000000f87308 */ /* 0x0003e20000000800 */
[----:B------:R-:W-:Y:S01]  /*a180*/  FMNMX.FTZ R135, R209, R135, !PT ;  /* 0x00000087d1877209 */ /* 0x000fe20007810000 */
[----:B------:R-:W-:Y:S01]  /*a190*/  FFMA.FTZ R6, R21, c[0x0][0x2d0], -R92 ;  /* 0x0000b40015067a23 */ /* 0x000fe2000001085c */
[----:B------:R-:W-:Y:S01]  /*a1a0*/  FSEL R200, R108, -INF , P3 ;  /* 0xff8000006cc87808 */ /* 0x000fe20001800000 */
[C---:B------:R-:W-:Y:S01]  /*a1b0*/  FMUL.FTZ R96, R136.reuse, c[0x0][0x2d0] ;  /* 0x0000b40088607a20 */ /* 0x040fe20000410000 */
[----:B------:R-:W-:Y:S02]  /*a1c0*/  FMNMX.FTZ R135, R203, R135, !PT ;  /* 0x00000087cb877209 */ /* 0x000fe40007810000 */
[----:B------:R-:W-:Y:S02]  /*a1d0*/  FSETP.NEU.FTZ.AND P1, PT, R136, -INF , PT ;  /* 0xff8000008800780b */ /* 0x000fe40003f3d000 */
[----:B------:R-:W-:Y:S01]  /*a1e0*/  FMNMX.FTZ R135, R202, R135, !PT ;  /* 0x00000087ca877209 */ /* 0x000fe20007810000 */
[----:B------:R-:W-:Y:S01]  /*a1f0*/  MUFU.EX2 R234, R6 ;  /* 0x0000000600ea7308 */ /* 0x000fe20000000800 */
[----:B------:R-:W-:Y:S02]  /*a200*/  FSEL R96, R96, RZ, P1 ;  /* 0x000000ff60607208 */ /* 0x000fe40000800000 */
[----:B------:R-:W-:Y:S03]  /*a210*/  FMNMX.FTZ R135, R200, R135, !PT ;  /* 0x00000087c8877209 */ /* 0x000fe60007810000 */
[----:B------:R-:W-:Y:S01]  /*a220*/  FFMA.FTZ R106, R106, c[0x0][0x2d0], -R96 ;  /* 0x0000b4006a6a7a23 */ /* 0x000fe20000010860 */
[----:B------:R-:W-:Y:S05]  /*a230*/  FMNMX.FTZ R135, R109, R135, !PT ;  /* 0x000000876d877209 */ /* 0x000fea0007810000 */
[----:B------:R-:W2:Y:S01]  /*a240*/  SHFL.BFLY PT, R5, R135, 0x2, 0x1f ;  /* 0x0c401f0087057f89 */ /* 0x000ea200000e0000 */
[----:B-1----:R-:W-:Y:S01]  /*a250*/  FMNMX.FTZ R0, R225, R4, !PT ;  /* 0x00000004e1007209 */ /* 0x002fe20007810000 */
[--C-:B------:R-:W-:Y:S03]  /*a260*/  FFMA.FTZ R4, R16, c[0x0][0x2d0], -R92.reuse ;  /* 0x0000b40010047a23 */ /* 0x100fe6000001085c */
[----:B------:R-:W-:Y:S01]  /*a270*/  FMNMX.FTZ R0, R71, R0, !PT ;  /* 0x0000000047007209 */ /* 0x000fe20007810000 */
[----:B------:R1:W-:Y:S04]  /*a280*/  MUFU.EX2 R246, R4 ;  /* 0x0000000400f67308 */ /* 0x0003e80000000800 */
[----:B------:R-:W3:Y:S01]  /*a290*/  SHFL.BFLY PT, R2, R0, 0x2, 0x1f ;  /* 0x0c401f0000027f89 */ /* 0x000ee200000e0000 */
[----:B--2---:R-:W-:Y:S07]  /*a2a0*/  FMNMX.FTZ R135, R135, R5, !PT ;  /* 0x0000000587877209 */ /* 0x004fee0007810000 */
[----:B------:R-:W2:Y:S01]  /*a2b0*/  SHFL.BFLY PT, R5, R135, 0x1, 0x1f ;  /* 0x0c201f0087057f89 */ /* 0x000ea200000e0000 */
[----:B-1----:R-:W-:Y:S04]  /*a2c0*/  FFMA.FTZ R4, R17, c[0x0][0x2d0], -R92 ;  /* 0x0000b40011047a23 */ /* 0x002fe8000001085c */
[----:B------:R-:W1:Y:S01]  /*a2d0*/  MUFU.EX2 R242, R4 ;  /* 0x0000000400f27308 */ /* 0x000e620000000800 */
[----:B---3--:R-:W-:Y:S01]  /*a2e0*/  FMNMX.FTZ R0, R0, R2, !PT ;  /* 0x0000000200007209 */ /* 0x008fe20007810000 */
[----:B------:R-:W-:Y:S08]  /*a2f0*/  FFMA.FTZ R2, R18, c[0x0][0x2d0], -R96 ;  /* 0x0000b40012027a23 */ /* 0x000ff00000010860 */
[----:B------:R3:W-:Y:S01]  /*a300*/  MUFU.EX2 R245, R2 ;  /* 0x0000000200f57308 */ /* 0x0007e20000000800 */
[----:B--2---:R-:W-:Y:S01]  /*a310*/  FMNMX.FTZ R135, R135, R5, !PT ;  /* 0x0000000587877209 */ /* 0x004fe20007810000 */
[----:B------:R-:W-:Y:S03]  /*a320*/  FFMA.FTZ R5, R32, c[0x0][0x2d0], -R92 ;  /* 0x0000b40020057a23 */ /* 0x000fe6000001085c */
[C---:B------:R-:W-:Y:S05]  /*a330*/  FSETP.NEU.FTZ.AND P0, PT, R135.reuse, -INF , PT ;  /* 0xff8000008700780b */ /* 0x040fea0003f1d000 */
[----:B------:R2:W-:Y:S01]  /*a340*/  MUFU.EX2 R77, R5 ;  /* 0x00000005004d7308 */ /* 0x0005e20000000800 */
[----:B------:R-:W-:Y:S01]  /*a350*/  FMUL.FTZ R97, R135, c[0x0][0x2d0] ;  /* 0x0000b40087617a20 */ /* 0x000fe20000410000 */
[----:B-1----:R-:W-:Y:S01]  /*a360*/  F2FP.BF16.PACK_AB R74, R242, R246 ;  /* 0x000000f6f24a723e */ /* 0x002fe200000010ff */
[----:B------:R-:W-:Y:S02]  /*a370*/  FFMA.FTZ R4, R188, c[0x0][0x2d0], -R96 ;  /* 0x0000b400bc047a23 */ /* 0x000fe40000010860 */
[----:B------:R-:W-:Y:S01]  /*a380*/  IMAD.MOV.U32 R188, RZ, RZ, R89 ;  /* 0x000000ffffbc7224 */ /* 0x000fe200078e0059 */
[----:B------:R-:W-:Y:S04]  /*a390*/  FSEL R97, R97, RZ, P0 ;  /* 0x000000ff61617208 */ /* 0x000fe80000000000 */
[----:B------:R1:W-:Y:S01]  /*a3a0*/  MUFU.EX2 R223, R4 ;  /* 0x0000000400df7308 */ /* 0x0003e20000000800 */
[----:B---3--:R-:W3:Y:S01]  /*a3b0*/  SHFL.BFLY PT, R2, R0, 0x1, 0x1f ;  /* 0x0c201f0000027f89 */ /* 0x008ee200000e0000 */
[----:B--2---:R-:W-:Y:S08]  /*a3c0*/  FFMA.FTZ R5, R36, c[0x0][0x2d0], -R92 ;  /* 0x0000b40024057a23 */ /* 0x004ff0000001085c */
[----:B------:R-:W-:Y:S01]  /*a3d0*/  MUFU.EX2 R108, R5 ;  /* 0x00000005006c7308 */ /* 0x000fe20000000800 */
[--C-:B-1----:R-:W-:Y:S01]  /*a3e0*/  FFMA.FTZ R4, R7, c[0x0][0x2d0], -R96.reuse ;  /* 0x0000b40007047a23 */ /* 0x102fe20000010860 */
[----:B---3--:R-:W-:Y:S01]  /*a3f0*/  FMNMX.FTZ R70, R2, R0, !PT ;  /* 0x0000000002467209 */ /* 0x008fe20007810000 */
[--C-:B------:R-:W-:Y:S07]  /*a400*/  FFMA.FTZ R0, R12, c[0x0][0x2d0], -R97.reuse ;  /* 0x0000b4000c007a23 */ /* 0x100fee0000010861 */
[----:B------:R1:W2:Y:S01]  /*a410*/  MUFU.EX2 R226, R4 ;  /* 0x0000000400e27308 */ /* 0x0002a20000000800 */
[----:B------:R-:W-:Y:S01]  /*a420*/  FFMA.FTZ R2, R22, c[0x0][0x2d0], -R96 ;  /* 0x0000b40016027a23 */ /* 0x000fe20000010860 */
[----:B------:R-:W-:Y:S01]  /*a430*/  FSETP.NEU.FTZ.AND P3, PT, R70, -INF , PT ;  /* 0xff8000004600780b */ /* 0x000fe20003f7d000 */
[----:B------:R-:W-:Y:S02]  /*a440*/  FFMA.FTZ R7, R20, c[0x0][0x2d0], -R92 ;  /* 0x0000b40014077a23 */ /* 0x000fe4000001085c */
[----:B------:R-:W-:Y:S05]  /*a450*/  FMUL.FTZ R98, R70, c[0x0][0x2d0] ;  /* 0x0000b40046627a20 */ /* 0x000fea0000410000 */
[----:B------:R3:W-:Y:S01]  /*a460*/  MUFU.EX2 R244, R0 ;  /* 0x0000000000f47308 */ /* 0x0007e20000000800 */
[----:B------:R-:W-:Y:S09]  /*a470*/  FSEL R98, R98, RZ, P3 ;  /* 0x000000ff62627208 */ /* 0x000ff20001800000 */
[----:B------:R4:W-:Y:S01]  /*a480*/  MUFU.EX2 R237, R2 ;  /* 0x0000000200ed7308 */ /* 0x0009e20000000800 */
[----:B-1----:R-:W-:Y:S01]  /*a490*/  FFMA.FTZ R4, R19, c[0x0][0x2d0], -R96 ;  /* 0x0000b40013047a23 */ /* 0x002fe20000010860 */
[----:B--2---:R-:W-:Y:S08]  /*a4a0*/  F2FP.BF16.PACK_AB R73, R226, R223 ;  /* 0x000000dfe249723e */ /* 0x004ff000000010ff */
[----:B------:R1:W2:Y:S01]  /*a4b0*/  MUFU.EX2 R241, R4 ;  /* 0x0000000400f17308 */ /* 0x0002a20000000800 */
[--C-:B---3--:R-:W-:Y:S09]  /*a4c0*/  FFMA.FTZ R0, R13, c[0x0][0x2d0], -R97.reuse ;  /* 0x0000b4000d007a23 */ /* 0x108ff20000010861 */
[----:B------:R3:W3:Y:S01]  /*a4d0*/  MUFU.EX2 R240, R0 ;  /* 0x0000000000f07308 */ /* 0x0006e20000000800 */
[----:B----4-:R-:W-:Y:S09]  /*a4e0*/  FFMA.FTZ R2, R37, c[0x0][0x2d0], -R92 ;  /* 0x0000b40025027a23 */ /* 0x010ff2000001085c */
[----:B------:R4:W-:Y:S01]  /*a4f0*/  MUFU.EX2 R94, R2 ;  /* 0x00000002005e7308 */ /* 0x0009e20000000800 */
[--C-:B-1----:R-:W-:Y:S01]  /*a500*/  FFMA.FTZ R4, R8, c[0x0][0x2d0], -R97.reuse ;  /* 0x0000b40008047a23 */ /* 0x102fe20000010861 */
[----:B--2---:R-:W-:Y:S08]  /*a510*/  F2FP.BF16.PACK_AB R75, R241, R245 ;  /* 0x000000f5f14b723e */ /* 0x004ff000000010ff */
[----:B------:R1:W-:Y:S01]  /*a520*/  MUFU.EX2 R222, R4 ;  /* 0x0000000400de7308 */ /* 0x0003e20000000800 */
[----:B---3--:R-:W-:Y:S01]  /*a530*/  FFMA.FTZ R0, R10, c[0x0][0x2d0], -R98 ;  /* 0x0000b4000a007a23 */ /* 0x008fe20000010862 */
[----:B------:R-:W-:Y:S08]  /*a540*/  F2FP.BF16.PACK_AB R66, R240, R244 ;  /* 0x000000f4f042723e */ /* 0x000ff000000010ff */
[----:B------:R2:W-:Y:S01]  /*a550*/  MUFU.EX2 R110, R0 ;  /* 0x00000000006e7308 */ /* 0x0005e20000000800 */
[----:B----4-:R-:W-:Y:S09]  /*a560*/  FFMA.FTZ R2, R49, c[0x0][0x2d0], -R92 ;  /* 0x0000b40031027a23 */ /* 0x010ff2000001085c */
[----:B------:R3:W-:Y:S01]  /*a570*/  MUFU.EX2 R59, R2 ;  /* 0x00000002003b7308 */ /* 0x0007e20000000800 */
[--C-:B-1----:R-:W-:Y:S09]  /*a580*/  FFMA.FTZ R4, R9, c[0x0][0x2d0], -R97.reuse ;  /* 0x0000b40009047a23 */ /* 0x102ff20000010861 */
[----:B------:R1:W4:Y:S01]  /*a590*/  MUFU.EX2 R224, R4 ;  /* 0x0000000400e07308 */ /* 0x0003220000000800 */
[----:B--2---:R-:W-:Y:S09]  /*a5a0*/  FFMA.FTZ R0, R11, c[0x0][0x2d0], -R98 ;  /* 0x0000b4000b007a23 */ /* 0x004ff20000010862 */
[----:B------:R2:W2:Y:S01]  /*a5b0*/  MUFU.EX2 R247, R0 ;  /* 0x0000000000f77308 */ /* 0x0004a20000000800 */
[----:B---3--:R-:W-:Y:S09]  /*a5c0*/  FSEL R2, R136, RZ, P1 ;  /* 0x000000ff88027208 */ /* 0x008ff20000800000 */
[----:B------:R-:W-:Y:S01]  /*a5d0*/  MUFU.EX2 R238, R7 ;  /* 0x0000000700ee7308 */ /* 0x000fe20000000800 */
[----:B-1----:R-:W-:Y:S01]  /*a5e0*/  FFMA.FTZ R4, R33, c[0x0][0x2d0], -R92 ;  /* 0x0000b40021047a23 */ /* 0x002fe2000001085c */
[----:B----4-:R-:W-:Y:S08]  /*a5f0*/  F2FP.BF16.PACK_AB R64, R224, R222 ;  /* 0x000000dee040723e */ /* 0x010ff000000010ff */
[----:B------:R1:W-:Y:S01]  /*a600*/  MUFU.EX2 R95, R4 ;  /* 0x00000004005f7308 */ /* 0x0003e20000000800 */
[----:B--2---:R-:W-:Y:S01]  /*a610*/  FFMA.FTZ R0, R14, c[0x0][0x2d0], -R98 ;  /* 0x0000b4000e007a23 */ /* 0x004fe20000010862 */
[----:B------:R-:W-:Y:S08]  /*a620*/  F2FP.BF16.PACK_AB R65, R247, R110 ;  /* 0x0000006ef741723e */ /* 0x000ff000000010ff */
[----:B------:R2:W-:Y:S01]  /*a630*/  MUFU.EX2 R243, R0 ;  /* 0x0000000000f37308 */ /* 0x0005e20000000800 */
[----:B-1----:R-:W-:Y:S09]  /*a640*/  FFMA.FTZ R4, R38, c[0x0][0x2d0], -R96 ;  /* 0x0000b40026047a23 */ /* 0x002ff20000010860 */
[----:B------:R-:W-:Y:S01]  /*a650*/  MUFU.EX2 R58, R4 ;  /* 0x00000004003a7308 */ /* 0x000fe20000000800 */
[----:B--2---:R-:W-:Y:S09]  /*a660*/  FFMA.FTZ R0, R15, c[0x0][0x2d0], -R98 ;  /* 0x0000b4000f007a23 */ /* 0x004ff20000010862 */
[----:B------:R1:W2:Y:S02]  /*a670*/  MUFU.EX2 R239, R0 ;  /* 0x0000000000ef7308 */ /* 0x0002a40000000800 */
[--C-:B-1----:R-:W-:Y:S01]  /*a680*/  FFMA.FTZ R0, R23, c[0x0][0x2d0], -R96.reuse ;  /* 0x0000b40017007a23 */ /* 0x102fe20000010860 */
[----:B--2---:R-:W-:Y:S01]  /*a690*/  F2FP.BF16.PACK_AB R67, R239, R243 ;  /* 0x000000f3ef43723e */ /* 0x004fe200000010ff */
[----:B------:R-:W1:Y:S06]  /*a6a0*/  LDSM.16.MT88.4 R20, [R229+0x100] ;  /* 0x00010000e514783b */ /* 0x000e6c0000004200 */
[----:B------:R2:W-:Y:S02]  /*a6b0*/  MUFU.EX2 R233, R0 ;  /* 0x0000000000e97308 */ /* 0x0005e40000000800 */
[--C-:B--2---:R-:W-:Y:S08]  /*a6c0*/  FFMA.FTZ R0, R34, c[0x0][0x2d0], -R96.reuse ;  /* 0x0000b40022007a23 */ /* 0x104ff00000010860 */
[----:B------:R2:W-:Y:S02]  /*a6d0*/  MUFU.EX2 R78, R0 ;  /* 0x00000000004e7308 */ /* 0x0005e40000000800 */
[----:B--2---:R-:W-:Y:S08]  /*a6e0*/  FFMA.FTZ R0, R35, c[0x0][0x2d0], -R96 ;  /* 0x0000b40023007a23 */ /* 0x004ff00000010860 */
[----:B------:R2:W-:Y:S02]  /*a6f0*/  MUFU.EX2 R79, R0 ;  /* 0x00000000004f7308 */ /* 0x0005e40000000800 */
[--C-:B--2---:R-:W-:Y:S08]  /*a700*/  FFMA.FTZ R0, R24, c[0x0][0x2d0], -R97.reuse ;  /* 0x0000b40018007a23 */ /* 0x104ff00000010861 */
[----:B------:R2:W-:Y:S02]  /*a710*/  MUFU.EX2 R236, R0 ;  /* 0x0000000000ec7308 */ /* 0x0005e40000000800 */
[--C-:B--2---:R-:W-:Y:S08]  /*a720*/  FFMA.FTZ R0, R25, c[0x0][0x2d0], -R97.reuse ;  /* 0x0000b40019007a23 */ /* 0x104ff00000010861 */
        /* <DEDUP_REMOVED lines=13> */
[----:B--2---:R-:W-:Y:S02]  /*a800*/  FFMA.FTZ R0, R39, c[0x0][0x2d0], -R96 ;  /* 0x0000b40027007a23 */ /* 0x004fe40000010860 */
[----:B------:R-:W2:Y:S06]  /*a810*/  LDSM.16.MT88.4 R36, [R232+0x100] ;  /* 0x00010000e824783b */ /* 0x000eac0000004200 */
[----:B------:R3:W-:Y:S02]  /*a820*/  MUFU.EX2 R138, R0 ;  /* 0x00000000008a7308 */ /* 0x0007e40000000800 */
[----:B---3--:R-:W-:Y:S08]  /*a830*/  FFMA.FTZ R0, R48, c[0x0][0x2d0], -R92 ;  /* 0x0000b40030007a23 */ /* 0x008ff0000001085c */
[----:B------:R3:W-:Y:S02]  /*a840*/  MUFU.EX2 R60, R0 ;  /* 0x00000000003c7308 */ /* 0x0007e40000000800 */
[----:B---3--:R-:W-:Y:S05]  /*a850*/  FSEL R0, R137, RZ, P2 ;  /* 0x000000ff89007208 */ /* 0x008fea0001000000 */
[----:B------:R-:W-:Y:S04]  /*a860*/  FADD.FTZ R0, -R0, R3 ;  /* 0x0000000300007221 */ /* 0x000fe80000010100 */
[----:B------:R-:W-:Y:S04]  /*a870*/  FMUL.FTZ R0, R0, c[0x0][0x2d0] ;  /* 0x0000b40000007a20 */ /* 0x000fe80000410000 */
[----:B------:R3:W4:Y:S02]  /*a880*/  MUFU.EX2 R69, R0 ;  /* 0x0000000000457308 */ /* 0x0007240000000800 */
[----:B---3--:R-:W-:Y:S01]  /*a890*/  FADD.FTZ R0, -R2, R132 ;  /* 0x0000008402007221 */ /* 0x008fe20000010100 */
[----:B------:R-:W-:Y:S01]  /*a8a0*/  FSEL R2, R135, RZ, P0 ;  /* 0x000000ff87027208 */ /* 0x000fe20000000000 */
[C---:B----4-:R-:W-:Y:S01]  /*a8b0*/  FMUL.FTZ R4, R69.reuse, R140 ;  /* 0x0000008c45047220 */ /* 0x050fe20000410000 */
[----:B------:R-:W-:Y:S01]  /*a8c0*/  PLOP3.LUT P0, PT, PT, PT, UP0, 0x80, 0x0 ;  /* 0x000000000000781c */ /* 0x000fe20003f0f008 */
[----:B------:R-:W-:Y:S02]  /*a8d0*/  FMUL.FTZ R0, R0, c[0x0][0x2d0] ;  /* 0x0000b40000007a20 */ /* 0x000fe40000410000 */
[C---:B------:R-:W-:Y:S02]  /*a8e0*/  FMUL.FTZ R5, R69.reuse, R141 ;  /* 0x0000008d45057220 */ /* 0x040fe40000410000 */
[----:B------:R3:W4:Y:S01]  /*a8f0*/  MUFU.EX2 R68, R0 ;  /* 0x0000000000447308 */ /* 0x0007220000000800 */
[C---:B------:R-:W-:Y:S02]  /*a900*/  FMUL.FTZ R16, R69.reuse, R152 ;  /* 0x0000009845107220 */ /* 0x040fe40000410000 */
[C---:B------:R-:W-:Y:S02]  /*a910*/  FMUL.FTZ R17, R69.reuse, R153 ;  /* 0x0000009945117220 */ /* 0x040fe40000410000 */
[C---:B------:R-:W-:Y:S02]  /*a920*/  FMUL.FTZ R33, R69.reuse, R169 ;  /* 0x000000a945217220 */ /* 0x040fe40000410000 */
[C---:B------:R-:W-:Y:S02]  /*a930*/  FMUL.FTZ R49, R69.reuse, R117 ;  /* 0x0000007545317220 */ /* 0x040fe40000410000 */
[----:B------:R-:W-:Y:S02]  /*a940*/  FMUL.FTZ R48, R69, R116 ;  /* 0x0000007445307220 */ /* 0x000fe40000410000 */
[----:B------:R-:W-:Y:S02]  /*a950*/  IMAD.MOV.U32 R153, RZ, RZ, R218 ;  /* 0x000000ffff997224 */ /* 0x000fe400078e00da */
[----:B------:R-:W-:Y:S02]  /*a960*/  IMAD.MOV.U32 R152, RZ, RZ, R61 ;  /* 0x000000ffff987224 */ /* 0x000fe400078e003d */
[----:B------:R-:W-:Y:S02]  /*a970*/  IMAD.MOV.U32 R141, RZ, RZ, R60 ;  /* 0x000000ffff8d7224 */ /* 0x000fe400078e003c */
[----:B------:R-:W-:Y:S02]  /*a980*/  IMAD.MOV.U32 R169, RZ, RZ, R90 ;  /* 0x000000ffffa97224 */ /* 0x000fe400078e005a */
[----:B------:R-:W-:Y:S02]  /*a990*/  IMAD.MOV.U32 R132, RZ, RZ, R88 ;  /* 0x000000ffff847224 */ /* 0x000fe400078e0058 */
[----:B---3--:R-:W-:Y:S01]  /*a9a0*/  FADD.FTZ R0, -R2, R133 ;  /* 0x0000008502007221 */ /* 0x008fe20000010100 */
[----:B------:R-:W-:Y:S01]  /*a9b0*/  FSEL R2, R70, RZ, P3 ;  /* 0x000000ff46027208 */ /* 0x000fe20001800000 */
[----:B----4-:R-:W-:Y:S02]  /*a9c0*/  FMUL.FTZ R6, R68, R142 ;  /* 0x0000008e44067220 */ /* 0x010fe40000410000 */
[----:B------:R-:W-:Y:S02]  /*a9d0*/  FMUL.FTZ R0, R0, c[0x0][0x2d0] ;  /* 0x0000b40000007a20 */ /* 0x000fe40000410000 */
[C---:B------:R-:W-:Y:S02]  /*a9e0*/  FMUL.FTZ R7, R68.reuse, R143 ;  /* 0x0000008f44077220 */ /* 0x040fe40000410000 */
[----:B------:R3:W4:Y:S01]  /*a9f0*/  MUFU.EX2 R3, R0 ;  /* 0x0000000000037308 */ /* 0x0007220000000800 */
[----:B------:R-:W-:Y:S02]  /*aa00*/  IMAD.MOV.U32 R133, RZ, RZ, R52 ;  /* 0x000000ffff857224 */ /* 0x000fe400078e0034 */
[C---:B------:R-:W-:Y:S01]  /*aa10*/  FMUL.FTZ R19, R68.reuse, R155 ;  /* 0x0000009b44137220 */ /* 0x040fe20000410000 */
[----:B------:R-:W2:Y:S01]  /*aa20*/  LDSM.16.MT88.4 R52, [R230+0x100] ;  /* 0x00010000e634783b */ /* 0x000ea20000004200 */
[----:B------:R-:W-:Y:S01]  /*aa30*/  FMUL.FTZ R18, R68, R154 ;  /* 0x0000009a44127220 */ /* 0x000fe20000410000 */
[----:B------:R-:W-:Y:S01]  /*aa40*/  F2FP.BF16.PACK_AB R72, R248, R133 ;  /* 0x00000085f848723e */ /* 0x000fe200000010ff */
[C---:B------:R-:W-:Y:S02]  /*aa50*/  FMUL.FTZ R34, R68.reuse, R170 ;  /* 0x000000aa44227220 */ /* 0x040fe40000410000 */
[----:B------:R-:W-:Y:S02]  /*aa60*/  IMAD.MOV.U32 R170, RZ, RZ, R85 ;  /* 0x000000ffffaa7224 */ /* 0x000fe400078e0055 */
[----:B------:R-:W-:Y:S02]  /*aa70*/  FMUL.FTZ R35, R68, R171 ;  /* 0x000000ab44237220 */ /* 0x000fe40000410000 */
[-C--:B-1----:R-:W-:Y:S01]  /*aa80*/  HMMA.16816.F32.BF16 R4, R72, R20.reuse, R4 ;  /* 0x000000144804723c */ /* 0x082fe20000041804 */
[----:B------:R-:W-:Y:S02]  /*aa90*/  IMAD.MOV.U32 R154, RZ, RZ, R215 ;  /* 0x000000ffff9a7224 */ /* 0x000fe400078e00d7 */
[----:B------:R-:W-:Y:S02]  /*aaa0*/  IMAD.MOV.U32 R171, RZ, RZ, R84 ;  /* 0x000000ffffab7224 */ /* 0x000fe400078e0054 */
[----:B---3--:R-:W-:Y:S02]  /*aab0*/  FADD.FTZ R0, -R2, R134 ;  /* 0x0000008602007221 */ /* 0x008fe40000010100 */
[----:B------:R-:W-:Y:S02]  /*aac0*/  FFMA.FTZ R2, R50, c[0x0][0x2d0], -R96 ;  /* 0x0000b40032027a23 */ /* 0x000fe40000010860 */
[C---:B----4-:R-:W-:Y:S02]  /*aad0*/  FMUL.FTZ R9, R3.reuse, R145 ;  /* 0x0000009103097220 */ /* 0x050fe40000410000 */
[----:B------:R1:W3:Y:S01]  /*aae0*/  MUFU.EX2 R32, R2 ;  /* 0x0000000200207308 */ /* 0x0002e20000000800 */
[C---:B------:R-:W-:Y:S02]  /*aaf0*/  FMUL.FTZ R12, R3.reuse, R148 ;  /* 0x00000094030c7220 */ /* 0x040fe40000410000 */
[----:B------:R-:W-:Y:S02]  /*ab00*/  FMUL.FTZ R0, R0, c[0x0][0x2d0] ;  /* 0x0000b40000007a20 */ /* 0x000fe40000410000 */
[C---:B------:R-:W-:Y:S02]  /*ab10*/  FMUL.FTZ R8, R3.reuse, R144 ;  /* 0x0000009003087220 */ /* 0x040fe40000410000 */
[C---:B------:R-:W-:Y:S02]  /*ab20*/  FMUL.FTZ R13, R3.reuse, R149 ;  /* 0x00000095030d7220 */ /* 0x040fe40000410000 */
[C---:B------:R-:W-:Y:S01]  /*ab30*/  FMUL.FTZ R24, R3.reuse, R160 ;  /* 0x000000a003187220 */ /* 0x040fe20000410000 */
[----:B------:R-:W4:Y:S01]  /*ab40*/  MUFU.EX2 R0, R0 ;  /* 0x0000000000007308 */ /* 0x000f220000000800 */
[C---:B------:R-:W-:Y:S02]  /*ab50*/  FMUL.FTZ R25, R3.reuse, R161 ;  /* 0x000000a103197220 */ /* 0x040fe40000410000 */
[----:B------:R-:W-:Y:S02]  /*ab60*/  FMUL.FTZ R28, R3, R164 ;  /* 0x000000a4031c7220 */ /* 0x000fe40000410000 */
[C---:B------:R-:W-:Y:S02]  /*ab70*/  FMUL.FTZ R50, R68.reuse, R118 ;  /* 0x0000007644327220 */ /* 0x040fe40000410000 */
[----:B------:R-:W-:Y:S02]  /*ab80*/  IMAD.MOV.U32 R144, RZ, RZ, R59 ;  /* 0x000000ffff907224 */ /* 0x000fe400078e003b */
[----:B------:R-:W-:Y:S02]  /*ab90*/  IMAD.MOV.U32 R149, RZ, RZ, R58 ;  /* 0x000000ffff957224 */ /* 0x000fe400078e003a */
[----:B------:R-:W-:Y:S02]  /*aba0*/  IMAD.MOV.U32 R160, RZ, RZ, R108 ;  /* 0x000000ffffa07224 */ /* 0x000fe400078e006c */
[----:B------:R-:W-:Y:S02]  /*abb0*/  IMAD.MOV.U32 R108, RZ, RZ, R82 ;  /* 0x000000ffff6c7224 */ /* 0x000fe400078e0052 */
[----:B-1----:R-:W-:Y:S02]  /*abc0*/  FFMA.FTZ R2, R51, c[0x0][0x2d0], -R96 ;  /* 0x0000b40033027a23 */ /* 0x002fe40000010860 */
[----:B---3--:R-:W-:Y:S02]  /*abd0*/  IMAD.MOV.U32 R140, RZ, RZ, R32 ;  /* 0x000000ffff8c7224 */ /* 0x008fe400078e0020 */
[----:B------:R1:W-:Y:S01]  /*abe0*/  MUFU.EX2 R145, R2 ;  /* 0x0000000200917308 */ /* 0x0003e20000000800 */
[C---:B------:R-:W-:Y:S02]  /*abf0*/  FMUL.FTZ R32, R69.reuse, R168 ;  /* 0x000000a845207220 */ /* 0x040fe40000410000 */
[----:B------:R-:W-:Y:S02]  /*ac00*/  FMUL.FTZ R51, R68, R119 ;  /* 0x0000007744337220 */ /* 0x000fe40000410000 */
[C---:B----4-:R-:W-:Y:S02]  /*ac10*/  FMUL.FTZ R11, R0.reuse, R147 ;  /* 0x00000093000b7220 */ /* 0x050fe40000410000 */
[C---:B------:R-:W-:Y:S02]  /*ac20*/  FMUL.FTZ R10, R0.reuse, R146 ;  /* 0x00000092000a7220 */ /* 0x040fe40000410000 */
[C---:B------:R-:W-:Y:S02]  /*ac30*/  FMUL.FTZ R14, R0.reuse, R150 ;  /* 0x00000096000e7220 */ /* 0x040fe40000410000 */
[C---:B------:R-:W-:Y:S02]  /*ac40*/  FMUL.FTZ R27, R0.reuse, R163 ;  /* 0x000000a3001b7220 */ /* 0x040fe40000410000 */
[----:B------:R-:W-:Y:S01]  /*ac50*/  IMAD.MOV.U32 R163, RZ, RZ, R79 ;  /* 0x000000ffffa37224 */ /* 0x000fe200078e004f */
[C---:B------:R-:W-:Y:S01]  /*ac60*/  HMMA.16816.F32.BF16 R8, R64.reuse, R20, R8 ;  /* 0x000000144008723c */ /* 0x040fe20000041808 */
[----:B------:R-:W-:Y:S02]  /*ac70*/  FMUL.FTZ R15, R0, R151 ;  /* 0x00000097000f7220 */ /* 0x000fe40000410000 */
[----:B------:R-:W-:Y:S02]  /*ac80*/  IMAD.MOV.U32 R161, RZ, RZ, R105 ;  /* 0x000000ffffa17224 */ /* 0x000fe400078e0069 */
[----:B------:R-:W-:Y:S02]  /*ac90*/  IMAD.MOV.U32 R105, RZ, RZ, R81 ;  /* 0x000000ffff697224 */ /* 0x000fe400078e0051 */
[----:B------:R-:W-:Y:S01]  /*aca0*/  FMUL.FTZ R20, R69, R156 ;  /* 0x0000009c45147220 */ /* 0x000fe20000410000 */
[-C--:B------:R-:W-:Y:S01]  /*acb0*/  HMMA.16816.F32.BF16 R12, R64, R22.reuse, R12 ;  /* 0x00000016400c723c */ /* 0x080fe2000004180c */
[----:B------:R-:W-:Y:S03]  /*acc0*/  IMAD.MOV.U32 R156, RZ, RZ, R78 ;  /* 0x000000ffff9c7224 */ /* 0x000fe600078e004e */
[----:B-1----:R-:W-:Y:S02]  /*acd0*/  FFMA.FTZ R2, R40, c[0x0][0x2d0], -R97 ;  /* 0x0000b40028027a23 */ /* 0x002fe40000010861 */
[----:B------:R-:W-:Y:S02]  /*ace0*/  FFMA.FTZ R105, R105, c[0x0][0x2d0], -R92 ;  /* 0x0000b40069697a23 */ /* 0x000fe4000001085c */
[C---:B------:R-:W-:Y:S01]  /*acf0*/  HMMA.16816.F32.BF16 R16, R72.reuse, R22, R16 ;  /* 0x000000164810723c */ /* 0x040fe20000041810 */
[----:B------:R1:W-:Y:S03]  /*ad00*/  MUFU.EX2 R148, R2 ;  /* 0x0000000200947308 */ /* 0x0003e60000000800 */
[----:B------:R-:W-:Y:S02]  /*ad10*/  FMUL.FTZ R21, R69, R157 ;  /* 0x0000009d45157220 */ /* 0x000fe40000410000 */
[----:B------:R-:W-:Y:S02]  /*ad20*/  FMUL.FTZ R26, R0, R162 ;  /* 0x000000a2001a7220 */ /* 0x000fe40000410000 */
[C---:B------:R-:W-:Y:S04]  /*ad30*/  FMUL.FTZ R22, R68.reuse, R158 ;  /* 0x0000009e44167220 */ /* 0x040fe80000410000 */
[----:B------:R-:W-:Y:S02]  /*ad40*/  FMUL.FTZ R23, R68, R159 ;  /* 0x0000009f44177220 */ /* 0x000fe40000410000 */
[----:B------:R-:W-:Y:S02]  /*ad50*/  IMAD.MOV.U32 R157, RZ, RZ, R77 ;  /* 0x000000ffff9d7224 */ /* 0x000fe400078e004d */
[----:B------:R-:W-:Y:S02]  /*ad60*/  IMAD.MOV.U32 R158, RZ, RZ, R76 ;  /* 0x000000ffff9e7224 */ /* 0x000fe400078e004c */
[----:B------:R-:W3:Y:S01]  /*ad70*/  LDSM.16.MT88.4 R76, [R231+0x100] ;  /* 0x00010000e74c783b */ /* 0x000ee20000004200 */
[-C--:B--2---:R-:W-:Y:S01]  /*ad80*/  HMMA.16816.F32.BF16 R20, R72, R36.reuse, R20 ;  /* 0x000000244814723c */ /* 0x084fe20000041814 */
[----:B------:R-:W-:Y:S02]  /*ad90*/  IMAD.MOV.U32 R162, RZ, RZ, R93 ;  /* 0x000000ffffa27224 */ /* 0x000fe400078e005d */
[----:B------:R-:W-:Y:S02]  /*ada0*/  IMAD.MOV.U32 R93, RZ, RZ, R83 ;  /* 0x000000ffff5d7224 */ /* 0x000fe400078e0053 */
[----:B------:R-:W-:Y:S02]  /*adb0*/  IMAD.MOV.U32 R107, RZ, RZ, R108 ;  /* 0x000000ffff6b7224 */ /* 0x000fe400078e006c */
[----:B-1----:R-:W-:Y:S01]  /*adc0*/  FFMA.FTZ R2, R41, c[0x0][0x2d0], -R97 ;  /* 0x0000b40029027a23 */ /* 0x002fe20000010861 */
[C---:B------:R-:W-:Y:S01]  /*add0*/  HMMA.16816.F32.BF16 R24, R64.reuse, R36, R24 ;  /* 0x000000244018723c */ /* 0x040fe20000041818 */
[C---:B------:R-:W-:Y:S02]  /*ade0*/  FMUL.FTZ R31, R0.reuse, R167 ;  /* 0x000000a7001f7220 */ /* 0x040fe40000410000 */
[----:B------:R1:W-:Y:S01]  /*adf0*/  MUFU.EX2 R30, R2 ;  /* 0x00000002001e7308 */ /* 0x0003e20000000800 */
[C---:B------:R-:W-:Y:S02]  /*ae00*/  FMUL.FTZ R40, R3.reuse, R176 ;  /* 0x000000b003287220 */ /* 0x040fe40000410000 */
[----:B------:R-:W-:Y:S02]  /*ae10*/  FMUL.FTZ R41, R3, R177 ;  /* 0x000000b103297220 */ /* 0x000fe40000410000 */
[C---:B------:R-:W-:Y:S04]  /*ae20*/  FMUL.FTZ R37, R69.reuse, R173 ;  /* 0x000000ad45257220 */ /* 0x040fe80000410000 */
[----:B------:R-:W-:Y:S02]  /*ae30*/  FMUL.FTZ R36, R69, R172 ;  /* 0x000000ac45247220 */ /* 0x000fe40000410000 */
[----:B------:R-:W-:Y:S02]  /*ae40*/  IMAD.MOV.U32 R151, RZ, RZ, R57 ;  /* 0x000000ffff977224 */ /* 0x000fe400078e0039 */
[----:B------:R-:W-:Y:S02]  /*ae50*/  IMAD.MOV.U32 R159, RZ, RZ, R56 ;  /* 0x000000ffff9f7224 */ /* 0x000fe400078e0038 */
[C---:B------:R-:W-:Y:S02]  /*ae60*/  FMUL.FTZ R56, R3.reuse, R124 ;  /* 0x0000007c03387220 */ /* 0x040fe40000410000 */
[C---:B------:R-:W-:Y:S02]  /*ae70*/  FMUL.FTZ R57, R3.reuse, R125 ;  /* 0x0000007d03397220 */ /* 0x040fe40000410000 */
[C---:B------:R-:W-:Y:S02]  /*ae80*/  FMUL.FTZ R58, R0.reuse, R126 ;  /* 0x0000007e003a7220 */ /* 0x040fe40000410000 */
[----:B------:R-:W-:Y:S02]  /*ae90*/  FMUL.FTZ R59, R0, R127 ;  /* 0x0000007f003b7220 */ /* 0x000fe40000410000 */
[----:B------:R-:W-:Y:S02]  /*aea0*/  IMAD.MOV.U32 R167, RZ, RZ, R94 ;  /* 0x000000ffffa77224 */ /* 0x000fe400078e005e */
[----:B-1----:R-:W-:Y:S02]  /*aeb0*/  FFMA.FTZ R2, R42, c[0x0][0x2d0], -R98 ;  /* 0x0000b4002a027a23 */ /* 0x002fe40000010862 */
[C---:B------:R-:W-:Y:S02]  /*aec0*/  FMUL.FTZ R42, R0.reuse, R178 ;  /* 0x000000b2002a7220 */ /* 0x040fe40000410000 */
[----:B------:R1:W-:Y:S01]  /*aed0*/  MUFU.EX2 R147, R2 ;  /* 0x0000000200937308 */ /* 0x0003e20000000800 */
[----:B------:R-:W-:Y:S02]  /*aee0*/  IMAD.MOV.U32 R94, RZ, RZ, R80 ;  /* 0x000000ffff5e7224 */ /* 0x000fe400078e0050 */
[----:B------:R-:W2:Y:S01]  /*aef0*/  LDSM.16.MT88.4 R80, [R229+0x900] ;  /* 0x00090000e550783b */ /* 0x000ea20000004200 */
[C---:B------:R-:W-:Y:S02]  /*af00*/  FMUL.FTZ R60, R3.reuse, R184 ;  /* 0x000000b8033c7220 */ /* 0x040fe40000410000 */
[----:B------:R-:W-:Y:S02]  /*af10*/  IMAD.MOV.U32 R134, RZ, RZ, R62 ;  /* 0x000000ffff867224 */ /* 0x000fe400078e003e */
[----:B------:R-:W-:Y:S02]  /*af20*/  FMUL.FTZ R61, R3, R185 ;  /* 0x000000b9033d7220 */ /* 0x000fe40000410000 */
[C---:B------:R-:W-:Y:S02]  /*af30*/  FMUL.FTZ R62, R0.reuse, R186 ;  /* 0x000000ba003e7220 */ /* 0x040fe40000410000 */
[C---:B------:R-:W-:Y:S02]  /*af40*/  FMUL.FTZ R63, R0.reuse, R187 ;  /* 0x000000bb003f7220 */ /* 0x040fe40000410000 */
[----:B------:R-:W-:Y:S02]  /*af50*/  IMAD.MOV.U32 R184, RZ, RZ, R95 ;  /* 0x000000ffffb87224 */ /* 0x000fe400078e005f */
[----:B------:R-:W-:Y:S02]  /*af60*/  IMAD.MOV.U32 R95, RZ, RZ, R94 ;  /* 0x000000ffff5f7224 */ /* 0x000fe400078e005e */
[----:B------:R-:W-:Y:S02]  /*af70*/  IMAD.MOV.U32 R108, RZ, RZ, R86 ;  /* 0x000000ffff6c7224 */ /* 0x000fe400078e0056 */
[----:B------:R-:W-:Y:S02]  /*af80*/  IMAD.MOV.U32 R94, RZ, RZ, R87 ;  /* 0x000000ffff5e7224 */ /* 0x000fe400078e0057 */
[----:B------:R-:W2:Y:S01]  /*af90*/  LDSM.16.MT88.4 R84, [R232+0x900] ;  /* 0x00090000e854783b */ /* 0x000ea20000004200 */
[----:B------:R-:W-:Y:S02]  /*afa0*/  IMAD.MOV.U32 R111, RZ, RZ, R93 ;  /* 0x000000ffff6f7224 */ /* 0x000fe400078e005d */
[--C-:B-1----:R-:W-:Y:S02]  /*afb0*/  FFMA.FTZ R2, R43, c[0x0][0x2d0], -R98.reuse ;  /* 0x0000b4002b027a23 */ /* 0x102fe40000010862 */
[----:B------:R-:W-:Y:S02]  /*afc0*/  FMUL.FTZ R43, R0, R179 ;  /* 0x000000b3002b7220 */ /* 0x000fe40000410000 */
[----:B------:R1:W1:Y:S01]  /*afd0*/  MUFU.EX2 R29, R2 ;  /* 0x00000002001d7308 */ /* 0x0002620000000800 */
[----:B------:R-:W-:Y:S02]  /*afe0*/  FFMA.FTZ R93, R199, c[0x0][0x2d0], -R98 ;  /* 0x0000b400c75d7a23 */ /* 0x000fe40000010862 */
[----:B------:R-:W-:Y:S02]  /*aff0*/  FFMA.FTZ R108, R108, c[0x0][0x2d0], -R96 ;  /* 0x0000b4006c6c7a23 */ /* 0x000fe40000010860 */
[----:B-1----:R-:W-:Y:S02]  /*b000*/  FFMA.FTZ R2, R44, c[0x0][0x2d0], -R97 ;  /* 0x0000b4002c027a23 */ /* 0x002fe40000010861 */
[----:B------:R-:W-:Y:S03]  /*b010*/  IMAD.MOV.U32 R164, RZ, RZ, R29 ;  /* 0x000000ffffa47224 */ /* 0x000fe600078e001d */
[----:B------:R1:W-:Y:S01]  /*b020*/  MUFU.EX2 R142, R2 ;  /* 0x00000002008e7308 */ /* 0x0003e20000000800 */
[C---:B------:R-:W-:Y:S02]  /*b030*/  FMUL.FTZ R29, R3.reuse, R165 ;  /* 0x000000a5031d7220 */ /* 0x040fe40000410000 */
[----:B------:R-:W-:Y:S02]  /*b040*/  IMAD.MOV.U32 R165, RZ, RZ, R30 ;  /* 0x000000ffffa57224 */ /* 0x000fe400078e001e */
[----:B------:R-:W-:Y:S02]  /*b050*/  FMUL.FTZ R30, R0, R166 ;  /* 0x000000a6001e7220 */ /* 0x000fe40000410000 */
[----:B------:R-:W-:Y:S02]  /*b060*/  FMUL.FTZ R44, R3, R180 ;  /* 0x000000b4032c7220 */ /* 0x000fe40000410000 */
[----:B------:R-:W-:Y:S01]  /*b070*/  IMAD.MOV.U32 R166, RZ, RZ, R138 ;  /* 0x000000ffffa67224 */ /* 0x000fe200078e008a */
[----:B------:R-:W-:Y:S01]  /*b080*/  MUFU.EX2 R180, R93 ;  /* 0x0000005d00b47308 */ /* 0x000fe20000000800 */
[----:B------:R-:W-:Y:S01]  /*b090*/  IMAD.MOV.U32 R138, RZ, RZ, R91 ;  /* 0x000000ffff8a7224 */ /* 0x000fe200078e005b */
[-C--:B------:R-:W-:Y:S01]  /*b0a0*/  HMMA.16816.F32.BF16 R28, R64, R38.reuse, R28 ;  /* 0x00000026401c723c */ /* 0x080fe2000004181c */
[----:B------:R-:W2:Y:S07]  /*b0b0*/  LDSM.16.MT88.4 R88, [R230+0x900] ;  /* 0x00090000e658783b */ /* 0x000eae0000004200 */
[C---:B------:R-:W-:Y:S01]  /*b0c0*/  HMMA.16816.F32.BF16 R32, R72.reuse, R38, R32 ;  /* 0x000000264820723c */ /* 0x040fe20000041820 */
[--C-:B-1----:R-:W-:Y:S03]  /*b0d0*/  FFMA.FTZ R2, R45, c[0x0][0x2d0], -R97.reuse ;  /* 0x0000b4002d027a23 */ /* 0x102fe60000010861 */
[----:B------:R-:W-:Y:S01]  /*b0e0*/  FMUL.FTZ R45, R3, R181 ;  /* 0x000000b5032d7220 */ /* 0x000fe20000410000 */
[----:B------:R1:W-:Y:S02]  /*b0f0*/  MUFU.EX2 R146, R2 ;  /* 0x0000000200927308 */ /* 0x0003e40000000800 */
[C---:B------:R-:W-:Y:S02]  /*b100*/  FMUL.FTZ R39, R68.reuse, R175 ;  /* 0x000000af44277220 */ /* 0x040fe40000410000 */
[----:B------:R-:W-:Y:S07]  /*b110*/  FMUL.FTZ R38, R68, R174 ;  /* 0x000000ae44267220 */ /* 0x000fee0000410000 */
[-C--:B------:R-:W-:Y:S08]  /*b120*/  HMMA.16816.F32.BF16 R36, R72, R52.reuse, R36 ;  /* 0x000000344824723c */ /* 0x080ff00000041824 */
[C---:B------:R-:W-:Y:S01]  /*b130*/  HMMA.16816.F32.BF16 R40, R64.reuse, R52, R40 ;  /* 0x000000344028723c */ /* 0x040fe20000041828 */
[--C-:B-1----:R-:W-:Y:S03]  /*b140*/  FFMA.FTZ R2, R46, c[0x0][0x2d0], -R98.reuse ;  /* 0x0000b4002e027a23 */ /* 0x102fe60000010862 */
[----:B------:R-:W-:Y:S01]  /*b150*/  FMUL.FTZ R46, R0, R182 ;  /* 0x000000b6002e7220 */ /* 0x000fe20000410000 */
[----:B------:R1:W-:Y:S02]  /*b160*/  MUFU.EX2 R143, R2 ;  /* 0x00000002008f7308 */ /* 0x0003e40000000800 */
[C---:B------:R-:W-:Y:S02]  /*b170*/  FMUL.FTZ R52, R69.reuse, R120 ;  /* 0x0000007845347220 */ /* 0x040fe40000410000 */
[----:B------:R-:W-:Y:S03]  /*b180*/  FMUL.FTZ R53, R69, R121 ;  /* 0x0000007945357220 */ /* 0x000fe60000410000 */
[----:B------:R-:W-:Y:S02]  /*b190*/  FFMA.FTZ R121, R200, c[0x0][0x2d0], -R97 ;  /* 0x0000b400c8797a23 */ /* 0x000fe40000010861 */
[----:B------:R-:W-:Y:S02]  /*b1a0*/  IMAD.MOV.U32 R200, RZ, RZ, R151 ;  /* 0x000000ffffc87224 */ /* 0x000fe400078e0097 */
[----:B-1----:R-:W-:Y:S02]  /*b1b0*/  FFMA.FTZ R2, R47, c[0x0][0x2d0], -R98 ;  /* 0x0000b4002f027a23 */ /* 0x002fe40000010862 */
[----:B------:R-:W-:Y:S02]  /*b1c0*/  FMUL.FTZ R47, R0, R183 ;  /* 0x000000b7002f7220 */ /* 0x000fe40000410000 */
[----:B------:R1:W-:Y:S05]  /*b1d0*/  MUFU.EX2 R150, R2 ;  /* 0x0000000200967308 */ /* 0x0003ea0000000800 */
[-C--:B------:R-:W-:Y:S08]  /*b1e0*/  HMMA.16816.F32.BF16 R44, R64, R54.reuse, R44 ;  /* 0x00000036402c723c */ /* 0x080ff0000004182c */
[C---:B------:R-:W-:Y:S07]  /*b1f0*/  HMMA.16816.F32.BF16 R48, R72.reuse, R54, R48 ;  /* 0x000000364830723c */ /* 0x040fee0000041830 */
[C---:B------:R-:W-:Y:S02]  /*b200*/  FMUL.FTZ R54, R68.reuse, R122 ;  /* 0x0000007a44367220 */ /* 0x040fe40000410000 */
[----:B------:R-:W-:Y:S03]  /*b210*/  FMUL.FTZ R55, R68, R123 ;  /* 0x0000007b44377220 */ /* 0x000fe60000410000 */
[--C-:B-1----:R-:W-:Y:S04]  /*b220*/  FFMA.FTZ R2, R189, c[0x0][0x2d0], -R92.reuse ;  /* 0x0000b400bd027a23 */ /* 0x102fe8000001085c */
[-C--:B---3--:R-:W-:Y:S01]  /*b230*/  HMMA.16816.F32.BF16 R52, R72, R76.reuse, R52 ;  /* 0x0000004c4834723c */ /* 0x088fe20000041834 */
[----:B------:R1:W3:Y:S07]  /*b240*/  MUFU.EX2 R155, R2 ;  /* 0x00000002009b7308 */ /* 0x0002ee0000000800 */
[C---:B------:R-:W-:Y:S07]  /*b250*/  HMMA.16816.F32.BF16 R56, R64.reuse, R76, R56 ;  /* 0x0000004c4038723c */ /* 0x040fee0000041838 */
[----:B------:R-:W-:Y:S01]  /*b260*/  F2FP.BF16.PACK_AB R76, R228, R236 ;  /* 0x000000ece44c723e */ /* 0x000fe200000010ff */
[-C--:B------:R-:W-:Y:S01]  /*b270*/  HMMA.16816.F32.BF16 R60, R64, R78.reuse, R60 ;  /* 0x0000004e403c723c */ /* 0x080fe2000004183c */
[----:B------:R-:W-:Y:S06]  /*b280*/  F2FP.BF16.PACK_AB R77, R158, R235 ;  /* 0x000000eb9e4d723e */ /* 0x000fec00000010ff */
[C---:B------:R-:W-:Y:S02]  /*b290*/  FMUL.FTZ R64, R69.reuse, R128 ;  /* 0x0000008045407220 */ /* 0x040fe40000410000 */
[----:B-1----:R-:W-:Y:S01]  /*b2a0*/  FFMA.FTZ R2, R190, c[0x0][0x2d0], -R92 ;  /* 0x0000b400be027a23 */ /* 0x002fe2000001085c */
[----:B------:R-:W4:Y:S02]  /*b2b0*/  LDL.LU R128, [R1+0x4] ;  /* 0x0000040001807983 */ /* 0x000f240000300800 */
[----:B------:R-:W-:Y:S01]  /*b2c0*/  FMUL.FTZ R65, R69, R129 ;  /* 0x0000008145417220 */ /* 0x000fe20000410000 */
[----:B------:R1:W-:Y:S01]  /*b2d0*/  MUFU.EX2 R168, R2 ;  /* 0x0000000200a87308 */ /* 0x0003e20000000800 */
[C---:B------:R-:W-:Y:S02]  /*b2e0*/  FMUL.FTZ R66, R68.reuse, R130 ;  /* 0x0000008244427220 */ /* 0x040fe40000410000 */
[----:B------:R-:W-:Y:S02]  /*b2f0*/  FMUL.FTZ R67, R68, R131 ;  /* 0x0000008344437220 */ /* 0x000fe40000410000 */
[----:B---3--:R-:W-:Y:S02]  /*b300*/  IMAD.MOV.U32 R199, RZ, RZ, R155 ;  /* 0x000000ffffc77224 */ /* 0x008fe400078e009b */
[----:B------:R-:W-:Y:S02]  /*b310*/  IMAD.MOV.U32 R155, RZ, RZ, R104 ;  /* 0x000000ffff9b7224 */ /* 0x000fe400078e0068 */
[----:B------:R-:W-:Y:S01]  /*b320*/  FFMA.FTZ R104, R209, c[0x0][0x2d0], -R97 ;  /* 0x0000b400d1687a23 */ /* 0x000fe20000010861 */
[----:B------:R-:W-:Y:S01]  /*b330*/  HMMA.16816.F32.BF16 R64, R72, R78, R64 ;  /* 0x0000004e4840723c */ /* 0x000fe20000041840 */
[----:B------:R-:W-:Y:S06]  /*b340*/  IMAD.MOV.U32 R209, RZ, RZ, R149 ;  /* 0x000000ffffd17224 */ /* 0x000fec00078e0095 */
[----:B------:R-:W-:Y:S02]  /*b350*/  F2FP.BF16.PACK_AB R72, R234, R238 ;  /* 0x000000eeea48723e */ /* 0x000fe400000010ff */
[----:B------:R-:W-:Y:S03]  /*b360*/  F2FP.BF16.PACK_AB R73, R233, R237 ;  /* 0x000000ede949723e */ /* 0x000fe600000010ff */
[----:B------:R-:W-:Y:S01]  /*b370*/  F2FP.BF16.PACK_AB R74, R184, R157 ;  /* 0x0000009db84a723e */ /* 0x000fe200000010ff */
[--C-:B-1----:R-:W-:Y:S01]  /*b380*/  FFMA.FTZ R2, R191, c[0x0][0x2d0], -R96.reuse ;  /* 0x0000b400bf027a23 */ /* 0x102fe20000010860 */
[----:B------:R-:W-:Y:S02]  /*b390*/  F2FP.BF16.PACK_AB R75, R163, R156 ;  /* 0x0000009ca34b723e */ /* 0x000fe400000010ff */
[----:B------:R-:W-:Y:S01]  /*b3a0*/  F2FP.BF16.PACK_AB R78, R162, R151 ;  /* 0x00000097a24e723e */ /* 0x000fe200000010ff */
[----:B------:R1:W-:Y:S01]  /*b3b0*/  MUFU.EX2 R175, R2 ;  /* 0x0000000200af7308 */ /* 0x0003e20000000800 */
[----:B------:R-:W-:Y:S03]  /*b3c0*/  F2FP.BF16.PACK_AB R79, R161, R159 ;  /* 0x0000009fa14f723e */ /* 0x000fe600000010ff */
[-C--:B--2---:R-:W-:Y:S08]  /*b3d0*/  HMMA.16816.F32.BF16 R4, R72, R80.reuse, R4 ;  /* 0x000000504804723c */ /* 0x084ff00000041804 */
[C---:B------:R-:W-:Y:S08]  /*b3e0*/  HMMA.16816.F32.BF16 R8, R76.reuse, R80, R8 ;  /* 0x000000504c08723c */ /* 0x040ff00000041808 */
[-C--:B------:R-:W-:Y:S01]  /*b3f0*/  HMMA.16816.F32.BF16 R12, R76, R82.reuse, R12 ;  /* 0x000000524c0c723c */ /* 0x080fe2000004180c */
[----:B-1----:R-:W-:Y:S07]  /*b400*/  FFMA.FTZ R2, R192, c[0x0][0x2d0], -R96 ;  /* 0x0000b400c0027a23 */ /* 0x002fee0000010860 */
[C---:B------:R-:W-:Y:S01]  /*b410*/  HMMA.16816.F32.BF16 R16, R72.reuse, R82, R16 ;  /* 0x000000524810723c */ /* 0x040fe20000041810 */
[----:B------:R1:W-:Y:S01]  /*b420*/  MUFU.EX2 R174, R2 ;  /* 0x0000000200ae7308 */ /* 0x0003e20000000800 */
[----:B------:R-:W2:Y:S06]  /*b430*/  LDSM.16.MT88.4 R80, [R231+0x900] ;  /* 0x00090000e750783b */ /* 0x000eac0000004200 */
[-C--:B------:R-:W-:Y:S08]  /*b440*/  HMMA.16816.F32.BF16 R20, R72, R84.reuse, R20 ;  /* 0x000000544814723c */ /* 0x080ff00000041814 */
[C---:B------:R-:W-:Y:S07]  /*b450*/  HMMA.16816.F32.BF16 R24, R76.reuse, R84, R24 ;  /* 0x000000544c18723c */ /* 0x040fee0000041818 */
[--C-:B------:R-:W-:Y:S01]  /*b460*/  FFMA.FTZ R84, R102, c[0x0][0x2d0], -R97.reuse ;  /* 0x0000b40066547a23 */ /* 0x100fe20000010861 */
[-C--:B------:R-:W-:Y:S01]  /*b470*/  HMMA.16816.F32.BF16 R28, R76, R86.reuse, R28 ;  /* 0x000000564c1c723c */ /* 0x080fe2000004181c */
[--C-:B-1----:R-:W-:Y:S02]  /*b480*/  FFMA.FTZ R2, R193, c[0x0][0x2d0], -R92.reuse ;  /* 0x0000b400c1027a23 */ /* 0x102fe4000001085c */
[----:B------:R1:W-:Y:S01]  /*b490*/  MUFU.EX2 R177, R84 ;  /* 0x0000005400b17308 */ /* 0x0003e20000000800 */
[----:B------:R-:W-:Y:S02]  /*b4a0*/  FFMA.FTZ R102, R219, c[0x0][0x2d0], -R97 ;  /* 0x0000b400db667a23 */ /* 0x000fe40000010861 */
[----:B------:R-:W-:Y:S02]  /*b4b0*/  IMAD.MOV.U32 R219, RZ, RZ, R147 ;  /* 0x000000ffffdb7224 */ /* 0x000fe400078e0093 */
[C---:B------:R-:W-:Y:S05]  /*b4c0*/  HMMA.16816.F32.BF16 R32, R72.reuse, R86, R32 ;  /* 0x000000564820723c */ /* 0x040fea0000041820 */
[----:B------:R3:W-:Y:S03]  /*b4d0*/  MUFU.EX2 R117, R2 ;  /* 0x0000000200757308 */ /* 0x0007e60000000800 */
[-C--:B------:R-:W-:Y:S07]  /*b4e0*/  HMMA.16816.F32.BF16 R36, R72, R88.reuse, R36 ;  /* 0x000000584824723c */ /* 0x080fee0000041824 */
[----:B------:R-:W-:Y:S01]  /*b4f0*/  MUFU.EX2 R126, R102 ;  /* 0x00000066007e7308 */ /* 0x000fe20000000800 */
[C---:B------:R-:W-:Y:S01]  /*b500*/  HMMA.16816.F32.BF16 R40, R76.reuse, R88, R40 ;  /* 0x000000584c28723c */ /* 0x040fe20000041828 */
[----:B-1----:R-:W1:Y:S06]  /*b510*/  LDSM.16.MT88.4 R84, [R229+0x1100] ;  /* 0x00110000e554783b */ /* 0x002e6c0000004200 */
[--C-:B------:R-:W-:Y:S01]  /*b520*/  FFMA.FTZ R88, R197, c[0x0][0x2d0], -R92.reuse ;  /* 0x0000b400c5587a23 */ /* 0x100fe2000001085c */
[-C--:B------:R-:W-:Y:S03]  /*b530*/  HMMA.16816.F32.BF16 R44, R76, R90.reuse, R44 ;  /* 0x0000005a4c2c723c */ /* 0x080fe6000004182c */
[----:B------:R1:W-:Y:S01]  /*b540*/  MUFU.EX2 R183, R88 ;  /* 0x0000005800b77308 */ /* 0x0003e20000000800 */
[----:B---3--:R-:W-:Y:S04]  /*b550*/  FFMA.FTZ R2, R194, c[0x0][0x2d0], -R92 ;  /* 0x0000b400c2027a23 */ /* 0x008fe8000001085c */
[C---:B------:R-:W-:Y:S05]  /*b560*/  HMMA.16816.F32.BF16 R48, R72.reuse, R90, R48 ;  /* 0x0000005a4830723c */ /* 0x040fea0000041830 */
[----:B------:R3:W-:Y:S03]  /*b570*/  MUFU.EX2 R119, R2 ;  /* 0x0000000200777308 */ /* 0x0007e60000000800 */
[-C--:B--2---:R-:W-:Y:S08]  /*b580*/  HMMA.16816.F32.BF16 R52, R72, R80.reuse, R52 ;  /* 0x000000504834723c */ /* 0x084ff00000041834 */
[C---:B------:R-:W-:Y:S01]  /*b590*/  HMMA.16816.F32.BF16 R56, R76.reuse, R80, R56 ;  /* 0x000000504c38723c */ /* 0x040fe20000041838 */
[----:B-1----:R-:W1:Y:S07]  /*b5a0*/  LDSM.16.MT88.4 R88, [R232+0x1100] ;  /* 0x00110000e858783b */ /* 0x002e6e0000004200 */
[-C--:B------:R-:W-:Y:S01]  /*b5b0*/  HMMA.16816.F32.BF16 R60, R76, R82.reuse, R60 ;  /* 0x000000524c3c723c */ /* 0x080fe2000004183c */
[--C-:B---3--:R-:W-:Y:S06]  /*b5c0*/  FFMA.FTZ R2, R195, c[0x0][0x2d0], -R96.reuse ;  /* 0x0000b400c3027a23 */ /* 0x108fec0000010860 */
[----:B------:R-:W-:Y:S01]  /*b5d0*/  F2FP.BF16.PACK_AB R76, R165, R148 ;  /* 0x00000094a54c723e */ /* 0x000fe200000010ff */
[----:B------:R-:W-:Y:S01]  /*b5e0*/  HMMA.16816.F32.BF16 R64, R72, R82, R64 ;  /* 0x000000524840723c */ /* 0x000fe20000041840 */
[----:B------:R2:W-:Y:S01]  /*b5f0*/  MUFU.EX2 R116, R2 ;  /* 0x0000000200747308 */ /* 0x0005e20000000800 */
[----:B------:R-:W3:Y:S02]  /*b600*/  LDSM.16.MT88.4 R80, [R230+0x1100] ;  /* 0x00110000e650783b */ /* 0x000ee40000004200 */
[----:B------:R-:W-:Y:S02]  /*b610*/  F2FP.BF16.PACK_AB R77, R164, R147 ;  /* 0x00000093a44d723e */ /* 0x000fe400000010ff */
[----:B------:R-:W-:Y:S02]  /*b620*/  F2FP.BF16.PACK_AB R78, R146, R142 ;  /* 0x0000008e924e723e */ /* 0x000fe400000010ff */
[----:B------:R-:W-:Y:S04]  /*b630*/  F2FP.BF16.PACK_AB R72, R167, R160 ;  /* 0x000000a0a748723e */ /* 0x000fe800000010ff */
[----:B------:R-:W-:Y:S02]  /*b640*/  F2FP.BF16.PACK_AB R73, R166, R149 ;  /* 0x00000095a649723e */ /* 0x000fe400000010ff */
[----:B------:R-:W-:Y:S02]  /*b650*/  F2FP.BF16.PACK_AB R74, R144, R141 ;  /* 0x0000008d904a723e */ /* 0x000fe400000010ff */
[----:B------:R-:W-:Y:S02]  /*b660*/  F2FP.BF16.PACK_AB R75, R145, R140 ;  /* 0x0000008c914b723e */ /* 0x000fe400000010ff */
[----:B------:R-:W-:Y:S05]  /*b670*/  F2FP.BF16.PACK_AB R79, R150, R143 ;  /* 0x0000008f964f723e */ /* 0x000fea00000010ff */
[-C--:B------:R-:W-:Y:S01]  /*b680*/  HMMA.16816.F32.BF16 R4, R72, R84.reuse, R4 ;  /* 0x000000544804723c */ /* 0x080fe20000041804 */
[----:B--2---:R-:W-:Y:S04]  /*b690*/  FFMA.FTZ R2, R196, c[0x0][0x2d0], -R96 ;  /* 0x0000b400c4027a23 */ /* 0x004fe80000010860 */
[----:B------:R2:W-:Y:S03]  /*b6a0*/  MUFU.EX2 R118, R2 ;  /* 0x0000000200767308 */ /* 0x0005e60000000800 */
[C---:B------:R-:W-:Y:S08]  /*b6b0*/  HMMA.16816.F32.BF16 R8, R76.reuse, R84, R8 ;  /* 0x000000544c08723c */ /* 0x040ff00000041808 */
[-C--:B------:R-:W-:Y:S08]  /*b6c0*/  HMMA.16816.F32.BF16 R12, R76, R86.reuse, R12 ;  /* 0x000000564c0c723c */ /* 0x080ff0000004180c */
[C---:B------:R-:W-:Y:S01]  /*b6d0*/  HMMA.16816.F32.BF16 R16, R72.reuse, R86, R16 ;  /* 0x000000564810723c */ /* 0x040fe20000041810 */
[----:B------:R-:W3:Y:S03]  /*b6e0*/  LDSM.16.MT88.4 R84, [R231+0x1100] ;  /* 0x00110000e754783b */ /* 0x000ee60000004200 */
[--C-:B--2---:R-:W-:Y:S04]  /*b6f0*/  FFMA.FTZ R2, R99, c[0x0][0x2d0], -R97.reuse ;  /* 0x0000b40063027a23 */ /* 0x104fe80000010861 */
[-C--:B-1----:R-:W-:Y:S01]  /*b700*/  HMMA.16816.F32.BF16 R20, R72, R88.reuse, R20 ;  /* 0x000000584814723c */ /* 0x082fe20000041814 */
[--C-:B------:R-:W-:Y:S01]  /*b710*/  FFMA.FTZ R99, R107, c[0x0][0x2d0], -R92.reuse ;  /* 0x0000b4006b637a23 */ /* 0x100fe2000001085c */
[----:B------:R1:W-:Y:S02]  /*b720*/  MUFU.EX2 R173, R2 ;  /* 0x0000000200ad7308 */ /* 0x0003e40000000800 */
[----:B------:R-:W-:Y:S04]  /*b730*/  FFMA.FTZ R107, R95, c[0x0][0x2d0], -R92 ;  /* 0x0000b4005f6b7a23 */ /* 0x000fe8000001085c */
[C---:B------:R-:W-:Y:S08]  /*b740*/  HMMA.16816.F32.BF16 R24, R76.reuse, R88, R24 ;  /* 0x000000584c18723c */ /* 0x040ff00000041818 */
[-C--:B------:R-:W-:Y:S08]  /*b750*/  HMMA.16816.F32.BF16 R28, R76, R90.reuse, R28 ;  /* 0x0000005a4c1c723c */ /* 0x080ff0000004181c */
[C---:B------:R-:W-:Y:S01]  /*b760*/  HMMA.16816.F32.BF16 R32, R72.reuse, R90, R32 ;  /* 0x0000005a4820723c */ /* 0x040fe20000041820 */
[----:B------:R-:W-:Y:S03]  /*b770*/  LDSM.16.MT88.4 R88, [R232+0x1900] ;  /* 0x00190000e858783b */ /* 0x000fe60000004200 */
[----:B-1----:R-:W-:Y:S02]  /*b780*/  FFMA.FTZ R2, R100, c[0x0][0x2d0], -R97 ;  /* 0x0000b40064027a23 */ /* 0x002fe40000010861 */
[----:B------:R-:W-:Y:S02]  /*b790*/  FFMA.FTZ R100, R154, c[0x0][0x2d0], -R96 ;  /* 0x0000b4009a647a23 */ /* 0x000fe40000010860 */
[-C--:B---3--:R-:W-:Y:S01]  /*b7a0*/  HMMA.16816.F32.BF16 R36, R72, R80.reuse, R36 ;  /* 0x000000504824723c */ /* 0x088fe20000041824 */
[----:B------:R1:W2:Y:S03]  /*b7b0*/  MUFU.EX2 R179, R2 ;  /* 0x0000000200b37308 */ /* 0x0002a60000000800 */
[----:B------:R-:W-:Y:S04]  /*b7c0*/  IMAD.MOV.U32 R154, RZ, RZ, R188 ;  /* 0x000000ffff9a7224 */ /* 0x000fe800078e00bc */
[C---:B------:R-:W-:Y:S03]  /*b7d0*/  HMMA.16816.F32.BF16 R40, R76.reuse, R80, R40 ;  /* 0x000000504c28723c */ /* 0x040fe60000041828 */
[----:B------:R-:W-:Y:S05]  /*b7e0*/  MUFU.EX2 R188, R99 ;  /* 0x0000006300bc7308 */ /* 0x000fea0000000800 */
[-C--:B------:R-:W-:Y:S08]  /*b7f0*/  HMMA.16816.F32.BF16 R44, R76, R82.reuse, R44 ;  /* 0x000000524c2c723c */ /* 0x080ff0000004182c */
[C---:B------:R-:W-:Y:S01]  /*b800*/  HMMA.16816.F32.BF16 R48, R72.reuse, R82, R48 ;  /* 0x000000524830723c */ /* 0x040fe20000041830 */
[----:B-1----:R-:W-:Y:S01]  /*b810*/  FFMA.FTZ R2, R101, c[0x0][0x2d0], -R98 ;  /* 0x0000b40065027a23 */ /* 0x002fe20000010862 */
[----:B------:R-:W1:Y:S02]  /*b820*/  LDSM.16.MT88.4 R80, [R229+0x1900] ;  /* 0x00190000e550783b */ /* 0x000e640000004200 */
[----:B------:R-:W-:Y:S01]  /*b830*/  FFMA.FTZ R101, R153, c[0x0][0x2d0], -R96 ;  /* 0x0000b40099657a23 */ /* 0x000fe20000010860 */
[----:B------:R3:W-:Y:S01]  /*b840*/  MUFU.EX2 R172, R2 ;  /* 0x0000000200ac7308 */ /* 0x0007e20000000800 */
[----:B------:R-:W-:Y:S02]  /*b850*/  IMAD.MOV.U32 R153, RZ, RZ, R132 ;  /* 0x000000ffff997224 */ /* 0x000fe400078e0084 */
[-C--:B------:R-:W-:Y:S01]  /*b860*/  HMMA.16816.F32.BF16 R52, R72, R84.reuse, R52 ;  /* 0x000000544834723c */ /* 0x080fe20000041834 */
[----:B------:R-:W-:Y:S07]  /*b870*/  IMAD.MOV.U32 R132, RZ, RZ, R139 ;  /* 0x000000ffff847224 */ /* 0x000fee00078e008b */
[C---:B------:R-:W-:Y:S07]  /*b880*/  HMMA.16816.F32.BF16 R56, R76.reuse, R84, R56 ;  /* 0x000000544c38723c */ /* 0x040fee0000041838 */
[--C-:B------:R-:W-:Y:S01]  /*b890*/  FFMA.FTZ R84, R111, c[0x0][0x2d0], -R92.reuse ;  /* 0x0000b4006f547a23 */ /* 0x100fe2000001085c */
[-C--:B------:R-:W-:Y:S01]  /*b8a0*/  HMMA.16816.F32.BF16 R60, R76, R86.reuse, R60 ;  /* 0x000000564c3c723c */ /* 0x080fe2000004183c */
[----:B------:R-:W-:Y:S02]  /*b8b0*/  FFMA.FTZ R111, R251, c[0x0][0x2d0], -R92 ;  /* 0x0000b400fb6f7a23 */ /* 0x000fe4000001085c */
[----:B------:R1:W-:Y:S01]  /*b8c0*/  MUFU.EX2 R139, R84 ;  /* 0x00000054008b7308 */ /* 0x0003e20000000800 */
[----:B------:R-:W-:Y:S02]  /*b8d0*/  IMAD.MOV.U32 R251, RZ, RZ, R142 ;  /* 0x000000fffffb7224 */ /* 0x000fe400078e008e */
[----:B---3--:R-:W-:Y:S01]  /*b8e0*/  FFMA.FTZ R2, R103, c[0x0][0x2d0], -R98 ;  /* 0x0000b40067027a23 */ /* 0x008fe20000010862 */
[----:B--2---:R-:W-:Y:S01]  /*b8f0*/  F2FP.BF16.PACK_AB R76, R179, R173 ;  /* 0x000000adb34c723e */ /* 0x004fe200000010ff */
[----:B------:R-:W-:Y:S01]  /*b900*/  HMMA.16816.F32.BF16 R64, R72, R86, R64 ;  /* 0x000000564840723c */ /* 0x000fe20000041840 */
[--C-:B------:R-:W-:Y:S03]  /*b910*/  FFMA.FTZ R103, R212, c[0x0][0x2d0], -R97.reuse ;  /* 0x0000b400d4677a23 */ /* 0x100fe60000010861 */
[----:B------:R-:W-:Y:S01]  /*b920*/  IMAD.MOV.U32 R212, RZ, RZ, R148 ;  /* 0x000000ffffd47224 */ /* 0x000fe200078e0094 */
[----:B------:R2:W3:Y:S02]  /*b930*/  MUFU.EX2 R178, R2 ;  /* 0x0000000200b27308 */ /* 0x0004e40000000800 */
[----:B------:R-:W-:Y:S01]  /*b940*/  F2FP.BF16.PACK_AB R73, R174, R175 ;  /* 0x000000afae49723e */ /* 0x000fe200000010ff */
[----:B-1----:R-:W-:Y:S01]  /*b950*/  LDSM.16.MT88.4 R84, [R231+0x1900] ;  /* 0x00190000e754783b */ /* 0x002fe20000004200 */
[--C-:B--2---:R-:W-:Y:S03]  /*b960*/  FFMA.FTZ R2, R112, c[0x0][0x2d0], -R97.reuse ;  /* 0x0000b40070027a23 */ /* 0x104fe60000010861 */
[----:B---3--:R-:W-:Y:S03]  /*b970*/  F2FP.BF16.PACK_AB R77, R178, R172 ;  /* 0x000000acb24d723e */ /* 0x008fe600000010ff */
[----:B------:R1:W2:Y:S02]  /*b980*/  MUFU.EX2 R221, R2 ;  /* 0x0000000200dd7308 */ /* 0x0002a40000000800 */
[--C-:B-1----:R-:W-:Y:S01]  /*b990*/  FFMA.FTZ R2, R113, c[0x0][0x2d0], -R98.reuse ;  /* 0x0000b40071027a23 */ /* 0x102fe20000010862 */
[----:B--2---:R-:W-:Y:S07]  /*b9a0*/  F2FP.BF16.PACK_AB R78, R221, R177 ;  /* 0x000000b1dd4e723e */ /* 0x004fee00000010ff */
[----:B------:R1:W-:Y:S02]  /*b9b0*/  MUFU.EX2 R176, R2 ;  /* 0x0000000200b07308 */ /* 0x0003e40000000800 */
[--C-:B-1----:R-:W-:Y:S02]  /*b9c0*/  FFMA.FTZ R2, R114, c[0x0][0x2d0], -R98.reuse ;  /* 0x0000b40072027a23 */ /* 0x102fe40000010862 */
[----:B------:R-:W-:Y:S06]  /*b9d0*/  FFMA.FTZ R114, R225, c[0x0][0x2d0], -R98 ;  /* 0x0000b400e1727a23 */ /* 0x000fec0000010862 */
[----:B------:R1:W2:Y:S02]  /*b9e0*/  MUFU.EX2 R218, R2 ;  /* 0x0000000200da7308 */ /* 0x0002a40000000800 */
[----:B-1----:R-:W-:Y:S01]  /*b9f0*/  FFMA.FTZ R2, R201, c[0x0][0x2d0], -R92 ;  /* 0x0000b400c9027a23 */ /* 0x002fe2000001085c */
[----:B--2---:R-:W-:Y:S07]  /*ba00*/  F2FP.BF16.PACK_AB R79, R218, R176 ;  /* 0x000000b0da4f723e */ /* 0x004fee00000010ff */
[----:B------:R1:W-:Y:S02]  /*ba10*/  MUFU.EX2 R215, R2 ;  /* 0x0000000200d77308 */ /* 0x0003e40000000800 */
[--C-:B-1----:R-:W-:Y:S08]  /*ba20*/  FFMA.FTZ R2, R204, c[0x0][0x2d0], -R96.reuse ;  /* 0x0000b400cc027a23 */ /* 0x102ff00000010860 */
[----:B------:R1:W-:Y:S02]  /*ba30*/  MUFU.EX2 R182, R2 ;  /* 0x0000000200b67308 */ /* 0x0003e40000000800 */
[----:B-1----:R-:W-:Y:S08]  /*ba40*/  FFMA.FTZ R2, R207, c[0x0][0x2d0], -R96 ;  /* 0x0000b400cf027a23 */ /* 0x002ff00000010860 */
[----:B------:R1:W-:Y:S02]  /*ba50*/  MUFU.EX2 R207, R2 ;  /* 0x0000000200cf7308 */ /* 0x0003e40000000800 */
[----:B-1----:R-:W-:Y:S02]  /*ba60*/  FFMA.FTZ R2, R206, c[0x0][0x2d0], -R92 ;  /* 0x0000b400ce027a23 */ /* 0x002fe4000001085c */
[----:B------:R-:W-:Y:S06]  /*ba70*/  IMAD.MOV.U32 R206, RZ, RZ, R118 ;  /* 0x000000ffffce7224 */ /* 0x000fec00078e0076 */
[----:B------:R1:W-:Y:S01]  /*ba80*/  MUFU.EX2 R204, R2 ;  /* 0x0000000200cc7308 */ /* 0x0003e20000000800 */
[----:B------:R-:W-:Y:S02]  /*ba90*/  FFMA.FTZ R118, R203, c[0x0][0x2d0], -R97 ;  /* 0x0000b400cb767a23 */ /* 0x000fe40000010861 */
[----:B------:R-:W-:Y:S02]  /*baa0*/  IMAD.MOV.U32 R203, RZ, RZ, R184 ;  /* 0x000000ffffcb7224 */ /* 0x000fe400078e00b8 */
[----:B-1----:R-:W-:Y:S02]  /*bab0*/  FFMA.FTZ R2, R213, c[0x0][0x2d0], -R92 ;  /* 0x0000b400d5027a23 */ /* 0x002fe4000001085c */
[----:B------:R-:W-:Y:S03]  /*bac0*/  IMAD.MOV.U32 R213, RZ, RZ, R119 ;  /* 0x000000ffffd57224 */ /* 0x000fe600078e0077 */
[----:B------:R1:W-:Y:S01]  /*bad0*/  MUFU.EX2 R201, R2 ;  /* 0x0000000200c97308 */ /* 0x0003e20000000800 */
[----:B------:R-:W-:Y:S02]  /*bae0*/  FFMA.FTZ R119, R202, c[0x0][0x2d0], -R97 ;  /* 0x0000b400ca777a23 */ /* 0x000fe40000010861 */
[----:B------:R-:W-:Y:S02]  /*baf0*/  IMAD.MOV.U32 R202, RZ, RZ, R159 ;  /* 0x000000ffffca7224 */ /* 0x000fe400078e009f */
[----:B-1----:R-:W-:Y:S02]  /*bb00*/  FFMA.FTZ R2, R216, c[0x0][0x2d0], -R96 ;  /* 0x0000b400d8027a23 */ /* 0x002fe40000010860 */
[----:B------:R-:W-:Y:S03]  /*bb10*/  IMAD.MOV.U32 R216, RZ, RZ, R116 ;  /* 0x000000ffffd87224 */ /* 0x000fe600078e0074 */
[----:B------:R1:W-:Y:S01]  /*bb20*/  MUFU.EX2 R196, R2 ;  /* 0x0000000200c47308 */ /* 0x0003e20000000800 */
[----:B------:R-:W-:Y:S01]  /*bb30*/  FFMA.FTZ R116, R152, c[0x0][0x2d0], -R96 ;  /* 0x0000b40098747a23 */ /* 0x000fe20000010860 */
[----:B------:R-:W-:Y:S01]  /*bb40*/  F2FP.BF16.PACK_AB R75, R206, R216 ;  /* 0x000000d8ce4b723e */ /* 0x000fe200000010ff */
[----:B------:R-:W-:Y:S02]  /*bb50*/  IMAD.MOV.U32 R152, RZ, RZ, R133 ;  /* 0x000000ffff987224 */ /* 0x000fe400078e0085 */
[----:B------:R-:W-:Y:S02]  /*bb60*/  IMAD.MOV.U32 R133, RZ, RZ, R138 ;  /* 0x000000ffff857224 */ /* 0x000fe400078e008a */
[----:B----4-:R-:W-:Y:S03]  /*bb70*/  FFMA.FTZ R69, R69, R128, R152 ;  /* 0x0000008045457223 */ /* 0x010fe60000010098 */
[----:B------:R-:W-:Y:S01]  /*bb80*/  MUFU.EX2 R138, R100 ;  /* 0x00000064008a7308 */ /* 0x000fe20000000800 */
[----:B------:R-:W-:Y:S09]  /*bb90*/  FADD.FTZ R69, R248, R69 ;  /* 0x00000045f8457221 */ /* 0x000ff20000010000 */
[----:B------:R-:W-:Y:S01]  /*bba0*/  MUFU.EX2 R100, R118 ;  /* 0x0000007600647308 */ /* 0x000fe20000000800 */
[----:B-1----:R-:W-:Y:S02]  /*bbb0*/  FFMA.FTZ R2, R217, c[0x0][0x2d0], -R96 ;  /* 0x0000b400d9027a23 */ /* 0x002fe40000010860 */
[----:B------:R-:W-:Y:S02]  /*bbc0*/  IMAD.MOV.U32 R217, RZ, RZ, R117 ;  /* 0x000000ffffd97224 */ /* 0x000fe400078e0075 */
[----:B------:R-:W-:Y:S05]  /*bbd0*/  FFMA.FTZ R117, R227, c[0x0][0x2d0], -R92 ;  /* 0x0000b400e3757a23 */ /* 0x000fea000001085c */
[----:B------:R1:W-:Y:S01]  /*bbe0*/  MUFU.EX2 R197, R2 ;  /* 0x0000000200c57308 */ /* 0x0003e20000000800 */
[----:B------:R-:W-:Y:S01]  /*bbf0*/  F2FP.BF16.PACK_AB R74, R213, R217 ;  /* 0x000000d9d54a723e */ /* 0x000fe200000010ff */
[----:B------:R-:W-:Y:S02]  /*bc00*/  IMAD.MOV.U32 R227, RZ, RZ, R140 ;  /* 0x000000ffffe37224 */ /* 0x000fe400078e008c */
[--C-:B-1----:R-:W-:Y:S02]  /*bc10*/  FFMA.FTZ R2, R115, c[0x0][0x2d0], -R97.reuse ;  /* 0x0000b40073027a23 */ /* 0x102fe40000010861 */
[----:B------:R-:W2:Y:S04]  /*bc20*/  LDL.LU R115, [R1+0x8] ;  /* 0x0000080001737983 */ /* 0x000ea80000300800 */
[----:B------:R1:W-:Y:S01]  /*bc30*/  MUFU.EX2 R181, R2 ;  /* 0x0000000200b57308 */ /* 0x0003e20000000800 */
[----:B------:R-:W3:Y:S04]  /*bc40*/  LDL.LU R113, [R1+0x10] ;  /* 0x0000100001717983 */ /* 0x000ee80000300800 */
[----:B------:R-:W4:Y:S04]  /*bc50*/  LDL.LU R112, [R1+0xc] ;  /* 0x00000c0001707983 */ /* 0x000f280000300800 */
[----:B------:R2:W5:Y:S01]  /*bc60*/  LDL.LU R248, [R1+0x60] ;  /* 0x0000600001f87983 */ /* 0x0005620000300800 */
[--C-:B-1----:R-:W-:Y:S02]  /*bc70*/  FFMA.FTZ R2, R198, c[0x0][0x2d0], -R97.reuse ;  /* 0x0000b400c6027a23 */ /* 0x102fe40000010861 */
[----:B------:R-:W-:Y:S02]  /*bc80*/  IMAD.MOV.U32 R198, RZ, RZ, R168 ;  /* 0x000000ffffc67224 */ /* 0x000fe400078e00a8 */
[----:B------:R1:W-:Y:S03]  /*bc90*/  MUFU.EX2 R195, R2 ;  /* 0x0000000200c37308 */ /* 0x0003e60000000800 */
[----:B------:R-:W-:Y:S07]  /*bca0*/  F2FP.BF16.PACK_AB R72, R198, R199 ;  /* 0x000000c7c648723e */ /* 0x000fee00000010ff */
[-C--:B------:R-:W-:Y:S08]  /*bcb0*/  HMMA.16816.F32.BF16 R4, R72, R80.reuse, R4 ;  /* 0x000000504804723c */ /* 0x080ff00000041804 */
[C---:B------:R-:W-:Y:S01]  /*bcc0*/  HMMA.16816.F32.BF16 R8, R76.reuse, R80, R8 ;  /* 0x000000504c08723c */ /* 0x040fe20000041808 */
[----:B-1----:R-:W-:Y:S07]  /*bcd0*/  FFMA.FTZ R2, R205, c[0x0][0x2d0], -R98 ;  /* 0x0000b400cd027a23 */ /* 0x002fee0000010862 */
[-C--:B------:R-:W-:Y:S01]  /*bce0*/  HMMA.16816.F32.BF16 R12, R76, R82.reuse, R12 ;  /* 0x000000524c0c723c */ /* 0x080fe2000004180c */
[----:B------:R-:W-:Y:S01]  /*bcf0*/  IMAD.MOV.U32 R205, RZ, RZ, R150 ;  /* 0x000000ffffcd7224 */ /* 0x000fe200078e0096 */
[----:B------:R1:W-:Y:S06]  /*bd00*/  MUFU.EX2 R194, R2 ;  /* 0x0000000200c27308 */ /* 0x0003ec0000000800 */
[C---:B------:R-:W-:Y:S01]  /*bd10*/  HMMA.16816.F32.BF16 R16, R72.reuse, R82, R16 ;  /* 0x000000524810723c */ /* 0x040fe20000041810 */
[----:B------:R-:W-:Y:S07]  /*bd20*/  LDSM.16.MT88.4 R80, [R229+0x2100] ;  /* 0x00210000e550783b */ /* 0x000fee0000004200 */
[-C--:B------:R-:W-:Y:S08]  /*bd30*/  HMMA.16816.F32.BF16 R20, R72, R88.reuse, R20 ;  /* 0x000000584814723c */ /* 0x080ff00000041814 */
[C---:B------:R-:W-:Y:S01]  /*bd40*/  HMMA.16816.F32.BF16 R24, R76.reuse, R88, R24 ;  /* 0x000000584c18723c */ /* 0x040fe20000041818 */
[--C-:B-1----:R-:W-:Y:S03]  /*bd50*/  FFMA.FTZ R2, R208, c[0x0][0x2d0], -R97.reuse ;  /* 0x0000b400d0027a23 */ /* 0x102fe60000010861 */
[----:B------:R-:W-:Y:S04]  /*bd60*/  IMAD.MOV.U32 R208, RZ, RZ, R146 ;  /* 0x000000ffffd07224 */ /* 0x000fe800078e0092 */
[-C--:B------:R-:W-:Y:S01]  /*bd70*/  HMMA.16816.F32.BF16 R28, R76, R90.reuse, R28 ;  /* 0x0000005a4c1c723c */ /* 0x080fe2000004181c */
[----:B------:R1:W-:Y:S07]  /*bd80*/  MUFU.EX2 R192, R2 ;  /* 0x0000000200c07308 */ /* 0x0003ee0000000800 */
[C---:B------:R-:W-:Y:S01]  /*bd90*/  HMMA.16816.F32.BF16 R32, R72.reuse, R90, R32 ;  /* 0x0000005a4820723c */ /* 0x040fe20000041820 */
[----:B------:R-:W-:Y:S03]  /*bda0*/  LDSM.16.MT88.4 R88, [R232+0x2100] ;  /* 0x00210000e858783b */ /* 0x000fe60000004200 */
[----:B-1----:R-:W-:Y:S02]  /*bdb0*/  FFMA.FTZ R2, R210, c[0x0][0x2d0], -R97 ;  /* 0x0000b400d2027a23 */ /* 0x002fe40000010861 */
[----:B------:R-:W-:Y:S02]  /*bdc0*/  IMAD.MOV.U32 R210, RZ, RZ, R145 ;  /* 0x000000ffffd27224 */ /* 0x000fe400078e0091 */
[----:B------:R1:W-:Y:S04]  /*bdd0*/  MUFU.EX2 R193, R2 ;  /* 0x0000000200c17308 */ /* 0x0003e80000000800 */
[----:B-1----:R-:W-:Y:S02]  /*bde0*/  FFMA.FTZ R2, R211, c[0x0][0x2d0], -R98 ;  /* 0x0000b400d3027a23 */ /* 0x002fe40000010862 */
[----:B------:R-:W-:Y:S04]  /*bdf0*/  IMAD.MOV.U32 R211, RZ, RZ, R144 ;  /* 0x000000ffffd37224 */ /* 0x000fe800078e0090 */
[----:B------:R1:W-:Y:S02]  /*be00*/  MUFU.EX2 R191, R2 ;  /* 0x0000000200bf7308 */ /* 0x0003e40000000800 */
[----:B-1----:R-:W-:Y:S02]  /*be10*/  FFMA.FTZ R2, R214, c[0x0][0x2d0], -R98 ;  /* 0x0000b400d6027a23 */ /* 0x002fe40000010862 */
[----:B------:R-:W-:Y:S06]  /*be20*/  IMAD.MOV.U32 R214, RZ, RZ, R143 ;  /* 0x000000ffffd67224 */ /* 0x000fec00078e008f */
[----:B------:R1:W-:Y:S02]  /*be30*/  MUFU.EX2 R123, R2 ;  /* 0x00000002007b7308 */ /* 0x0003e40000000800 */
[--C-:B-1----:R-:W-:Y:S08]  /*be40*/  FFMA.FTZ R2, R171, c[0x0][0x2d0], -R92.reuse ;  /* 0x0000b400ab027a23 */ /* 0x102ff0000001085c */
[----:B------:R1:W-:Y:S02]  /*be50*/  MUFU.EX2 R122, R2 ;  /* 0x00000002007a7308 */ /* 0x0003e40000000800 */
[----:B-1----:R-:W-:Y:S08]  /*be60*/  FFMA.FTZ R2, R170, c[0x0][0x2d0], -R92 ;  /* 0x0000b400aa027a23 */ /* 0x002ff0000001085c */
[----:B------:R1:W-:Y:S02]  /*be70*/  MUFU.EX2 R190, R2 ;  /* 0x0000000200be7308 */ /* 0x0003e40000000800 */
[--C-:B-1----:R-:W-:Y:S02]  /*be80*/  FFMA.FTZ R2, R169, c[0x0][0x2d0], -R96.reuse ;  /* 0x0000b400a9027a23 */ /* 0x102fe40000010860 */
[----:B------:R-:W-:Y:S06]  /*be90*/  LDSM.16.MT88.4 R168, [R232+0x3100] ;  /* 0x00310000e8a8783b */ /* 0x000fec0000004200 */
[----:B------:R1:W-:Y:S02]  /*bea0*/  MUFU.EX2 R120, R2 ;  /* 0x0000000200787308 */ /* 0x0003e40000000800 */
[--C-:B-1----:R-:W-:Y:S02]  /*beb0*/  FFMA.FTZ R2, R94, c[0x0][0x2d0], -R96.reuse ;  /* 0x0000b4005e027a23 */ /* 0x102fe40000010860 */
[----:B------:R-:W1:Y:S01]  /*bec0*/  LDSM.16.MT88.4 R92, [R230+0x1900] ;  /* 0x00190000e65c783b */ /* 0x000e620000004200 */
[----:B------:R-:W-:Y:S05]  /*bed0*/  FFMA.FTZ R96, R134, c[0x0][0x2d0], -R96 ;  /* 0x0000b40086607a23 */ /* 0x000fea0000010860 */
[----:B------:R4:W-:Y:S10]  /*bee0*/  MUFU.EX2 R189, R2 ;  /* 0x0000000200bd7308 */ /* 0x0009f40000000800 */
[----:B------:R1:W-:Y:S01]  /*bef0*/  MUFU.EX2 R134, R101 ;  /* 0x0000006500867308 */ /* 0x0003e20000000800 */
[----:B--2---:R-:W-:Y:S04]  /*bf00*/  FFMA.FTZ R68, R68, R115, R223 ;  /* 0x0000007344447223 */ /* 0x004fe800000100df */
[----:B------:R-:W-:Y:S05]  /*bf10*/  FADD.FTZ R68, R226, R68 ;  /* 0x00000044e2447221 */ /* 0x000fea0000010000 */
[----:B------:R-:W-:Y:S01]  /*bf20*/  MUFU.EX2 R102, R96 ;  /* 0x0000006000667308 */ /* 0x000fe20000000800 */
[----:B---3--:R-:W-:Y:S02]  /*bf30*/  FFMA.FTZ R3, R3, R113, R222 ;  /* 0x0000007103037223 */ /* 0x008fe400000100de */
[----:B------:R-:W-:Y:S02]  /*bf40*/  FADD.FTZ R68, R245, R68 ;  /* 0x00000044f5447221 */ /* 0x000fe40000010000 */
[----:B----4-:R-:W-:Y:S02]  /*bf50*/  FFMA.FTZ R2, R220, c[0x0][0x2d0], -R97 ;  /* 0x0000b400dc027a23 */ /* 0x010fe40000010861 */
[----:B------:R-:W-:Y:S02]  /*bf60*/  FFMA.FTZ R0, R0, R112, R110 ;  /* 0x0000007000007223 */ /* 0x000fe4000001006e */
[----:B------:R-:W-:Y:S01]  /*bf70*/  FADD.FTZ R3, R224, R3 ;  /* 0x00000003e0037221 */ /* 0x000fe20000010000 */
[----:B------:R-:W2:Y:S01]  /*bf80*/  MUFU.EX2 R96, R119 ;  /* 0x0000007700607308 */ /* 0x000ea20000000800 */
[----:B------:R-:W-:Y:S02]  /*bf90*/  IMAD.MOV.U32 R220, RZ, RZ, R141 ;  /* 0x000000ffffdc7224 */ /* 0x000fe400078e008d */
[----:B------:R-:W-:Y:S02]  /*bfa0*/  FADD.FTZ R3, R244, R3 ;  /* 0x00000003f4037221 */ /* 0x000fe40000010000 */
[--C-:B-1----:R-:W-:Y:S02]  /*bfb0*/  FFMA.FTZ R101, R153, c[0x0][0x2d0], -R98.reuse ;  /* 0x0000b40099657a23 */ /* 0x102fe40000010862 */
[----:B------:R-:W-:Y:S01]  /*bfc0*/  FFMA.FTZ R97, R109, c[0x0][0x2d0], -R97 ;  /* 0x0000b4006d617a23 */ /* 0x000fe20000010861 */
[-C--:B------:R-:W-:Y:S02]  /*bfd0*/  HMMA.16816.F32.BF16 R36, R72, R92.reuse, R36 ;  /* 0x0000005c4824723c */ /* 0x080fe40000041824 */
[----:B------:R1:W-:Y:S06]  /*bfe0*/  MUFU.EX2 R127, R2 ;  /* 0x00000002007f7308 */ /* 0x0003ec0000000800 */
[C---:B------:R-:W-:Y:S04]  /*bff0*/  HMMA.16816.F32.BF16 R40, R76.reuse, R92, R40 ;  /* 0x0000005c4c28723c */ /* 0x040fe80000041828 */
[----:B------:R-:W-:Y:S04]  /*c000*/  MUFU.EX2 R112, R105 ;  /* 0x0000006900707308 */ /* 0x000fe80000000800 */
[-C--:B------:R-:W-:Y:S01]  /*c010*/  HMMA.16816.F32.BF16 R44, R76, R94.reuse, R44 ;  /* 0x0000005e4c2c723c */ /* 0x080fe2000004182c */
[----:B--2---:R-:W-:Y:S05]  /*c020*/  F2FP.BF16.PACK_AB R184, R96, R100 ;  /* 0x0000006460b8723e */ /* 0x004fea00000010ff */
[----:B------:R-:W-:Y:S02]  /*c030*/  MUFU.EX2 R105, R117 ;  /* 0x0000007500697308 */ /* 0x000fe40000000800 */
[C---:B------:R-:W-:Y:S01]  /*c040*/  HMMA.16816.F32.BF16 R48, R72.reuse, R94, R48 ;  /* 0x0000005e4830723c */ /* 0x040fe20000041830 */
[----:B------:R-:W2:Y:S03]  /*c050*/  LDSM.16.MT88.4 R92, [R230+0x2100] ;  /* 0x00210000e65c783b */ /* 0x000ea60000004200 */
[--C-:B-1----:R-:W-:Y:S04]  /*c060*/  FFMA.FTZ R2, R155, c[0x0][0x2d0], -R98.reuse ;  /* 0x0000b4009b027a23 */ /* 0x102fe80000010862 */
[-C--:B------:R-:W-:Y:S01]  /*c070*/  HMMA.16816.F32.BF16 R52, R72, R84.reuse, R52 ;  /* 0x000000544834723c */ /* 0x080fe20000041834 */
[----:B------:R-:W-:Y:S07]  /*c080*/  MUFU.EX2 R97, R97 ;  /* 0x0000006100617308 */ /* 0x000fee0000000800 */
[C---:B------:R-:W-:Y:S03]  /*c090*/  HMMA.16816.F32.BF16 R56, R76.reuse, R84, R56 ;  /* 0x000000544c38723c */ /* 0x040fe60000041838 */
[----:B------:R1:W-:Y:S05]  /*c0a0*/  MUFU.EX2 R125, R2 ;  /* 0x00000002007d7308 */ /* 0x0003ea0000000800 */
[-C--:B------:R-:W-:Y:S05]  /*c0b0*/  HMMA.16816.F32.BF16 R60, R76, R86.reuse, R60 ;  /* 0x000000564c3c723c */ /* 0x080fea000004183c */
[----:B------:R-:W3:Y:S02]  /*c0c0*/  MUFU.EX2 R110, R107 ;  /* 0x0000006b006e7308 */ /* 0x000ee40000000800 */
[--C-:B------:R-:W-:Y:S01]  /*c0d0*/  FFMA.FTZ R76, R154, c[0x0][0x2d0], -R98.reuse ;  /* 0x0000b4009a4c7a23 */ /* 0x100fe20000010862 */
[----:B------:R-:W-:Y:S01]  /*c0e0*/  HMMA.16816.F32.BF16 R64, R72, R86, R64 ;  /* 0x000000564840723c */ /* 0x000fe20000041840 */
[----:B------:R-:W-:Y:S01]  /*c0f0*/  F2FP.BF16.PACK_AB R77, R194, R180 ;  /* 0x000000b4c24d723e */ /* 0x000fe200000010ff */
[----:B------:R-:W4:Y:S02]  /*c100*/  LDSM.16.MT88.4 R84, [R231+0x2100] ;  /* 0x00210000e754783b */ /* 0x000f240000004200 */
[----:B------:R-:W-:Y:S02]  /*c110*/  F2FP.BF16.PACK_AB R78, R193, R192 ;  /* 0x000000c0c14e723e */ /* 0x000fe400000010ff */
[----:B------:R-:W-:Y:S01]  /*c120*/  F2FP.BF16.PACK_AB R79, R123, R191 ;  /* 0x000000bf7b4f723e */ /* 0x000fe200000010ff */
[----:B------:R2:W-:Y:S01]  /*c130*/  MUFU.EX2 R113, R76 ;  /* 0x0000004c00717308 */ /* 0x0005e20000000800 */
[----:B------:R-:W-:Y:S02]  /*c140*/  F2FP.BF16.PACK_AB R72, R215, R183 ;  /* 0x000000b7d748723e */ /* 0x000fe400000010ff */
[----:B------:R-:W-:Y:S02]  /*c150*/  LDSM.16.MT88.4 R152, [R229+0x3100] ;  /* 0x00310000e598783b */ /* 0x000fe40000004200 */
[----:B------:R-:W-:Y:S01]  /*c160*/  F2FP.BF16.PACK_AB R73, R207, R182 ;  /* 0x000000b6cf49723e */ /* 0x000fe200000010ff */
[--C-:B-1----:R-:W-:Y:S01]  /*c170*/  FFMA.FTZ R2, R133, c[0x0][0x2d0], -R98.reuse ;  /* 0x0000b40085027a23 */ /* 0x102fe20000010862 */
[----:B------:R-:W-:Y:S02]  /*c180*/  F2FP.BF16.PACK_AB R74, R201, R204 ;  /* 0x000000ccc94a723e */ /* 0x000fe400000010ff */
[----:B------:R-:W-:Y:S01]  /*c190*/  F2FP.BF16.PACK_AB R75, R197, R196 ;  /* 0x000000c4c54b723e */ /* 0x000fe200000010ff */
[----:B------:R-:W-:Y:S01]  /*c1a0*/  MUFU.EX2 R133, R103 ;  /* 0x0000006700857308 */ /* 0x000fe20000000800 */
[----:B---3--:R-:W-:Y:S05]  /*c1b0*/  F2FP.BF16.PACK_AB R128, R110, R112 ;  /* 0x000000706e80723e */ /* 0x008fea00000010ff */
[-C--:B------:R-:W-:Y:S04]  /*c1c0*/  HMMA.16816.F32.BF16 R4, R72, R80.reuse, R4 ;  /* 0x000000504804723c */ /* 0x080fe80000041804 */
[----:B------:R1:W-:Y:S01]  /*c1d0*/  MUFU.EX2 R124, R2 ;  /* 0x00000002007c7308 */ /* 0x0003e20000000800 */
[----:B--2---:R-:W-:Y:S09]  /*c1e0*/  F2FP.BF16.PACK_AB R76, R195, R181 ;  /* 0x000000b5c34c723e */ /* 0x004ff200000010ff */
[----:B------:R-:W2:Y:S01]  /*c1f0*/  MUFU.EX2 R103, R116 ;  /* 0x0000007400677308 */ /* 0x000ea20000000800 */
[C---:B------:R-:W-:Y:S08]  /*c200*/  HMMA.16816.F32.BF16 R8, R76.reuse, R80, R8 ;  /* 0x000000504c08723c */ /* 0x040ff00000041808 */
[-C--:B------:R-:W-:Y:S01]  /*c210*/  HMMA.16816.F32.BF16 R12, R76, R82.reuse, R12 ;  /* 0x000000524c0c723c */ /* 0x080fe2000004180c */
[----:B------:R-:W3:Y:S03]  /*c220*/  MUFU.EX2 R107, R111 ;  /* 0x0000006f006b7308 */ /* 0x000ee60000000800 */
[----:B-1----:R-:W-:Y:S04]  /*c230*/  FFMA.FTZ R2, R132, c[0x0][0x2d0], -R98 ;  /* 0x0000b40084027a23 */ /* 0x002fe80000010862 */
[C---:B------:R-:W-:Y:S01]  /*c240*/  HMMA.16816.F32.BF16 R16, R72.reuse, R82, R16 ;  /* 0x000000524810723c */ /* 0x040fe20000041810 */
[----:B------:R-:W1:Y:S02]  /*c250*/  LDSM.16.MT88.4 R80, [R229+0x2900] ;  /* 0x00290000e550783b */ /* 0x000e640000004200 */
[----:B------:R4:W-:Y:S01]  /*c260*/  MUFU.EX2 R115, R2 ;  /* 0x0000000200737308 */ /* 0x0009e20000000800 */
[----:B--2---:R-:W-:Y:S04]  /*c270*/  F2FP.BF16.PACK_AB R131, R102, R103 ;  /* 0x000000676683723e */ /* 0x004fe800000010ff */
[-C--:B------:R-:W-:Y:S01]  /*c280*/  HMMA.16816.F32.BF16 R20, R72, R88.reuse, R20 ;  /* 0x000000584814723c */ /* 0x080fe20000041814 */
[----:B------:R-:W-:Y:S04]  /*c290*/  LDSM.16.MT88.4 R116, [R230+0x3100] ;  /* 0x00310000e674783b */ /* 0x000fe80000004200 */
[----:B------:R2:W-:Y:S03]  /*c2a0*/  MUFU.EX2 R132, R104 ;  /* 0x0000006800847308 */ /* 0x0005e60000000800 */
[C---:B------:R-:W-:Y:S01]  /*c2b0*/  HMMA.16816.F32.BF16 R24, R76.reuse, R88, R24 ;  /* 0x000000584c18723c */ /* 0x040fe20000041818 */
[----:B---3--:R-:W-:Y:S06]  /*c2c0*/  F2FP.BF16.PACK_AB R130, R105, R107 ;  /* 0x0000006b6982723e */ /* 0x008fec00000010ff */
[----:B------:R-:W-:Y:S01]  /*c2d0*/  MUFU.EX2 R109, R106 ;  /* 0x0000006a006d7308 */ /* 0x000fe20000000800 */
[-C--:B------:R-:W-:Y:S01]  /*c2e0*/  HMMA.16816.F32.BF16 R28, R76, R90.reuse, R28 ;  /* 0x0000005a4c1c723c */ /* 0x080fe2000004181c */
[----:B----4-:R-:W-:Y:S02]  /*c2f0*/  FADD.FTZ R2, R247, R0 ;  /* 0x00000000f7027221 */ /* 0x010fe40000010000 */
[----:B------:R3:W5:Y:S01]  /*c300*/  LDL.LU R247, [R1+0x5c] ;  /* 0x00005c0001f77983 */ /* 0x0007620000300800 */
[----:B------:R-:W-:Y:S04]  /*c310*/  FADD.FTZ R0, R246, R69 ;  /* 0x00000045f6007221 */ /* 0x000fe80000010000 */
[C---:B------:R-:W-:Y:S01]  /*c320*/  HMMA.16816.F32.BF16 R32, R72.reuse, R90, R32 ;  /* 0x0000005a4820723c */ /* 0x040fe20000041820 */
[----:B------:R-:W-:Y:S01]  /*c330*/  FADD.FTZ R99, R243, R2 ;  /* 0x00000002f3637221 */ /* 0x000fe20000010000 */
[----:B------:R-:W4:Y:S01]  /*c340*/  LDSM.16.MT88.4 R88, [R232+0x2900] ;  /* 0x00290000e858783b */ /* 0x000f220000004200 */
[----:B------:R-:W1:Y:S01]  /*c350*/  MUFU.EX2 R106, R108 ;  /* 0x0000006c006a7308 */ /* 0x000e620000000800 */
[----:B------:R-:W-:Y:S02]  /*c360*/  FADD.FTZ R69, R241, R68 ;  /* 0x00000044f1457221 */ /* 0x000fe40000010000 */
[----:B------:R-:W-:Y:S02]  /*c370*/  FADD.FTZ R2, R240, R3 ;  /* 0x00000003f0027221 */ /* 0x000fe40000010000 */
[-C--:B------:R-:W-:Y:S01]  /*c380*/  HMMA.16816.F32.BF16 R36, R72, R92.reuse, R36 ;  /* 0x0000005c4824723c */ /* 0x080fe20000041824 */
[----:B------:R-:W-:Y:S01]  /*c390*/  FADD.FTZ R3, R237, R69 ;  /* 0x00000045ed037221 */ /* 0x000fe20000010000 */
[----:B------:R3:W5:Y:S02]  /*c3a0*/  LDL.LU R246, [R1+0x58] ;  /* 0x0000580001f67983 */ /* 0x0007640000300800 */
[----:B------:R-:W-:Y:S02]  /*c3b0*/  FADD.FTZ R2, R236, R2 ;  /* 0x00000002ec027221 */ /* 0x000fe40000010000 */
[----:B------:R3:W5:Y:S01]  /*c3c0*/  LDL.LU R245, [R1+0x54] ;  /* 0x0000540001f57983 */ /* 0x0007620000300800 */
[----:B------:R-:W-:Y:S01]  /*c3d0*/  FADD.FTZ R3, R233, R3 ;  /* 0x00000003e9037221 */ /* 0x000fe20000010000 */
[C---:B------:R-:W-:Y:S01]  /*c3e0*/  HMMA.16816.F32.BF16 R40, R76.reuse, R92, R40 ;  /* 0x0000005c4c28723c */ /* 0x040fe20000041828 */
[--C-:B--2---:R-:W-:Y:S01]  /*c3f0*/  FFMA.FTZ R104, R252, c[0x0][0x2d0], -R98.reuse ;  /* 0x0000b400fc687a23 */ /* 0x104fe20000010862 */
[----:B------:R3:W5:Y:S02]  /*c400*/  LDL.LU R244, [R1+0x50] ;  /* 0x0000500001f47983 */ /* 0x0007640000300800 */
[----:B------:R-:W-:Y:S02]  /*c410*/  FFMA.FTZ R98, R71, c[0x0][0x2d0], -R98 ;  /* 0x0000b40047627a23 */ /* 0x000fe40000010862 */
[----:B------:R3:W5:Y:S01]  /*c420*/  LDL.LU R243, [R1+0x4c] ;  /* 0x00004c0001f37983 */ /* 0x0007620000300800 */
[----:B------:R-:W-:Y:S01]  /*c430*/  FADD.FTZ R71, R242, R0 ;  /* 0x00000000f2477221 */ /* 0x000fe20000010000 */
[-C--:B------:R-:W-:Y:S01]  /*c440*/  HMMA.16816.F32.BF16 R44, R76, R94.reuse, R44 ;  /* 0x0000005e4c2c723c */ /* 0x080fe2000004182c */
[----:B------:R-:W-:Y:S01]  /*c450*/  FADD.FTZ R0, R239, R99 ;  /* 0x00000063ef007221 */ /* 0x000fe20000010000 */
[----:B------:R3:W5:Y:S01]  /*c460*/  LDL.LU R242, [R1+0x48] ;  /* 0x0000480001f27983 */ /* 0x0007620000300800 */
[----:B------:R-:W-:Y:S01]  /*c470*/  MUFU.EX2 R98, R98 ;  /* 0x0000006200627308 */ /* 0x000fe20000000800 */
[----:B------:R-:W-:Y:S01]  /*c480*/  FADD.FTZ R68, R238, R71 ;  /* 0x00000047ee447221 */ /* 0x000fe20000010000 */
[----:B-1----:R-:W-:Y:S01]  /*c490*/  F2FP.BF16.PACK_AB R129, R106, R109 ;  /* 0x0000006d6a81723e */ /* 0x002fe200000010ff */
[----:B------:R3:W5:Y:S01]  /*c4a0*/  LDL.LU R241, [R1+0x44] ;  /* 0x0000440001f17983 */ /* 0x0007620000300800 */
[----:B------:R-:W-:Y:S01]  /*c4b0*/  FADD.FTZ R69, R235, R0 ;  /* 0x00000000eb457221 */ /* 0x000fe20000010000 */
[C---:B------:R-:W-:Y:S01]  /*c4c0*/  HMMA.16816.F32.BF16 R48, R72.reuse, R94, R48 ;  /* 0x0000005e4830723c */ /* 0x040fe20000041830 */
[----:B------:R-:W-:Y:S01]  /*c4d0*/  FADD.FTZ R0, R234, R68 ;  /* 0x00000044ea007221 */ /* 0x000fe20000010000 */
[----:B------:R3:W5:Y:S02]  /*c4e0*/  LDL.LU R240, [R1+0x40] ;  /* 0x0000400001f07983 */ /* 0x0007640000300800 */
[----:B------:R-:W-:Y:S02]  /*c4f0*/  FADD.FTZ R68, R228, R2 ;  /* 0x00000002e4447221 */ /* 0x000fe40000010000 */
[----:B------:R-:W1:Y:S01]  /*c500*/  LDSM.16.MT88.4 R92, [R230+0x2900] ;  /* 0x00290000e65c783b */ /* 0x000e620000004200 */
[----:B------:R-:W-:Y:S01]  /*c510*/  FADD.FTZ R2, R158, R69 ;  /* 0x000000459e027221 */ /* 0x000fe20000010000 */
[-C--:B------:R-:W-:Y:S01]  /*c520*/  HMMA.16816.F32.BF16 R52, R72, R84.reuse, R52 ;  /* 0x000000544834723c */ /* 0x080fe20000041834 */
[----:B------:R-:W-:Y:S03]  /*c530*/  FADD.FTZ R0, R157, R0 ;  /* 0x000000009d007221 */ /* 0x000fe60000010000 */
[----:B------:R-:W-:Y:S02]  /*c540*/  FADD.FTZ R2, R202, R2 ;  /* 0x00000002ca027221 */ /* 0x000fe40000010000 */
[----:B------:R3:W5:Y:S01]  /*c550*/  LDL.LU R239, [R1+0x3c] ;  /* 0x00003c0001ef7983 */ /* 0x0007620000300800 */
[----:B------:R-:W-:Y:S01]  /*c560*/  FADD.FTZ R0, R203, R0 ;  /* 0x00000000cb007221 */ /* 0x000fe20000010000 */
[C---:B------:R-:W-:Y:S02]  /*c570*/  HMMA.16816.F32.BF16 R56, R76.reuse, R84, R56 ;  /* 0x000000544c38723c */ /* 0x040fe40000041838 */
[----:B------:R3:W5:Y:S04]  /*c580*/  LDL.LU R238, [R1+0x38] ;  /* 0x0000380001ee7983 */ /* 0x0007680000300800 */
[----:B------:R3:W5:Y:S02]  /*c590*/  LDL.LU R237, [R1+0x34] ;  /* 0x0000340001ed7983 */ /* 0x0007640000300800 */
[-C--:B------:R-:W-:Y:S02]  /*c5a0*/  HMMA.16816.F32.BF16 R60, R76, R86.reuse, R60 ;  /* 0x000000564c3c723c */ /* 0x080fe4000004183c */
[----:B------:R3:W5:Y:S04]  /*c5b0*/  LDL.LU R236, [R1+0x30] ;  /* 0x0000300001ec7983 */ /* 0x0007680000300800 */
[----:B------:R3:W5:Y:S01]  /*c5c0*/  LDL.LU R235, [R1+0x2c] ;  /* 0x00002c0001eb7983 */ /* 0x0007620000300800 */
[----:B------:R-:W-:Y:S01]  /*c5d0*/  F2FP.BF16.PACK_AB R76, R126, R127 ;  /* 0x0000007f7e4c723e */ /* 0x000fe200000010ff */
[----:B------:R-:W-:Y:S01]  /*c5e0*/  HMMA.16816.F32.BF16 R64, R72, R86, R64 ;  /* 0x000000564840723c */ /* 0x000fe20000041840 */
[----:B------:R-:W-:Y:S01]  /*c5f0*/  F2FP.BF16.PACK_AB R77, R124, R125 ;  /* 0x0000007d7c4d723e */ /* 0x000fe200000010ff */
[----:B------:R3:W5:Y:S02]  /*c600*/  LDL.LU R234, [R1+0x28] ;  /* 0x0000280001ea7983 */ /* 0x0007640000300800 */
[----:B------:R-:W-:Y:S02]  /*c610*/  F2FP.BF16.PACK_AB R78, R132, R133 ;  /* 0x00000085844e723e */ /* 0x000fe400000010ff */
[----:B------:R3:W5:Y:S01]  /*c620*/  LDL.LU R233, [R1+0x24] ;  /* 0x0000240001e97983 */ /* 0x0007620000300800 */
[----:B------:R-:W-:Y:S02]  /*c630*/  F2FP.BF16.PACK_AB R72, R190, R122 ;  /* 0x0000007abe48723e */ /* 0x000fe400000010ff */
[----:B------:R-:W-:Y:S01]  /*c640*/  F2FP.BF16.PACK_AB R73, R189, R120 ;  /* 0x00000078bd49723e */ /* 0x000fe200000010ff */
[----:B------:R3:W5:Y:S02]  /*c650*/  LDL.LU R228, [R1+0x20] ;  /* 0x0000200001e47983 */ /* 0x0007640000300800 */
[----:B------:R-:W-:Y:S02]  /*c660*/  F2FP.BF16.PACK_AB R74, R188, R139 ;  /* 0x0000008bbc4a723e */ /* 0x000fe400000010ff */
[----:B------:R-:W-:Y:S01]  /*c670*/  F2FP.BF16.PACK_AB R75, R134, R138 ;  /* 0x0000008a864b723e */ /* 0x000fe200000010ff */
[----:B------:R-:W2:Y:S01]  /*c680*/  LDSM.16.MT88.4 R84, [R231+0x2900] ;  /* 0x00290000e754783b */ /* 0x000ea20000004200 */
[----:B------:R-:W-:Y:S05]  /*c690*/  F2FP.BF16.PACK_AB R79, R113, R115 ;  /* 0x00000073714f723e */ /* 0x000fea00000010ff */
[-C--:B------:R-:W-:Y:S08]  /*c6a0*/  HMMA.16816.F32.BF16 R4, R72, R80.reuse, R4 ;  /* 0x000000504804723c */ /* 0x080ff00000041804 */
[C---:B------:R-:W-:Y:S01]  /*c6b0*/  HMMA.16816.F32.BF16 R8, R76.reuse, R80, R8 ;  /* 0x000000504c08723c */ /* 0x040fe20000041808 */
[----:B------:R-:W1:Y:S07]  /*c6c0*/  MUFU.EX2 R81, R121 ;  /* 0x0000007900517308 */ /* 0x000e6e0000000800 */
[-C--:B------:R-:W-:Y:S03]  /*c6d0*/  HMMA.16816.F32.BF16 R12, R76, R82.reuse, R12 ;  /* 0x000000524c0c723c */ /* 0x080fe6000004180c */
[----:B------:R-:W2:Y:S05]  /*c6e0*/  MUFU.EX2 R80, R114 ;  /* 0x0000007200507308 */ /* 0x000eaa0000000800 */
[C---:B------:R-:W-:Y:S05]  /*c6f0*/  HMMA.16816.F32.BF16 R16, R72.reuse, R82, R16 ;  /* 0x000000524810723c */ /* 0x040fea0000041810 */
[----:B------:R-:W-:Y:S03]  /*c700*/  MUFU.EX2 R83, R101 ;  /* 0x0000006500537308 */ /* 0x000fe60000000800 */
[-C--:B----4-:R-:W-:Y:S01]  /*c710*/  HMMA.16816.F32.BF16 R20, R72, R88.reuse, R20 ;  /* 0x000000584814723c */ /* 0x090fe20000041814 */
[----:B-1----:R-:W-:Y:S06]  /*c720*/  F2FP.BF16.PACK_AB R186, R97, R81 ;  /* 0x0000005161ba723e */ /* 0x002fec00000010ff */
[----:B------:R-:W1:Y:S01]  /*c730*/  MUFU.EX2 R82, R104 ;  /* 0x0000006800527308 */ /* 0x000e620000000800 */
[C---:B------:R-:W-:Y:S01]  /*c740*/  HMMA.16816.F32.BF16 R24, R76.reuse, R88, R24 ;  /* 0x000000584c18723c */ /* 0x040fe20000041818 */
[----:B--2---:R-:W-:Y:S07]  /*c750*/  F2FP.BF16.PACK_AB R187, R98, R80 ;  /* 0x0000005062bb723e */ /* 0x004fee00000010ff */
[-C--:B------:R-:W-:Y:S08]  /*c760*/  HMMA.16816.F32.BF16 R28, R76, R90.reuse, R28 ;  /* 0x0000005a4c1c723c */ /* 0x080ff0000004181c */
[C---:B------:R-:W-:Y:S01]  /*c770*/  HMMA.16816.F32.BF16 R32, R72.reuse, R90, R32 ;  /* 0x0000005a4820723c */ /* 0x040fe20000041820 */
[----:B-1----:R-:W-:Y:S07]  /*c780*/  F2FP.BF16.PACK_AB R185, R82, R83 ;  /* 0x0000005352b9723e */ /* 0x002fee00000010ff */
[-C--:B------:R-:W-:Y:S08]  /*c790*/  HMMA.16816.F32.BF16 R36, R72, R92.reuse, R36 ;  /* 0x0000005c4824723c */ /* 0x080ff00000041824 */
[C---:B------:R-:W-:Y:S08]  /*c7a0*/  HMMA.16816.F32.BF16 R40, R76.reuse, R92, R40 ;  /* 0x0000005c4c28723c */ /* 0x040ff00000041828 */
[-C--:B------:R-:W-:Y:S08]  /*c7b0*/  HMMA.16816.F32.BF16 R44, R76, R94.reuse, R44 ;  /* 0x0000005e4c2c723c */ /* 0x080ff0000004182c */
[C---:B------:R-:W-:Y:S08]  /*c7c0*/  HMMA.16816.F32.BF16 R48, R72.reuse, R94, R48 ;  /* 0x0000005e4830723c */ /* 0x040ff00000041830 */
[-C--:B------:R-:W-:Y:S08]  /*c7d0*/  HMMA.16816.F32.BF16 R52, R72, R84.reuse, R52 ;  /* 0x000000544834723c */ /* 0x080ff00000041834 */
[C---:B------:R-:W-:Y:S08]  /*c7e0*/  HMMA.16816.F32.BF16 R56, R76.reuse, R84, R56 ;  /* 0x000000544c38723c */ /* 0x040ff00000041838 */
[-C--:B------:R-:W-:Y:S08]  /*c7f0*/  HMMA.16816.F32.BF16 R60, R76, R86.reuse, R60 ;  /* 0x000000564c3c723c */ /* 0x080ff0000004183c */
[----:B------:R-:W-:Y:S08]  /*c800*/  HMMA.16816.F32.BF16 R64, R72, R86, R64 ;  /* 0x000000564840723c */ /* 0x000ff00000041840 */
[-C--:B------:R-:W-:Y:S07]  /*c810*/  HMMA.16816.F32.BF16 R140, R128, R152.reuse, R4 ;  /* 0x00000098808c723c */ /* 0x080fee0000041804 */
        /* <DEDUP_REMOVED lines=22> */
[----:B------:R-:W-:Y:S01]  /*c980*/  FADD.FTZ R9, R210, R2 ;  /* 0x00000002d2097221 */ /* 0x000fe20000010000 */
[----:B------:R-:W1:Y:S01]  /*c990*/  LDSM.16.MT88.4 R4, [R231+0x3100] ;  /* 0x00310000e704783b */ /* 0x000e620000004200 */
        /* <DEDUP_REMOVED lines=9> */
[----:B------:R-:W-:Y:S02]  /*ca30*/  FADD.FTZ R8, R174, R0 ;  /* 0x00000000ae087221 */ /* 0x000fe40000010000 */
[-C--:B------:R-:W-:Y:S02]  /*ca40*/  HMMA.16816.F32.BF16 R172, R128, R116.reuse, R36 ;  /* 0x0000007480ac723c */ /* 0x080fe40000041824 */
[----:B------:R-:W-:Y:S02]  /*ca50*/  FADD.FTZ R9, R198, R2 ;  /* 0x00000002c6097221 */ /* 0x000fe40000010000 */
[----:B------:R-:W-:Y:S02]  /*ca60*/  FADD.FTZ R3, R179, R11 ;  /* 0x0000000bb3037221 */ /* 0x000fe40000010000 */
[----:B------:R-:W-:Y:S02]  /*ca70*/  FADD.FTZ R2, R178, R10 ;  /* 0x0000000ab2027221 */ /* 0x000fe40000010000 */
[----:B------:R-:W-:Y:S04]  /*ca80*/  FADD.FTZ R0, R217, R9 ;  /* 0x00000009d9007221 */ /* 0x000fe80000010000 */
[----:B------:R-:W-:Y:S02]  /*ca90*/  FADD.FTZ R11, R216, R8 ;  /* 0x00000008d80b7221 */ /* 0x000fe40000010000 */
        /* <DEDUP_REMOVED lines=27> */
[----:B------:R-:W-:Y:S01]  /*cc50*/  FADD.FTZ R3, R127, R11 ;  /* 0x0000000b7f037221 */ /* 0x000fe20000010000 */
[-C--:B-1----:R-:W-:Y:S01]  /*cc60*/  HMMA.16816.F32.BF16 R120, R128, R4.reuse, R52 ;  /* 0x000000048078723c */ /* 0x082fe20000041834 */
[----:B------:R-:W-:Y:S02]  /*cc70*/  FADD.FTZ R2, R125, R10 ;  /* 0x0000000a7d027221 */ /* 0x000fe40000010000 */
[----:B------:R-:W-:Y:S02]  /*cc80*/  FADD.FTZ R0, R190, R9 ;  /* 0x00000009be007221 */ /* 0x000fe40000010000 */
[----:B------:R-:W-:Y:S02]  /*cc90*/  FADD.FTZ R10, R126, R3 ;  /* 0x000000037e0a7221 */ /* 0x000fe40000010000 */
[----:B------:R-:W-:Y:S02]  /*cca0*/  FADD.FTZ R9, R124, R2 ;  /* 0x000000027c097221 */ /* 0x000fe40000010000 */
[----:B------:R-:W-:Y:S01]  /*ccb0*/  FADD.FTZ R11, R189, R8 ;  /* 0x00000008bd0b7221 */ /* 0x000fe20000010000 */
[C---:B------:R-:W-:Y:S02]  /*ccc0*/  HMMA.16816.F32.BF16 R124, R184.reuse, R4, R56 ;  /* 0x00000004b87c723c */ /* 0x040fe40000041838 */
        /* <DEDUP_REMOVED lines=26> */
[----:B------:R1:W-:Y:S01]  /*ce70*/  STL [R1+0x8], R3 ;  /* 0x0000080301007387 */ /* 0x0003e20000100800 */
[----:B------:R-:W-:Y:S02]  /*ce80*/  FADD.FTZ R0, R98, R0 ;  /* 0x0000000062007221 */ /* 0x000fe40000010000 */
[----:B------:R-:W-:Y:S01]  /*ce90*/  IMAD.MOV.U32 R134, RZ, RZ, R70 ;  /* 0x000000ffff867224 */ /* 0x000fe200078e0046 */
[----:B------:R3:W-:Y:S01]  /*cea0*/  STL [R1+0x10], R2 ;  /* 0x0000100201007387 */ /* 0x0007e20000100800 */
[----:B------:R-:W-:Y:S02]  /*ceb0*/  IMAD.MOV.U32 R132, RZ, RZ, R136 ;  /* 0x000000ffff847224 */ /* 0x000fe400078e0088 */
[----:B------:R-:W-:Y:S01]  /*cec0*/  IMAD.MOV.U32 R133, RZ, RZ, R135 ;  /* 0x000000ffff857224 */ /* 0x000fe200078e0087 */
[----:B------:R3:W-:Y:S01]  /*ced0*/  STL [R1+0xc], R0 ;  /* 0x00000c0001007387 */ /* 0x0007e20000100800 */
[----:B-1----:R-:W-:Y:S01]  /*cee0*/  IMAD.MOV.U32 R3, RZ, RZ, R137 ;  /* 0x000000ffff037224 */ /* 0x002fe200078e0089 */
[----:B------:R-:W-:-:S05]  /*cef0*/  @P0 BRA `(.L_x_662) ;  /* 0xffffa97000000947 */ /* 0x000fca000383ffff */
.L_x_659:
[----:B------:R-:W-:-:S13]  /*cf00*/  ISETP.LE.AND P0, PT, RZ, UR6, PT ;  /* 0x00000006ff007c0c */ /* 0x000fda000bf03270 */
[----:B------:R-:W-:Y:S05]  /*cf10*/  @!P0 BRA `(.L_x_663) ;  /* 0x0000425000008947 */ /* 0x000fea0003800000 */
[----:B------:R-:W-:Y:S01]  /*cf20*/  IMAD.MOV.U32 R3, RZ, RZ, R136 ;  /* 0x000000ffff037224 */ /* 0x000fe200078e0088 */
[----:B------:R-:W-:Y:S01]  /*cf30*/  MOV R138, R70 ;  /* 0x00000046008a7202 */ /* 0x000fe20000000f00 */
[----:B--23--:R-:W-:Y:S01]  /*cf40*/  IMAD.MOV.U32 R0, RZ, RZ, R137 ;  /* 0x000000ffff007224 */ /* 0x00cfe200078e0089 */
[----:B------:R-:W-:Y:S01]  /*cf50*/  MOV R133, R135 ;  /* 0x0000008700857202 */ /* 0x000fe20000000f00 */
[----:B------:R-:W-:Y:S05]  /*cf60*/  BRA `(.L_x_664) ;  /* 0x0000040000007947 */ /* 0x000fea0003800000 */
.L_x_666:
        /* <DEDUP_REMOVED lines=30> */
[----:B------:R-:W2:Y:S04]  /*d150*/  SHFL.IDX PT, R134, R132, 0x1, 0x181f ;  /* 0x00381f0084867f89 */ /* 0x000ea800000e0000 */
[----:B------:R-:W3:Y:S04]  /*d160*/  SHFL.IDX PT, R137, R2, RZ, 0x181f ;  /* 0x00181fff02897589 */ /* 0x000ee800000e0000 */
[----:B------:R-:W4:Y:S04]  /*d170*/  SHFL.IDX PT, R135, R2, 0x1, 0x181f ;  /* 0x00381f0002877f89 */ /* 0x000f2800000e0000 */
[----:B------:R-:W5:Y:S04]  /*d180*/  SHFL.IDX PT, R190, R132, 0x3, 0x181f ;  /* 0x00781f0084be7f89 */ /* 0x000f6800000e0000 */
[----:B------:R-:W5:Y:S01]  /*d190*/  SHFL.IDX PT, R139, R2, 0x2, 0x181f ;  /* 0x00581f00028b7f89 */ /* 0x000f6200000e0000 */
[-C--:B-1----:R-:W-:Y:S03]  /*d1a0*/  IADD3 R136, P1, R136, R247.reuse, RZ ;  /* 0x000000f788887210 */ /* 0x082fe60007f3e0ff */
[----:B------:R-:W1:Y:S04]  /*d1b0*/  SHFL.IDX PT, R188, R132, 0x4, 0x181f ;  /* 0x00981f0084bc7f89 */ /* 0x000e6800000e0000 */
[----:B------:R-:W1:Y:S01]  /*d1c0*/  SHFL.IDX PT, R191, R2, 0x3, 0x181f ;  /* 0x00781f0002bf7f89 */ /* 0x000e6200000e0000 */
[-C--:B--2---:R-:W-:Y:S03]  /*d1d0*/  IADD3 R134, P0, R134, R247.reuse, RZ ;  /* 0x000000f786867210 */ /* 0x084fe60007f1e0ff */
[----:B------:R-:W2:Y:S01]  /*d1e0*/  SHFL.IDX PT, R189, R132, 0x5, 0x181f ;  /* 0x00b81f0084bd7f89 */ /* 0x000ea200000e0000 */
[--C-:B---3--:R-:W-:Y:S03]  /*d1f0*/  IMAD.X R137, R137, 0x1, R246.reuse, P1 ;  /* 0x0000000189897824 */ /* 0x108fe600008e06f6 */
[----:B------:R-:W3:Y:S01]  /*d200*/  SHFL.IDX PT, R195, R2, 0x4, 0x181f ;  /* 0x00981f0002c37f89 */ /* 0x000ee200000e0000 */
[-C--:B----4-:R-:W-:Y:S02]  /*d210*/  IADD3.X R135, R135, R246.reuse, RZ, P0, !PT ;  /* 0x000000f687877210 */ /* 0x090fe400007fe4ff */
[-C--:B------:R-:W-:Y:S01]  /*d220*/  IADD3 R192, P0, R192, R247.reuse, RZ ;  /* 0x000000f7c0c07210 */ /* 0x080fe20007f1e0ff */
[----:B------:R2:W-:Y:S01]  /*d230*/  LDGSTS.E.BYPASS.LTC128B.128 [R250+0x3900], [R136.64], !P6 ;  /* 0x0390000088fa7fae */ /* 0x0005e2000f101d4e */
[-C--:B-----5:R-:W-:Y:S03]  /*d240*/  IADD3 R190, P3, R190, R247.reuse, RZ ;  /* 0x000000f7bebe7210 */ /* 0x0a0fe60007f7e0ff */
[----:B------:R4:W-:Y:S01]  /*d250*/  LDGSTS.E.BYPASS.LTC128B.128 [R250+0x4100], [R134.64], !P6 ;  /* 0x0410000086fa7fae */ /* 0x0009e2000f101d4e */
[--C-:B------:R-:W-:Y:S03]  /*d260*/  IMAD.X R193, R139, 0x1, R246.reuse, P0 ;  /* 0x000000018bc17824 */ /* 0x100fe600000e06f6 */
[----:B------:R-:W4:Y:S01]  /*d270*/  SHFL.IDX PT, R132, R132, 0x6, 0x181f ;  /* 0x00d81f0084847f89 */ /* 0x000f2200000e0000 */
[-C--:B-1----:R-:W-:Y:S03]  /*d280*/  IADD3 R188, P2, R188, R247.reuse, RZ ;  /* 0x000000f7bcbc7210 */ /* 0x082fe60007f5e0ff */
[----:B------:R-:W1:Y:S01]  /*d290*/  SHFL.IDX PT, R194, R2, 0x5, 0x181f ;  /* 0x00b81f0002c27f89 */ /* 0x000e6200000e0000 */
[--C-:B------:R-:W-:Y:S03]  /*d2a0*/  IMAD.X R191, R191, 0x1, R246.reuse, P3 ;  /* 0x00000001bfbf7824 */ /* 0x100fe600018e06f6 */
[----:B------:R-:W5:Y:S04]  /*d2b0*/  SHFL.IDX PT, R2, R2, 0x6, 0x181f ;  /* 0x00d81f0002027f89 */ /* 0x000f6800000e0000 */
[----:B------:R5:W-:Y:S04]  /*d2c0*/  LDGSTS.E.BYPASS.LTC128B.128 [R250+0x4900], [R192.64], !P6 ;  /* 0x04900000c0fa7fae */ /* 0x000be8000f101d4e */
[----:B------:R5:W-:Y:S01]  /*d2d0*/  LDGSTS.E.BYPASS.LTC128B.128 [R250+0x5100], [R190.64], !P6 ;  /* 0x05100000befa7fae */ /* 0x000be2000f101d4e */
[-C--:B--2---:R-:W-:Y:S01]  /*d2e0*/  IADD3 R136, P1, R189, R247.reuse, RZ ;  /* 0x000000f7bd887210 */ /* 0x084fe20007f3e0ff */
[--C-:B---3--:R-:W-:Y:S01]  /*d2f0*/  IMAD.X R189, R195, 0x1, R246.reuse, P2 ;  /* 0x00000001c3bd7824 */ /* 0x108fe200010e06f6 */
[----:B----4-:R-:W-:Y:S04]  /*d300*/  IADD3 R134, P0, R132, R247, RZ ;  /* 0x000000f784867210 */ /* 0x010fe80007f1e0ff */
[----:B------:R2:W-:Y:S01]  /*d310*/  LDGSTS.E.BYPASS.LTC128B.128 [R250+0x5900], [R188.64], !P6 ;  /* 0x05900000bcfa7fae */ /* 0x0005e2000f101d4e */
[----:B-1----:R-:W-:Y:S01]  /*d320*/  IADD3.X R137, R194, R246, RZ, P1, !PT ;  /* 0x000000f6c2897210 */ /* 0x002fe20000ffe4ff */
[----:B-----5:R-:W-:Y:S04]  /*d330*/  IMAD.X R135, R2, 0x1, R246, P0 ;  /* 0x0000000102877824 */ /* 0x020fe800000e06f6 */
[----:B------:R2:W-:Y:S04]  /*d340*/  LDGSTS.E.BYPASS.LTC128B.128 [R250+0x6100], [R136.64], !P6 ;  /* 0x0610000088fa7fae */ /* 0x0005e8000f101d4e */
[----:B------:R2:W-:Y:S01]  /*d350*/  LDGSTS.E.BYPASS.LTC128B.128 [R250+0x6900], [R134.64], !P6 ;  /* 0x0690000086fa7fae */ /* 0x0005e2000f101d4e */
[----:B------:R-:W-:-:S05]  /*d360*/  BRA `(.L_x_665) ;  /* 0x00000ce000007947 */ /* 0x000fca0003800000 */
.L_x_664:
[----:B------:R-:W-:Y:S04]  /*d370*/  DEPBAR.LE SB0, 0x0 ;  /* 0x000080000000791a */ /* 0x000fe80000000000 */
[----:B------:R-:W-:Y:S01]  /*d380*/  BAR.SYNC.DEFER_BLOCKING 0x0 ;  /* 0x0000000000007b1d */ /* 0x000fe20000010000 */
[----:B------:R-:W-:Y:S01]  /*d390*/  IADD3 R136, R250, 0x100, RZ ;  /* 0x00000100fa887810 */ /* 0x000fe20007ffe0ff */
        /* <DEDUP_REMOVED lines=41> */
[----:B------:R-:W-:Y:S03]  /*d630*/  IMAD.WIDE.U32 R72, R248, c[0x0][0x218], R64 ;  /* 0x00008600f8487a25 */ /* 0x000fe600078e0040 */
        /* <DEDUP_REMOVED lines=28> */
[--C-:B-1----:R-:W-:Y:S03]  /*d800*/  IMAD.X R97, R103, 0x1, R246.reuse, P0 ;  /* 0x0000000167617824 */ /* 0x102fe600000e06f6 */
        /* <DEDUP_REMOVED lines=12> */
[--C-:B---3--:R-:W-:Y:S05]  /*d8d0*/  IMAD.X R105, R107, 0x1, R246.reuse, P0 ;  /* 0x000000016b697824 */ /* 0x108fea00000e06f6 */
        /* <DEDUP_REMOVED lines=119> */
.L_x_665:
        /* <DEDUP_REMOVED lines=112> */
[----:B------:R-:W2:Y:S03]  /*e750*/  SHFL.BFLY PT, R136, R132, 0x2, 0x1f ;  /* 0x0c401f0084887f89 */ /* 0x000ea600000e0000 */
[----:B------:R-:W-:Y:S04]  /*e760*/  FMNMX.FTZ R135, R90, R135, !PT ;  /* 0x000000875a877209 */ /* 0x000fe80007810000 */
[----:B------:R-:W-:Y:S01]  /*e770*/  FMNMX.FTZ R135, R91, R135, !PT ;  /* 0x000000875b877209 */ /* 0x000fe20007810000 */
[----:B------:R-:W3:Y:S03]  /*e780*/  SHFL.BFLY PT, R139, R134, 0x1, 0x1f ;  /* 0x0c201f00868b7f89 */ /* 0x000ee600000e0000 */
[----:B------:R-:W-:Y:S02]  /*e790*/  FMNMX.FTZ R135, R94, R135, !PT ;  /* 0x000000875e877209 */ /* 0x000fe40007810000 */
[----:B-1----:R-:W-:Y:S02]  /*e7a0*/  FMNMX.FTZ R137, R2, R188, !PT ;  /* 0x000000bc02897209 */ /* 0x002fe40007810000 */
[----:B------:R-:W-:Y:S03]  /*e7b0*/  FMNMX.FTZ R2, R95, R135, !PT ;  /* 0x000000875f027209 */ /* 0x000fe60007810000 */
[C---:B------:R-:W-:Y:S01]  /*e7c0*/  FMUL.FTZ R192, R137.reuse, c[0x0][0x2d0] ;  /* 0x0000b40089c07a20 */ /* 0x040fe20000410000 */
[----:B------:R-:W-:Y:S01]  /*e7d0*/  FMNMX.FTZ R135, R106, R2, !PT ;  /* 0x000000026a877209 */ /* 0x000fe20007810000 */
[----:B------:R-:W-:Y:S01]  /*e7e0*/  FADD.FTZ R0, -R137, R0 ;  /* 0x0000000089007221 */ /* 0x000fe20000010100 */
[----:B--2---:R-:W-:Y:S01]  /*e7f0*/  FMNMX.FTZ R132, R132, R136, !PT ;  /* 0x0000008884847209 */ /* 0x004fe20007810000 */
[--C-:B------:R-:W-:Y:S02]  /*e800*/  FFMA.FTZ R20, R20, c[0x0][0x2d0], -R192.reuse ;  /* 0x0000b40014147a23 */ /* 0x100fe400000108c0 */
[--C-:B------:R-:W-:Y:S02]  /*e810*/  FFMA.FTZ R21, R21, c[0x0][0x2d0], -R192.reuse ;  /* 0x0000b40015157a23 */ /* 0x100fe400000108c0 */
[----:B------:R-:W-:Y:S01]  /*e820*/  MUFU.EX2 R198, R20 ;  /* 0x0000001400c67308 */ /* 0x000fe20000000800 */
[----:B------:R-:W1:Y:S01]  /*e830*/  SHFL.BFLY PT, R189, R132, 0x1, 0x1f ;  /* 0x0c201f0084bd7f89 */ /* 0x000e6200000e0000 */
[--C-:B------:R-:W-:Y:S01]  /*e840*/  FFMA.FTZ R52, R52, c[0x0][0x2d0], -R192.reuse ;  /* 0x0000b40034347a23 */ /* 0x100fe200000108c0 */
[----:B---3--:R-:W-:Y:S01]  /*e850*/  FMNMX.FTZ R136, R134, R139, !PT ;  /* 0x0000008b86887209 */ /* 0x008fe20007810000 */
[--C-:B------:R-:W-:Y:S02]  /*e860*/  FFMA.FTZ R53, R53, c[0x0][0x2d0], -R192.reuse ;  /* 0x0000b40035357a23 */ /* 0x100fe400000108c0 */
[--C-:B------:R-:W-:Y:S02]  /*e870*/  FFMA.FTZ R64, R64, c[0x0][0x2d0], -R192.reuse ;  /* 0x0000b40040407a23 */ /* 0x100fe400000108c0 */
[--C-:B------:R-:W-:Y:S02]  /*e880*/  FFMA.FTZ R65, R65, c[0x0][0x2d0], -R192.reuse ;  /* 0x0000b40041417a23 */ /* 0x100fe400000108c0 */
[----:B------:R-:W-:Y:S01]  /*e890*/  MUFU.EX2 R193, R21 ;  /* 0x0000001500c17308 */ /* 0x000fe20000000800 */
[--C-:B------:R-:W-:Y:S02]  /*e8a0*/  FFMA.FTZ R68, R68, c[0x0][0x2d0], -R192.reuse ;  /* 0x0000b40044447a23 */ /* 0x100fe400000108c0 */
[--C-:B------:R-:W-:Y:S02]  /*e8b0*/  FFMA.FTZ R69, R69, c[0x0][0x2d0], -R192.reuse ;  /* 0x0000b40045457a23 */ /* 0x100fe400000108c0 */
[----:B------:R-:W-:Y:S02]  /*e8c0*/  FMUL.FTZ R139, R136, c[0x0][0x2d0] ;  /* 0x0000b400888b7a20 */ /* 0x000fe40000410000 */
[--C-:B------:R-:W-:Y:S02]  /*e8d0*/  FFMA.FTZ R16, R16, c[0x0][0x2d0], -R192.reuse ;  /* 0x0000b40010107a23 */ /* 0x100fe400000108c0 */
[--C-:B------:R-:W-:Y:S02]  /*e8e0*/  FFMA.FTZ R22, R22, c[0x0][0x2d0], -R139.reuse ;  /* 0x0000b40016167a23 */ /* 0x100fe4000001088b */
[----:B------:R-:W-:Y:S01]  /*e8f0*/  MUFU.EX2 R220, R16 ;  /* 0x0000001000dc7308 */ /* 0x000fe20000000800 */
[----:B------:R-:W-:Y:S01]  /*e900*/  FMUL.FTZ R2, R0, c[0x0][0x2d0] ;  /* 0x0000b40000027a20 */ /* 0x000fe20000410000 */
[----:B------:R-:W-:Y:S01]  /*e910*/  FMNMX.FTZ R0, R107, R135, !PT ;  /* 0x000000876b007209 */ /* 0x000fe20007810000 */
[--C-:B------:R-:W-:Y:S01]  /*e920*/  FFMA.FTZ R23, R23, c[0x0][0x2d0], -R139.reuse ;  /* 0x0000b40017177a23 */ /* 0x100fe2000001088b */
[----:B-1----:R-:W-:Y:S01]  /*e930*/  FMNMX.FTZ R135, R132, R189, !PT ;  /* 0x000000bd84877209 */ /* 0x002fe20007810000 */
[--C-:B------:R-:W-:Y:S01]  /*e940*/  FFMA.FTZ R54, R54, c[0x0][0x2d0], -R139.reuse ;  /* 0x0000b40036367a23 */ /* 0x100fe2000001088b */
[----:B------:R-:W-:Y:S01]  /*e950*/  LDSM.16.MT88.4 R188, [R232+0x100] ;  /* 0x00010000e8bc783b */ /* 0x000fe20000004200 */
[--C-:B------:R-:W-:Y:S01]  /*e960*/  FFMA.FTZ R55, R55, c[0x0][0x2d0], -R139.reuse ;  /* 0x0000b40037377a23 */ /* 0x100fe2000001088b */
[----:B------:R-:W-:Y:S01]  /*e970*/  FMNMX.FTZ R0, R110, R0, !PT ;  /* 0x000000006e007209 */ /* 0x000fe20007810000 */
        /* <DEDUP_REMOVED lines=18> */
[C---:B--2---:R-:W-:Y:S01]  /*eaa0*/  FMUL.FTZ R16, R134.reuse, R152 ;  /* 0x0000009886107220 */ /* 0x044fe20000410000 */
[----:B------:R-:W1:Y:S01]  /*eab0*/  SHFL.BFLY PT, R3, R0, 0x2, 0x1f ;  /* 0x0c401f0000037f89 */ /* 0x000e6200000e0000 */
[----:B------:R-:W-:Y:S01]  /*eac0*/  FMUL.FTZ R116, R134, R116 ;  /* 0x0000007486747220 */ /* 0x000fe20000410000 */
[----:B------:R2:W-:Y:S01]  /*ead0*/  MUFU.EX2 R202, R4 ;  /* 0x0000000400ca7308 */ /* 0x0005e20000000800 */
[----:B------:R-:W-:Y:S02]  /*eae0*/  FMUL.FTZ R2, R2, c[0x0][0x2d0] ;  /* 0x0000b40002027a20 */ /* 0x000fe40000410000 */
[C---:B------:R-:W-:Y:S02]  /*eaf0*/  FMUL.FTZ R117, R134.reuse, R117 ;  /* 0x0000007586757220 */ /* 0x040fe40000410000 */
[C---:B------:R-:W-:Y:S02]  /*eb00*/  FMUL.FTZ R120, R134.reuse, R120 ;  /* 0x0000007886787220 */ /* 0x040fe40000410000 */
[C---:B------:R-:W-:Y:S02]  /*eb10*/  FMUL.FTZ R121, R134.reuse, R121 ;  /* 0x0000007986797220 */ /* 0x040fe40000410000 */
[C---:B------:R-:W-:Y:S01]  /*eb20*/  FMUL.FTZ R128, R134.reuse, R128 ;  /* 0x0000008086807220 */ /* 0x040fe20000410000 */
[----:B------:R4:W5:Y:S01]  /*eb30*/  MUFU.EX2 R132, R2 ;  /* 0x0000000200847308 */ /* 0x0009620000000800 */
[----:B------:R-:W-:Y:S02]  /*eb40*/  FMUL.FTZ R129, R134, R129 ;  /* 0x0000008186817220 */ /* 0x000fe40000410000 */
[--C-:B------:R-:W-:Y:S01]  /*eb50*/  FFMA.FTZ R37, R37, c[0x0][0x2d0], -R192.reuse ;  /* 0x0000b40025257a23 */ /* 0x100fe200000108c0 */
[----:B---3--:R-:W-:Y:S01]  /*eb60*/  LDSM.16.MT88.4 R20, [R229+0x100] ;  /* 0x00010000e514783b */ /* 0x008fe20000004200 */
[--C-:B------:R-:W-:Y:S02]  /*eb70*/  FFMA.FTZ R36, R36, c[0x0][0x2d0], -R192.reuse ;  /* 0x0000b40024247a23 */ /* 0x100fe400000108c0 */
[--C-:B------:R-:W-:Y:S02]  /*eb80*/  FFMA.FTZ R38, R38, c[0x0][0x2d0], -R139.reuse ;  /* 0x0000b40026267a23 */ /* 0x100fe4000001088b */
[--C-:B------:R-:W-:Y:S01]  /*eb90*/  FFMA.FTZ R39, R39, c[0x0][0x2d0], -R139.reuse ;  /* 0x0000b40027277a23 */ /* 0x100fe2000001088b */
[----:B------:R-:W3:Y:S01]  /*eba0*/  MUFU.EX2 R217, R5 ;  /* 0x0000000500d97308 */ /* 0x000ee20000000800 */
[--C-:B------:R-:W-:Y:S01]  /*ebb0*/  FFMA.FTZ R48, R48, c[0x0][0x2d0], -R192.reuse ;  /* 0x0000b40030307a23 */ /* 0x100fe200000108c0 */
[----:B-1----:R-:W-:Y:S01]  /*ebc0*/  FMNMX.FTZ R0, R0, R3, !PT ;  /* 0x0000000300007209 */ /* 0x002fe20007810000 */
[--C-:B------:R-:W-:Y:S02]  /*ebd0*/  FFMA.FTZ R49, R49, c[0x0][0x2d0], -R192.reuse ;  /* 0x0000b40031317a23 */ /* 0x100fe400000108c0 */
[----:B--2---:R-:W-:Y:S02]  /*ebe0*/  FMUL.FTZ R4, R134, R140 ;  /* 0x0000008c86047220 */ /* 0x004fe40000410000 */
[--C-:B------:R-:W-:Y:S02]  /*ebf0*/  FFMA.FTZ R50, R50, c[0x0][0x2d0], -R139.reuse ;  /* 0x0000b40032327a23 */ /* 0x100fe4000001088b */
[----:B------:R-:W-:Y:S01]  /*ec00*/  FFMA.FTZ R51, R51, c[0x0][0x2d0], -R139 ;  /* 0x0000b40033337a23 */ /* 0x000fe2000001088b */
[----:B------:R1:W2:Y:S01]  /*ec10*/  MUFU.EX2 R197, R17 ;  /* 0x0000001100c57308 */ /* 0x0002a20000000800 */
[--C-:B------:R-:W-:Y:S02]  /*ec20*/  FFMA.FTZ R80, R80, c[0x0][0x2d0], -R192.reuse ;  /* 0x0000b40050507a23 */ /* 0x100fe400000108c0 */
[--C-:B------:R-:W-:Y:S02]  /*ec30*/  FFMA.FTZ R113, R113, c[0x0][0x2d0], -R192.reuse ;  /* 0x0000b40071717a23 */ /* 0x100fe400000108c0 */
[----:B----4-:R-:W-:Y:S02]  /*ec40*/  FADD.FTZ R2, -R135, R133 ;  /* 0x0000008587027221 */ /* 0x010fe40000010100 */
[----:B-----5:R-:W-:Y:S02]  /*ec50*/  FMUL.FTZ R118, R132, R118 ;  /* 0x0000007684767220 */ /* 0x020fe40000410000 */
[----:B------:R-:W-:Y:S01]  /*ec60*/  FMUL.FTZ R2, R2, c[0x0][0x2d0] ;  /* 0x0000b40002027a20 */ /* 0x000fe20000410000 */
[----:B------:R4:W-:Y:S01]  /*ec70*/  MUFU.EX2 R201, R6 ;  /* 0x0000000600c97308 */ /* 0x0009e20000000800 */
[C---:B------:R-:W-:Y:S02]  /*ec80*/  FMUL.FTZ R119, R132.reuse, R119 ;  /* 0x0000007784777220 */ /* 0x040fe40000410000 */
[----:B------:R-:W-:Y:S01]  /*ec90*/  FMUL.FTZ R122, R132, R122 ;  /* 0x0000007a847a7220 */ /* 0x000fe20000410000 */
[----:B---3--:R-:W-:Y:S01]  /*eca0*/  F2FP.BF16.PACK_AB R140, R217, R202 ;  /* 0x000000cad98c723e */ /* 0x008fe200000010ff */
[----:B------:R-:W-:Y:S02]  /*ecb0*/  FMUL.FTZ R5, R134, R141 ;  /* 0x0000008d86057220 */ /* 0x000fe40000410000 */
[C---:B------:R-:W-:Y:S02]  /*ecc0*/  FMUL.FTZ R123, R132.reuse, R123 ;  /* 0x0000007b847b7220 */ /* 0x040fe40000410000 */
[C---:B------:R-:W-:Y:S01]  /*ecd0*/  FMUL.FTZ R130, R132.reuse, R130 ;  /* 0x0000008284827220 */ /* 0x040fe20000410000 */
[----:B------:R3:W5:Y:S01]  /*ece0*/  MUFU.EX2 R133, R2 ;  /* 0x0000000200857308 */ /* 0x0007620000000800 */
[----:B------:R-:W-:Y:S02]  /*ecf0*/  FMUL.FTZ R131, R132, R131 ;  /* 0x0000008384837220 */ /* 0x000fe40000410000 */
[--C-:B------:R-:W-:Y:S02]  /*ed00*/  FFMA.FTZ R115, R115, c[0x0][0x2d0], -R139.reuse ;  /* 0x0000b40073737a23 */ /* 0x100fe4000001088b */
[----:B-1----:R-:W-:Y:S02]  /*ed10*/  FMUL.FTZ R17, R134, R153 ;  /* 0x0000009986117220 */ /* 0x002fe40000410000 */
[--C-:B------:R-:W-:Y:S02]  /*ed20*/  FFMA.FTZ R32, R32, c[0x0][0x2d0], -R192.reuse ;  /* 0x0000b40020207a23 */ /* 0x100fe400000108c0 */
[--C-:B------:R-:W-:Y:S01]  /*ed30*/  FFMA.FTZ R33, R33, c[0x0][0x2d0], -R192.reuse ;  /* 0x0000b40021217a23 */ /* 0x100fe200000108c0 */
[----:B------:R-:W1:Y:S01]  /*ed40*/  MUFU.EX2 R214, R7 ;  /* 0x0000000700d67308 */ /* 0x000e620000000800 */
[--C-:B------:R-:W-:Y:S02]  /*ed50*/  FFMA.FTZ R81, R81, c[0x0][0x2d0], -R192.reuse ;  /* 0x0000b40051517a23 */ /* 0x100fe400000108c0 */
[--C-:B------:R-:W-:Y:S02]  /*ed60*/  FFMA.FTZ R82, R82, c[0x0][0x2d0], -R139.reuse ;  /* 0x0000b40052527a23 */ /* 0x100fe4000001088b */
[----:B----4-:R-:W-:Y:S01]  /*ed70*/  FMUL.FTZ R6, R132, R142 ;  /* 0x0000008e84067220 */ /* 0x010fe20000410000 */
[----:B--2---:R-:W-:Y:S01]  /*ed80*/  F2FP.BF16.PACK_AB R142, R197, R220 ;  /* 0x000000dcc58e723e */ /* 0x004fe200000010ff */
[--C-:B------:R-:W-:Y:S02]  /*ed90*/  FFMA.FTZ R83, R83, c[0x0][0x2d0], -R139.reuse ;  /* 0x0000b40053537a23 */ /* 0x100fe4000001088b */
[--C-:B------:R-:W-:Y:S01]  /*eda0*/  FFMA.FTZ R84, R84, c[0x0][0x2d0], -R192.reuse ;  /* 0x0000b40054547a23 */ /* 0x100fe200000108c0 */
[----:B------:R2:W-:Y:S01]  /*edb0*/  MUFU.EX2 R219, R18 ;  /* 0x0000001200db7308 */ /* 0x0005e20000000800 */
[--C-:B------:R-:W-:Y:S02]  /*edc0*/  FFMA.FTZ R85, R85, c[0x0][0x2d0], -R192.reuse ;  /* 0x0000b40055557a23 */ /* 0x100fe400000108c0 */
[--C-:B------:R-:W-:Y:S01]  /*edd0*/  FFMA.FTZ R86, R86, c[0x0][0x2d0], -R139.reuse ;  /* 0x0000b40056567a23 */ /* 0x100fe2000001088b */
[----:B---3--:R-:W3:Y:S01]  /*ede0*/  SHFL.BFLY PT, R2, R0, 0x1, 0x1f ;  /* 0x0c201f0000027f89 */ /* 0x008ee200000e0000 */
[C---:B-----5:R-:W-:Y:S02]  /*edf0*/  FMUL.FTZ R124, R133.reuse, R124 ;  /* 0x0000007c857c7220 */ /* 0x060fe40000410000 */
[----:B------:R-:W-:Y:S02]  /*ee00*/  FMUL.FTZ R125, R133, R125 ;  /* 0x0000007d857d7220 */ /* 0x000fe40000410000 */
[--C-:B------:R-:W-:Y:S01]  /*ee10*/  FFMA.FTZ R87, R87, c[0x0][0x2d0], -R139.reuse ;  /* 0x0000b40057577a23 */ /* 0x100fe2000001088b */
[----:B------:R-:W4:Y:S01]  /*ee20*/  MUFU.EX2 R196, R19 ;  /* 0x0000001300c47308 */ /* 0x000f220000000800 */
[--C-:B------:R-:W-:Y:S02]  /*ee30*/  FFMA.FTZ R96, R96, c[0x0][0x2d0], -R192.reuse ;  /* 0x0000b40060607a23 */ /* 0x100fe400000108c0 */
[--C-:B------:R-:W-:Y:S01]  /*ee40*/  FFMA.FTZ R97, R97, c[0x0][0x2d0], -R192.reuse ;  /* 0x0000b40061617a23 */ /* 0x100fe200000108c0 */
[----:B-1----:R-:W-:Y:S01]  /*ee50*/  F2FP.BF16.PACK_AB R141, R214, R201 ;  /* 0x000000c9d68d723e */ /* 0x002fe200000010ff */
[----:B------:R-:W-:Y:S02]  /*ee60*/  FMUL.FTZ R7, R132, R143 ;  /* 0x0000008f84077220 */ /* 0x000fe40000410000 */
[--C-:B------:R-:W-:Y:S02]  /*ee70*/  FFMA.FTZ R98, R98, c[0x0][0x2d0], -R139.reuse ;  /* 0x0000b40062627a23 */ /* 0x100fe4000001088b */
[--C-:B------:R-:W-:Y:S01]  /*ee80*/  FFMA.FTZ R99, R99, c[0x0][0x2d0], -R139.reuse ;  /* 0x0000b40063637a23 */ /* 0x100fe2000001088b */
[----:B------:R-:W-:Y:S01]  /*ee90*/  MUFU.EX2 R215, R32 ;  /* 0x0000002000d77308 */ /* 0x000fe20000000800 */
[--C-:B------:R-:W-:Y:S02]  /*eea0*/  FFMA.FTZ R100, R100, c[0x0][0x2d0], -R192.reuse ;  /* 0x0000b40064647a23 */ /* 0x100fe400000108c0 */
[--C-:B------:R-:W-:Y:S02]  /*eeb0*/  FFMA.FTZ R101, R101, c[0x0][0x2d0], -R192.reuse ;  /* 0x0000b40065657a23 */ /* 0x100fe400000108c0 */
[----:B--2---:R-:W-:Y:S02]  /*eec0*/  FMUL.FTZ R18, R132, R154 ;  /* 0x0000009a84127220 */ /* 0x004fe40000410000 */
[----:B------:R-:W-:Y:S01]  /*eed0*/  FFMA.FTZ R112, R112, c[0x0][0x2d0], -R192 ;  /* 0x0000b40070707a23 */ /* 0x000fe200000108c0 */
[----:B---3--:R-:W-:Y:S01]  /*eee0*/  FMNMX.FTZ R2, R2, R0, !PT ;  /* 0x0000000002027209 */ /* 0x008fe20007810000 */
[--C-:B------:R-:W-:Y:S01]  /*eef0*/  FFMA.FTZ R102, R102, c[0x0][0x2d0], -R139.reuse ;  /* 0x0000b40066667a23 */ /* 0x100fe2000001088b */
[----:B------:R-:W-:Y:S01]  /*ef00*/  MUFU.EX2 R216, R33 ;  /* 0x0000002100d87308 */ /* 0x000fe20000000800 */
[----:B------:R-:W-:Y:S02]  /*ef10*/  FFMA.FTZ R103, R103, c[0x0][0x2d0], -R139 ;  /* 0x0000b40067677a23 */ /* 0x000fe4000001088b */
[----:B------:R-:W-:Y:S01]  /*ef20*/  FADD.FTZ R0, -R2, R138 ;  /* 0x0000008a02007221 */ /* 0x000fe20000010100 */
[----:B----4-:R-:W-:Y:S01]  /*ef30*/  F2FP.BF16.PACK_AB R143, R196, R219 ;  /* 0x000000dbc48f723e */ /* 0x010fe200000010ff */
[----:B------:R-:W-:Y:S02]  /*ef40*/  FMUL.FTZ R138, R135, c[0x0][0x2d0] ;  /* 0x0000b400878a7a20 */ /* 0x000fe40000410000 */
[----:B------:R-:W-:Y:S02]  /*ef50*/  FMUL.FTZ R3, R2, c[0x0][0x2d0] ;  /* 0x0000b40002037a20 */ /* 0x000fe40000410000 */
[----:B------:R-:W-:Y:S01]  /*ef60*/  FMUL.FTZ R0, R0, c[0x0][0x2d0] ;  /* 0x0000b40000007a20 */ /* 0x000fe20000410000 */
[----:B------:R1:W-:Y:S01]  /*ef70*/  MUFU.EX2 R221, R35 ;  /* 0x0000002300dd7308 */ /* 0x0003e20000000800 */
[--C-:B------:R-:W-:Y:S01]  /*ef80*/  FFMA.FTZ R12, R12, c[0x0][0x2d0], -R138.reuse ;  /* 0x0000b4000c0c7a23 */ /* 0x100fe2000001088a */
[-C--:B------:R-:W-:Y:S05]  /*ef90*/  HMMA.16816.F32.BF16 R4, R140, R20.reuse, R4 ;  /* 0x000000148c04723c */ /* 0x080fea0000041804 */
[--C-:B------:R-:W-:Y:S02]  /*efa0*/  FFMA.FTZ R13, R13, c[0x0][0x2d0], -R138.reuse ;  /* 0x0000b4000d0d7a23 */ /* 0x100fe4000001088a */
[--C-:B------:R-:W-:Y:S01]  /*efb0*/  FFMA.FTZ R14, R14, c[0x0][0x2d0], -R3.reuse ;  /* 0x0000b4000e0e7a23 */ /* 0x100fe20000010803 */
[----:B------:R-:W2:Y:S01]  /*efc0*/  MUFU.EX2 R0, R0 ;  /* 0x0000000000007308 */ /* 0x000ea20000000800 */
[--C-:B------:R-:W-:Y:S03]  /*efd0*/  FFMA.FTZ R15, R15, c[0x0][0x2d0], -R3.reuse ;  /* 0x0000b4000f0f7a23 */ /* 0x100fe60000010803 */
[--C-:B------:R-:W-:Y:S02]  /*efe0*/  FFMA.FTZ R8, R8, c[0x0][0x2d0], -R138.reuse ;  /* 0x0000b40008087a23 */ /* 0x100fe4000001088a */
[--C-:B------:R-:W-:Y:S02]  /*eff0*/  FFMA.FTZ R9, R9, c[0x0][0x2d0], -R138.reuse ;  /* 0x0000b40009097a23 */ /* 0x100fe4000001088a */
[--C-:B------:R-:W-:Y:S02]  /*f000*/  FFMA.FTZ R10, R10, c[0x0][0x2d0], -R3.reuse ;  /* 0x0000b4000a0a7a23 */ /* 0x100fe40000010803 */
[----:B------:R3:W-:Y:S01]  /*f010*/  MUFU.EX2 R200, R8 ;  /* 0x0000000800c87308 */ /* 0x0007e20000000800 */
[--C-:B------:R-:W-:Y:S02]  /*f020*/  FFMA.FTZ R11, R11, c[0x0][0x2d0], -R3.reuse ;  /* 0x0000b4000b0b7a23 */ /* 0x100fe40000010803 */
[----:B------:R-:W-:Y:S02]  /*f030*/  FMUL.FTZ R19, R132, R155 ;  /* 0x0000009b84137220 */ /* 0x000fe40000410000 */
[----:B------:R-:W-:Y:S01]  /*f040*/  LDSM.16.MT88.4 R152, [R231+0x100] ;  /* 0x00010000e798783b */ /* 0x000fe20000004200 */
[--C-:B------:R-:W-:Y:S02]  /*f050*/  FFMA.FTZ R56, R56, c[0x0][0x2d0], -R138.reuse ;  /* 0x0000b40038387a23 */ /* 0x100fe4000001088a */
[--C-:B------:R-:W-:Y:S02]  /*f060*/  FFMA.FTZ R57, R57, c[0x0][0x2d0], -R138.reuse ;  /* 0x0000b40039397a23 */ /* 0x100fe4000001088a */
[----:B------:R-:W4:Y:S01]  /*f070*/  MUFU.EX2 R212, R9 ;  /* 0x0000000900d47308 */ /* 0x000f220000000800 */
[--C-:B------:R-:W-:Y:S02]  /*f080*/  FFMA.FTZ R58, R58, c[0x0][0x2d0], -R3.reuse ;  /* 0x0000b4003a3a7a23 */ /* 0x100fe40000010803 */
[--C-:B------:R-:W-:Y:S02]  /*f090*/  FFMA.FTZ R59, R59, c[0x0][0x2d0], -R3.reuse ;  /* 0x0000b4003b3b7a23 */ /* 0x100fe40000010803 */
[--C-:B------:R-:W-:Y:S02]  /*f0a0*/  FFMA.FTZ R72, R72, c[0x0][0x2d0], -R138.reuse ;  /* 0x0000b40048487a23 */ /* 0x100fe4000001088a */
[--C-:B------:R-:W-:Y:S02]  /*f0b0*/  FFMA.FTZ R73, R73, c[0x0][0x2d0], -R138.reuse ;  /* 0x0000b40049497a23 */ /* 0x100fe4000001088a */
[--C-:B------:R-:W-:Y:S01]  /*f0c0*/  FFMA.FTZ R74, R74, c[0x0][0x2d0], -R3.reuse ;  /* 0x0000b4004a4a7a23 */ /* 0x100fe20000010803 */
[----:B------:R5:W-:Y:S01]  /*f0d0*/  MUFU.EX2 R218, R12 ;  /* 0x0000000c00da7308 */ /* 0x000be20000000800 */
[--C-:B------:R-:W-:Y:S02]  /*f0e0*/  FFMA.FTZ R75, R75, c[0x0][0x2d0], -R3.reuse ;  /* 0x0000b4004b4b7a23 */ /* 0x100fe40000010803 */
[----:B-1----:R-:W-:Y:S02]  /*f0f0*/  FMUL.FTZ R35, R132, R171 ;  /* 0x000000ab84237220 */ /* 0x002fe40000410000 */
[----:B---3--:R-:W-:Y:S02]  /*f100*/  FMUL.FTZ R8, R133, R144 ;  /* 0x0000009085087220 */ /* 0x008fe40000410000 */
[C---:B--2---:R-:W-:Y:S02]  /*f110*/  FMUL.FTZ R126, R0.reuse, R126 ;  /* 0x0000007e007e7220 */ /* 0x044fe40000410000 */
[----:B------:R-:W-:Y:S01]  /*f120*/  FMUL.FTZ R127, R0, R127 ;  /* 0x0000007f007f7220 */ /* 0x000fe20000410000 */
[----:B------:R1:W2:Y:S01]  /*f130*/  MUFU.EX2 R195, R13 ;  /* 0x0000000d00c37308 */ /* 0x0002a20000000800 */
        /* <DEDUP_REMOVED lines=9> */
[----:B-----5:R-:W-:Y:S02]  /*f1d0*/  FMUL.FTZ R12, R133, R148 ;  /* 0x00000094850c7220 */ /* 0x020fe40000410000 */
[--C-:B------:R-:W-:Y:S02]  /*f1e0*/  FFMA.FTZ R25, R25, c[0x0][0x2d0], -R138.reuse ;  /* 0x0000b40019197a23 */ /* 0x100fe4000001088a */
[--C-:B------:R-:W-:Y:S01]  /*f1f0*/  FFMA.FTZ R28, R28, c[0x0][0x2d0], -R138.reuse ;  /* 0x0000b4001c1c7a23 */ /* 0x100fe2000001088a */
[----:B------:R-:W4:Y:S01]  /*f200*/  MUFU.EX2 R211, R11 ;  /* 0x0000000b00d37308 */ /* 0x000f220000000800 */
[--C-:B------:R-:W-:Y:S02]  /*f210*/  FFMA.FTZ R29, R29, c[0x0][0x2d0], -R138.reuse ;  /* 0x0000b4001d1d7a23 */ /* 0x100fe4000001088a */
[--C-:B------:R-:W-:Y:S02]  /*f220*/  FFMA.FTZ R30, R30, c[0x0][0x2d0], -R3.reuse ;  /* 0x0000b4001e1e7a23 */ /* 0x100fe40000010803 */
[----:B-1----:R-:W-:Y:S02]  /*f230*/  FMUL.FTZ R13, R133, R149 ;  /* 0x00000095850d7220 */ /* 0x002fe40000410000 */
[--C-:B------:R-:W-:Y:S02]  /*f240*/  FFMA.FTZ R40, R40, c[0x0][0x2d0], -R138.reuse ;  /* 0x0000b40028287a23 */ /* 0x100fe4000001088a */
[--C-:B------:R-:W-:Y:S01]  /*f250*/  FFMA.FTZ R41, R41, c[0x0][0x2d0], -R138.reuse ;  /* 0x0000b40029297a23 */ /* 0x100fe2000001088a */
[----:B------:R1:W-:Y:S01]  /*f260*/  MUFU.EX2 R213, R14 ;  /* 0x0000000e00d57308 */ /* 0x0003e20000000800 */
[--C-:B------:R-:W-:Y:S02]  /*f270*/  FFMA.FTZ R42, R42, c[0x0][0x2d0], -R3.reuse ;  /* 0x0000b4002a2a7a23 */ /* 0x100fe40000010803 */
[--C-:B------:R-:W-:Y:S02]  /*f280*/  FFMA.FTZ R43, R43, c[0x0][0x2d0], -R3.reuse ;  /* 0x0000b4002b2b7a23 */ /* 0x100fe40000010803 */
[----:B---3--:R-:W-:Y:S01]  /*f290*/  FMUL.FTZ R10, R0, R146 ;  /* 0x00000092000a7220 */ /* 0x008fe20000410000 */
[----:B--2---:R-:W-:Y:S01]  /*f2a0*/  F2FP.BF16.PACK_AB R146, R195, R218 ;  /* 0x000000dac392723e */ /* 0x004fe200000010ff */
[--C-:B------:R-:W-:Y:S02]  /*f2b0*/  FFMA.FTZ R44, R44, c[0x0][0x2d0], -R138.reuse ;  /* 0x0000b4002c2c7a23 */ /* 0x100fe4000001088a */
[--C-:B------:R-:W-:Y:S01]  /*f2c0*/  FFMA.FTZ R45, R45, c[0x0][0x2d0], -R138.reuse ;  /* 0x0000b4002d2d7a23 */ /* 0x100fe2000001088a */
[----:B------:R-:W2:Y:S01]  /*f2d0*/  MUFU.EX2 R194, R15 ;  /* 0x0000000f00c27308 */ /* 0x000ea20000000800 */
        /* <DEDUP_REMOVED lines=12> */
[----:B------:R1:W4:Y:S01]  /*f3a0*/  MUFU.EX2 R209, R25 ;  /* 0x0000001900d17308 */ /* 0x0003220000000800 */
[--C-:B------:R-:W-:Y:S02]  /*f3b0*/  FFMA.FTZ R88, R88, c[0x0][0x2d0], -R138.reuse ;  /* 0x0000b40058587a23 */ /* 0x100fe4000001088a */
[--C-:B------:R-:W-:Y:S01]  /*f3c0*/  FFMA.FTZ R89, R89, c[0x0][0x2d0], -R138.reuse ;  /* 0x0000b40059597a23 */ /* 0x100fe2000001088a */
[----:B--2---:R-:W-:Y:S01]  /*f3d0*/  F2FP.BF16.PACK_AB R147, R194, R213 ;  /* 0x000000d5c293723e */ /* 0x004fe200000010ff */
[----:B------:R-:W-:Y:S02]  /*f3e0*/  FMUL.FTZ R15, R0, R151 ;  /* 0x00000097000f7220 */ /* 0x000fe40000410000 */
[----:B------:R-:W2:Y:S01]  /*f3f0*/  LDSM.16.MT88.4 R148, [R230+0x100] ;  /* 0x00010000e694783b */ /* 0x000ea20000004200 */
[--C-:B------:R-:W-:Y:S02]  /*f400*/  FFMA.FTZ R90, R90, c[0x0][0x2d0], -R3.reuse ;  /* 0x0000b4005a5a7a23 */ /* 0x100fe40000010803 */
[----:B------:R5:W-:Y:S01]  /*f410*/  MUFU.EX2 R206, R28 ;  /* 0x0000001c00ce7308 */ /* 0x000be20000000800 */
[C---:B------:R-:W-:Y:S04]  /*f420*/  HMMA.16816.F32.BF16 R8, R144.reuse, R20, R8 ;  /* 0x000000149008723c */ /* 0x040fe80000041808 */
[----:B---3--:R-:W-:Y:S02]  /*f430*/  FMUL.FTZ R24, R133, R160 ;  /* 0x000000a085187220 */ /* 0x008fe40000410000 */
[--C-:B------:R-:W-:Y:S02]  /*f440*/  FFMA.FTZ R91, R91, c[0x0][0x2d0], -R3.reuse ;  /* 0x0000b4005b5b7a23 */ /* 0x100fe40000010803 */
[-C--:B------:R-:W-:Y:S01]  /*f450*/  HMMA.16816.F32.BF16 R12, R144, R22.reuse, R12 ;  /* 0x00000016900c723c */ /* 0x080fe2000004180c */
[----:B------:R3:W-:Y:S03]  /*f460*/  MUFU.EX2 R226, R26 ;  /* 0x0000001a00e27308 */ /* 0x0007e60000000800 */
[C---:B------:R-:W-:Y:S01]  /*f470*/  FMUL.FTZ R20, R134.reuse, R156 ;  /* 0x0000009c86147220 */ /* 0x040fe20000410000 */
[----:B------:R-:W-:Y:S01]  /*f480*/  MOV R156, R215 ;  /* 0x000000d7009c7202 */ /* 0x000fe20000000f00 */
[----:B------:R-:W-:Y:S02]  /*f490*/  FMUL.FTZ R21, R134, R157 ;  /* 0x0000009d86157220 */ /* 0x000fe40000410000 */
[C---:B------:R-:W-:Y:S03]  /*f4a0*/  HMMA.16816.F32.BF16 R16, R140.reuse, R22, R16 ;  /* 0x000000168c10723c */ /* 0x040fe60000041810 */
[----:B------:R-:W2:Y:S01]  /*f4b0*/  MUFU.EX2 R210, R27 ;  /* 0x0000001b00d27308 */ /* 0x000ea20000000800 */
[C---:B-1----:R-:W-:Y:S02]  /*f4c0*/  FMUL.FTZ R25, R133.reuse, R161 ;  /* 0x000000a185197220 */ /* 0x042fe40000410000 */
[--C-:B------:R-:W-:Y:S02]  /*f4d0*/  FFMA.FTZ R92, R92, c[0x0][0x2d0], -R138.reuse ;  /* 0x0000b4005c5c7a23 */ /* 0x100fe4000001088a */
[C---:B------:R-:W-:Y:S01]  /*f4e0*/  FMUL.FTZ R22, R132.reuse, R158 ;  /* 0x0000009e84167220 */ /* 0x040fe20000410000 */
[----:B----4-:R-:W-:Y:S03]  /*f4f0*/  MOV R158, R209 ;  /* 0x000000d1009e7202 */ /* 0x010fe60000000f00 */
[----:B------:R-:W-:Y:S01]  /*f500*/  FMUL.FTZ R23, R132, R159 ;  /* 0x0000009f84177220 */ /* 0x000fe20000410000 */
[----:B------:R1:W4:Y:S01]  /*f510*/  MUFU.EX2 R205, R30 ;  /* 0x0000001e00cd7308 */ /* 0x0003220000000800 */
[----:B-----5:R-:W-:Y:S01]  /*f520*/  FMUL.FTZ R28, R133, R164 ;  /* 0x000000a4851c7220 */ /* 0x020fe20000410000 */
[----:B------:R-:W-:Y:S01]  /*f530*/  MOV R159, R208 ;  /* 0x000000d0009f7202 */ /* 0x000fe20000000f00 */
[--C-:B------:R-:W-:Y:S02]  /*f540*/  FFMA.FTZ R93, R93, c[0x0][0x2d0], -R138.reuse ;  /* 0x0000b4005d5d7a23 */ /* 0x100fe4000001088a */
[----:B---3--:R-:W-:Y:S01]  /*f550*/  FMUL.FTZ R26, R0, R162 ;  /* 0x000000a2001a7220 */ /* 0x008fe20000410000 */
[-C--:B------:R-:W-:Y:S03]  /*f560*/  HMMA.16816.F32.BF16 R20, R140, R188.reuse, R20 ;  /* 0x000000bc8c14723c */ /* 0x080fe60000041814 */
[----:B------:R-:W-:Y:S01]  /*f570*/  MOV R162, R221 ;  /* 0x000000dd00a27202 */ /* 0x000fe20000000f00 */
[----:B------:R3:W5:Y:S01]  /*f580*/  MUFU.EX2 R32, R29 ;  /* 0x0000001d00207308 */ /* 0x0007620000000800 */
[--C-:B------:R-:W-:Y:S02]  /*f590*/  FFMA.FTZ R94, R94, c[0x0][0x2d0], -R3.reuse ;  /* 0x0000b4005e5e7a23 */ /* 0x100fe40000010803 */
[----:B------:R-:W-:Y:S01]  /*f5a0*/  FFMA.FTZ R95, R95, c[0x0][0x2d0], -R3 ;  /* 0x0000b4005f5f7a23 */ /* 0x000fe20000010803 */
[----:B--2---:R-:W-:Y:S01]  /*f5b0*/  MOV R157, R210 ;  /* 0x000000d2009d7202 */ /* 0x004fe20000000f00 */
[----:B------:R-:W-:Y:S03]  /*f5c0*/  FMUL.FTZ R27, R0, R163 ;  /* 0x000000a3001b7220 */ /* 0x000fe60000410000 */
[----:B------:R-:W-:Y:S01]  /*f5d0*/  MOV R163, R216 ;  /* 0x000000d800a37202 */ /* 0x000fe20000000f00 */
[----:B------:R-:W-:Y:S01]  /*f5e0*/  FFMA.FTZ R114, R114, c[0x0][0x2d0], -R139 ;  /* 0x0000b40072727a23 */ /* 0x000fe2000001088b */
[----:B------:R-:W2:Y:S01]  /*f5f0*/  MUFU.EX2 R33, R31 ;  /* 0x0000001f00217308 */ /* 0x000ea20000000800 */
[--C-:B------:R-:W-:Y:S01]  /*f600*/  FFMA.FTZ R104, R104, c[0x0][0x2d0], -R138.reuse ;  /* 0x0000b40068687a23 */ /* 0x100fe2000001088a */
[C---:B------:R-:W-:Y:S04]  /*f610*/  HMMA.16816.F32.BF16 R24, R144.reuse, R188, R24 ;  /* 0x000000bc9018723c */ /* 0x040fe80000041818 */
[----:B-1----:R-:W-:Y:S01]  /*f620*/  FMUL.FTZ R30, R0, R166 ;  /* 0x000000a6001e7220 */ /* 0x002fe20000410000 */
[----:B----4-:R-:W-:Y:S01]  /*f630*/  MOV R171, R205 ;  /* 0x000000cd00ab7202 */ /* 0x010fe20000000f00 */
[--C-:B------:R-:W-:Y:S02]  /*f640*/  FFMA.FTZ R105, R105, c[0x0][0x2d0], -R138.reuse ;  /* 0x0000b40069697a23 */ /* 0x100fe4000001088a */
[----:B------:R-:W1:Y:S01]  /*f650*/  MUFU.EX2 R207, R34 ;  /* 0x0000002200cf7308 */ /* 0x000e620000000800 */
[--C-:B------:R-:W-:Y:S03]  /*f660*/  FFMA.FTZ R108, R108, c[0x0][0x2d0], -R138.reuse ;  /* 0x0000b4006c6c7a23 */ /* 0x100fe6000001088a */
[----:B---3--:R-:W-:Y:S01]  /*f670*/  FMUL.FTZ R29, R133, R165 ;  /* 0x000000a5851d7220 */ /* 0x008fe20000410000 */
[----:B-----5:R-:W-:Y:S01]  /*f680*/  MOV R161, R32 ;  /* 0x0000002000a17202 */ /* 0x020fe20000000f00 */
[----:B------:R-:W-:Y:S01]  /*f690*/  FMUL.FTZ R32, R134, R168 ;  /* 0x000000a886207220 */ /* 0x000fe20000410000 */
[----:B------:R-:W-:Y:S01]  /*f6a0*/  MOV R168, R197 ;  /* 0x000000c500a87202 */ /* 0x000fe20000000f00 */
[----:B------:R-:W-:Y:S02]  /*f6b0*/  FFMA.FTZ R138, R109, c[0x0][0x2d0], -R138 ;  /* 0x0000b4006d8a7a23 */ /* 0x000fe4000001088a */
[----:B------:R-:W3:Y:S01]  /*f6c0*/  MUFU.EX2 R34, R37 ;  /* 0x0000002500227308 */ /* 0x000ee20000000800 */
[--C-:B------:R-:W-:Y:S02]  /*f6d0*/  FFMA.FTZ R106, R106, c[0x0][0x2d0], -R3.reuse ;  /* 0x0000b4006a6a7a23 */ /* 0x100fe40000010803 */
[--C-:B------:R-:W-:Y:S01]  /*f6e0*/  FFMA.FTZ R107, R107, c[0x0][0x2d0], -R3.reuse ;  /* 0x0000b4006b6b7a23 */ /* 0x100fe20000010803 */
[----:B--2---:R-:W-:Y:S01]  /*f6f0*/  MOV R160, R33 ;  /* 0x0000002100a07202 */ /* 0x004fe20000000f00 */
[----:B------:R-:W-:Y:S02]  /*f700*/  FMUL.FTZ R31, R0, R167 ;  /* 0x000000a7001f7220 */ /* 0x000fe40000410000 */
[----:B------:R-:W-:Y:S02]  /*f710*/  FMUL.FTZ R33, R134, R169 ;  /* 0x000000a986217220 */ /* 0x000fe40000410000 */
[--C-:B------:R-:W-:Y:S01]  /*f720*/  FFMA.FTZ R110, R110, c[0x0][0x2d0], -R3.reuse ;  /* 0x0000b4006e6e7a23 */ /* 0x100fe20000010803 */
[----:B------:R2:W4:Y:S01]  /*f730*/  MUFU.EX2 R203, R36 ;  /* 0x0000002400cb7308 */ /* 0x0005220000000800 */
[----:B------:R-:W-:Y:S01]  /*f740*/  FFMA.FTZ R3, R111, c[0x0][0x2d0], -R3 ;  /* 0x0000b4006f037a23 */ /* 0x000fe20000010803 */
[-C--:B------:R-:W-:Y:S03]  /*f750*/  HMMA.16816.F32.BF16 R28, R144, R190.reuse, R28 ;  /* 0x000000be901c723c */ /* 0x080fe6000004181c */
[----:B-1----:R-:W-:Y:S05]  /*f760*/  MOV R169, R207 ;  /* 0x000000cf00a97202 */ /* 0x002fea0000000f00 */
[----:B------:R1:W-:Y:S01]  /*f770*/  MUFU.EX2 R251, R39 ;  /* 0x0000002700fb7308 */ /* 0x0003e20000000800 */
[----:B---3--:R-:W-:Y:S03]  /*f780*/  MOV R167, R34 ;  /* 0x0000002200a77202 */ /* 0x008fe60000000f00 */
[----:B------:R-:W-:Y:S01]  /*f790*/  FMUL.FTZ R34, R132, R170 ;  /* 0x000000aa84227220 */ /* 0x000fe20000410000 */
[----:B------:R-:W-:Y:S01]  /*f7a0*/  MOV R170, R206 ;  /* 0x000000ce00aa7202 */ /* 0x000fe20000000f00 */
[C---:B------:R-:W-:Y:S04]  /*f7b0*/  FMUL.FTZ R37, R134.reuse, R173 ;  /* 0x000000ad86257220 */ /* 0x040fe80000410000 */
[----:B------:R3:W5:Y:S01]  /*f7c0*/  MUFU.EX2 R252, R38 ;  /* 0x0000002600fc7308 */ /* 0x0007620000000800 */
[C---:B------:R-:W-:Y:S04]  /*f7d0*/  HMMA.16816.F32.BF16 R32, R140.reuse, R190, R32 ;  /* 0x000000be8c20723c */ /* 0x040fe80000041820 */
[----:B--2---:R-:W-:Y:S05]  /*f7e0*/  FMUL.FTZ R36, R134, R172 ;  /* 0x000000ac86247220 */ /* 0x004fea0000410000 */
[----:B------:R2:W-:Y:S03]  /*f7f0*/  MUFU.EX2 R225, R48 ;  /* 0x0000003000e17308 */ /* 0x0005e60000000800 */
[C---:B-1----:R-:W-:Y:S07]  /*f800*/  FMUL.FTZ R39, R132.reuse, R175 ;  /* 0x000000af84277220 */ /* 0x042fee0000410000 */
[----:B------:R1:W-:Y:S01]  /*f810*/  MUFU.EX2 R223, R50 ;  /* 0x0000003200df7308 */ /* 0x0003e20000000800 */
[----:B---3--:R-:W-:Y:S09]  /*f820*/  FMUL.FTZ R38, R132, R174 ;  /* 0x000000ae84267220 */ /* 0x008ff20000410000 */
[----:B------:R3:W3:Y:S01]  /*f830*/  MUFU.EX2 R224, R49 ;  /* 0x0000003100e07308 */ /* 0x0006e20000000800 */
[-C--:B------:R-:W-:Y:S03]  /*f840*/  HMMA.16816.F32.BF16 R36, R140, R148.reuse, R36 ;  /* 0x000000948c24723c */ /* 0x080fe60000041824 */
[C---:B--2---:R-:W-:Y:S06]  /*f850*/  FMUL.FTZ R48, R133.reuse, R176 ;  /* 0x000000b085307220 */ /* 0x044fec0000410000 */
[----:B------:R2:W2:Y:S03]  /*f860*/  MUFU.EX2 R222, R51 ;  /* 0x0000003300de7308 */ /* 0x0004a60000000800 */
[C---:B-1----:R-:W-:Y:S07]  /*f870*/  FMUL.FTZ R50, R0.reuse, R178 ;  /* 0x000000b200327220 */ /* 0x042fee0000410000 */
[----:B------:R1:W-:Y:S01]  /*f880*/  MUFU.EX2 R166, R40 ;  /* 0x0000002800a67308 */ /* 0x0003e20000000800 */
[C---:B---3--:R-:W-:Y:S09]  /*f890*/  FMUL.FTZ R49, R133.reuse, R177 ;  /* 0x000000b185317220 */ /* 0x048ff20000410000 */
[----:B------:R3:W3:Y:S01]  /*f8a0*/  MUFU.EX2 R165, R41 ;  /* 0x0000002900a57308 */ /* 0x0006e20000000800 */
[C---:B--2---:R-:W-:Y:S09]  /*f8b0*/  FMUL.FTZ R51, R0.reuse, R179 ;  /* 0x000000b300337220 */ /* 0x044ff20000410000 */
[----:B------:R2:W-:Y:S01]  /*f8c0*/  MUFU.EX2 R164, R42 ;  /* 0x0000002a00a47308 */ /* 0x0005e20000000800 */
[C---:B------:R-:W-:Y:S04]  /*f8d0*/  HMMA.16816.F32.BF16 R48, R144.reuse, R148, R48 ;  /* 0x000000949030723c */ /* 0x040fe80000041830 */
[C---:B-1----:R-:W-:Y:S05]  /*f8e0*/  FMUL.FTZ R40, R133.reuse, R180 ;  /* 0x000000b485287220 */ /* 0x042fea0000410000 */
[----:B------:R1:W1:Y:S03]  /*f8f0*/  MUFU.EX2 R221, R43 ;  /* 0x0000002b00dd7308 */ /* 0x0002660000000800 */
[C---:B---3--:R-:W-:Y:S07]  /*f900*/  FMUL.FTZ R41, R133.reuse, R181 ;  /* 0x000000b585297220 */ /* 0x048fee0000410000 */
[----:B------:R3:W-:Y:S01]  /*f910*/  MUFU.EX2 R215, R44 ;  /* 0x0000002c00d77308 */ /* 0x0007e20000000800 */
[C---:B--2---:R-:W-:Y:S09]  /*f920*/  FMUL.FTZ R42, R0.reuse, R182 ;  /* 0x000000b6002a7220 */ /* 0x044ff20000410000 */
[----:B------:R2:W2:Y:S01]  /*f930*/  MUFU.EX2 R216, R45 ;  /* 0x0000002d00d87308 */ /* 0x0004a20000000800 */
[C---:B-1----:R-:W-:Y:S09]  /*f940*/  FMUL.FTZ R43, R0.reuse, R183 ;  /* 0x000000b7002b7220 */ /* 0x042ff20000410000 */
[----:B------:R-:W-:Y:S01]  /*f950*/  MUFU.EX2 R208, R52 ;  /* 0x0000003400d07308 */ /* 0x000fe20000000800 */
[-C--:B------:R-:W-:Y:S03]  /*f960*/  HMMA.16816.F32.BF16 R40, R144, R150.reuse, R40 ;  /* 0x000000969028723c */ /* 0x080fe60000041828 */
[C---:B---3--:R-:W-:Y:S01]  /*f970*/  FMUL.FTZ R44, R133.reuse, R184 ;  /* 0x000000b8852c7220 */ /* 0x048fe20000410000 */
[----:B------:R-:W-:Y:S04]  /*f980*/  MOV R184, R204 ;  /* 0x000000cc00b87202 */ /* 0x000fe80000000f00 */
[C---:B------:R-:W-:Y:S01]  /*f990*/  HMMA.16816.F32.BF16 R116, R140.reuse, R150, R116 ;  /* 0x000000968c74723c */ /* 0x040fe20000041874 */
[----:B------:R1:W-:Y:S01]  /*f9a0*/  MUFU.EX2 R210, R46 ;  /* 0x0000002e00d27308 */ /* 0x0003e20000000800 */
[----:B------:R-:W3:Y:S02]  /*f9b0*/  LDSM.16.MT88.4 R148, [R229+0x900] ;  /* 0x00090000e594783b */ /* 0x000ee40000004200 */
[----:B--2---:R-:W-:Y:S01]  /*f9c0*/  FMUL.FTZ R45, R133, R185 ;  /* 0x000000b9852d7220 */ /* 0x004fe20000410000 */
[----:B----4-:R-:W-:Y:S03]  /*f9d0*/  MOV R185, R203 ;  /* 0x000000cb00b97202 */ /* 0x010fe60000000f00 */
[-C--:B------:R-:W-:Y:S03]  /*f9e0*/  HMMA.16816.F32.BF16 R120, R140, R152.reuse, R120 ;  /* 0x000000988c78723c */ /* 0x080fe60000041878 */
[----:B------:R2:W2:Y:S01]  /*f9f0*/  MUFU.EX2 R209, R47 ;  /* 0x0000002f00d17308 */ /* 0x0004a20000000800 */
[----:B------:R-:W-:Y:S04]  /*fa00*/  MOV R192, R185 ;  /* 0x000000b900c07202 */ /* 0x000fe80000000f00 */
[C---:B------:R-:W-:Y:S05]  /*fa10*/  HMMA.16816.F32.BF16 R124, R144.reuse, R152, R124 ;  /* 0x00000098907c723c */ /* 0x040fea000004187c */
[----:B------:R-:W-:Y:S01]  /*fa20*/  MUFU.EX2 R175, R53 ;  /* 0x0000003500af7308 */ /* 0x000fe20000000800 */
[C---:B-1----:R-:W-:Y:S01]  /*fa30*/  FMUL.FTZ R46, R0.reuse, R186 ;  /* 0x000000ba002e7220 */ /* 0x042fe20000410000 */
[----:B------:R-:W-:Y:S08]  /*fa40*/  MOV R186, R198 ;  /* 0x000000c600ba7202 */ /* 0x000ff00000000f00 */
[----:B------:R-:W-:Y:S01]  /*fa50*/  MUFU.EX2 R174, R54 ;  /* 0x0000003600ae7308 */ /* 0x000fe20000000800 */
[----:B--2---:R-:W-:Y:S01]  /*fa60*/  FMUL.FTZ R47, R0, R187 ;  /* 0x000000bb002f7220 */ /* 0x004fe20000410000 */
[----:B------:R-:W-:Y:S08]  /*fa70*/  MOV R187, R194 ;  /* 0x000000c200bb7202 */ /* 0x000ff00000000f00 */
[----:B------:R1:W-:Y:S01]  /*fa80*/  MUFU.EX2 R207, R55 ;  /* 0x0000003700cf7308 */ /* 0x0003e20000000800 */
[-C--:B------:R-:W-:Y:S07]  /*fa90*/  HMMA.16816.F32.BF16 R44, R144, R154.reuse, R44 ;  /* 0x0000009a902c723c */ /* 0x080fee000004182c */
[----:B------:R-:W-:Y:S01]  /*faa0*/  F2FP.BF16.PACK_AB R146, R161, R170 ;  /* 0x000000aaa192723e */ /* 0x000fe200000010ff */
[----:B------:R-:W-:Y:S01]  /*fab0*/  HMMA.16816.F32.BF16 R128, R140, R154, R128 ;  /* 0x0000009a8c80723c */ /* 0x000fe20000041880 */
[----:B------:R-:W2:Y:S01]  /*fac0*/  LDSM.16.MT88.4 R152, [R232+0x900] ;  /* 0x00090000e898783b */ /* 0x000ea20000004200 */
[----:B------:R-:W-:Y:S02]  /*fad0*/  MUFU.EX2 R205, R64 ;  /* 0x0000004000cd7308 */ /* 0x000fe40000000800 */
[----:B------:R-:W-:Y:S02]  /*fae0*/  F2FP.BF16.PACK_AB R147, R160, R171 ;  /* 0x000000aba093723e */ /* 0x000fe400000010ff */
[----:B------:R-:W-:Y:S02]  /*faf0*/  F2FP.BF16.PACK_AB R144, R158, R227 ;  /* 0x000000e39e90723e */ /* 0x000fe400000010ff */
[----:B------:R-:W-:Y:S04]  /*fb00*/  F2FP.BF16.PACK_AB R143, R162, R169 ;  /* 0x000000a9a28f723e */ /* 0x000fe800000010ff */
[----:B------:R-:W-:Y:S01]  /*fb10*/  F2FP.BF16.PACK_AB R140, R193, R186 ;  /* 0x000000bac18c723e */ /* 0x000fe200000010ff */
[----:B------:R-:W-:Y:S01]  /*fb20*/  MUFU.EX2 R206, R65 ;  /* 0x0000004100ce7308 */ /* 0x000fe20000000800 */
[----:B------:R-:W-:Y:S01]  /*fb30*/  F2FP.BF16.PACK_AB R141, R159, R184 ;  /* 0x000000b89f8d723e */ /* 0x000fe200000010ff */
[----:B-1----:R-:W1:Y:S01]  /*fb40*/  LDSM.16.MT88.4 R52, [R230+0x900] ;  /* 0x00090000e634783b */ /* 0x002e620000004200 */
[----:B------:R-:W-:Y:S02]  /*fb50*/  F2FP.BF16.PACK_AB R142, R163, R156 ;  /* 0x0000009ca38e723e */ /* 0x000fe400000010ff */
[----:B------:R-:W-:Y:S05]  /*fb60*/  F2FP.BF16.PACK_AB R145, R157, R226 ;  /* 0x000000e29d91723e */ /* 0x000fea00000010ff */
[-C--:B---3--:R-:W-:Y:S01]  /*fb70*/  HMMA.16816.F32.BF16 R4, R140, R148.reuse, R4 ;  /* 0x000000948c04723c */ /* 0x088fe20000041804 */
[----:B------:R-:W-:Y:S07]  /*fb80*/  MUFU.EX2 R203, R66 ;  /* 0x0000004200cb7308 */ /* 0x000fee0000000800 */
[C---:B------:R-:W-:Y:S03]  /*fb90*/  HMMA.16816.F32.BF16 R8, R144.reuse, R148, R8 ;  /* 0x000000949008723c */ /* 0x040fe60000041808 */
[----:B------:R3:W-:Y:S04]  /*fba0*/  MUFU.EX2 R204, R67 ;  /* 0x0000004300cc7308 */ /* 0x0007e80000000800 */
[----:B------:R-:W-:Y:S01]  /*fbb0*/  MOV R148, R196 ;  /* 0x000000c400947202 */ /* 0x000fe20000000f00 */
[-C--:B------:R-:W-:Y:S04]  /*fbc0*/  HMMA.16816.F32.BF16 R12, R144, R150.reuse, R12 ;  /* 0x00000096900c723c */ /* 0x080fe8000004180c */
[----:B------:R-:W-:Y:S01]  /*fbd0*/  MOV R149, R195 ;  /* 0x000000c300957202 */ /* 0x000fe20000000f00 */
[----:B------:R-:W-:Y:S03]  /*fbe0*/  MUFU.EX2 R173, R56 ;  /* 0x0000003800ad7308 */ /* 0x000fe60000000800 */
[C---:B------:R-:W-:Y:S01]  /*fbf0*/  HMMA.16816.F32.BF16 R16, R140.reuse, R150, R16 ;  /* 0x000000968c10723c */ /* 0x040fe20000041810 */
[----:B------:R-:W4:Y:S06]  /*fc00*/  LDL.LU R150, [R1+0xc] ;  /* 0x00000c0001967983 */ /* 0x000f2c0000300800 */
[----:B------:R-:W1:Y:S01]  /*fc10*/  MUFU.EX2 R179, R57 ;  /* 0x0000003900b37308 */ /* 0x000e620000000800 */
[-C--:B--2---:R-:W-:Y:S01]  /*fc20*/  HMMA.16816.F32.BF16 R20, R140, R152.reuse, R20 ;  /* 0x000000988c14723c */ /* 0x084fe20000041814 */
[----:B---3--:R-:W2:Y:S03]  /*fc30*/  LDSM.16.MT88.4 R64, [R231+0x900] ;  /* 0x00090000e740783b */ /* 0x008ea60000004200 */
[----:B------:R-:W-:Y:S04]  /*fc40*/  MOV R151, R193 ;  /* 0x000000c100977202 */ /* 0x000fe80000000f00 */
[C---:B------:R-:W-:Y:S01]  /*fc50*/  HMMA.16816.F32.BF16 R24, R144.reuse, R152, R24 ;  /* 0x000000989018723c */ /* 0x040fe20000041818 */
[----:B------:R-:W-:Y:S01]  /*fc60*/  MUFU.EX2 R172, R58 ;  /* 0x0000003a00ac7308 */ /* 0x000fe20000000800 */
[----:B------:R-:W3:Y:S04]  /*fc70*/  LDL.LU R152, [R1+0x8] ;  /* 0x0000080001987983 */ /* 0x000ee80000300800 */
[----:B------:R-:W3:Y:S02]  /*fc80*/  LDL.LU R153, [R1+0x10] ;  /* 0x0000100001997983 */ /* 0x000ee40000300800 */
[-C--:B------:R-:W-:Y:S03]  /*fc90*/  HMMA.16816.F32.BF16 R28, R144, R154.reuse, R28 ;  /* 0x0000009a901c723c */ /* 0x080fe6000004181c */
[----:B------:R2:W2:Y:S05]  /*fca0*/  MUFU.EX2 R178, R59 ;  /* 0x0000003b00b27308 */ /* 0x0004aa0000000800 */
[C---:B------:R-:W-:Y:S01]  /*fcb0*/  HMMA.16816.F32.BF16 R32, R140.reuse, R154, R32 ;  /* 0x0000009a8c20723c */ /* 0x040fe20000041820 */
[----:B------:R-:W3:Y:S04]  /*fcc0*/  LDL.LU R155, [R1+0x4] ;  /* 0x00000400019b7983 */ /* 0x000ee80000300800 */
[----:B------:R-:W-:Y:S03]  /*fcd0*/  MUFU.EX2 R182, R68 ;  /* 0x0000004400b67308 */ /* 0x000fe60000000800 */
[-C--:B-1----:R-:W-:Y:S07]  /*fce0*/  HMMA.16816.F32.BF16 R36, R140, R52.reuse, R36 ;  /* 0x000000348c24723c */ /* 0x082fee0000041824 */
[----:B------:R-:W-:Y:S01]  /*fcf0*/  MUFU.EX2 R197, R69 ;  /* 0x0000004500c57308 */ /* 0x000fe20000000800 */
[C---:B------:R-:W-:Y:S01]  /*fd00*/  HMMA.16816.F32.BF16 R48, R144.reuse, R52, R48 ;  /* 0x000000349030723c */ /* 0x040fe20000041830 */
[----:B--2---:R-:W1:Y:S06]  /*fd10*/  LDSM.16.MT88.4 R56, [R229+0x1100] ;  /* 0x00110000e538783b */ /* 0x004e6c0000004200 */
[----:B------:R-:W-:Y:S01]  /*fd20*/  F2FP.BF16.PACK_AB R52, R167, R185 ;  /* 0x000000b9a734723e */ /* 0x000fe200000010ff */
[-C--:B------:R-:W-:Y:S01]  /*fd30*/  HMMA.16816.F32.BF16 R40, R144, R54.reuse, R40 ;  /* 0x000000369028723c */ /* 0x080fe20000041828 */
[----:B------:R-:W-:Y:S03]  /*fd40*/  MUFU.EX2 R181, R70 ;  /* 0x0000004600b57308 */ /* 0x000fe60000000800 */
[----:B-----5:R-:W-:Y:S04]  /*fd50*/  F2FP.BF16.PACK_AB R53, R251, R252 ;  /* 0x000000fcfb35723e */ /* 0x020fe800000010ff */
[C---:B------:R-:W-:Y:S03]  /*fd60*/  HMMA.16816.F32.BF16 R116, R140.reuse, R54, R116 ;  /* 0x000000368c74723c */ /* 0x040fe60000041874 */
[----:B------:R2:W-:Y:S04]  /*fd70*/  MUFU.EX2 R196, R71 ;  /* 0x0000004700c47308 */ /* 0x0005e80000000800 */
[----:B------:R-:W-:Y:S01]  /*fd80*/  F2FP.BF16.PACK_AB R54, R224, R225 ;  /* 0x000000e1e036723e */ /* 0x000fe200000010ff */
[-C--:B------:R-:W-:Y:S04]  /*fd90*/  HMMA.16816.F32.BF16 R120, R140, R64.reuse, R120 ;  /* 0x000000408c78723c */ /* 0x080fe80000041878 */
[----:B------:R-:W-:Y:S01]  /*fda0*/  F2FP.BF16.PACK_AB R55, R222, R223 ;  /* 0x000000dfde37723e */ /* 0x000fe200000010ff */
[----:B------:R-:W-:Y:S03]  /*fdb0*/  MUFU.EX2 R180, R72 ;  /* 0x0000004800b47308 */ /* 0x000fe60000000800 */
[C---:B------:R-:W-:Y:S07]  /*fdc0*/  HMMA.16816.F32.BF16 R124, R144.reuse, R64, R124 ;  /* 0x00000040907c723c */ /* 0x040fee000004187c */
[----:B------:R5:W-:Y:S01]  /*fdd0*/  MUFU.EX2 R177, R60 ;  /* 0x0000003c00b17308 */ /* 0x000be20000000800 */
[-C--:B------:R-:W-:Y:S01]  /*fde0*/  HMMA.16816.F32.BF16 R44, R144, R66.reuse, R44 ;  /* 0x00000042902c723c */ /* 0x080fe2000004182c */
[----:B--2---:R-:W-:Y:S06]  /*fdf0*/  LDSM.16.MT88.4 R68, [R230+0x1100] ;  /* 0x00110000e644783b */ /* 0x004fec0000004200 */
[----:B------:R-:W-:Y:S01]  /*fe00*/  MOV R147, R169 ;  /* 0x000000a900937202 */ /* 0x000fe20000000f00 */
[----:B------:R-:W-:Y:S01]  /*fe10*/  HMMA.16816.F32.BF16 R128, R140, R66, R128 ;  /* 0x000000428c80723c */ /* 0x000fe20000041880 */
[----:B------:R2:W2:Y:S01]  /*fe20*/  MUFU.EX2 R198, R61 ;  /* 0x0000003d00c67308 */ /* 0x0004a20000000800 */
[----:B------:R-:W2:Y:S02]  /*fe30*/  LDSM.16.MT88.4 R64, [R232+0x1100] ;  /* 0x00110000e840783b */ /* 0x000ea40000004200 */
[----:B------:R-:W-:Y:S02]  /*fe40*/  MOV R146, R168 ;  /* 0x000000a800927202 */ /* 0x000fe40000000f00 */
[----:B------:R-:W-:Y:S02]  /*fe50*/  MOV R111, R147 ;  /* 0x00000093006f7202 */ /* 0x000fe40000000f00 */
[-C--:B-1----:R-:W-:Y:S03]  /*fe60*/  HMMA.16816.F32.BF16 R4, R52, R56.reuse, R4 ;  /* 0x000000383404723c */ /* 0x082fe60000041804 */
[----:B------:R1:W-:Y:S02]  /*fe70*/  MUFU.EX2 R176, R62 ;  /* 0x0000003e00b07308 */ /* 0x0003e40000000800 */
[----:B-----5:R-:W-:Y:S08]  /*fe80*/  F2FP.BF16.PACK_AB R60, R165, R166 ;  /* 0x000000a6a53c723e */ /* 0x020ff000000010ff */
[----:B------:R5:W5:Y:S01]  /*fe90*/  MUFU.EX2 R183, R63 ;  /* 0x0000003f00b77308 */ /* 0x000b620000000800 */
[----:B--2---:R-:W-:Y:S09]  /*fea0*/  F2FP.BF16.PACK_AB R61, R221, R164 ;  /* 0x000000a4dd3d723e */ /* 0x004ff200000010ff */
[----:B------:R-:W2:Y:S01]  /*feb0*/  MUFU.EX2 R190, R73 ;  /* 0x0000004900be7308 */ /* 0x000ea20000000800 */
[----:B-1----:R-:W-:Y:S09]  /*fec0*/  F2FP.BF16.PACK_AB R62, R216, R215 ;  /* 0x000000d7d83e723e */ /* 0x002ff200000010ff */
[----:B------:R-:W-:Y:S01]  /*fed0*/  MUFU.EX2 R189, R74 ;  /* 0x0000004a00bd7308 */ /* 0x000fe20000000800 */
[----:B-----5:R-:W-:Y:S09]  /*fee0*/  F2FP.BF16.PACK_AB R63, R209, R210 ;  /* 0x000000d2d13f723e */ /* 0x020ff200000010ff */
[----:B------:R1:W5:Y:S01]  /*fef0*/  MUFU.EX2 R188, R75 ;  /* 0x0000004b00bc7308 */ /* 0x0003620000000800 */
[C---:B------:R-:W-:Y:S08]  /*ff00*/  HMMA.16816.F32.BF16 R8, R60.reuse, R56, R8 ;  /* 0x000000383c08723c */ /* 0x040ff00000041808 */
[-C--:B------:R-:W-:Y:S01]  /*ff10*/  HMMA.16816.F32.BF16 R12, R60, R58.reuse, R12 ;  /* 0x0000003a3c0c723c */ /* 0x080fe2000004180c */
[----:B------:R-:W-:Y:S07]  /*ff20*/  MUFU.EX2 R113, R113 ;  /* 0x0000007100717308 */ /* 0x000fee0000000800 */
[C---:B------:R-:W-:Y:S01]  /*ff30*/  HMMA.16816.F32.BF16 R16, R52.reuse, R58, R16 ;  /* 0x0000003a3410723c */ /* 0x040fe20000041810 */
[----:B------:R-:W2:Y:S02]  /*ff40*/  LDSM.16.MT88.4 R56, [R231+0x1100] ;  /* 0x00110000e738783b */ /* 0x000ea40000004200 */
[----:B------:R-:W-:Y:S05]  /*ff50*/  MUFU.EX2 R115, R115 ;  /* 0x0000007300737308 */ /* 0x000fea0000000800 */
[-C--:B------:R-:W-:Y:S01]  /*ff60*/  HMMA.16816.F32.BF16 R20, R52, R64.reuse, R20 ;  /* 0x000000403414723c */ /* 0x080fe20000041814 */
        /* <DEDUP_REMOVED lines=14> */
[----:B------:R-:W-:Y:S01]  /*10050*/  LDSM.16.MT88.4 R68, [R230+0x1900] ;  /* 0x00190000e644783b */ /* 0x000fe20000004200 */
[----:B------:R-:W-:Y:S06]  /*10060*/  MUFU.EX2 R191, R83 ;  /* 0x0000005300bf7308 */ /* 0x000fec0000000800 */
[-C--:B--2---:R-:W-:Y:S04]  /*10070*/  HMMA.16816.F32.BF16 R120, R52, R56.reuse, R120 ;  /* 0x000000383478723c */ /* 0x084fe80000041878 */
[----:B------:R2:W-:Y:S04]  /*10080*/  MUFU.EX2 R83, R76 ;  /* 0x0000004c00537308 */ /* 0x0005e80000000800 */
[C---:B------:R-:W-:Y:S06]  /*10090*/  HMMA.16816.F32.BF16 R124, R60.reuse, R56, R124 ;  /* 0x000000383c7c723c */ /* 0x040fec000004187c */
[----:B------:R-:W1:Y:S01]  /*100a0*/  MUFU.EX2 R82, R77 ;  /* 0x0000004d00527308 */ /* 0x000e620000000800 */
[----:B------:R-:W-:Y:S01]  /*100b0*/  F2FP.BF16.PACK_AB R56, R179, R173 ;  /* 0x000000adb338723e */ /* 0x000fe200000010ff */
[-C--:B------:R-:W-:Y:S01]  /*100c0*/  HMMA.16816.F32.BF16 R44, R60, R58.reuse, R44 ;  /* 0x0000003a3c2c723c */ /* 0x080fe2000004182c */
[----:B------:R-:W2:Y:S03]  /*100d0*/  LDSM.16.MT88.4 R60, [R232+0x1900] ;  /* 0x00190000e83c783b */ /* 0x000ea60000004200 */
[----:B------:R-:W-:Y:S04]  /*100e0*/  F2FP.BF16.PACK_AB R57, R178, R172 ;  /* 0x000000acb239723e */ /* 0x000fe800000010ff */
[----:B------:R-:W-:Y:S01]  /*100f0*/  HMMA.16816.F32.BF16 R128, R52, R58, R128 ;  /* 0x0000003a3480723c */ /* 0x000fe20000041880 */
[----:B------:R-:W2:Y:S06]  /*10100*/  MUFU.EX2 R81, R78 ;  /* 0x0000004e00517308 */ /* 0x000eac0000000800 */
        /* <DEDUP_REMOVED lines=11> */
[-C--:B------:R-:W-:Y:S04]  /*101c0*/  HMMA.16816.F32.BF16 R12, R56, R66.reuse, R12 ;  /* 0x00000042380c723c */ /* 0x080fe8000004180c */
[----:B----4-:R-:W-:Y:S01]  /*101d0*/  FFMA.FTZ R0, R0, R150, R199 ;  /* 0x0000009600007223 */ /* 0x010fe200000100c7 */
[----:B------:R-:W-:Y:S01]  /*101e0*/  MOV R150, R170 ;  /* 0x000000aa00967202 */ /* 0x000fe20000000f00 */
[----:B------:R-:W-:Y:S02]  /*101f0*/  MUFU.EX2 R87, R87 ;  /* 0x0000005700577308 */ /* 0x000fe40000000800 */
[C---:B------:R-:W-:Y:S01]  /*10200*/  HMMA.16816.F32.BF16 R16, R52.reuse, R66, R16 ;  /* 0x000000423410723c */ /* 0x040fe20000041810 */
[----:B------:R-:W1:Y:S03]  /*10210*/  LDSM.16.MT88.4 R64, [R231+0x1900] ;  /* 0x00190000e740783b */ /* 0x000e660000004200 */
[----:B------:R-:W-:Y:S01]  /*10220*/  MOV R109, R150 ;  /* 0x00000096006d7202 */ /* 0x000fe20000000f00 */
[----:B------:R-:W-:Y:S03]  /*10230*/  FADD.FTZ R0, R211, R0 ;  /* 0x00000000d3007221 */ /* 0x000fe60000010000 */
[-C--:B--2---:R-:W-:Y:S01]  /*10240*/  HMMA.16816.F32.BF16 R20, R52, R60.reuse, R20 ;  /* 0x0000003c3414723c */ /* 0x084fe20000041814 */
[----:B------:R-:W-:Y:S03]  /*10250*/  MUFU.EX2 R96, R96 ;  /* 0x0000006000607308 */ /* 0x000fe60000000800 */
[----:B------:R-:W-:Y:S02]  /*10260*/  FADD.FTZ R76, R213, R0 ;  /* 0x00000000d54c7221 */ /* 0x000fe40000010000 */
[----:B---3--:R-:W-:Y:S02]  /*10270*/  FFMA.FTZ R132, R132, R152, R201 ;  /* 0x0000009884847223 */ /* 0x008fe400000100c9 */
[C---:B------:R-:W-:Y:S03]  /*10280*/  HMMA.16816.F32.BF16 R24, R56.reuse, R60, R24 ;  /* 0x0000003c3818723c */ /* 0x040fe60000041818 */
[----:B------:R-:W-:Y:S01]  /*10290*/  MUFU.EX2 R97, R97 ;  /* 0x0000006100617308 */ /* 0x000fe20000000800 */
[----:B------:R-:W-:Y:S04]  /*102a0*/  FFMA.FTZ R133, R133, R153, R200 ;  /* 0x0000009985857223 */ /* 0x000fe800000100c8 */
[-C--:B------:R-:W-:Y:S04]  /*102b0*/  HMMA.16816.F32.BF16 R28, R56, R62.reuse, R28 ;  /* 0x0000003e381c723c */ /* 0x080fe8000004181c */
[----:B------:R-:W-:Y:S01]  /*102c0*/  FFMA.FTZ R134, R134, R155, R202 ;  /* 0x0000009b86867223 */ /* 0x000fe200000100ca */
[----:B------:R-:W-:Y:S01]  /*102d0*/  MOV R202, R151 ;  /* 0x0000009700ca7202 */ /* 0x000fe20000000f00 */
[----:B------:R-:W-:Y:S01]  /*102e0*/  LDSM.16.MT88.4 R152, [R229+0x3100] ;  /* 0x00310000e598783b */ /* 0x000fe20000004200 */
[----:B------:R-:W-:Y:S01]  /*102f0*/  MOV R151, R171 ;  /* 0x000000ab00977202 */ /* 0x000fe20000000f00 */
[C---:B------:R-:W-:Y:S01]  /*10300*/  HMMA.16816.F32.BF16 R32, R52.reuse, R62, R32 ;  /* 0x0000003e3420723c */ /* 0x040fe20000041820 */
[----:B------:R-:W-:Y:S03]  /*10310*/  MUFU.EX2 R98, R98 ;  /* 0x0000006200627308 */ /* 0x000fe60000000800 */
[----:B------:R-:W-:Y:S02]  /*10320*/  MOV R139, R151 ;  /* 0x00000097008b7202 */ /* 0x000fe40000000f00 */
[----:B------:R-:W2:Y:S02]  /*10330*/  LDSM.16.MT88.4 R60, [R229+0x2100] ;  /* 0x00210000e53c783b */ /* 0x000ea40000004200 */
[-C--:B------:R-:W-:Y:S03]  /*10340*/  HMMA.16816.F32.BF16 R36, R52, R68.reuse, R36 ;  /* 0x000000443424723c */ /* 0x080fe60000041824 */
[----:B------:R-:W-:Y:S03]  /*10350*/  MUFU.EX2 R99, R99 ;  /* 0x0000006300637308 */ /* 0x000fe60000000800 */
[----:B------:R-:W-:Y:S02]  /*10360*/  LDSM.16.MT88.4 R168, [R232+0x3100] ;  /* 0x00310000e8a8783b */ /* 0x000fe40000004200 */
[C---:B------:R-:W-:Y:S05]  /*10370*/  HMMA.16816.F32.BF16 R48, R56.reuse, R68, R48 ;  /* 0x000000443830723c */ /* 0x040fea0000041830 */
[----:B------:R-:W-:Y:S03]  /*10380*/  MUFU.EX2 R100, R100 ;  /* 0x0000006400647308 */ /* 0x000fe60000000800 */
[-C--:B------:R-:W-:Y:S07]  /*10390*/  HMMA.16816.F32.BF16 R40, R56, R70.reuse, R40 ;  /* 0x000000463828723c */ /* 0x080fee0000041828 */
[----:B------:R-:W-:Y:S01]  /*103a0*/  MUFU.EX2 R101, R101 ;  /* 0x0000006500657308 */ /* 0x000fe20000000800 */
[C---:B------:R-:W-:Y:S01]  /*103b0*/  HMMA.16816.F32.BF16 R116, R52.reuse, R70, R116 ;  /* 0x000000463474723c */ /* 0x040fe20000041874 */
[----:B------:R-:W3:Y:S07]  /*103c0*/  LDSM.16.MT88.4 R68, [R232+0x2100] ;  /* 0x00210000e844783b */ /* 0x000eee0000004200 */
[-C--:B-1----:R-:W-:Y:S01]  /*103d0*/  HMMA.16816.F32.BF16 R120, R52, R64.reuse, R120 ;  /* 0x000000403478723c */ /* 0x082fe20000041878 */
[----:B------:R-:W-:Y:S07]  /*103e0*/  MUFU.EX2 R102, R102 ;  /* 0x0000006600667308 */ /* 0x000fee0000000800 */
[C---:B------:R-:W-:Y:S03]  /*103f0*/  HMMA.16816.F32.BF16 R124, R56.reuse, R64, R124 ;  /* 0x00000040387c723c */ /* 0x040fe6000004187c */
[----:B------:R-:W-:Y:S05]  /*10400*/  MUFU.EX2 R103, R103 ;  /* 0x0000006700677308 */ /* 0x000fea0000000800 */
[-C--:B------:R-:W-:Y:S05]  /*10410*/  HMMA.16816.F32.BF16 R44, R56, R66.reuse, R44 ;  /* 0x00000042382c723c */ /* 0x080fea000004182c */
[----:B------:R-:W-:Y:S02]  /*10420*/  MUFU.EX2 R112, R112 ;  /* 0x0000007000707308 */ /* 0x000fe40000000800 */
[----:B------:R-:W-:Y:S01]  /*10430*/  F2FP.BF16.PACK_AB R56, R190, R180 ;  /* 0x000000b4be38723e */ /* 0x000fe200000010ff */
[----:B------:R-:W-:Y:S01]  /*10440*/  HMMA.16816.F32.BF16 R128, R52, R66, R128 ;  /* 0x000000423480723c */ /* 0x000fe20000041880 */
[----:B------:R-:W1:Y:S03]  /*10450*/  LDSM.16.MT88.4 R64, [R231+0x2100] ;  /* 0x00210000e740783b */ /* 0x000e660000004200 */
[----:B-----5:R-:W-:Y:S02]  /*10460*/  F2FP.BF16.PACK_AB R57, R188, R189 ;  /* 0x000000bdbc39723e */ /* 0x020fe400000010ff */
[----:B------:R-:W-:Y:S01]  /*10470*/  F2FP.BF16.PACK_AB R58, R82, R83 ;  /* 0x00000053523a723e */ /* 0x000fe200000010ff */
[----:B------:R-:W-:Y:S01]  /*10480*/  MUFU.EX2 R114, R114 ;  /* 0x0000007200727308 */ /* 0x000fe20000000800 */
[----:B------:R-:W-:Y:S04]  /*10490*/  F2FP.BF16.PACK_AB R52, R197, R182 ;  /* 0x000000b6c534723e */ /* 0x000fe800000010ff */
[----:B------:R-:W-:Y:S02]  /*104a0*/  F2FP.BF16.PACK_AB R53, R196, R181 ;  /* 0x000000b5c435723e */ /* 0x000fe400000010ff */
[----:B------:R-:W-:Y:S02]  /*104b0*/  F2FP.BF16.PACK_AB R54, R194, R195 ;  /* 0x000000c3c236723e */ /* 0x000fe400000010ff */
[----:B------:R-:W-:Y:S01]  /*104c0*/  F2FP.BF16.PACK_AB R55, R191, R193 ;  /* 0x000000c1bf37723e */ /* 0x000fe200000010ff */
[----:B------:R-:W-:Y:S01]  /*104d0*/  MUFU.EX2 R107, R107 ;  /* 0x0000006b006b7308 */ /* 0x000fe20000000800 */
[----:B------:R-:W-:Y:S05]  /*104e0*/  F2FP.BF16.PACK_AB R59, R80, R81 ;  /* 0x00000051503b723e */ /* 0x000fea00000010ff */
[-C--:B--2---:R-:W-:Y:S04]  /*104f0*/  HMMA.16816.F32.BF16 R4, R52, R60.reuse, R4 ;  /* 0x0000003c3404723c */ /* 0x084fe80000041804 */
[----:B------:R-:W-:Y:S04]  /*10500*/  MUFU.EX2 R108, R108 ;  /* 0x0000006c006c7308 */ /* 0x000fe80000000800 */
[C---:B------:R-:W-:Y:S06]  /*10510*/  HMMA.16816.F32.BF16 R8, R56.reuse, R60, R8 ;  /* 0x0000003c3808723c */ /* 0x040fec0000041808 */
[----:B------:R-:W-:Y:S02]  /*10520*/  MUFU.EX2 R110, R110 ;  /* 0x0000006e006e7308 */ /* 0x000fe40000000800 */
[-C--:B------:R-:W-:Y:S08]  /*10530*/  HMMA.16816.F32.BF16 R12, R56, R62.reuse, R12 ;  /* 0x0000003e380c723c */ /* 0x080ff0000004180c */
[C---:B------:R-:W-:Y:S01]  /*10540*/  HMMA.16816.F32.BF16 R16, R52.reuse, R62, R16 ;  /* 0x0000003e3410723c */ /* 0x040fe20000041810 */
[----:B------:R-:W2:Y:S01]  /*10550*/  LDSM.16.MT88.4 R60, [R229+0x2900] ;  /* 0x00290000e53c783b */ /* 0x000ea20000004200 */
[----:B------:R-:W-:Y:S06]  /*10560*/  MUFU.EX2 R88, R88 ;  /* 0x0000005800587308 */ /* 0x000fec0000000800 */
[-C--:B---3--:R-:W-:Y:S04]  /*10570*/  HMMA.16816.F32.BF16 R20, R52, R68.reuse, R20 ;  /* 0x000000443414723c */ /* 0x088fe80000041814 */
[----:B------:R-:W-:Y:S04]  /*10580*/  MUFU.EX2 R89, R89 ;  /* 0x0000005900597308 */ /* 0x000fe80000000800 */
[C---:B------:R-:W-:Y:S06]  /*10590*/  HMMA.16816.F32.BF16 R24, R56.reuse, R68, R24 ;  /* 0x000000443818723c */ /* 0x040fec0000041818 */
[----:B------:R-:W-:Y:S02]  /*105a0*/  MUFU.EX2 R90, R90 ;  /* 0x0000005a005a7308 */ /* 0x000fe40000000800 */
[-C--:B------:R-:W-:Y:S08]  /*105b0*/  HMMA.16816.F32.BF16 R28, R56, R70.reuse, R28 ;  /* 0x00000046381c723c */ /* 0x080ff0000004181c */
[C---:B------:R-:W-:Y:S01]  /*105c0*/  HMMA.16816.F32.BF16 R32, R52.reuse, R70, R32 ;  /* 0x000000463420723c */ /* 0x040fe20000041820 */
[----:B------:R-:W3:Y:S01]  /*105d0*/  LDSM.16.MT88.4 R68, [R232+0x2900] ;  /* 0x00290000e844783b */ /* 0x000ee20000004200 */
[----:B------:R-:W-:Y:S06]  /*105e0*/  MUFU.EX2 R91, R91 ;  /* 0x0000005b005b7308 */ /* 0x000fec0000000800 */
[-C--:B------:R-:W-:Y:S04]  /*105f0*/  HMMA.16816.F32.BF16 R36, R52, R72.reuse, R36 ;  /* 0x000000483424723c */ /* 0x080fe80000041824 */
[----:B------:R-:W-:Y:S04]  /*10600*/  MUFU.EX2 R92, R92 ;  /* 0x0000005c005c7308 */ /* 0x000fe80000000800 */
[C---:B------:R-:W-:Y:S06]  /*10610*/  HMMA.16816.F32.BF16 R48, R56.reuse, R72, R48 ;  /* 0x000000483830723c */ /* 0x040fec0000041830 */
[----:B------:R-:W4:Y:S02]  /*10620*/  MUFU.EX2 R93, R93 ;  /* 0x0000005d005d7308 */ /* 0x000f240000000800 */
[-C--:B------:R-:W-:Y:S08]  /*10630*/  HMMA.16816.F32.BF16 R40, R56, R74.reuse, R40 ;  /* 0x0000004a3828723c */ /* 0x080ff00000041828 */
[C---:B------:R-:W-:Y:S01]  /*10640*/  HMMA.16816.F32.BF16 R116, R52.reuse, R74, R116 ;  /* 0x0000004a3474723c */ /* 0x040fe20000041874 */
[----:B------:R-:W5:Y:S01]  /*10650*/  LDSM.16.MT88.4 R72, [R230+0x2900] ;  /* 0x00290000e648783b */ /* 0x000f620000004200 */
[----:B------:R-:W-:Y:S06]  /*10660*/  MUFU.EX2 R94, R94 ;  /* 0x0000005e005e7308 */ /* 0x000fec0000000800 */
[-C--:B-1----:R-:W-:Y:S04]  /*10670*/  HMMA.16816.F32.BF16 R120, R52, R64.reuse, R120 ;  /* 0x000000403478723c */ /* 0x082fe80000041878 */
[----:B------:R-:W1:Y:S04]  /*10680*/  MUFU.EX2 R95, R95 ;  /* 0x0000005f005f7308 */ /* 0x000e680000000800 */
[C---:B------:R-:W-:Y:S06]  /*10690*/  HMMA.16816.F32.BF16 R124, R56.reuse, R64, R124 ;  /* 0x00000040387c723c */ /* 0x040fec000004187c */
[----:B------:R-:W-:Y:S01]  /*106a0*/  MUFU.EX2 R104, R104 ;  /* 0x0000006800687308 */ /* 0x000fe20000000800 */
[----:B------:R-:W-:Y:S01]  /*106b0*/  FADD.FTZ R64, R217, R134 ;  /* 0x00000086d9407221 */ /* 0x000fe20000010000 */
[-C--:B------:R-:W-:Y:S04]  /*106c0*/  HMMA.16816.F32.BF16 R44, R56, R66.reuse, R44 ;  /* 0x00000042382c723c */ /* 0x080fe8000004182c */
[----:B------:R-:W-:Y:S03]  /*106d0*/  FADD.FTZ R79, R220, R64 ;  /* 0x00000040dc4f7221 */ /* 0x000fe60000010000 */
[----:B----4-:R-:W-:Y:S01]  /*106e0*/  F2FP.BF16.PACK_AB R58, R93, R92 ;  /* 0x0000005c5d3a723e */ /* 0x010fe200000010ff */
[----:B------:R-:W-:Y:S01]  /*106f0*/  HMMA.16816.F32.BF16 R128, R52, R66, R128 ;  /* 0x000000423480723c */ /* 0x000fe20000041880 */
[----:B------:R-:W4:Y:S01]  /*10700*/  LDSM.16.MT88.4 R64, [R231+0x2900] ;  /* 0x00290000e740783b */ /* 0x000f220000004200 */
[----:B------:R-:W-:Y:S02]  /*10710*/  MUFU.EX2 R105, R105 ;  /* 0x0000006900697308 */ /* 0x000fe40000000800 */
[----:B------:R-:W-:Y:S01]  /*10720*/  FADD.FTZ R56, R214, R132 ;  /* 0x00000084d6387221 */ /* 0x000fe20000010000 */
[----:B-1----:R-:W-:Y:S01]  /*10730*/  F2FP.BF16.PACK_AB R59, R95, R94 ;  /* 0x0000005e5f3b723e */ /* 0x002fe200000010ff */
[----:B------:R-:W-:Y:S01]  /*10740*/  FADD.FTZ R57, R212, R133 ;  /* 0x00000085d4397221 */ /* 0x000fe20000010000 */
[----:B------:R-:W-:Y:S01]  /*10750*/  F2FP.BF16.PACK_AB R52, R85, R84 ;  /* 0x000000545534723e */ /* 0x000fe200000010ff */
[----:B------:R-:W-:Y:S01]  /*10760*/  FADD.FTZ R78, R219, R56 ;  /* 0x00000038db4e7221 */ /* 0x000fe20000010000 */
[----:B------:R-:W-:Y:S03]  /*10770*/  F2FP.BF16.PACK_AB R53, R87, R86 ;  /* 0x000000565735723e */ /* 0x000fe600000010ff */
[----:B------:R-:W-:Y:S01]  /*10780*/  F2FP.BF16.PACK_AB R54, R97, R96 ;  /* 0x000000606136723e */ /* 0x000fe200000010ff */
[----:B------:R-:W-:Y:S01]  /*10790*/  FADD.FTZ R77, R218, R57 ;  /* 0x00000039da4d7221 */ /* 0x000fe20000010000 */
[----:B------:R-:W-:Y:S01]  /*107a0*/  F2FP.BF16.PACK_AB R55, R99, R98 ;  /* 0x000000626337723e */ /* 0x000fe200000010ff */
[----:B------:R-:W1:Y:S01]  /*107b0*/  MUFU.EX2 R106, R106 ;  /* 0x0000006a006a7308 */ /* 0x000e620000000800 */
[----:B------:R-:W-:Y:S01]  /*107c0*/  F2FP.BF16.PACK_AB R56, R89, R88 ;  /* 0x000000585938723e */ /* 0x000fe200000010ff */
[----:B------:R-:W-:Y:S01]  /*107d0*/  FADD.FTZ R0, R146, R79 ;  /* 0x0000004f92007221 */ /* 0x000fe20000010000 */
[----:B------:R-:W-:Y:S02]  /*107e0*/  F2FP.BF16.PACK_AB R57, R91, R90 ;  /* 0x0000005a5b39723e */ /* 0x000fe400000010ff */
[----:B------:R-:W-:Y:S01]  /*107f0*/  MOV R133, R135 ;  /* 0x0000008700857202 */ /* 0x000fe20000000f00 */
[-C--:B--2---:R-:W-:Y:S03]  /*10800*/  HMMA.16816.F32.BF16 R4, R52, R60.reuse, R4 ;  /* 0x0000003c3404723c */ /* 0x084fe60000041804 */
[----:B------:R-:W-:Y:S01]  /*10810*/  FADD.FTZ R0, R186, R0 ;  /* 0x00000000ba007221 */ /* 0x000fe20000010000 */
[----:B------:R-:W-:Y:S03]  /*10820*/  F2FP.BF16.PACK_AB R186, R138, R108 ;  /* 0x0000006c8aba723e */ /* 0x000fe600000010ff */
[----:B------:R-:W-:Y:S01]  /*10830*/  FADD.FTZ R0, R202, R0 ;  /* 0x00000000ca007221 */ /* 0x000fe20000010000 */
[C---:B------:R-:W-:Y:S01]  /*10840*/  HMMA.16816.F32.BF16 R8, R56.reuse, R60, R8 ;  /* 0x0000003c3808723c */ /* 0x040fe20000041808 */
[----:B------:R2:W2:Y:S07]  /*10850*/  MUFU.EX2 R60, R3 ;  /* 0x00000003003c7308 */ /* 0x0004ae0000000800 */
[-C--:B------:R-:W-:Y:S04]  /*10860*/  HMMA.16816.F32.BF16 R12, R56, R62.reuse, R12 ;  /* 0x0000003e380c723c */ /* 0x080fe8000004180c */
[----:B-1----:R-:W-:Y:S04]  /*10870*/  F2FP.BF16.PACK_AB R185, R107, R106 ;  /* 0x0000006a6bb9723e */ /* 0x002fe800000010ff */
[C---:B------:R-:W-:Y:S08]  /*10880*/  HMMA.16816.F32.BF16 R16, R52.reuse, R62, R16 ;  /* 0x0000003e3410723c */ /* 0x040ff00000041810 */
[-C--:B---3--:R-:W-:Y:S04]  /*10890*/  HMMA.16816.F32.BF16 R20, R52, R68.reuse, R20 ;  /* 0x000000443414723c */ /* 0x088fe80000041814 */
[----:B--2---:R-:W-:Y:S01]  /*108a0*/  FADD.FTZ R3, R187, R76 ;  /* 0x0000004cbb037221 */ /* 0x004fe20000010000 */
[----:B------:R-:W-:Y:S03]  /*108b0*/  F2FP.BF16.PACK_AB R187, R60, R110 ;  /* 0x0000006e3cbb723e */ /* 0x000fe600000010ff */
[C---:B------:R-:W-:Y:S08]  /*108c0*/  HMMA.16816.F32.BF16 R24, R56.reuse, R68, R24 ;  /* 0x000000443818723c */ /* 0x040ff00000041818 */
[-C--:B------:R-:W-:Y:S08]  /*108d0*/  HMMA.16816.F32.BF16 R28, R56, R70.reuse, R28 ;  /* 0x00000046381c723c */ /* 0x080ff0000004181c */
[C---:B------:R-:W-:Y:S07]  /*108e0*/  HMMA.16816.F32.BF16 R32, R52.reuse, R70, R32 ;  /* 0x000000463420723c */ /* 0x040fee0000041820 */
[----:B------:R-:W-:Y:S01]  /*108f0*/  MOV R70, R2 ;  /* 0x0000000200467202 */ /* 0x000fe20000000f00 */
[-C--:B-----5:R-:W-:Y:S08]  /*10900*/  HMMA.16816.F32.BF16 R36, R52, R72.reuse, R36 ;  /* 0x000000483424723c */ /* 0x0a0ff00000041824 */
[C---:B------:R-:W-:Y:S08]  /*10910*/  HMMA.16816.F32.BF16 R48, R56.reuse, R72, R48 ;  /* 0x000000483830723c */ /* 0x040ff00000041830 */
[-C--:B------:R-:W-:Y:S08]  /*10920*/  HMMA.16816.F32.BF16 R40, R56, R74.reuse, R40 ;  /* 0x0000004a3828723c */ /* 0x080ff00000041828 */
[C---:B------:R-:W-:Y:S08]  /*10930*/  HMMA.16816.F32.BF16 R116, R52.reuse, R74, R116 ;  /* 0x0000004a3474723c */ /* 0x040ff00000041874 */
[-C--:B----4-:R-:W-:Y:S08]  /*10940*/  HMMA.16816.F32.BF16 R120, R52, R64.reuse, R120 ;  /* 0x000000403478723c */ /* 0x090ff00000041878 */
[C---:B------:R-:W-:Y:S08]  /*10950*/  HMMA.16816.F32.BF16 R124, R56.reuse, R64, R124 ;  /* 0x00000040387c723c */ /* 0x040ff0000004187c */
[-C--:B------:R-:W-:Y:S07]  /*10960*/  HMMA.16816.F32.BF16 R44, R56, R66.reuse, R44 ;  /* 0x00000042382c723c */ /* 0x080fee000004182c */
[----:B------:R-:W-:Y:S01]  /*10970*/  FADD.FTZ R57, R148, R78 ;  /* 0x0000004e94397221 */ /* 0x000fe20000010000 */
[----:B------:R-:W-:Y:S04]  /*10980*/  HMMA.16816.F32.BF16 R128, R52, R66, R128 ;  /* 0x000000423480723c */ /* 0x000fe80000041880 */
[----:B------:R-:W-:Y:S01]  /*10990*/  FADD.FTZ R58, R184, R57 ;  /* 0x00000039b83a7221 */ /* 0x000fe20000010000 */
[----:B------:R-:W-:Y:S01]  /*109a0*/  F2FP.BF16.PACK_AB R184, R105, R104 ;  /* 0x0000006869b8723e */ /* 0x000fe200000010ff */
[----:B------:R-:W-:Y:S01]  /*109b0*/  FADD.FTZ R56, R149, R77 ;  /* 0x0000004d95387221 */ /* 0x000fe20000010000 */
[----:B------:R-:W-:Y:S02]  /*109c0*/  F2FP.BF16.PACK_AB R52, R101, R100 ;  /* 0x000000646534723e */ /* 0x000fe400000010ff */
[----:B------:R-:W-:Y:S03]  /*109d0*/  F2FP.BF16.PACK_AB R53, R103, R102 ;  /* 0x000000666735723e */ /* 0x000fe600000010ff */
[----:B------:R-:W-:Y:S01]  /*109e0*/  FADD.FTZ R57, R227, R56 ;  /* 0x00000038e3397221 */ /* 0x000fe20000010000 */
[----:B------:R-:W-:Y:S01]  /*109f0*/  F2FP.BF16.PACK_AB R54, R113, R112 ;  /* 0x000000707136723e */ /* 0x000fe200000010ff */
[----:B------:R-:W-:Y:S01]  /*10a00*/  FADD.FTZ R56, R226, R3 ;  /* 0x00000003e2387221 */ /* 0x000fe20000010000 */
[----:B------:R-:W-:Y:S01]  /*10a10*/  F2FP.BF16.PACK_AB R55, R115, R114 ;  /* 0x000000727337723e */ /* 0x000fe200000010ff */
[----:B------:R-:W-:Y:S04]  /*10a20*/  FADD.FTZ R3, R158, R57 ;  /* 0x000000399e037221 */ /* 0x000fe80000010000 */
[----:B------:R-:W-:Y:S02]  /*10a30*/  FADD.FTZ R3, R109, R3 ;  /* 0x000000036d037221 */ /* 0x000fe40000010000 */
        /* <DEDUP_REMOVED lines=31> */
[----:B------:R-:W2:Y:S03]  /*10c30*/  LDSM.16.MT88.4 R8, [R231+0x3100] ;  /* 0x00310000e708783b */ /* 0x000ea60000004200 */
        /* <DEDUP_REMOVED lines=75> */
[----:B------:R-:W-:Y:S01]  /*110f0*/  MOV R138, R2 ;  /* 0x00000002008a7202 */ /* 0x000fe20000000f00 */
[----:B------:R-:W-:Y:S01]  /*11100*/  FADD.FTZ R0, R60, R0 ;  /* 0x000000003c007221 */ /* 0x000fe20000010000 */
[----:B------:R-:W-:Y:S04]  /*11110*/  STL [R1+0x8], R4 ;  /* 0x0000080401007387 */ /* 0x000fe80000100800 */
[----:B------:R1:W-:Y:S04]  /*11120*/  STL [R1+0x10], R3 ;  /* 0x0000100301007387 */ /* 0x0003e80000100800 */
[----:B------:R2:W-:Y:S01]  /*11130*/  STL [R1+0xc], R0 ;  /* 0x00000c0001007387 */ /* 0x0005e20000100800 */
[----:B-1----:R-:W-:Y:S02]  /*11140*/  MOV R3, R136 ;  /* 0x0000008800037202 */ /* 0x002fe40000000f00 */
[----:B--2---:R-:W-:Y:S01]  /*11150*/  MOV R0, R137 ;  /* 0x0000008900007202 */ /* 0x004fe20000000f00 */
[----:B------:R-:W-:-:S05]  /*11160*/  @P0 BRA `(.L_x_664) ;  /* 0xffffc20000000947 */ /* 0x000fca000383ffff */
.L_x_663:
[----:B------:R-:W4:Y:S04]  /*11170*/  LDL.LU R6, [R1+0x4] ;  /* 0x0000040001067983 */ /* 0x000f280000300800 */
[----:B--2---:R-:W2:Y:S04]  /*11180*/  LDL.LU R9, [R1+0x8] ;  /* 0x0000080001097983 */ /* 0x004ea80000300800 */
[----:B---3--:R-:W3:Y:S04]  /*11190*/  LDL.LU R8, [R1+0x10] ;  /* 0x0000100001087983 */ /* 0x008ee80000300800 */
[----:B------:R-:W3:Y:S01]  /*111a0*/  LDL.LU R2, [R1+0xc] ;  /* 0x00000c0001027983 */ /* 0x000ee20000300800 */
[----:B------:R-:W-:-:S02]  /*111b0*/  MOV R36, 0xff800000 ;  /* 0xff80000000247802 */ /* 0x000fc40000000f00 */
[----:B------:R-:W-:Y:S02]  /*111c0*/  MOV R37, 0xff800000 ;  /* 0xff80000000257802 */ /* 0x000fe40000000f00 */
[----:B------:R-:W-:Y:S02]  /*111d0*/  MOV R38, 0xff800000 ;  /* 0xff80000000267802 */ /* 0x000fe40000000f00 */
[----:B------:R-:W-:Y:S02]  /*111e0*/  MOV R39, 0xff800000 ;  /* 0xff80000000277802 */ /* 0x000fe40000000f00 */
[----:B------:R-:W-:Y:S01]  /*111f0*/  PLOP3.LUT P4, PT, PT, PT, PT, 0x8, 0x0 ;  /* 0x000000000000781c */ /* 0x000fe20003f8e170 */
[----:B----4-:R-:W1:Y:S04]  /*11200*/  SHFL.BFLY PT, R4, R6, 0x2, 0x1f ;  /* 0x0c401f0006047f89 */ /* 0x010e6800000e0000 */
[----:B--2---:R-:W2:Y:S04]  /*11210*/  SHFL.BFLY PT, R5, R9, 0x2, 0x1f ;  /* 0x0c401f0009057f89 */ /* 0x004ea800000e0000 */
[----:B---3--:R-:W3:Y:S01]  /*11220*/  SHFL.BFLY PT, R7, R2, 0x2, 0x1f ;  /* 0x0c401f0002077f89 */ /* 0x008ee200000e0000 */
[----:B-1----:R-:W-:-:S03]  /*11230*/  FADD.FTZ R4, R4, R6 ;  /* 0x0000000604047221 */ /* 0x002fc60000010000 */
[----:B------:R-:W1:Y:S01]  /*11240*/  SHFL.BFLY PT, R6, R8, 0x2, 0x1f ;  /* 0x0c401f0008067f89 */ /* 0x000e6200000e0000 */
[----:B--2---:R-:W-:-:S03]  /*11250*/  FADD.FTZ R5, R5, R9 ;  /* 0x0000000905057221 */ /* 0x004fc60000010000 */
[----:B------:R-:W2:Y:S04]  /*11260*/  SHFL.BFLY PT, R0, R4, 0x1, 0x1f ;  /* 0x0c201f0004007f89 */ /* 0x000ea800000e0000 */
[----:B------:R-:W4:Y:S01]  /*11270*/  SHFL.BFLY PT, R3, R5, 0x1, 0x1f ;  /* 0x0c201f0005037f89 */ /* 0x000f2200000e0000 */
[----:B---3--:R-:W-:Y:S02]  /*11280*/  FADD.FTZ R7, R7, R2 ;  /* 0x0000000207077221 */ /* 0x008fe40000010000 */
[----:B-1----:R-:W-:-:S03]  /*11290*/  FADD.FTZ R6, R6, R8 ;  /* 0x0000000806067221 */ /* 0x002fc60000010000 */
[----:B------:R-:W1:Y:S01]  /*112a0*/  SHFL.BFLY PT, R8, R7, 0x1, 0x1f ;  /* 0x0c201f0007087f89 */ /* 0x000e6200000e0000 */
[----:B--2---:R-:W-:Y:S01]  /*112b0*/  FADD.FTZ R4, R4, R0 ;  /* 0x0000000004047221 */ /* 0x004fe20000010000 */
[----:B------:R-:W-:Y:S02]  /*112c0*/  MOV R0, RZ ;  /* 0x000000ff00007202 */ /* 0x000fe40000000f00 */
[----:B------:R-:W2:Y:S01]  /*112d0*/  SHFL.BFLY PT, R2, R6, 0x1, 0x1f ;  /* 0x0c201f0006027f89 */ /* 0x000ea200000e0000 */
[----:B----4-:R-:W-:Y:S01]  /*112e0*/  FADD.FTZ R5, R5, R3 ;  /* 0x0000000305057221 */ /* 0x010fe20000010000 */
[----:B------:R-:W-:-:S04]  /*112f0*/  FSETP.NE.FTZ.AND P3, PT, R4, RZ, PT ;  /* 0x000000ff0400720b */ /* 0x000fc80003f75000 */
[----:B------:R-:W-:-:S09]  /*11300*/  FSETP.NE.FTZ.AND P2, PT, R5, RZ, PT ;  /* 0x000000ff0500720b */ /* 0x000fd20003f55000 */
[----:B------:R-:W3:Y:S01]  /*11310*/  @P3 MUFU.RCP R0, R4 ;  /* 0x0000000400003308 */ /* 0x000ee20000001000 */
[----:B-1----:R-:W-:Y:S02]  /*11320*/  FADD.FTZ R7, R8, R7 ;  /* 0x0000000708077221 */ /* 0x002fe40000010000 */
[----:B--2---:R-:W-:-:S03]  /*11330*/  FADD.FTZ R6, R6, R2 ;  /* 0x0000000206067221 */ /* 0x004fc60000010000 */
[----:B------:R-:W-:Y:S01]  /*11340*/  FSETP.NE.FTZ.AND P0, PT, R7, RZ, PT ;  /* 0x000000ff0700720b */ /* 0x000fe20003f15000 */
[----:B------:R-:W-:Y:S01]  /*11350*/  CS2R R2, SRZ ;  /* 0x0000000000027805 */ /* 0x000fe2000001ff00 */
[----:B------:R-:W-:Y:S01]  /*11360*/  @P2 MUFU.LG2 R8, R5 ;  /* 0x0000000500082308 */ /* 0x000fe20000000c00 */
[----:B------:R-:W-:Y:S01]  /*11370*/  FSETP.NE.FTZ.AND P1, PT, R6, RZ, PT ;  /* 0x000000ff0600720b */ /* 0x000fe20003f35000 */
[C---:B---3--:R-:W-:Y:S02]  /*11380*/  FMUL.FTZ R140, R0.reuse, R140 ;  /* 0x0000008c008c7220 */ /* 0x048fe40000410000 */
[----:B------:R-:W-:-:S04]  /*11390*/  FMUL.FTZ R141, R0, R141 ;  /* 0x0000008d008d7220 */ /* 0x000fc80000410000 */
[----:B------:R-:W-:Y:S01]  /*113a0*/  @P2 MUFU.RCP R3, R5 ;  /* 0x0000000500032308 */ /* 0x000fe20000001000 */
[C---:B------:R-:W-:Y:S02]  /*113b0*/  FMUL.FTZ R152, R0.reuse, R152 ;  /* 0x0000009800987220 */ /* 0x040fe40000410000 */
[C---:B------:R-:W-:Y:S02]  /*113c0*/  FMUL.FTZ R26, R0.reuse, R153 ;  /* 0x00000099001a7220 */ /* 0x040fe40000410000 */
[C---:B------:R-:W-:Y:S02]  /*113d0*/  FMUL.FTZ R156, R0.reuse, R156 ;  /* 0x0000009c009c7220 */ /* 0x040fe40000410000 */
[C---:B------:R-:W-:Y:S01]  /*113e0*/  FMUL.FTZ R30, R0.reuse, R157 ;  /* 0x0000009d001e7220 */ /* 0x040fe20000410000 */
[----:B------:R-:W1:Y:S01]  /*113f0*/  @P1 MUFU.RCP R2, R6 ;  /* 0x0000000600021308 */ /* 0x000e620000001000 */
        /* <DEDUP_REMOVED lines=11> */
[----:B------:R-:W-:Y:S01]  /*114b0*/  FMUL.FTZ R129, R0, R129 ;  /* 0x0000008100817220 */ /* 0x000fe20000410000 */
[----:B------:R-:W-:Y:S01]  /*114c0*/  MOV R0, RZ ;  /* 0x000000ff00007202 */ /* 0x000fe20000000f00 */
[C---:B-1----:R-:W-:Y:S02]  /*114d0*/  FMUL.FTZ R144, R2.reuse, R144 ;  /* 0x0000009002907220 */ /* 0x042fe40000410000 */
[C---:B------:R-:W-:Y:S01]  /*114e0*/  FMUL.FTZ R33, R2.reuse, R145 ;  /* 0x0000009102217220 */ /* 0x040fe20000410000 */
        /* <DEDUP_REMOVED lines=64> */
.L_x_643:
        /* <DEDUP_REMOVED lines=135> */
.L_x_668:
        /* <DEDUP_REMOVED lines=14> */
[----:B------:R-:W-:Y:S01]  /*12240*/  LOP3.LUT P1, RZ, R5, 0x3, RZ, 0xc0, !PT ;  /* 0x0000000305ff7812 */ /* 0x000fe2000782c0ff */
[----:B------:R-:W-:Y:S01]  /*12250*/  IMAD R3, R2, 0x8, R0 ;  /* 0x0000000802037824 */ /* 0x000fe200078e0200 */
[----:B------:R-:W-:Y:S01]  /*12260*/  SHF.R.S32.HI R0, RZ, 0x1f, R34 ;  /* 0x0000001fff007819 */ /* 0x000fe20000011422 */
[----:B------:R-:W-:Y:S01]  /*12270*/  UMOV UR18, UR6 ;  /* 0x0000000600127c82 */ /* 0x000fe20008000000 */
[----:B------:R-:W-:Y:S01]  /*12280*/  SHF.R.S32.HI R2, RZ, 0x1f, R5 ;  /* 0x0000001fff027819 */ /* 0x000fe20000011405 */
[----:B------:R-:W-:Y:S01]  /*12290*/  UMOV UR19, UR7 ;  /* 0x0000000700137c82 */ /* 0x000fe20008000000 */
[----:B------:R-:W-:Y:S01]  /*122a0*/  LEA.HI R0, R0, R34, RZ, 0x2 ;  /* 0x0000002200007211 */ /* 0x000fe200078f10ff */
[----:B------:R-:W-:Y:S01]  /*122b0*/  UIMAD.WIDE.U32 UR18, UR9, UR4, UR18 ;  /* 0x00000004091272a5 */ /* 0x000fe2000f8e0012 */
[----:B------:R-:W-:Y:S01]  /*122c0*/  LEA.HI R2, R2, R5, RZ, 0x2 ;  /* 0x0000000502027211 */ /* 0x000fe200078f10ff */
[----:B------:R-:W-:Y:S01]  /*122d0*/  UIMAD UR12, UR9, UR5, UR12 ;  /* 0x00000005090c72a4 */ /* 0x000fe2000f8e020c */
[----:B------:R-:W-:Y:S01]  /*122e0*/  LOP3.LUT R0, R0, 0xffffffc, RZ, 0xc0, !PT ;  /* 0x0ffffffc00007812 */ /* 0x000fe200078ec0ff */
[----:B------:R-:W-:Y:S01]  /*122f0*/  USHF.R.S32.HI UR10, URZ, 0x1f, UR13 ;  /* 0x0000001f3f0a7899 */ /* 0x000fe2000801140d */
[----:B------:R-:W-:Y:S01]  /*12300*/  SHF.R.S32.HI R2, RZ, 0x2, R2 ;  /* 0x00000002ff027819 */ /* 0x000fe20000011402 */
[----:B------:R-:W-:Y:S01]  /*12310*/  ULDC.64 UR4, c[0x0][0x3a0] ;  /* 0x0000e80000047ab9 */ /* 0x000fe20000000a00 */
[----:B------:R-:W-:Y:S01]  /*12320*/  LEA.HI R21, R41, R40, RZ, 0x6 ;  /* 0x0000002829157211 */ /* 0x000fe200078f30ff */
[----:B------:R-:W-:Y:S01]  /*12330*/  IMAD.IADD R0, R34, 0x1, -R0 ;  /* 0x0000000122007824 */ /* 0x000fe200078e0a00 */
[----:B------:R-:W-:-:S02]  /*12340*/  UIMAD UR17, UR7, UR4, URZ ;  /* 0x00000004071172a4 */ /* 0x000fc4000f8e023f */
[----:B------:R-:W-:Y:S01]  /*12350*/  USEL UR10, UR10, URZ, !UP1 ;  /* 0x0000003f0a0a7287 */ /* 0x000fe2000c800000 */
        /* <DEDUP_REMOVED lines=16> */
[--C-:B------:R-:W-:Y:S01]  /*12460*/  IMAD.MOV.U32 R2, RZ, RZ, R3.reuse ;  /* 0x000000ffff027224 */ /* 0x100fe200078e0003 */
        /* <DEDUP_REMOVED lines=37> */
[----:B------:R-:W-:Y:S01]  /*126c0*/  IMAD R6, R9, c[0x0][0x3e0], RZ ;  /* 0x0000f80009067a24 */ /* 0x000fe200078e02ff */
[----:B------:R-:W-:Y:S01]  /*126d0*/  LEA R9, P0, R4, c[0x0][0x450], 0x2 ;  /* 0x0001140004097a11 */ /* 0x000fe200078010ff */
[----:B------:R-:W-:Y:S02]  /*126e0*/  IMAD.U32 R2, RZ, RZ, UR16 ;  /* 0x00000010ff027e24 */ /* 0x000fe4000f8e00ff */
[----:B------:R-:W-:Y:S02]  /*126f0*/  IMAD.U32 R3, RZ, RZ, UR5 ;  /* 0x00000005ff037e24 */ /* 0x000fe4000f8e00ff */
[----:B------:R-:W-:Y:S01]  /*12700*/  IMAD.IADD R8, R5, 0x1, R8 ;  /* 0x0000000105087824 */ /* 0x000fe200078e0208 */
[----:B------:R-:W-:Y:S01]  /*12710*/  SHFL.IDX PT, R16, R9, RZ, 0x1c1f ;  /* 0x001c1fff09107589 */ /* 0x000fe200000e0000 */
[----:B------:R-:W-:-:S02]  /*12720*/  IMAD R5, R7, c[0x0][0x3e4], R6 ;  /* 0x0000f90007057a24 */ /* 0x000fc400078e0206 */
[----:B------:R-:W-:Y:S01]  /*12730*/  IMAD.WIDE.U32 R6, R7, c[0x0][0x3e0], R2 ;  /* 0x0000f80007067a25 */ /* 0x000fe200078e0002 */
[----:B------:R-:W-:Y:S01]  /*12740*/  LEA.HI.X R3, R4, c[0x0][0x454], R8, 0x2, P0 ;  /* 0x0001150004037a11 */ /* 0x000fe200000f1408 */
[----:B------:R-:W-:Y:S02]  /*12750*/  SHFL.IDX PT, R14, R9, 0x1, 0x1c1f ;  /* 0x003c1f00090e7f89 */ /* 0x000fe400000e0000 */
[----:B------:R-:W-:Y:S02]  /*12760*/  IMAD R18, R18, c[0x0][0x4e8], R10 ;  /* 0x00013a0012127a24 */ /* 0x000fe400078e020a */
[----:B------:R-:W1:Y:S01]  /*12770*/  SHFL.IDX PT, R17, R3, RZ, 0x1c1f ;  /* 0x001c1fff03117589 */ /* 0x000e6200000e0000 */
[----:B-----5:R-:W-:Y:S02]  /*12780*/  IMAD R2, R12, c[0x0][0x4e8], RZ ;  /* 0x00013a000c027a24 */ /* 0x020fe400078e02ff */
[----:B------:R-:W-:Y:S01]  /*12790*/  IMAD R8, R22, 0x80, R11 ;  /* 0x0000008016087824 */ /* 0x000fe200078e020b */
[----:B------:R-:W2:Y:S01]  /*127a0*/  SHFL.IDX PT, R15, R3, 0x1, 0x1c1f ;  /* 0x003c1f00030f7f89 */ /* 0x000ea200000e0000 */
[----:B------:R-:W-:Y:S01]  /*127b0*/  SHF.R.S32.HI R10, RZ, 0x1f, R18 ;  /* 0x0000001fff0a7819 */ /* 0x000fe20000011412 */
[----:B------:R-:W-:-:S02]  /*127c0*/  IMAD.IADD R5, R7, 0x1, R5 ;  /* 0x0000000107057824 */ /* 0x000fc400078e0205 */
[----:B------:R-:W-:Y:S01]  /*127d0*/  SHFL.IDX PT, R12, R9, 0x2, 0x1c1f ;  /* 0x005c1f00090c7f89 */ /* 0x000fe200000e0000 */
[C---:B------:R-:W-:Y:S01]  /*127e0*/  IADD3 R7, R8.reuse, 0x8, RZ ;  /* 0x0000000808077810 */ /* 0x040fe20007ffe0ff */
[----:B------:R-:W-:Y:S01]  /*127f0*/  IMAD.MOV.U32 R4, RZ, RZ, R6 ;  /* 0x000000ffff047224 */ /* 0x000fe200078e0006 */
[-C--:B------:R-:W-:Y:S01]  /*12800*/  ISETP.GE.OR P4, PT, R8, R2.reuse, P1 ;  /* 0x000000020800720c */ /* 0x080fe20000f86670 */
[----:B------:R-:W3:Y:S01]  /*12810*/  SHFL.IDX PT, R13, R3, 0x2, 0x1c1f ;  /* 0x005c1f00030d7f89 */ /* 0x000ee200000e0000 */
[----:B------:R-:W-:Y:S01]  /*12820*/  IMAD R6, R10, c[0x0][0x3d8], RZ ;  /* 0x0000f6000a067a24 */ /* 0x000fe200078e02ff */
[----:B------:R-:W-:Y:S01]  /*12830*/  ISETP.GE.OR P3, PT, R7, R2, P1 ;  /* 0x000000020700720c */ /* 0x000fe20000f66670 */
[C---:B------:R-:W-:Y:S01]  /*12840*/  IMAD.WIDE.U32 R4, R18.reuse, c[0x0][0x3d8], R4 ;  /* 0x0000f60012047a25 */ /* 0x040fe200078e0004 */
[----:B------:R4:W-:Y:S03]  /*12850*/  SHFL.IDX PT, R11, R3, 0x3, 0x1c1f ;  /* 0x007c1f00030b7f89 */ /* 0x0009e600000e0000 */
[----:B------:R-:W-:Y:S01]  /*12860*/  IMAD R6, R18, c[0x0][0x3dc], R6 ;  /* 0x0000f70012067a24 */ /* 0x000fe200078e0206 */
[----:B------:R-:W3:Y:S01]  /*12870*/  SHFL.IDX PT, R10, R9, 0x3, 0x1c1f ;  /* 0x007c1f00090a7f89 */ /* 0x000ee200000e0000 */
[----:B------:R-:W-:-:S02]  /*12880*/  IMAD.SHL.U32 R7, R21, 0x8, RZ ;  /* 0x0000000815077824 */ /* 0x000fc400078e00ff */
[----:B------:R-:W-:Y:S01]  /*12890*/  IMAD.IADD R6, R5, 0x1, R6 ;  /* 0x0000000105067824 */ /* 0x000fe200078e0206 */
[----:B------:R-:W-:Y:S01]  /*128a0*/  LEA R5, P0, R4, c[0x0][0x380], 0x1 ;  /* 0x0000e00004057a11 */ /* 0x000fe200078008ff */
[----:B-1----:R-:W-:Y:S01]  /*128b0*/  @!P4 ST.E [R16.64], R36 ;  /* 0x000000241000c985 */ /* 0x002fe2000c10190e */
[----:B------:R-:W-:Y:S02]  /*128c0*/  LOP3.LUT R7, R20, 0x7ffffe00, R7, 0xf8, !PT ;  /* 0x7ffffe0014077812 */ /* 0x000fe400078ef807 */
[----:B------:R-:W-:Y:S01]  /*128d0*/  LEA.HI.X R4, R4, c[0x0][0x384], R6, 0x1, P0 ;  /* 0x0000e10004047a11 */ /* 0x000fe200000f0c06 */
[----:B--2---:R-:W-:Y:S02]  /*128e0*/  @!P3 ST.E [R14.64], R37 ;  /* 0x000000250e00b985 */ /* 0x004fe4000c10190e */
[----:B------:R-:W-:Y:S02]  /*128f0*/  IMAD.SHL.U32 R6, R7, 0x2, RZ ;  /* 0x0000000207067824 */ /* 0x000fe400078e00ff */
[----:B------:R-:W-:Y:S04]  /*12900*/  SHFL.IDX PT, R9, R4, RZ, 0x181f ;  /* 0x00181fff04097589 */ /* 0x000fe800000e0000 */
[----:B------:R-:W-:Y:S01]  /*12910*/  SHFL.IDX PT, R14, R5, 0x2, 0x181f ;  /* 0x00581f00050e7f89 */ /* 0x000fe200000e0000 */
[----:B----4-:R-:W-:-:S02]  /*12920*/  IADD3 R3, R8, 0x40, RZ ;  /* 0x0000004008037810 */ /* 0x010fc40007ffe0ff */
[----:B------:R-:W-:Y:S01]  /*12930*/  IADD3 R8, R8, 0x48, RZ ;  /* 0x0000004808087810 */ /* 0x000fe20007ffe0ff */
[----:B------:R-:W-:Y:S01]  /*12940*/  SHFL.IDX PT, R15, R5, 0x3, 0x181f ;  /* 0x00781f00050f7f89 */ /* 0x000fe200000e0000 */
        /* <DEDUP_REMOVED lines=67> */
.L_x_667:
        /* <DEDUP_REMOVED lines=31> */
.L_x_669:
        /* <DEDUP_REMOVED lines=37> */
[----:B------:R-:W-:-:S05]  /*131c0*/  IMAD R4, R0, c[0x0][0x48c], R4 ;  /* 0x0001230000047a24 */ /* 0x000fca00078e0204 */
[----:B------:R-:W-:Y:S02]  /*131d0*/  IADD3 R0, R3, R4, RZ ;  /* 0x0000000403007210 */ /* 0x000fe40007ffe0ff */
[----:B------:R-:W-:-:S04]  /*131e0*/  LEA R4, P0, R2, c[0x0][0x450], 0x2 ;  /* 0x0001140002047a11 */ /* 0x000fc800078010ff */
[----:B------:R-:W-:Y:S01]  /*131f0*/  LEA.HI.X R5, R2, c[0x0][0x454], R0, 0x2, P0 ;  /* 0x0001150002057a11 */ /* 0x000fe200000f1400 */
[----:B------:R-:W-:-:S05]  /*13200*/  IMAD.MOV.U32 R0, RZ, RZ, -0x800000 ;  /* 0xff800000ff007424 */ /* 0x000fca00078e00ff */
[----:B------:R1:W-:Y:S03]  /*13210*/  STG.E [R4.64], R0 ;  /* 0x0000000004007986 */ /* 0x0003e6000c10190e */
.L_x_671:
[----:B------:R-:W-:Y:S05]  /*13220*/  BSYNC B0 ;  /* 0x0000000000007941 */ /* 0x000fea0003800000 */
.L_x_670:
        /* <DEDUP_REMOVED lines=107> */
.L_x_672:
        /* <DEDUP_REMOVED lines=10> */
.L_x_807:


//--------------------- .text._ZN7cutlass13device_kernelIN5flash19enable_sm80_to_sm89INS1_16FlashAttnFwdSm80INS1_25CollectiveMainloopFwdSm80ILi4ELi1ELb0EN4cute5tupleIJNS5_1CILi128EEENS7_ILi112EEENS7_ILi64EEEEEELi64ENS_10bfloat16_tEfNS_4arch4Sm80ELb1ELb0ELb0ELb1ELb1ELb1ELb1ELb0EEENS1_21CollectiveEpilogueFwdINS6_IJS8_SA_S9_EEENS6_IJNS7_ILi1EEESI_SI_EEESC_SE_Li128ELb1ELb1ELb0ELb0EEENS1_19SingleTileSchedulerILb1ELb0ELb1ELi128EEEEEEEEEvNT_6ParamsE --------------------------
	.section	.text._ZN7cutlass13device_kernelIN5flash19enable_sm80_to_sm89INS1_16FlashAttnFwdSm80INS1_25CollectiveMainloopFwdSm80ILi4ELi1ELb0EN4cute5tupleIJNS5_1CILi128EEENS7_ILi112EEENS7_ILi64EEEEEELi64ENS_10bfloat16_tEfNS_4arch4Sm80ELb1ELb0ELb0ELb1ELb1ELb1ELb1ELb0EEENS1_21CollectiveEpilogueFwdINS6_IJS8_SA_S9_EEENS6_IJNS7_ILi1EEESI_SI_EEESC_SE_Li128ELb1ELb1ELb0ELb0EEENS1_19SingleTileSchedulerILb1ELb0ELb1ELi128EEEEEEEEEvNT_6ParamsE,"ax",@progbits
	.sectioninfo	@"SHI_REGISTERS=255"
	.align	128
.text._ZN7cutlass13device_kernelIN5flash19enable_sm80_to_sm89INS1_16FlashAttnFwdSm80INS1_25CollectiveMainloopFwdSm80ILi4ELi1ELb0EN4cute5tupleIJNS5_1CILi128EEENS7_ILi112EEENS7_ILi64EEEEEELi64ENS_10bfloat16_tEfNS_4arch4Sm80ELb1ELb0ELb0ELb1ELb1ELb1ELb1ELb0EEENS1_21CollectiveEpilogueFwdINS6_IJS8_SA_S9_EEENS6_IJNS7_ILi1EEESI_SI_EEESC_SE_Li128ELb1ELb1ELb0ELb0EEENS1_19SingleTileSchedulerILb1ELb0ELb1ELi128EEEEEEEEEvNT_6ParamsE:
        .type           _ZN7cutlass13device_kernelIN5flash19enable_sm80_to_sm89INS1_16FlashAttnFwdSm80INS1_25CollectiveMainloopFwdSm80ILi4ELi1ELb0EN4cute5tupleIJNS5_1CILi128EEENS7_ILi112EEENS7_ILi64EEEEEELi64ENS_10bfloat16_tEfNS_4arch4Sm80ELb1ELb0ELb0ELb1ELb1ELb1ELb1ELb0EEENS1_21CollectiveEpilogueFwdINS6_IJS8_SA_S9_EEENS6_IJNS7_ILi1EEESI_SI_EEESC_SE_Li128ELb1ELb1ELb0ELb0EEENS1_19SingleTileSchedulerILb1ELb0ELb1ELi128EEEEEEEEEvNT_6ParamsE,@function
        .size           _ZN7cutlass13device_kernelIN5flash19enable_sm80_to_sm89INS1_16FlashAttnFwdSm80INS1_25CollectiveMainloopFwdSm80ILi4ELi1ELb0EN4cute5tupleIJNS5_1CILi128EEENS7_ILi112EEENS7_ILi64EEEEEELi64ENS_10bfloat16_tEfNS_4arch4Sm80ELb1ELb0ELb0ELb1ELb1ELb1ELb1ELb0EEENS1_21CollectiveEpilogueFwdINS6_IJS8_SA_S9_EEENS6_IJNS7_ILi1EEESI_SI_EEESC_SE_Li128ELb1ELb1ELb0ELb0EEENS1_19SingleTileSchedulerILb1ELb0ELb1ELi128EEEEEEEEEvNT_6ParamsE,(.L_x_808 - _ZN7cutlass13device_kernelIN5flash19enable_sm80_to_sm89INS1_16FlashAttnFwdSm80INS1_25CollectiveMainloopFwdSm80ILi4ELi1ELb0EN4cute5tupleIJNS5_1CILi128EEENS7_ILi112EEENS7_ILi64EEEEEELi64ENS_10bfloat16_tEfNS_4arch4Sm80ELb1ELb0ELb0ELb1ELb1ELb1ELb1ELb0EEENS1_21CollectiveEpilogueFwdINS6_IJS8_SA_S9_EEENS6_IJNS7_ILi1EEESI_SI_EEESC_SE_Li128ELb1ELb1ELb0ELb0EEENS1_19SingleTileSchedulerILb1ELb0ELb1ELi128EEEEEEEEEvNT_6ParamsE)
        .other          _ZN7cutlass13device_kernelIN5flash19enable_sm80_to_sm89INS1_16FlashAttnFwdSm80INS1_25CollectiveMainloopFwdSm80ILi4ELi1ELb0EN4cute5tupleIJNS5_1CILi128EEENS7_ILi112EEENS7_ILi64EEEEEELi64ENS_10bfloat16_tEfNS_4arch4Sm80ELb1ELb0ELb0ELb1ELb1ELb1ELb1ELb0EEENS1_21CollectiveEpilogueFwdINS6_IJS8_SA_S9_EEENS6_IJNS7_ILi1EEESI_SI_EEESC_SE_Li128ELb1ELb1ELb0ELb0EEENS1_19SingleTileSchedulerILb1ELb0ELb1ELi128EEEEEEEEEvNT_6ParamsE,@"STO_CUDA_ENTRY STV_DEFAULT"
_ZN7cutlass13device_kernelIN5flash19enable_sm80_to_sm89INS1_16FlashAttnFwdSm80INS1_25CollectiveMainloopFwdSm80ILi4ELi1ELb0EN4cute5tupleIJNS5_1CILi128EEENS7_ILi112EEENS7_ILi64EEEEEELi64ENS_10bfloat16_tEfNS_4arch4Sm80ELb1ELb0ELb0ELb1ELb1ELb1ELb1ELb0EEENS1_21CollectiveEpilogueFwdINS6_IJS8_SA_S9_EEENS6_IJNS7_ILi1EEESI_SI_EEESC_SE_Li128ELb1ELb1ELb0ELb0EEENS1_19SingleTileSchedulerILb1ELb0ELb1ELi128EEEEEEEEEvNT_6ParamsE:
        /* <DEDUP_REMOVED lines=21> */
.L_x_674:
        /* <DEDUP_REMOVED lines=13> */
.L_x_676:
[----:B------:R-:W-:Y:S02]  /*0220*/  ULDC UR6, c[0x0][0x54c] ;  /* 0x0001530000067ab9 */ /* 0x000fe40000000800 */
.L_x_675:
[----:B------:R-:W-:Y:S02]  /*0230*/  ULDC UR4, c[0x0][0x548] ;  /* 0x0001520000047ab9 */ /* 0x000fe40000000800 */
[----:B------:R-:W-:-:S02]  /*0240*/  USHF.L.U32 UR17, UR17, 0x7, URZ ;  /* 0x0000000711117899 */ /* 0x000fc4000800063f */
[----:B------:R-:W-:-:S04]  /*0250*/  UIMAD UR4, UR6, UR4, URZ ;  /* 0x00000004060472a4 */ /* 0x000fc8000f8e023f */
[----:B------:R-:W-:-:S04]  /*0260*/  UISETP.GE.AND UP0, UPT, UR17, UR4, UPT ;  /* 0x000000041100728c */ /* 0x000fc8000bf06270 */
[----:B------:R-:W-:Y:S01]  /*0270*/  USEL UR21, UR21, 0xffffffff, !UP0 ;  /* 0xffffffff15157887 */ /* 0x000fe2000c000000 */
[----:B------:R-:W-:Y:S05]  /*0280*/  BRA `(.L_x_677) ;  /* 0x000001b000007947 */ /* 0x000fea0003800000 */
.L_x_673:
        /* <DEDUP_REMOVED lines=8> */
.L_x_678:
        /* <DEDUP_REMOVED lines=13> */
.L_x_680:
[----:B------:R-:W-:Y:S02]  /*03e0*/  ULDC UR6, c[0x0][0x54c] ;  /* 0x0001530000067ab9 */ /* 0x000fe40000000800 */
.L_x_679:
[----:B------:R-:W-:Y:S02]  /*03f0*/  ULDC UR4, c[0x0][0x548] ;  /* 0x0001520000047ab9 */ /* 0x000fe40000000800 */
[----:B------:R-:W-:-:S02]  /*0400*/  USHF.L.U32 UR17, UR17, 0x7, URZ ;  /* 0x0000000711117899 */ /* 0x000fc4000800063f */
[----:B------:R-:W-:-:S04]  /*0410*/  UIMAD UR4, UR6, UR4, URZ ;  /* 0x00000004060472a4 */ /* 0x000fc8000f8e023f */
[----:B------:R-:W-:-:S04]  /*0420*/  UISETP.GE.AND UP0, UPT, UR17, UR4, UPT ;  /* 0x000000041100728c */ /* 0x000fc8000bf06270 */
[----:B------:R-:W-:-:S06]  /*0430*/  USEL UR21, UR21, 0xffffffff, !UP0 ;  /* 0xffffffff15157887 */ /* 0x000fcc000c000000 */
.L_x_677:
        /* <DEDUP_REMOVED lines=16> */
[----:B------:R-:W-:Y:S01]  /*0540*/  UIMAD.WIDE UR8, UR21, UR5, UR8 ;  /* 0x00000005150872a5 */ /* 0x000fe2000f8e0208 */
[----:B------:R-:W-:Y:S02]  /*0550*/  ISETP.NE.U32.AND P4, PT, RZ, c[0x0][0x350], PT ;  /* 0x0000d400ff007a0c */ /* 0x000fe40003f85070 */
[----:B------:R-:W-:Y:S01]  /*0560*/  @UP1 UIMAD.WIDE UR10, UR21, UR5, UR10 ;  /* 0x00000005150a12a5 */ /* 0x000fe2000f8e020a */
[----:B------:R-:W-:Y:S01]  /*0570*/  IMAD.U32 R2, RZ, RZ, UR6 ;  /* 0x00000006ff027e24 */ /* 0x000fe2000f8e00ff */
[----:B------:R-:W-:Y:S01]  /*0580*/  MOV R3, UR7 ;  /* 0x0000000700037c02 */ /* 0x000fe20008000f00 */
[----:B------:R-:W-:Y:S01]  /*0590*/  ULDC.64 UR6, c[0x0][0x358] ;  /* 0x0000d60000067ab9 */ /* 0x000fe20000000a00 */
[----:B------:R-:W-:Y:S01]  /*05a0*/  IMAD.U32 R8, RZ, RZ, UR8 ;  /* 0x00000008ff087e24 */ /* 0x000fe2000f8e00ff */
[----:B------:R-:W-:Y:S01]  /*05b0*/  UISETP.NE.U32.AND UP3, UPT, URZ, UR6, UPT ;  /* 0x000000063f00728c */ /* 0x000fe2000bf65070 */
[----:B------:R-:W-:Y:S01]  /*05c0*/  IMAD.U32 R9, RZ, RZ, UR9 ;  /* 0x00000009ff097e24 */ /* 0x000fe2000f8e00ff */
[----:B------:R-:W-:Y:S01]  /*05d0*/  ISETP.NE.AND.EX P4, PT, RZ, c[0x0][0x354], PT, P4 ;  /* 0x0000d500ff007a0c */ /* 0x000fe20003f85340 */
[----:B------:R-:W-:Y:S01]  /*05e0*/  IMAD.U32 R4, RZ, RZ, UR10 ;  /* 0x0000000aff047e24 */ /* 0x000fe2000f8e00ff */
[----:B------:R-:W-:Y:S01]  /*05f0*/  UISETP.NE.AND.EX UP3, UPT, URZ, UR7, UPT, UP3 ;  /* 0x000000073f00728c */ /* 0x000fe2000bf65330 */
[----:B------:R-:W-:Y:S01]  /*0600*/  IMAD.U32 R5, RZ, RZ, UR11 ;  /* 0x0000000bff057e24 */ /* 0x000fe2000f8e00ff */
[----:B------:R-:W-:Y:S01]  /*0610*/  ULDC.64 UR8, c[0x0][0x350] ;  /* 0x0000d40000087ab9 */ /* 0x000fe20000000a00 */
[----:B------:R1:W2:Y:S01]  /*0620*/  @P1 LDG.E R0, [R2.64] ;  /* 0x0000001602001981 */ /* 0x0002a2000c1e1900 */
[----:B------:R-:W-:-:S02]  /*0630*/  ULDC.64 UR6, c[0x0][0x358] ;  /* 0x0000d60000067ab9 */ /* 0x000fc40000000a00 */
[----:B------:R-:W-:Y:S01]  /*0640*/  PLOP3.LUT P0, PT, PT, PT, UP3, 0x80, 0x0 ;  /* 0x000000000000781c */ /* 0x000fe20003f0f038 */
[----:B------:R-:W-:Y:S01]  /*0650*/  UIMAD.WIDE UR8, UR21, UR5, UR8 ;  /* 0x00000005150872a5 */ /* 0x000fe2000f8e0208 */
[----:B------:R3:W4:Y:S01]  /*0660*/  @P2 LDG.E R7, [R4.64] ;  /* 0x0000001604072981 */ /* 0x000722000c1e1900 */
[----:B------:R-:W-:Y:S01]  /*0670*/  UIMAD.WIDE UR6, UR21, UR5, UR6 ;  /* 0x00000005150672a5 */ /* 0x000fe2000f8e0206 */
[----:B------:R-:W-:Y:S01]  /*0680*/  MOV R27, RZ ;  /* 0x000000ff001b7202 */ /* 0x000fe20000000f00 */
[----:B------:R-:W-:Y:S01]  /*0690*/  IMAD.MOV.U32 R10, RZ, RZ, RZ ;  /* 0x000000ffff0a7224 */ /* 0x000fe200078e00ff */
[----:B------:R-:W4:Y:S03]  /*06a0*/  @P3 LDG.E R6, [R8.64] ;  /* 0x0000001608063981 */ /* 0x000f26000c1e1900 */
[----:B-1----:R-:W-:Y:S01]  /*06b0*/  IMAD.U32 R2, RZ, RZ, UR6 ;  /* 0x00000006ff027e24 */ /* 0x002fe2000f8e00ff */
[----:B------:R-:W-:Y:S01]  /*06c0*/  MOV R3, UR7 ;  /* 0x0000000700037c02 */ /* 0x000fe20008000f00 */
[----:B---3--:R-:W-:Y:S01]  /*06d0*/  IMAD.U32 R4, RZ, RZ, UR8 ;  /* 0x00000008ff047e24 */ /* 0x008fe2000f8e00ff */
[----:B------:R-:W-:-:S03]  /*06e0*/  MOV R5, UR9 ;  /* 0x0000000900057c02 */ /* 0x000fc60008000f00 */
        /* <DEDUP_REMOVED lines=21> */
.L_x_681:
        /* <DEDUP_REMOVED lines=10> */
.L_x_682:
[----:B------:R-:W-:Y:S05]  /*08e0*/  @!P4 BRA `(.L_x_683) ;  /* 0x000000500000c947 */ /* 0x000fea0003800000 */
[----:B-1--4-:R1:W4:Y:S04]  /*08f0*/  LDG.E R0, [R4.64] ;  /* 0x0000001604007981 */ /* 0x012328000c1e1900 */
[----:B-1-3--:R-:W3:Y:S01]  /*0900*/  LDG.E R4, [R4.64+0x4] ;  /* 0x0000041604047981 */ /* 0x00aee2000c1e1900 */
[----:B----4-:R-:W1:Y:S08]  /*0910*/  R2UR UR24, R0 ;  /* 0x00000000001873c2 */ /* 0x010e7000000e0000 */
[----:B---3--:R-:W1:Y:S02]  /*0920*/  R2UR UR6, R4 ;  /* 0x00000000040673c2 */ /* 0x008e6400000e0000 */
[----:B-1----:R-:W-:-:S06]  /*0930*/  UIADD3 UR24, -UR24, UR6, URZ ;  /* 0x0000000618187290 */ /* 0x002fcc000fffe13f */
.L_x_683:
        /* <DEDUP_REMOVED lines=12> */
[----:B------:R-:W-:Y:S02]  /*0a00*/  ULDC UR10, c[0x0][0x2c4] ;  /* 0x0000b100000a7ab9 */ /* 0x000fe40000000800 */
[----:B------:R-:W-:Y:S02]  /*0a10*/  UISETP.NE.AND UP2, UPT, UR10, 0x1, UPT ;  /* 0x000000010a00788c */ /* 0x000fe4000bf45270 */
[----:B------:R-:W-:-:S09]  /*0a20*/  UIADD3 UR10, -UR18, UR24, URZ ;  /* 0x00000018120a7290 */ /* 0x000fd2000fffe13f */
[----:B------:R-:W-:Y:S01]  /*0a30*/  @UP2 UIADD3 UR26, UR17, 0x7f, URZ ;  /* 0x0000007f111a2890 */ /* 0x000fe2000fffe03f */
[----:B----4-:R-:W4:Y:S08]  /*0a40*/  @P0 R2UR UR6, R0 ;  /* 0x00000000000603c2 */ /* 0x010f3000000e0000 */
[----:B---3--:R-:W4:Y:S02]  /*0a50*/  @P0 R2UR UR7, R2 ;  /* 0x00000000020703c2 */ /* 0x008f2400000e0000 */
[----:B----4-:R-:W-:-:S03]  /*0a60*/  @UP3 UIADD3 UR4, -UR6, UR7, URZ ;  /* 0x0000000706043290 */ /* 0x010fc6000fffe13f */
[----:B------:R-:W-:Y:S02]  /*0a70*/  ULDC.64 UR6, c[0x0][0x2c8] ;  /* 0x0000b20000067ab9 */ /* 0x000fe40000000a00 */
[----:B------:R-:W-:Y:S02]  /*0a80*/  UIMAD.WIDE.U32 UR26, UR26, UR6, URZ ;  /* 0x000000061a1a72a5 */ /* 0x000fe4000f8e003f */
[----:B------:R-:W-:Y:S02]  /*0a90*/  UIADD3 UR14, UR10, UR4, URZ ;  /* 0x000000040a0e7290 */ /* 0x000fe4000fffe03f */
[----:B------:R-:W-:Y:S02]  /*0aa0*/  UIADD3 UR6, UR17, 0x7f, URZ ;  /* 0x0000007f11067890 */ /* 0x000fe4000fffe03f */
[----:B--2---:R-:W-:Y:S02]  /*0ab0*/  UIADD3 UR12, UR14, 0x70, -UR20 ;  /* 0x000000700e0c7890 */ /* 0x004fe4000fffe814 */
[----:B------:R-:W-:-:S02]  /*0ac0*/  @UP2 UMOV UR11, UR27 ;  /* 0x0000001b000b2c82 */ /* 0x000fc40008000000 */
[----:B------:R-:W-:Y:S02]  /*0ad0*/  @UP2 USHF.R.U32.HI UR6, URZ, UR7, UR11 ;  /* 0x000000073f062299 */ /* 0x000fe4000801160b */
[----:B------:R-:W-:Y:S02]  /*0ae0*/  UIADD3 UR27, UR14, 0x6f, URZ ;  /* 0x0000006f0e1b7890 */ /* 0x000fe4000fffe03f */
[----:B------:R-:W-:Y:S02]  /*0af0*/  UIADD3 UR7, UR12, UR6, URZ ;  /* 0x000000060c077290 */ /* 0x000fe4000fffe03f */
[----:B------:R-:W-:Y:S02]  /*0b00*/  UMOV UR26, URZ ;  /* 0x0000003f001a7c82 */ /* 0x000fe40008000000 */
[----:B------:R-:W-:Y:S02]  /*0b10*/  UMOV UR6, URZ ;  /* 0x0000003f00067c82 */ /* 0x000fe40008000000 */
[----:B------:R-:W-:-:S02]  /*0b20*/  UIMAD.WIDE UR26, UR27, -0x6db6db6d, UR26 ;  /* 0x924924931b1a78a5 */ /* 0x000fc4000f8e021a */
[----:B------:R-:W-:Y:S02]  /*0b30*/  UIMAD.WIDE UR6, UR7, -0x6db6db6d, UR6 ;  /* 0x92492493070678a5 */ /* 0x000fe4000f8e0206 */
[----:B------:R-:W-:-:S03]  /*0b40*/  UIADD3 UR6, -UR10, URZ, URZ ;  /* 0x0000003f0a067290 */ /* 0x000fc6000fffe13f */
[----:B------:R-:W-:Y:S02]  /*0b50*/  UMOV UR25, UR27 ;  /* 0x0000001b00197c82 */ /* 0x000fe40008000000 */
[----:B------:R-:W-:Y:S02]  /*0b60*/  UMOV UR11, UR7 ;  /* 0x00000007000b7c82 */ /* 0x000fe40008000000 */
[----:B------:R-:W-:Y:S02]  /*0b70*/  USHF.R.U32.HI UR13, URZ, 0x1f, UR25 ;  /* 0x0000001f3f0d7899 */ /* 0x000fe40008011619 */
[----:B------:R-:W-:Y:S02]  /*0b80*/  USHF.R.U32.HI UR7, URZ, 0x1f, UR11 ;  /* 0x0000001f3f077899 */ /* 0x000fe4000801160b */
[----:B------:R-:W-:Y:S02]  /*0b90*/  UISETP.LT.AND UP0, UPT, URZ, UR6, UPT ;  /* 0x000000063f00728c */ /* 0x000fe4000bf01270 */
[----:B------:R-:W-:-:S02]  /*0ba0*/  ULEA.HI.SX32 UR13, UR25, UR13, 0x1a ;  /* 0x0000000d190d7291 */ /* 0x000fc4000f8fd23f */
[----:B------:R-:W-:Y:S02]  /*0bb0*/  ULEA.HI.SX32 UR11, UR11, UR7, 0x1a ;  /* 0x000000070b0b7291 */ /* 0x000fe4000f8fd23f */
[----:B------:R-:W-:Y:S02]  /*0bc0*/  USEL UR7, URZ, UR6, !UP0 ;  /* 0x000000063f077287 */ /* 0x000fe4000c000000 */
[----:B------:R-:W-:Y:S02]  /*0bd0*/  UISETP.LT.AND UP1, UPT, UR13, UR11, UPT ;  /* 0x0000000b0d00728c */ /* 0x000fe4000bf21270 */
[----:B------:R-:W-:Y:S02]  /*0be0*/  USHF.R.U32.HI UR6, URZ, 0x4, UR7 ;  /* 0x000000043f067899 */ /* 0x000fe40008011607 */
[----:B------:R-:W-:-:S04]  /*0bf0*/  USEL UR11, UR13, UR11, UP1 ;  /* 0x0000000b0d0b7287 */ /* 0x000fc80008800000 */
[----:B------:R-:W-:Y:S01]  /*0c00*/  UIMAD UR11, UR11, 0x70, -UR10 ;  /* 0x000000700b0b78a4 */ /* 0x000fe2000f8e0a0a */
[----:B------:R-:W-:-:S03]  /*0c10*/  MOV R0, UR6 ;  /* 0x0000000600007c02 */ /* 0x000fc60008000f00 */
[----:B------:R-:W-:Y:S02]  /*0c20*/  UISETP.LT.AND UP0, UPT, UR11, UR4, UPT ;  /* 0x000000040b00728c */ /* 0x000fe4000bf01270 */
[----:B------:R-:W-:Y:S02]  /*0c30*/  IMAD.WIDE.U32 R2, R0, 0x24924925, RZ ;  /* 0x2492492500027825 */ /* 0x000fe400078e00ff */
[----:B------:R-:W-:Y:S02]  /*0c40*/  USEL UR6, UR11, UR4, UP0 ;  /* 0x000000040b067287 */ /* 0x000fe40008000000 */
[----:B------:R-:W2:Y:S02]  /*0c50*/  R2UR UR27, R3 ;  /* 0x00000000031b73c2 */ /* 0x000ea400000e0000 */
[----:B------:R-:W-:-:S06]  /*0c60*/  UISETP.GT.AND UP0, UPT, UR6, UR7, UPT ;  /* 0x000000070600728c */ /* 0x000fcc000bf04270 */
[----:B------:R1:W3:Y:S05]  /*0c70*/  R2UR UR26, R2 ;  /* 0x00000000021a73c2 */ /* 0x0002ea00000e0000 */
[----:B------:R-:W-:-:S03]  /*0c80*/  @UP0 UIADD3 UR7, UR6, 0x6f, URZ ;  /* 0x0000006f06070890 */ /* 0x000fc6000fffe03f */
[----:B------:R-:W-:Y:S02]  /*0c90*/  @UP0 UMOV UR6, URZ ;  /* 0x0000003f00060c82 */ /* 0x000fe40008000000 */
[----:B------:R-:W-:-:S04]  /*0ca0*/  @UP0 UIMAD.WIDE UR8, UR7, -0x6db6db6d, UR6 ;  /* 0x92492493070808a5 */ /* 0x000fc8000f8e0206 */
[----:B------:R-:W-:Y:S02]  /*0cb0*/  @UP0 USHF.R.U32.HI UR6, URZ, 0x1f, UR9 ;  /* 0x0000001f3f060899 */ /* 0x000fe40008011609 */
[----:B--2---:R-:W-:Y:S02]  /*0cc0*/  UMOV UR11, UR27 ;  /* 0x0000001b000b7c82 */ /* 0x004fe40008000000 */
[----:B------:R-:W-:Y:S02]  /*0cd0*/  @UP0 ULEA.HI.SX32 UR11, UR9, UR6, 0x1a ;  /* 0x00000006090b0291 */ /* 0x000fe4000f8fd23f */
[----:B------:R-:W-:Y:S02]  /*0ce0*/  UMOV UR7, UR27 ;  /* 0x0000001b00077c82 */ /* 0x000fe40008000000 */
[----:B------:R-:W-:-:S06]  /*0cf0*/  UISETP.GT.AND UP0, UPT, UR11, UR27, UPT ;  /* 0x0000001b0b00728c */ /* 0x000fcc000bf04270 */
[----:B------:R-:W-:-:S13]  /*0d00*/  PLOP3.LUT P0, PT, PT, PT, UP0, 0x80, 0x0 ;  /* 0x000000000000781c */ /* 0x000fda0003f0f008 */
[----:B-1-3--:R-:W-:Y:S05]  /*0d10*/  @!P0 BRA `(.L_x_684) ;  /* 0x0000761000008947 */ /* 0x00afea0003800000 */
        /* <DEDUP_REMOVED lines=9> */
[----:B------:R-:W-:-:S03]  /*0db0*/  ULDC.64 UR8, c[0x0][0x240] ;  /* 0x0000900000087ab9 */ /* 0x000fc60000000a00 */
[----:B------:R-:W-:Y:S01]  /*0dc0*/  LEA.HI R0, R28, R250, RZ, 0x3 ;  /* 0x000000fa1c007211 */ /* 0x000fe200078f18ff */
[----:B------:R1:W2:Y:S01]  /*0dd0*/  @P5 LDG.E R17, [R2.64] ;  /* 0x0000001602115981 */ /* 0x0002a2000c1e1900 */
[----:B------:R-:W-:Y:S01]  /*0de0*/  UIADD3 UR6, UR11, -0x1, URZ ;  /* 0xffffffff0b067890 */ /* 0x000fe2000fffe03f */
[----:B------:R-:W-:Y:S01]  /*0df0*/  IMAD.MOV.U32 R150, RZ, RZ, c[0x0][0x238] ;  /* 0x00008e00ff967624 */ /* 0x000fe200078e00ff */
[----:B------:R-:W-:Y:S01]  /*0e00*/  SHF.R.S32.HI R8, RZ, 0x3, R0 ;  /* 0x00000003ff087819 */ /* 0x000fe20000011400 */
[----:B------:R-:W-:Y:S01]  /*0e10*/  UMOV UR5, 0x70 ;  /* 0x0000007000057882 */ /* 0x000fe20000000000 */
[----:B------:R-:W-:Y:S01]  /*0e20*/  LOP3.LUT R0, R0, 0x1ffffff8, RZ, 0xc0, !PT ;  /* 0x1ffffff800007812 */ /* 0x000fe200078ec0ff */
[----:B------:R-:W-:Y:S01]  /*0e30*/  ULDC.64 UR10, c[0x0][0x238] ;  /* 0x00008e00000a7ab9 */ /* 0x000fe20000000a00 */
        /* <DEDUP_REMOVED lines=9> */
[----:B------:R-:W-:Y:S01]  /*0ed0*/  IMAD.WIDE.U32 R12, R150, 0x20, RZ ;  /* 0x00000020960c7825 */ /* 0x000fe200078e00ff */
[----:B------:R-:W-:Y:S01]  /*0ee0*/  USEL UR28, UR21, URZ, !UP3 ;  /* 0x0000003f151c7287 */ /* 0x000fe2000d800000 */
[----:B------:R-:W-:Y:S01]  /*0ef0*/  LEA.HI R91, R28, R250, RZ, 0x6 ;  /* 0x000000fa1c5b7211 */ /* 0x000fe200078f30ff */
[----:B------:R-:W-:Y:S01]  /*0f00*/  USEL UR25, UR10, URZ, !UP3 ;  /* 0x0000003f0a197287 */ /* 0x000fe2000d800000 */
[----:B------:R-:W-:Y:S01]  /*0f10*/  SHF.R.S32.HI R5, RZ, 0x1f, R4 ;  /* 0x0000001fff057819 */ /* 0x000fe20000011404 */
[----:B------:R-:W-:Y:S01]  /*0f20*/  ULDC.64 UR8, c[0x0][0x248] ;  /* 0x0000920000087ab9 */ /* 0x000fe20000000a00 */
[----:B------:R-:W-:Y:S01]  /*0f30*/  IMAD.U32 R6, RZ, RZ, UR26 ;  /* 0x0000001aff067e24 */ /* 0x000fe2000f8e00ff */
[----:B------:R-:W-:Y:S01]  /*0f40*/  UIMAD UR8, UR25, UR8, URZ ;  /* 0x00000008190872a4 */ /* 0x000fe2000f8e023f */
[----:B------:R-:W-:Y:S01]  /*0f50*/  IMAD.U32 R96, RZ, RZ, UR28 ;  /* 0x0000001cff607e24 */ /* 0x000fe2000f8e00ff */
[----:B-1----:R-:W-:Y:S01]  /*0f60*/  SHF.R.S32.HI R2, RZ, 0x1f, R10 ;  /* 0x0000001fff027819 */ /* 0x002fe2000001140a */
[----:B------:R-:W-:Y:S01]  /*0f70*/  UIMAD UR11, UR5, UR11, URZ ;  /* 0x0000000b050b72a4 */ /* 0x000fe2000f8e023f */
[----:B------:R-:W-:Y:S01]  /*0f80*/  IMAD.MOV.U32 R146, RZ, RZ, R6 ;  /* 0x000000ffff927224 */ /* 0x000fe200078e0006 */
[----:B------:R-:W-:Y:S01]  /*0f90*/  UIMAD UR8, UR28, UR9, UR8 ;  /* 0x000000091c0872a4 */ /* 0x000fe2000f8e0208 */
[----:B------:R-:W-:Y:S01]  /*0fa0*/  LEA.HI.X.SX32 R129, R8, R2, 0x1, P0 ;  /* 0x0000000208817211 */ /* 0x000fe200000f0eff */
[----:B------:R-:W-:Y:S01]  /*0fb0*/  IMAD.WIDE.U32 R2, R128, c[0x0][0x238], R4 ;  /* 0x00008e0080027a25 */ /* 0x000fe200078e0004 */
[----:B------:R-:W-:Y:S01]  /*0fc0*/  UIADD3 UR11, UR27, UR11, URZ ;  /* 0x0000000b1b0b7290 */ /* 0x000fe2000fffe03f */
[----:B------:R-:W-:-:S02]  /*0fd0*/  ISETP.GE.AND P6, PT, R4, c[0x0][0x1d4], PT ;  /* 0x0000750004007a0c */ /* 0x000fc40003fc6270 */
[----:B------:R-:W-:Y:S01]  /*0fe0*/  IMAD R0, R129, c[0x0][0x238], RZ ;  /* 0x00008e0081007a24 */ /* 0x000fe200078e02ff */
[----:B------:R-:W-:Y:S01]  /*0ff0*/  UIMAD UR9, UR11, UR6, URZ ;  /* 0x000000060b0972a4 */ /* 0x000fe2000f8e023f */
[----:B------:R-:W-:Y:S01]  /*1000*/  IMAD.U32 R7, RZ, RZ, UR27 ;  /* 0x0000001bff077e24 */ /* 0x000fe2000f8e00ff */
[----:B------:R-:W-:Y:S01]  /*1010*/  LEA.HI R26, R28, R250, RZ, 0x2 ;  /* 0x000000fa1c1a7211 */ /* 0x000fe200078f10ff */
[----:B------:R-:W-:Y:S01]  /*1020*/  IMAD R0, R128, c[0x0][0x23c], R0 ;  /* 0x00008f0080007a24 */ /* 0x000fe200078e0200 */
[----:B------:R-:W-:Y:S01]  /*1030*/  IADD3 R147, R27, UR24, RZ ;  /* 0x000000181b937c10 */ /* 0x000fe2000fffe0ff */
[----:B------:R-:W-:Y:S01]  /*1040*/  IMAD.SHL.U32 R11, R29, 0x20, RZ ;  /* 0x000000201d0b7824 */ /* 0x000fe200078e00ff */
[----:B------:R-:W-:Y:S01]  /*1050*/  SHF.R.S32.HI R35, RZ, 0x2, R26 ;  /* 0x00000002ff237819 */ /* 0x000fe2000001141a */
[----:B------:R-:W-:Y:S01]  /*1060*/  IMAD.IADD R3, R3, 0x1, R0 ;  /* 0x0000000103037824 */ /* 0x000fe200078e0200 */
[----:B------:R-:W-:Y:S01]  /*1070*/  ULDC UR24, c[0x0][0x294] ;  /* 0x0000a50000187ab9 */ /* 0x000fe20000000800 */
[----:B------:R-:W-:Y:S01]  /*1080*/  IMAD.U32 R0, RZ, RZ, UR16 ;  /* 0x00000010ff007e24 */ /* 0x000fe2000f8e00ff */
[----:B------:R-:W-:Y:S01]  /*1090*/  IADD3 R158, R35, 0x40, RZ ;  /* 0x00000040239e7810 */ /* 0x000fe20007ffe0ff */
[----:B------:R-:W-:Y:S01]  /*10a0*/  IMAD.SHL.U32 R91, R91, 0x8, RZ ;  /* 0x000000085b5b7824 */ /* 0x000fe200078e00ff */
[C---:B------:R-:W-:Y:S01]  /*10b0*/  IADD3 R159, R35.reuse, 0x20, RZ ;  /* 0x00000020239f7810 */ /* 0x040fe20007ffe0ff */
[----:B------:R-:W-:Y:S01]  /*10c0*/  IMAD.WIDE.U32 R2, R0, c[0x0][0x240], R2 ;  /* 0x0000900000027a25 */ /* 0x000fe200078e0002 */
[----:B------:R-:W-:Y:S01]  /*10d0*/  IADD3 R157, R35, 0x60, RZ ;  /* 0x00000060239d7810 */ /* 0x000fe20007ffe0ff */
[----:B------:R-:W-:Y:S01]  /*10e0*/  UIMAD UR24, UR5, UR24, URZ ;  /* 0x00000018051872a4 */ /* 0x000fe2000f8e023f */
[----:B------:R-:W-:Y:S01]  /*10f0*/  P2R R122, PR, RZ, 0x40 ;  /* 0x00000040ff7a7803 */ /* 0x000fe20000000000 */
[----:B------:R-:W-:Y:S01]  /*1100*/  IMAD.U32 R0, RZ, RZ, UR6 ;  /* 0x00000006ff007e24 */ /* 0x000fe2000f8e00ff */
[----:B------:R-:W-:Y:S01]  /*1110*/  IADD3 R3, R3, UR29, RZ ;  /* 0x0000001d03037c10 */ /* 0x000fe2000fffe0ff */
[----:B------:R-:W-:Y:S01]  /*1120*/  USHF.R.S32.HI UR29, URZ, 0x1f, UR6 ;  /* 0x0000001f3f1d7899 */ /* 0x000fe20008011406 */
[----:B------:R-:W-:-:S02]  /*1130*/  IMAD.MOV.U32 R154, RZ, RZ, 0x6 ;  /* 0x00000006ff9a7424 */ /* 0x000fc400078e00ff */
        /* <DEDUP_REMOVED lines=8> */
[----:B------:R-:W-:Y:S01]  /*11c0*/  IMAD.MOV.U32 R156, RZ, RZ, 0x5 ;  /* 0x00000005ff9c7424 */ /* 0x000fe200078e00ff */
[----:B------:R-:W-:Y:S01]  /*11d0*/  LOP3.LUT R0, R0, 0x1c0, RZ, 0xc0, !PT ;  /* 0x000001c000007812 */ /* 0x000fe200078ec0ff */
[----:B------:R-:W-:Y:S01]  /*11e0*/  IMAD.SHL.U32 R151, R150, 0x20, RZ ;  /* 0x0000002096977824 */ /* 0x000fe200078e00ff */
        /* <DEDUP_REMOVED lines=14> */
[----:B------:R-:W-:Y:S01]  /*12d0*/  IMAD.MOV.U32 R175, RZ, RZ, c[0x0][0x27c] ;  /* 0x00009f00ffaf7624 */ /* 0x000fe200078e00ff */
[----:B------:R-:W-:Y:S01]  /*12e0*/  @P0 LEA R6, P2, R0, c[0x0][0x220], 0x1 ;  /* 0x0000880000060a11 */ /* 0x000fe200078408ff */
[----:B------:R-:W-:Y:S01]  /*12f0*/  IMAD.MOV.U32 R152, RZ, RZ, c[0x0][0x27c] ;  /* 0x00009f00ff987624 */ /* 0x000fe200078e00ff */
[----:B------:R-:W-:Y:S01]  /*1300*/  @P4 IADD3.X R11, R3, R13, R11, P3, !PT ;  /* 0x0000000d030b4210 */ /* 0x000fe20001ffe40b */
[----:B------:R-:W-:Y:S01]  /*1310*/  IMAD.WIDE.U32 R12, R12, c[0x0][0x260], R4 ;  /* 0x000098000c0c7a25 */ /* 0x000fe200078e0004 */
[----:B------:R-:W-:-:S02]  /*1320*/  LOP3.LUT R91, R9, 0xfffffe00, R91, 0xf8, !PT ;  /* 0xfffffe00095b7812 */ /* 0x000fc400078ef85b */
[----:B------:R-:W-:Y:S01]  /*1330*/  @P1 LEA R4, P3, R2, c[0x0][0x220], 0x1 ;  /* 0x0000880002041a11 */ /* 0x000fe200078608ff */
[----:B------:R-:W-:Y:S01]  /*1340*/  IMAD.SHL.U32 R152, R152, 0x2, RZ ;  /* 0x0000000298987824 */ /* 0x000fe200078e00ff */
[----:B------:R-:W-:Y:S01]  /*1350*/  @P0 LEA.HI.X R7, R0, c[0x0][0x224], R7, 0x1, P2 ;  /* 0x0000890000070a11 */ /* 0x000fe200010f0c07 */
[----:B------:R-:W-:Y:S01]  /*1360*/  IMAD.SHL.U32 R91, R91, 0x2, RZ ;  /* 0x000000025b5b7824 */ /* 0x000fe200078e00ff */
[----:B------:R-:W-:Y:S02]  /*1370*/  LOP3.LUT R0, R26, 0xfffffffc, RZ, 0xc0, !PT ;  /* 0xfffffffc1a007812 */ /* 0x000fe400078ec0ff */
[----:B------:R-:W-:Y:S02]  /*1380*/  @P1 LEA.HI.X R5, R2, c[0x0][0x224], R3, 0x1, P3 ;  /* 0x0000890002051a11 */ /* 0x000fe400018f0c03 */
        /* <DEDUP_REMOVED lines=44> */
[C---:B---3--:R-:W-:Y:S01]  /*1650*/  IMAD.WIDE.U32 R6, R35.reuse, c[0x0][0x290], R32 ;  /* 0x0000a40023067a25 */ /* 0x048fe200078e0020 */
        /* <DEDUP_REMOVED lines=30> */
[----:B--2---:R1:W2:Y:S02]  /*1840*/  @P5 R2UR UR30, R17 ;  /* 0x00000000111e53c2 */ /* 0x0042a400000e0000 */
[----:B-1----:R-:W-:Y:S01]  /*1850*/  IMAD.IADD R17, R16, 0x1, R7 ;  /* 0x0000000110117824 */ /* 0x002fe200078e0207 */
[----:B--2---:R-:W-:Y:S01]  /*1860*/  @UP0 USHF.R.S32.HI UR39, URZ, 0x1f, UR30 ;  /* 0x0000001f3f270899 */ /* 0x004fe2000801141e */
[----:B------:R-:W-:Y:S01]  /*1870*/  IMAD.IADD R7, R18, 0x1, R8 ;  /* 0x0000000112077824 */ /* 0x000fe200078e0208 */
[----:B------:R-:W-:Y:S01]  /*1880*/  @UP0 UMOV UR38, UR30 ;  /* 0x0000001e00260c82 */ /* 0x000fe20008000000 */
[----:B------:R-:W-:Y:S01]  /*1890*/  IMAD.MOV.U32 R16, RZ, RZ, R6 ;  /* 0x000000ffff107224 */ /* 0x000fe200078e0006 */
[C---:B------:R-:W-:Y:S01]  /*18a0*/  @P3 LEA R6, P4, R150.reuse, R2, 0x6 ;  /* 0x0000000296063211 */ /* 0x040fe200078830ff */
[----:B------:R-:W-:Y:S01]  /*18b0*/  @!UP0 UMOV UR38, UR21 ;  /* 0x0000001500268c82 */ /* 0x000fe20008000000 */
[----:B----4-:R-:W-:Y:S01]  /*18c0*/  SHF.R.S32.HI R14, RZ, 0x1f, R7 ;  /* 0x0000001fff0e7819 */ /* 0x010fe20000011407 */
        /* <DEDUP_REMOVED lines=116> */
.L_x_731:
        /* <DEDUP_REMOVED lines=77> */
.L_x_689:
[----:B------:R-:W-:Y:S05]  /*24e0*/  BSYNC B0 ;  /* 0x0000000000007941 */ /* 0x000fea0003800000 */
.L_x_688:
        /* <DEDUP_REMOVED lines=38> */
.L_x_691:
[----:B------:R-:W-:Y:S05]  /*2750*/  BSYNC B0 ;  /* 0x0000000000007941 */ /* 0x000fea0003800000 */
.L_x_690:
        /* <DEDUP_REMOVED lines=40> */
.L_x_693:
[----:B------:R-:W-:Y:S05]  /*29e0*/  BSYNC B0 ;  /* 0x0000000000007941 */ /* 0x000fea0003800000 */
.L_x_692:
        /* <DEDUP_REMOVED lines=38> */
.L_x_695:
[----:B------:R-:W-:Y:S05]  /*2c50*/  BSYNC B0 ;  /* 0x0000000000007941 */ /* 0x000fea0003800000 */
.L_x_694:
        /* <DEDUP_REMOVED lines=74> */
.L_x_699:
[----:B------:R-:W-:Y:S05]  /*3100*/  BSYNC B0 ;  /* 0x0000000000007941 */ /* 0x000fea0003800000 */
.L_x_698:
        /* <DEDUP_REMOVED lines=57> */
.L_x_697:
[----:B------:R-:W-:Y:S05]  /*34a0*/  BSYNC B1 ;  /* 0x0000000000017941 */ /* 0x000fea0003800000 */
.L_x_696:
        /* <DEDUP_REMOVED lines=62> */
.L_x_703:
[----:B------:R-:W-:Y:S05]  /*3890*/  BSYNC B0 ;  /* 0x0000000000007941 */ /* 0x000fea0003800000 */
.L_x_702:
        /* <DEDUP_REMOVED lines=57> */
.L_x_701:
[----:B------:R-:W-:Y:S05]  /*3c30*/  BSYNC B1 ;  /* 0x0000000000017941 */ /* 0x000fea0003800000 */
.L_x_700:
        /* <DEDUP_REMOVED lines=62> */
.L_x_707:
[----:B------:R-:W-:Y:S05]  /*4020*/  BSYNC B0 ;  /* 0x0000000000007941 */ /* 0x000fea0003800000 */
.L_x_706:
        /* <DEDUP_REMOVED lines=57> */
.L_x_705:
[----:B------:R-:W-:Y:S05]  /*43c0*/  BSYNC B1 ;  /* 0x0000000000017941 */ /* 0x000fea0003800000 */
.L_x_704:
        /* <DEDUP_REMOVED lines=61> */
.L_x_710:
[----:B------:R-:W-:Y:S05]  /*47a0*/  BSYNC B0 ;  /* 0x0000000000007941 */ /* 0x000fea0003800000 */
.L_x_709:
        /* <DEDUP_REMOVED lines=58> */
.L_x_687:
        /* <DEDUP_REMOVED lines=232> */
.L_x_712:
[----:B------:R-:W-:Y:S05]  /*59d0*/  BSYNC B0 ;  /* 0x0000000000007941 */ /* 0x000fea0003800000 */
.L_x_711:
        /* <DEDUP_REMOVED lines=118> */
.L_x_714:
[----:B------:R-:W-:Y:S05]  /*6140*/  BSYNC B0 ;  /* 0x0000000000007941 */ /* 0x000fea0003800000 */
.L_x_713:
        /* <DEDUP_REMOVED lines=118> */
.L_x_716:
[----:B------:R-:W-:Y:S05]  /*68b0*/  BSYNC B0 ;  /* 0x0000000000007941 */ /* 0x000fea0003800000 */
.L_x_715:
        /* <DEDUP_REMOVED lines=120> */
.L_x_686:
        /* <DEDUP_REMOVED lines=22> */
.L_x_718:
[----:B-123--:R-:W-:Y:S05]  /*71a0*/  BSYNC B0 ;  /* 0x0000000000007941 */ /* 0x00efea0003800000 */
.L_x_717:
        /* <DEDUP_REMOVED lines=17> */
.L_x_720:
[----:B------:R-:W-:Y:S05]  /*72c0*/  BSYNC B0 ;  /* 0x0000000000007941 */ /* 0x000fea0003800000 */
.L_x_719:
        /* <DEDUP_REMOVED lines=17> */
.L_x_722:
[----:B------:R-:W-:Y:S05]  /*73e0*/  BSYNC B0 ;  /* 0x0000000000007941 */ /* 0x000fea0003800000 */
.L_x_721:
        /* <DEDUP_REMOVED lines=16> */
.L_x_708:
[----:B------:R-:W-:Y:S05]  /*74f0*/  BSYNC B2 ;  /* 0x0000000000027941 */ /* 0x000fea0003800000 */
.L_x_685:
        /* <DEDUP_REMOVED lines=135> */
.L_x_724:
[----:B------:R-:W-:Y:S05]  /*7d70*/  BSYNC B0 ;  /* 0x0000000000007941 */ /* 0x000fea0003800000 */
.L_x_723:
        /* <DEDUP_REMOVED lines=17> */
.L_x_726:
[----:B------:R-:W-:Y:S05]  /*7e90*/  BSYNC B0 ;  /* 0x0000000000007941 */ /* 0x000fea0003800000 */
.L_x_725:
        /* <DEDUP_REMOVED lines=17> */
.L_x_728:
[----:B------:R-:W-:Y:S05]  /*7fb0*/  BSYNC B0 ;  /* 0x0000000000007941 */ /* 0x000fea0003800000 */
.L_x_727:
        /* <DEDUP_REMOVED lines=17> */
.L_x_730:
[----:B------:R-:W-:Y:S05]  /*80d0*/  BSYNC B0 ;  /* 0x0000000000007941 */ /* 0x000fea0003800000 */
.L_x_729:
        /* <DEDUP_REMOVED lines=37> */
.L_x_684:
[----:B------:R-:W-:Y:S01]  /*8330*/  UIADD3 UR6, UR17, 0x7f, URZ ;  /* 0x0000007f11067890 */ /* 0x000fe2000fffe03f */
[----:B------:R-:W-:Y:S01]  /*8340*/  PLOP3.LUT P4, PT, PT, PT, PT, 0x80, 0x0 ;  /* 0x000000000000781c */ /* 0x000fe20003f8f070 */
[----:B------:R-:W-:Y:S01]  /*8350*/  ULDC.64 UR4, c[0x0][0x2c8] ;  /* 0x0000b20000047ab9 */ /* 0x000fe20000000a00 */
[----:B------:R-:W-:Y:S01]  /*8360*/  CS2R R186, SRZ ;  /* 0x0000000000ba7805 */ /* 0x000fe2000001ff00 */
[----:B------:R-:W-:Y:S01]  /*8370*/  UIMAD.WIDE.U32 UR8, UR6, UR4, URZ ;  /* 0x00000004060872a5 */ /* 0x000fe2000f8e003f */
[----:B------:R-:W-:Y:S01]  /*8380*/  CS2R R184, SRZ ;  /* 0x0000000000b87805 */ /* 0x000fe2000001ff00 */
[----:B------:R-:W-:Y:S01]  /*8390*/  CS2R R130, SRZ ;  /* 0x0000000000827805 */ /* 0x000fe2000001ff00 */
[----:B------:R-:W-:Y:S01]  /*83a0*/  UMOV UR4, URZ ;  /* 0x0000003f00047c82 */ /* 0x000fe20008000000 */
[----:B------:R-:W-:Y:S01]  /*83b0*/  CS2R R128, SRZ ;  /* 0x0000000000807805 */ /* 0x000fe2000001ff00 */
[----:B------:R-:W-:Y:S01]  /*83c0*/  @UP2 USHF.R.U32.HI UR6, URZ, UR5, UR9 ;  /* 0x000000053f062299 */ /* 0x000fe20008011609 */
[----:B-1----:R-:W-:Y:S01]  /*83d0*/  IMAD.MOV.U32 R15, RZ, RZ, RZ ;  /* 0x000000ffff0f7224 */ /* 0x002fe200078e00ff */
[----:B------:R-:W-:Y:S01]  /*83e0*/  MOV R11, RZ ;  /* 0x000000ff000b7202 */ /* 0x000fe20000000f00 */
[----:B------:R-:W-:Y:S01]  /*83f0*/  IMAD.MOV.U32 R126, RZ, RZ, RZ ;  /* 0x000000ffff7e7224 */ /* 0x000fe200078e00ff */
[----:B------:R-:W-:Y:S01]  /*8400*/  UIADD3 UR5, UR12, UR6, URZ ;  /* 0x000000060c057290 */ /* 0x000fe2000fffe03f */
[----:B------:R-:W-:Y:S01]  /*8410*/  IMAD.MOV.U32 R124, RZ, RZ, RZ ;  /* 0x000000ffff7c7224 */ /* 0x000fe200078e00ff */
[----:B------:R-:W-:Y:S01]  /*8420*/  CS2R R16, SRZ ;  /* 0x0000000000107805 */ /* 0x000fe2000001ff00 */
[----:B------:R-:W-:Y:S01]  /*8430*/  MOV R122, RZ ;  /* 0x000000ff007a7202 */ /* 0x000fe20000000f00 */
[----:B------:R-:W-:Y:S01]  /*8440*/  UIMAD.WIDE UR4, UR5, -0x6db6db6d, UR4 ;  /* 0x92492493050478a5 */ /* 0x000fe2000f8e0204 */
[----:B------:R-:W-:Y:S01]  /*8450*/  IMAD.MOV.U32 R120, RZ, RZ, RZ ;  /* 0x000000ffff787224 */ /* 0x000fe200078e00ff */
[----:B------:R-:W-:Y:S01]  /*8460*/  CS2R R18, SRZ ;  /* 0x0000000000127805 */ /* 0x000fe2000001ff00 */
[----:B------:R-:W-:Y:S01]  /*8470*/  MOV R182, RZ ;  /* 0x000000ff00b67202 */ /* 0x000fe20000000f00 */
[----:B------:R-:W-:Y:S01]  /*8480*/  USHF.R.U32.HI UR4, URZ, 0x1f, UR5 ;  /* 0x0000001f3f047899 */ /* 0x000fe20008011605 */
[----:B------:R-:W-:Y:S01]  /*8490*/  CS2R R12, SRZ ;  /* 0x00000000000c7805 */ /* 0x000fe2000001ff00 */
[----:B------:R-:W-:Y:S01]  /*84a0*/  IMAD.MOV.U32 R180, RZ, RZ, RZ ;  /* 0x000000ffffb47224 */ /* 0x000fe200078e00ff */
[----:B------:R-:W-:Y:S01]  /*84b0*/  MOV R118, RZ ;  /* 0x000000ff00767202 */ /* 0x000fe20000000f00 */
[----:B------:R-:W-:Y:S01]  /*84c0*/  ULEA.HI.SX32 UR4, UR5, UR4, 0x1a ;  /* 0x0000000405047291 */ /* 0x000fe2000f8fd23f */
[----:B------:R-:W-:Y:S01]  /*84d0*/  IMAD.MOV.U32 R116, RZ, RZ, RZ ;  /* 0x000000ffff747224 */ /* 0x000fe200078e00ff */
[----:B------:R-:W-:Y:S01]  /*84e0*/  CS2R R178, SRZ ;  /* 0x0000000000b27805 */ /* 0x000fe2000001ff00 */
[----:B------:R-:W-:Y:S01]  /*84f0*/  CS2R R22, SRZ ;  /* 0x0000000000167805 */ /* 0x000fe2000001ff00 */
[----:B------:R-:W-:Y:S01]  /*8500*/  UISETP.LT.AND UP0, UPT, UR13, UR4, UPT ;  /* 0x000000040d00728c */ /* 0x000fe2000bf01270 */
[----:B------:R-:W-:Y:S01]  /*8510*/  MOV R176, RZ ;  /* 0x000000ff00b07202 */ /* 0x000fe20000000f00 */
[----:B------:R-:W-:Y:S01]  /*8520*/  IMAD.MOV.U32 R174, RZ, RZ, RZ ;  /* 0x000000ffffae7224 */ /* 0x000fe200078e00ff */
[----:B------:R-:W-:Y:S01]  /*8530*/  CS2R R24, SRZ ;  /* 0x0000000000187805 */ /* 0x000fe2000001ff00 */
[----:B------:R-:W-:Y:S01]  /*8540*/  USEL UR13, UR13, UR4, UP0 ;  /* 0x000000040d0d7287 */ /* 0x000fe20008000000 */
[----:B------:R-:W-:Y:S01]  /*8550*/  MOV R172, RZ ;  /* 0x000000ff00ac7202 */ /* 0x000fe20000000f00 */
[----:B------:R-:W-:Y:S01]  /*8560*/  CS2R R166, SRZ ;  /* 0x0000000000a67805 */ /* 0x000fe2000001ff00 */
[----:B------:R-:W-:Y:S01]  /*8570*/  IMAD.MOV.U32 R164, RZ, RZ, RZ ;  /* 0x000000ffffa47224 */ /* 0x000fe200078e00ff */
[----:B------:R-:W-:Y:S01]  /*8580*/  UISETP.GE.AND UP0, UPT, UR13, 0x1, UPT ;  /* 0x000000010d00788c */ /* 0x000fe2000bf06270 */
[----:B------:R-:W-:Y:S01]  /*8590*/  CS2R R20, SRZ ;  /* 0x0000000000147805 */ /* 0x000fe2000001ff00 */
[----:B------:R-:W-:Y:S01]  /*85a0*/  MOV R170, RZ ;  /* 0x000000ff00aa7202 */ /* 0x000fe20000000f00 */
[----:B------:R-:W-:Y:S01]  /*85b0*/  IMAD.MOV.U32 R168, RZ, RZ, RZ ;  /* 0x000000ffffa87224 */ /* 0x000fe200078e00ff */
[----:B------:R-:W-:Y:S01]  /*85c0*/  CS2R R162, SRZ ;  /* 0x0000000000a27805 */ /* 0x000fe2000001ff00 */
[----:B------:R-:W-:Y:S01]  /*85d0*/  CS2R R28, SRZ ;  /* 0x00000000001c7805 */ /* 0x000fe2000001ff00 */
[----:B------:R-:W-:Y:S01]  /*85e0*/  PLOP3.LUT P0, PT, PT, PT, UP0, 0x80, 0x0 ;  /* 0x000000000000781c */ /* 0x000fe20003f0f008 */
[----:B------:R-:W-:Y:S01]  /*85f0*/  IMAD.MOV.U32 R158, RZ, RZ, RZ ;  /* 0x000000ffff9e7224 */ /* 0x000fe200078e00ff */
[----:B------:R-:W-:Y:S01]  /*8600*/  MOV R160, RZ ;  /* 0x000000ff00a07202 */ /* 0x000fe20000000f00 */
        /* <DEDUP_REMOVED lines=24> */
[----:B------:R-:W-:Y:S01]  /*8790*/  USHF.R.S32.HI UR6, URZ, 0x1f, UR19 ;  /* 0x0000001f3f067899 */ /* 0x000fe20008011413 */
[----:B------:R-:W-:Y:S01]  /*87a0*/  SHF.R.S32.HI R249, RZ, 0x1f, R250 ;  /* 0x0000001ffff97819 */ /* 0x000fe200000114fa */
[----:B------:R-:W-:Y:S02]  /*87b0*/  ULDC.64 UR4, c[0x0][0x178] ;  /* 0x00005e0000047ab9 */ /* 0x000fe40000000a00 */
        /* <DEDUP_REMOVED lines=9> */
[----:B------:R-:W-:Y:S02]  /*8850*/  UISETP.NE.U32.AND UP0, UPT, URZ, UR6, UPT ;  /* 0x000000063f00728c */ /* 0x000fe4000bf05070 */
[----:B------:R-:W-:Y:S02]  /*8860*/  ULDC.64 UR4, c[0x0][0x1b8] ;  /* 0x00006e0000047ab9 */ /* 0x000fe40000000a00 */
[----:B------:R-:W-:Y:S02]  /*8870*/  UISETP.NE.AND.EX UP0, UPT, URZ, UR7, UPT, UP0 ;  /* 0x000000073f00728c */ /* 0x000fe4000bf05300 */
[----:B------:R-:W-:Y:S02]  /*8880*/  USHF.R.S32.HI UR7, URZ, 0x1f, UR21 ;  /* 0x0000001f3f077899 */ /* 0x000fe40008011415 */
[----:B------:R-:W-:Y:S02]  /*8890*/  UIADD3 UR9, UR9, UR19, URZ ;  /* 0x0000001309097290 */ /* 0x000fe4000fffe03f */
[----:B------:R-:W-:-:S02]  /*88a0*/  UIMAD UR6, UR15, UR4, URZ ;  /* 0x000000040f0672a4 */ /* 0x000fc4000f8e023f */
[----:B------:R-:W-:Y:S02]  /*88b0*/  USEL UR7, UR7, URZ, !UP0 ;  /* 0x0000003f07077287 */ /* 0x000fe4000c000000 */
[----:B------:R-:W-:Y:S01]  /*88c0*/  UIMAD UR6, UR16, UR5, UR6 ;  /* 0x00000005100672a4 */ /* 0x000fe2000f8e0206 */
[----:B-1----:R-:W-:Y:S01]  /*88d0*/  LEA.HI R2, R249, R250, RZ, 0x3 ;  /* 0x000000faf9027211 */ /* 0x002fe200078f18ff */
[----:B------:R-:W-:Y:S02]  /*88e0*/  UIMAD.WIDE.U32 UR10, UR16, UR4, UR8 ;  /* 0x00000004100a72a5 */ /* 0x000fe4000f8e0008 */
[----:B------:R-:W-:Y:S01]  /*88f0*/  USEL UR8, UR21, URZ, !UP0 ;  /* 0x0000003f15087287 */ /* 0x000fe2000c000000 */
[----:B------:R-:W-:Y:S01]  /*8900*/  LOP3.LUT R0, R2, 0xfffffff8, RZ, 0xc0, !PT ;  /* 0xfffffff802007812 */ /* 0x000fe200078ec0ff */
[----:B------:R-:W-:Y:S01]  /*8910*/  ULDC.64 UR4, c[0x0][0x1c0] ;  /* 0x0000700000047ab9 */ /* 0x000fe20000000a00 */
[----:B------:R-:W-:Y:S01]  /*8920*/  SHF.R.S32.HI R71, RZ, 0x3, R2 ;  /* 0x00000003ff477819 */ /* 0x000fe20000011402 */
[----:B------:R-:W-:-:S02]  /*8930*/  UIMAD UR7, UR7, UR4, URZ ;  /* 0x00000004070772a4 */ /* 0x000fc4000f8e023f */
[----:B------:R-:W-:Y:S01]  /*8940*/  IMAD.IADD R6, R250, 0x1, -R0 ;  /* 0x00000001fa067824 */ /* 0x000fe200078e0a00 */
[----:B------:R-:W-:Y:S02]  /*8950*/  UIADD3 UR11, UR11, UR6, URZ ;  /* 0x000000060b0b7290 */ /* 0x000fe4000fffe03f */
[----:B------:R-:W-:Y:S01]  /*8960*/  UIMAD UR5, UR8, UR5, UR7 ;  /* 0x00000005080572a4 */ /* 0x000fe2000f8e0207 */
[C---:B------:R-:W-:Y:S01]  /*8970*/  IMAD R251, R6.reuse, 0x10, R71 ;  /* 0x0000001006fb7824 */ /* 0x040fe200078e0247 */
[----:B------:R-:W-:Y:S01]  /*8980*/  UIMAD.WIDE.U32 UR8, UR8, UR4, UR10 ;  /* 0x00000004080872a5 */ /* 0x000fe2000f8e000a */
[----:B------:R-:W-:Y:S02]  /*8990*/  IMAD.SHL.U32 R6, R6, 0x8, RZ ;  /* 0x0000000806067824 */ /* 0x000fe400078e00ff */
[----:B------:R-:W-:Y:S01]  /*89a0*/  ULDC UR10, c[0x0][0x2c4] ;  /* 0x0000b100000a7ab9 */ /* 0x000fe20000000800 */
[----:B------:R-:W-:Y:S01]  /*89b0*/  IADD3 R4, R251, UR17, RZ ;  /* 0x00000011fb047c10 */ /* 0x000fe2000fffe0ff */
[----:B------:R-:W-:Y:S01]  /*89c0*/  UIADD3 UR5, UR9, UR5, URZ ;  /* 0x0000000509057290 */ /* 0x000fe2000fffe03f */
[----:B------:R-:W-:Y:S01]  /*89d0*/  IMAD.U32 R3, RZ, RZ, UR9 ;  /* 0x00000009ff037e24 */ /* 0x000fe2000f8e00ff */
[----:B------:R-:W-:Y:S01]  /*89e0*/  UIMAD UR10, UR20, UR10, URZ ;  /* 0x0000000a140a72a4 */ /* 0x000fe2000f8e023f */
[----:B------:R1:W-:Y:S01]  /*89f0*/  STL [R1+0x18], R251 ;  /* 0x000018fb01007387 */ /* 0x0003e20000100800 */
[----:B------:R-:W-:Y:S01]  /*8a00*/  @P1 IMAD.HI.U32 R2, R4, c[0x0][0x2c8], RZ ;  /* 0x0000b20004021a27 */ /* 0x000fe200078e00ff */
[----:B------:R-:W-:-:S03]  /*8a10*/  ISETP.GE.AND P4, PT, R6, c[0x0][0x198], PT ;  /* 0x0000660006007a0c */ /* 0x000fc60003f86270 */
[----:B------:R-:W-:Y:S01]  /*8a20*/  IMAD.MOV.U32 R0, RZ, RZ, R4 ;  /* 0x000000ffff007224 */ /* 0x000fe200078e0004 */
[----:B------:R-:W-:Y:S01]  /*8a30*/  @P0 SHF.R.U32.HI R0, RZ, c[0x0][0x2cc], R2 ;  /* 0x0000b300ff000a19 */ /* 0x000fe20000011602 */
[----:B------:R-:W-:Y:S02]  /*8a40*/  IMAD.U32 R2, RZ, RZ, UR8 ;  /* 0x00000008ff027e24 */ /* 0x000fe4000f8e00ff */
[----:B------:R-:W-:Y:S01]  /*8a50*/  IMAD.U32 R3, RZ, RZ, UR5 ;  /* 0x00000005ff037e24 */ /* 0x000fe2000f8e00ff */
        /* <DEDUP_REMOVED lines=25> */
[----:B------:R-:W-:Y:S02]  /*8bf0*/  LEA.HI R81, R2, R0, RZ, 0x3 ;  /* 0x0000000002517211 */ /* 0x000fe400078f18ff */
[----:B------:R-:W-:Y:S02]  /*8c00*/  IADD3 R5, R71, UR17, RZ ;  /* 0x0000001147057c10 */ /* 0x000fe4000fffe0ff */
[----:B------:R-:W-:Y:S02]  /*8c10*/  LOP3.LUT R2, R3, 0xfffffff8, RZ, 0xc0, !PT ;  /* 0xfffffff803027812 */ /* 0x000fe400078ec0ff */
[----:B------:R-:W-:-:S02]  /*8c20*/  LOP3.LUT R3, R81, 0xfffffff8, RZ, 0xc0, !PT ;  /* 0xfffffff851037812 */ /* 0x000fc400078ec0ff */
[----:B------:R-:W-:Y:S01]  /*8c30*/  ISETP.GE.AND P0, PT, R5, UR10, PT ;  /* 0x0000000a05007c0c */ /* 0x000fe2000bf06270 */
[----:B------:R-:W-:Y:S02]  /*8c40*/  IMAD.IADD R74, R250, 0x1, -R2 ;  /* 0x00000001fa4a7824 */ /* 0x000fe400078e0a02 */
[----:B------:R-:W-:Y:S02]  /*8c50*/  IMAD.IADD R80, R0, 0x1, -R3 ;  /* 0x0000000100507824 */ /* 0x000fe400078e0a03 */
[----:B------:R-:W-:Y:S02]  /*8c60*/  IMAD.SHL.U32 R75, R74, 0x8, RZ ;  /* 0x000000084a4b7824 */ /* 0x000fe400078e00ff */
[----:B------:R-:W-:Y:S02]  /*8c70*/  IMAD.MOV.U32 R2, RZ, RZ, 0x10 ;  /* 0x00000010ff027424 */ /* 0x000fe400078e00ff */
[----:B------:R-:W-:Y:S01]  /*8c80*/  IMAD.MOV.U32 R3, RZ, RZ, 0x20 ;  /* 0x00000020ff037424 */ /* 0x000fe200078e00ff */
        /* <DEDUP_REMOVED lines=15> */
.L_x_734:
[----:B-1-34-:R-:W-:Y:S05]  /*8d80*/  BSYNC B0 ;  /* 0x0000000000007941 */ /* 0x01afea0003800000 */
.L_x_733:
        /* <DEDUP_REMOVED lines=11> */
.L_x_736:
[----:B------:R-:W-:Y:S05]  /*8e40*/  BSYNC B0 ;  /* 0x0000000000007941 */ /* 0x000fea0003800000 */
.L_x_735:
        /* <DEDUP_REMOVED lines=11> */
.L_x_738:
[----:B------:R-:W-:Y:S05]  /*8f00*/  BSYNC B0 ;  /* 0x0000000000007941 */ /* 0x000fea0003800000 */
.L_x_737:
        /* <DEDUP_REMOVED lines=11> */
.L_x_740:
[----:B------:R-:W-:Y:S05]  /*8fc0*/  BSYNC B0 ;  /* 0x0000000000007941 */ /* 0x000fea0003800000 */
.L_x_739:
        /* <DEDUP_REMOVED lines=11> */
.L_x_742:
[----:B------:R-:W-:Y:S05]  /*9080*/  BSYNC B0 ;  /* 0x0000000000007941 */ /* 0x000fea0003800000 */
.L_x_741:
        /* <DEDUP_REMOVED lines=11> */
.L_x_744:
[----:B------:R-:W-:Y:S05]  /*9140*/  BSYNC B0 ;  /* 0x0000000000007941 */ /* 0x000fea0003800000 */
.L_x_743:
        /* <DEDUP_REMOVED lines=11> */
.L_x_746:
[----:B------:R-:W-:Y:S05]  /*9200*/  BSYNC B0 ;  /* 0x0000000000007941 */ /* 0x000fea0003800000 */
.L_x_745:
[----:B-123--:R-:W1:Y:S01]  /*9210*/  SHFL.IDX PT, R8, R8, 0x7, 0x181f ;  /* 0x00f81f0008087f89 */ /* 0x00ee6200000e0000 */
[----:B----4-:R-:W-:Y:S01]  /*9220*/  IADD3 R3, R5, 0x70, RZ ;  /* 0x0000007005037810 */ /* 0x010fe20007ffe0ff */
[----:B------:R-:W-:Y:S01]  /*9230*/  UMOV UR6, 0x70 ;  /* 0x0000007000067882 */ /* 0x000fe20000000000 */
[----:B------:R-:W-:Y:S01]  /*9240*/  IMAD.MOV.U32 R252, RZ, RZ, c[0x0][0x2b8] ;  /* 0x0000ae00fffc7624 */ /* 0x000fe200078e00ff */
[----:B------:R-:W2:Y:S01]  /*9250*/  SHFL.IDX PT, R9, R9, 0x7, 0x181f ;  /* 0x00f81f0009097f89 */ /* 0x000ea200000e0000 */
[----:B------:R-:W-:Y:S01]  /*9260*/  ISETP.GE.AND P1, PT, R3, UR10, PT ;  /* 0x0000000a03007c0c */ /* 0x000fe2000bf26270 */
[----:B------:R-:W-:Y:S01]  /*9270*/  UIMAD UR6, UR13, UR6, -0x70 ;  /* 0xffffff900d0674a4 */ /* 0x000fe2000f8e0206 */
[----:B------:R-:W-:Y:S01]  /*9280*/  IMAD.MOV.U32 R98, RZ, RZ, RZ ;  /* 0x000000ffff627224 */ /* 0x000fe200078e00ff */
[----:B------:R-:W-:Y:S01]  /*9290*/  ISETP.NE.AND P2, PT, R252, 0x1, PT ;  /* 0x00000001fc00780c */ /* 0x000fe20003f45270 */
[----:B------:R-:W-:Y:S02]  /*92a0*/  USHF.R.S32.HI UR7, URZ, 0x1f, UR11 ;  /* 0x0000001f3f077899 */ /* 0x000fe4000801140b */
[----:B------:R-:W-:Y:S01]  /*92b0*/  ULDC.64 UR4, c[0x0][0x2b0] ;  /* 0x0000ac0000047ab9 */ /* 0x000fe20000000a00 */
[----:B------:R-:W-:Y:S01]  /*92c0*/  IADD3 R0, R251, UR6, RZ ;  /* 0x00000006fb007c10 */ /* 0x000fe2000fffe0ff */
[----:B------:R-:W-:-:S02]  /*92d0*/  UIMAD UR7, UR7, UR4, URZ ;  /* 0x00000004070772a4 */ /* 0x000fc4000f8e023f */
[----:B------:R-:W-:Y:S01]  /*92e0*/  UIMAD.WIDE.U32 UR8, UR11, UR4, URZ ;  /* 0x000000040b0872a5 */ /* 0x000fe2000f8e003f */
[----:B------:R-:W-:Y:S01]  /*92f0*/  ISETP.GE.AND P0, PT, R0, UR14, PT ;  /* 0x0000000e00007c0c */ /* 0x000fe2000bf06270 */
[----:B------:R-:W-:Y:S01]  /*9300*/  UIMAD UR7, UR11, UR5, UR7 ;  /* 0x000000050b0772a4 */ /* 0x000fe2000f8e0207 */
[----:B------:R-:W-:Y:S01]  /*9310*/  @!P1 IMAD.SHL.U32 R10, R72, 0x2, RZ ;  /* 0x00000002480a9824 */ /* 0x000fe200078e00ff */
[----:B------:R-:W-:Y:S01]  /*9320*/  IADD3 R5, R0, UR18, RZ ;  /* 0x0000001200057c10 */ /* 0x000fe2000fffe0ff */
[----:B------:R-:W-:Y:S01]  /*9330*/  ULDC.64 UR4, c[0x0][0x1e8] ;  /* 0x00007a0000047ab9 */ /* 0x000fe20000000a00 */
[----:B------:R-:W-:Y:S01]  /*9340*/  ISETP.GT.OR P0, PT, R251, 0x6f, P0 ;  /* 0x0000006ffb00780c */ /* 0x000fe20000704670 */
[----:B------:R-:W-:Y:S01]  /*9350*/  UIADD3 UR7, UR9, UR7, URZ ;  /* 0x0000000709077290 */ /* 0x000fe2000fffe03f */
[----:B-1----:R-:W-:Y:S01]  /*9360*/  @!P1 LEA R8, P3, R75, R8, 0x1 ;  /* 0x000000084b089211 */ /* 0x002fe200078608ff */
[----:B------:R-:W-:-:S03]  /*9370*/  @P2 IMAD.HI.U32 R3, R5, c[0x0][0x2bc], RZ ;  /* 0x0000af0005032a27 */ /* 0x000fc600078e00ff */
[----:B--2---:R-:W-:Y:S01]  /*9380*/  @!P1 LEA.HI.X R9, R75, R9, R246, 0x1, P3 ;  /* 0x000000094b099211 */ /* 0x004fe200018f0cf6 */
[----:B------:R-:W-:Y:S01]  /*9390*/  IMAD.MOV.U32 R0, RZ, RZ, R5 ;  /* 0x000000ffff007224 */ /* 0x000fe200078e0005 */
[----:B------:R-:W-:-:S03]  /*93a0*/  @P2 SHF.R.U32.HI R0, RZ, c[0x0][0x2c0], R3 ;  /* 0x0000b000ff002a19 */ /* 0x000fc60000011603 */
[----:B------:R-:W-:Y:S01]  /*93b0*/  @!PT LDS RZ, [RZ] ;  /* 0x00000000fffff984 */ /* 0x000fe20000000800 */
[----:B------:R1:W-:Y:S02]  /*93c0*/  @!P1 LDGSTS.E.BYPASS.LTC128B.128 [R10+0xa900], [R8.64], !P4 ;  /* 0x0a900000080a9fae */ /* 0x0003e4000e101d56 */
[C---:B------:R-:W-:Y:S02]  /*93d0*/  @!P0 IADD3 R3, P2, R0.reuse, UR8, RZ ;  /* 0x0000000800038c10 */ /* 0x040fe4000ff5e0ff */
[----:B------:R-:W0:Y:S02]  /*93e0*/  LDGDEPBAR ;  /* 0x00000000000079af */ /* 0x000e240000000000 */
        /* <DEDUP_REMOVED lines=11> */
[----:B-1----:R-:W-:Y:S01]  /*94a0*/  IMAD.U32 R10, RZ, RZ, UR16 ;  /* 0x00000010ff0a7e24 */ /* 0x002fe2000f8e00ff */
[----:B------:R-:W-:Y:S01]  /*94b0*/  UIADD3 UR12, UR13, -0x1, URZ ;  /* 0xffffffff0d0c7890 */ /* 0x000fe2000fffe03f */
[----:B------:R-:W-:Y:S01]  /*94c0*/  IMAD R8, R99, c[0x0][0x1e0], RZ ;  /* 0x0000780063087a24 */ /* 0x000fe200078e02ff */
[----:B------:R-:W-:Y:S01]  /*94d0*/  SHF.R.S32.HI R96, RZ, 0x1f, R99 ;  /* 0x0000001fff607819 */ /* 0x000fe20000011463 */
[----:B------:R-:W-:Y:S01]  /*94e0*/  UIADD3 UR11, UR25, UR11, URZ ;  /* 0x0000000b190b7290 */ /* 0x000fe2000fffe03f */
[----:B------:R-:W-:Y:S01]  /*94f0*/  STL [R1+0x4], R99 ;  /* 0x0000046301007387 */ /* 0x000fe20000100800 */
[----:B------:R-:W-:Y:S01]  /*9500*/  UIMAD UR12, UR12, -0x70, UR14 ;  /* 0xffffff900c0c78a4 */ /* 0x000fe2000f8e020e */
[----:B------:R-:W-:Y:S01]  /*9510*/  LEA.HI R231, R249, R250, RZ, 0x5 ;  /* 0x000000faf9e77211 */ /* 0x000fe200078f28ff */
[----:B------:R-:W-:Y:S01]  /*9520*/  IMAD R0, R96, c[0x0][0x1e0], RZ ;  /* 0x0000780060007a24 */ /* 0x000fe200078e02ff */
[----:B------:R-:W-:Y:S01]  /*9530*/  ULDC.64 UR4, c[0x0][0x210] ;  /* 0x0000840000047ab9 */ /* 0x000fe20000000a00 */
[----:B------:R-:W-:Y:S01]  /*9540*/  ISETP.GT.AND P5, PT, R251, 0x6f, PT ;  /* 0x0000006ffb00780c */ /* 0x000fe20003fa4270 */
[----:B------:R-:W-:Y:S01]  /*9550*/  UIMAD UR15, UR15, UR4, URZ ;  /* 0x000000040f0f72a4 */ /* 0x000fe2000f8e023f */
[----:B------:R-:W-:Y:S01]  /*9560*/  IMAD R0, R99, c[0x0][0x1e4], R0 ;  /* 0x0000790063007a24 */ /* 0x000fe200078e0200 */
[----:B------:R-:W-:Y:S01]  /*9570*/  IADD3 R73, -R71, UR12, RZ ;  /* 0x0000000c47497c10 */ /* 0x000fe2000fffe1ff */
[----:B------:R-:W-:Y:S01]  /*9580*/  UIMAD.WIDE.U32 UR26, UR16, UR4, URZ ;  /* 0x00000004101a72a5 */ /* 0x000fe2000f8e003f */
[----:B------:R-:W-:Y:S01]  /*9590*/  SHF.R.S32.HI R232, RZ, 0x5, R231 ;  /* 0x00000005ffe87819 */ /* 0x000fe200000114e7 */
[----:B------:R-:W-:Y:S01]  /*95a0*/  UIMAD UR15, UR16, UR5, UR15 ;  /* 0x00000005100f72a4 */ /* 0x000fe2000f8e020f */
[----:B------:R-:W-:Y:S01]  /*95b0*/  ISETP.GE.AND P1, PT, R73, 0x1, PT ;  /* 0x000000014900780c */ /* 0x000fe20003f26270 */
[----:B--2---:R-:W-:Y:S01]  /*95c0*/  IMAD.WIDE.U32 R6, R99, c[0x0][0x1e0], RZ ;  /* 0x0000780063067a25 */ /* 0x004fe200078e00ff */
[C---:B------:R-:W-:Y:S01]  /*95d0*/  ISETP.GE.AND P3, PT, R73.reuse, 0x21, PT ;  /* 0x000000214900780c */ /* 0x040fe20003f66270 */
[----:B------:R-:W-:Y:S01]  /*95e0*/  UIADD3 UR15, UR27, UR15, URZ ;  /* 0x0000000f1b0f7290 */ /* 0x000fe2000fffe03f */
[----:B------:R-:W-:Y:S01]  /*95f0*/  ISETP.GE.AND P4, PT, R73, 0x31, PT ;  /* 0x000000314900780c */ /* 0x000fe20003f86270 */
[----:B------:R-:W-:Y:S01]  /*9600*/  IMAD.IADD R7, R7, 0x1, R0 ;  /* 0x0000000107077824 */ /* 0x000fe200078e0200 */
[----:B---3--:R-:W-:-:S03]  /*9610*/  SHF.R.S32.HI R97, RZ, 0x1f, R98 ;  /* 0x0000001fff617819 */ /* 0x008fc60000011462 */
[----:B------:R-:W-:Y:S01]  /*9620*/  IMAD.WIDE.U32 R6, R98, c[0x0][0x1f0], R6 ;  /* 0x00007c0062067a25 */ /* 0x000fe200078e0006 */
[----:B------:R-:W-:Y:S03]  /*9630*/  STL [R1], R98 ;  /* 0x0000006201007387 */ /* 0x000fe60000100800 */
[----:B------:R-:W-:Y:S01]  /*9640*/  IMAD R3, R97, c[0x0][0x1f0], RZ ;  /* 0x00007c0061037a24 */ /* 0x000fe200078e02ff */
[----:B------:R-:W-:Y:S01]  /*9650*/  IADD3 R0, P0, R6, UR24, RZ ;  /* 0x0000001806007c10 */ /* 0x000fe2000ff1e0ff */
[C---:B------:R-:W-:Y:S02]  /*9660*/  IMAD R8, R98.reuse, c[0x0][0x1f0], R8 ;  /* 0x00007c0062087a24 */ /* 0x040fe400078e0208 */
[----:B------:R-:W-:Y:S02]  /*9670*/  IMAD R3, R98, c[0x0][0x1f4], R3 ;  /* 0x00007d0062037a24 */ /* 0x000fe400078e0203 */
[----:B------:R-:W-:-:S03]  /*9680*/  IMAD R8, R10, c[0x0][0x1e8], R8 ;  /* 0x00007a000a087a24 */ /* 0x000fc600078e0208 */
[----:B------:R-:W-:Y:S02]  /*9690*/  IADD3.X R6, R7, UR11, R3, P0, !PT ;  /* 0x0000000b07067c10 */ /* 0x000fe400087fe403 */
[----:B------:R-:W-:-:S04]  /*96a0*/  LEA R3, P0, R0, c[0x0][0x1c8], 0x1 ;  /* 0x0000720000037a11 */ /* 0x000fc800078008ff */
[----:B------:R-:W-:Y:S01]  /*96b0*/  LEA.HI.X R0, R0, c[0x0][0x1cc], R6, 0x1, P0 ;  /* 0x0000730000007a11 */ /* 0x000fe200000f0c06 */
[----:B------:R-:W-:Y:S01]  /*96c0*/  SHFL.IDX PT, R9, R3, 0x1, 0x181f ;  /* 0x00381f0003097f89 */ /* 0x000fe200000e0000 */
[----:B------:R-:W-:-:S03]  /*96d0*/  ISETP.GE.AND P0, PT, R73, 0x11, PT ;  /* 0x000000114900780c */ /* 0x000fc60003f06270 */
[----:B------:R-:W1:Y:S04]  /*96e0*/  SHFL.IDX PT, R6, R3, RZ, 0x181f ;  /* 0x00181fff03067589 */ /* 0x000e6800000e0000 */
[----:B------:R-:W2:Y:S04]  /*96f0*/  SHFL.IDX PT, R5, R0, RZ, 0x181f ;  /* 0x00181fff00057589 */ /* 0x000ea800000e0000 */
[----:B------:R-:W3:Y:S02]  /*9700*/  SHFL.IDX PT, R15, R3, 0x2, 0x181f ;  /* 0x00581f00030f7f89 */ /* 0x000ee400000e0000 */
[----:B------:R-:W-:-:S02]  /*9710*/  @P0 IMAD.SHL.U32 R10, R72, 0x2, RZ ;  /* 0x00000002480a0824 */ /* 0x000fc400078e00ff */
[----:B------:R-:W4:Y:S04]  /*9720*/  SHFL.IDX PT, R18, R0, 0x1, 0x181f ;  /* 0x00381f0000127f89 */ /* 0x000f2800000e0000 */
[----:B------:R-:W5:Y:S04]  /*9730*/  SHFL.IDX PT, R17, R0, 0x2, 0x181f ;  /* 0x00581f0000117f89 */ /* 0x000f6800000e0000 */
[----:B------:R-:W3:Y:S01]  /*9740*/  SHFL.IDX PT, R14, R3, 0x3, 0x181f ;  /* 0x00781f00030e7f89 */ /* 0x000ee200000e0000 */
[----:B-1----:R-:W-:-:S03]  /*9750*/  @P1 LEA R6, P2, R75, R6, 0x1 ;  /* 0x000000064b061211 */ /* 0x002fc600078408ff */
[----:B------:R-:W1:Y:S01]  /*9760*/  SHFL.IDX PT, R11, R0, 0x3, 0x181f ;  /* 0x00781f00000b7f89 */ /* 0x000e6200000e0000 */
[C---:B--2---:R-:W-:Y:S01]  /*9770*/  @P1 LEA.HI.X R7, R75.reuse, R5, R246, 0x1, P2 ;  /* 0x000000054b071211 */ /* 0x044fe200010f0cf6 */
[----:B------:R-:W-:Y:S02]  /*9780*/  @P1 IMAD.SHL.U32 R5, R72, 0x2, RZ ;  /* 0x0000000248051824 */ /* 0x000fe400078e00ff */
[----:B------:R-:W2:Y:S04]  /*9790*/  SHFL.IDX PT, R13, R3, 0x4, 0x181f ;  /* 0x00981f00030d7f89 */ /* 0x000ea800000e0000 */
[----:B------:R1:W-:Y:S04]  /*97a0*/  @P1 LDGSTS.E.BYPASS.LTC128B.128 [R5+0x3900], [R6.64], !P6 ;  /* 0x0390000006051fae */ /* 0x0003e8000f101d56 */
[----:B------:R-:W2:Y:S04]  /*97b0*/  SHFL.IDX PT, R3, R3, 0x5, 0x181f ;  /* 0x00b81f0003037f89 */ /* 0x000ea800000e0000 */
[----:B------:R-:W2:Y:S01]  /*97c0*/  SHFL.IDX PT, R16, R0, 0x4, 0x181f ;  /* 0x00981f0000107f89 */ /* 0x000ea200000e0000 */
[----:B-1----:R-:W-:Y:S01]  /*97d0*/  LEA R7, R8, c[0x0][0x1c8], 0x1 ;  /* 0x0000720008077a11 */ /* 0x002fe200078e08ff */
[----:B------:R-:W-:Y:S01]  /*97e0*/  @P3 IMAD.SHL.U32 R5, R72, 0x2, RZ ;  /* 0x0000000248053824 */ /* 0x000fe200078e00ff */
[----:B------:R-:W-:-:S02]  /*97f0*/  @P0 LEA R8, P2, R75, R9, 0x1 ;  /* 0x000000094b080211 */ /* 0x000fc400078408ff */
[C---:B---3--:R-:W-:Y:S02]  /*9800*/  @P3 LEA R6, P1, R75.reuse, R15, 0x1 ;  /* 0x0000000f4b063211 */ /* 0x048fe400078208ff */
[----:B------:R5:W-:Y:S01]  /*9810*/  SHFL.IDX PT, R15, R7, 0x6, 0x181f ;  /* 0x00d81f00070f7f89 */ /* 0x000be200000e0000 */
[----:B----4-:R-:W-:Y:S02]  /*9820*/  @P0 LEA.HI.X R9, R75, R18, R246, 0x1, P2 ;  /* 0x000000124b090211 */ /* 0x010fe400010f0cf6 */
[C---:B------:R-:W-:Y:S01]  /*9830*/  ISETP.GE.AND P2, PT, R73.reuse, 0x41, PT ;  /* 0x000000414900780c */ /* 0x040fe20003f46270 */
[----:B------:R-:W1:Y:S04]  /*9840*/  SHFL.IDX PT, R18, R0, 0x5, 0x181f ;  /* 0x00b81f0000127f89 */ /* 0x000e6800000e0000 */
[----:B------:R2:W-:Y:S01]  /*9850*/  @P0 LDGSTS.E.BYPASS.LTC128B.128 [R10+0x4100], [R8.64], !P6 ;  /* 0x04100000080a0fae */ /* 0x0005e2000f101d56 */
[----:B------:R-:W-:-:S02]  /*9860*/  ISETP.GE.AND P0, PT, R73, 0x61, PT ;  /* 0x000000614900780c */ /* 0x000fc40003f06270 */
[----:B-----5:R-:W-:Y:S02]  /*9870*/  @P3 LEA.HI.X R7, R75, R17, R246, 0x1, P1 ;  /* 0x000000114b073211 */ /* 0x020fe400008f0cf6 */
[----:B------:R3:W4:Y:S01]  /*9880*/  SHFL.IDX PT, R17, R0, 0x6, 0x181f ;  /* 0x00d81f0000117f89 */ /* 0x00072200000e0000 */
[----:B------:R-:W-:-:S03]  /*9890*/  ISETP.GE.AND P1, PT, R73, 0x51, PT ;  /* 0x000000514900780c */ /* 0x000fc60003f26270 */
[----:B------:R5:W-:Y:S01]  /*98a0*/  @P3 LDGSTS.E.BYPASS.LTC128B.128 [R5+0x4900], [R6.64], !P6 ;  /* 0x0490000006053fae */ /* 0x000be2000f101d56 */
[C---:B---3--:R-:W-:Y:S01]  /*98b0*/  @P4 IMAD.SHL.U32 R0, R72.reuse, 0x2, RZ ;  /* 0x0000000248004824 */ /* 0x048fe200078e00ff */
[----:B-----5:R-:W-:Y:S01]  /*98c0*/  @P4 LEA R6, P3, R75, R14, 0x1 ;  /* 0x0000000e4b064211 */ /* 0x020fe200078608ff */
[----:B------:R-:W-:-:S03]  /*98d0*/  @P2 IMAD.SHL.U32 R5, R72, 0x2, RZ ;  /* 0x0000000248052824 */ /* 0x000fc600078e00ff */
[C---:B------:R-:W-:Y:S02]  /*98e0*/  @P4 LEA.HI.X R7, R75.reuse, R11, R246, 0x1, P3 ;  /* 0x0000000b4b074211 */ /* 0x040fe400018f0cf6 */
[----:B--2---:R-:W-:-:S03]  /*98f0*/  @P2 LEA R10, P3, R75, R13, 0x1 ;  /* 0x0000000d4b0a2211 */ /* 0x004fc600078608ff */
[----:B------:R2:W-:Y:S01]  /*9900*/  @P4 LDGSTS.E.BYPASS.LTC128B.128 [R0+0x5100], [R6.64], !P6 ;  /* 0x0510000006004fae */ /* 0x0005e2000f101d56 */
[C---:B------:R-:W-:Y:S01]  /*9910*/  @P1 LEA R8, P4, R75.reuse, R3, 0x1 ;  /* 0x000000034b081211 */ /* 0x040fe200078808ff */
[----:B------:R-:W-:Y:S01]  /*9920*/  @P1 IMAD.SHL.U32 R3, R72, 0x2, RZ ;  /* 0x0000000248031824 */ /* 0x000fe200078e00ff */
[C-C-:B------:R-:W-:Y:S02]  /*9930*/  @P2 LEA.HI.X R11, R75.reuse, R16, R246.reuse, 0x1, P3 ;  /* 0x000000104b0b2211 */ /* 0x140fe400018f0cf6 */
[----:B-1----:R-:W-:-:S03]  /*9940*/  @P1 LEA.HI.X R9, R75, R18, R246, 0x1, P4 ;  /* 0x000000124b091211 */ /* 0x002fc600020f0cf6 */
[----:B------:R1:W-:Y:S04]  /*9950*/  @P2 LDGSTS.E.BYPASS.LTC128B.128 [R5+0x5900], [R10.64], !P6 ;  /* 0x059000000a052fae */ /* 0x0003e8000f101d56 */
[----:B------:R1:W-:Y:S01]  /*9960*/  @P1 LDGSTS.E.BYPASS.LTC128B.128 [R3+0x6100], [R8.64], !P6 ;  /* 0x0610000008031fae */ /* 0x0003e2000f101d56 */
[----:B--2---:R-:W-:Y:S01]  /*9970*/  @P0 LEA R6, P3, R75, R15, 0x1 ;  /* 0x0000000f4b060211 */ /* 0x004fe200078608ff */
[----:B------:R-:W-:-:S03]  /*9980*/  @P0 IMAD.SHL.U32 R0, R72, 0x2, RZ ;  /* 0x0000000248000824 */ /* 0x000fc600078e00ff */
[----:B----4-:R-:W-:-:S05]  /*9990*/  @P0 LEA.HI.X R7, R75, R17, R246, 0x1, P3 ;  /* 0x000000114b070211 */ /* 0x010fca00018f0cf6 */
[----:B------:R1:W-:Y:S01]  /*99a0*/  @P0 LDGSTS.E.BYPASS.LTC128B.128 [R0+0x6900], [R6.64], !P6 ;  /* 0x0690000006000fae */ /* 0x0003e2000f101d56 */
[----:B------:R-:W-:-:S03]  /*99b0*/  ISETP.LT.AND P0, PT, RZ, c[0x0][0x27c], PT ;  /* 0x00009f00ff007a0c */ /* 0x000fc60003f01270 */
[----:B------:R-:W0:Y:S10]  /*99c0*/  LDGDEPBAR ;  /* 0x00000000000079af */ /* 0x000e340000000000 */
[----:B------:R-:W-:Y:S05]  /*99d0*/  @P0 BRA `(.L_x_747) ;  /* 0x0000002000000947 */ /* 0x000fea0003800000 */
[----:B------:R-:W-:-:S04]  /*99e0*/  DEPBAR.LE SB0, 0x1 ;  /* 0x000080400000791a */ /* 0x000fc80000000000 */
[----:B------:R-:W-:Y:S05]  /*99f0*/  BRA `(.L_x_748) ;  /* 0x00004de000007947 */ /* 0x000fea0003800000 */
.L_x_747:
[----:B------:R-:W-:Y:S01]  /*9a00*/  ULDC.U8 UR4, c[0x0][0x298] ;  /* 0x0000a60000047ab9 */ /* 0x000fe20000000000 */
[----:B-1----:R-:W-:Y:S01]  /*9a10*/  SHF.R.S32.HI R0, RZ, 0x1f, R149 ;  /* 0x0000001fff007819 */ /* 0x002fe20000011495 */
        /* <DEDUP_REMOVED lines=9> */
[----:B------:R-:W-:Y:S01]  /*9ab0*/  IMAD R0, R149, c[0x0][0x294], R0 ;  /* 0x0000a50095007a24 */ /* 0x000fe200078e0200 */
        /* <DEDUP_REMOVED lines=8> */
[----:B------:R-:W-:Y:S01]  /*9b40*/  PLOP3.LUT P1, PT, PT, PT, UP2, 0x80, 0x0 ;  /* 0x000000000000781c */ /* 0x000fe20003f2f028 */
[----:B------:R-:W-:Y:S01]  /*9b50*/  IMAD.MOV.U32 R8, RZ, RZ, R12 ;  /* 0x000000ffff087224 */ /* 0x000fe200078e000c */
[----:B------:R-:W-:Y:S01]  /*9b60*/  PLOP3.LUT P0, PT, PT, PT, UP2, 0x80, 0x0 ;  /* 0x000000000000781c */ /* 0x000fe20003f0f028 */
[----:B------:R-:W-:Y:S01]  /*9b70*/  BSSY B0, `(.L_x_750) ;  /* 0x000002f000007945 */ /* 0x000fe20003800000 */
[----:B------:R-:W-:Y:S01]  /*9b80*/  MOV R6, R10 ;  /* 0x0000000a00067202 */ /* 0x000fe20000000f00 */
[----:B------:R-:W-:Y:S01]  /*9b90*/  IMAD.SHL.U32 R17, R14, 0x4, RZ ;  /* 0x000000040e117824 */ /* 0x000fe200078e00ff */
[----:B------:R-:W-:Y:S01]  /*9ba0*/  CS2R R38, SRZ ;  /* 0x0000000000267805 */ /* 0x000fe2000001ff00 */
[----:B------:R-:W-:Y:S01]  /*9bb0*/  CS2R R26, SRZ ;  /* 0x00000000001a7805 */ /* 0x000fe2000001ff00 */
[----:B------:R-:W-:Y:S01]  /*9bc0*/  CS2R R14, SRZ ;  /* 0x00000000000e7805 */ /* 0x000fe2000001ff00 */
[----:B------:R-:W-:Y:S01]  /*9bd0*/  CS2R R28, SRZ ;  /* 0x00000000001c7805 */ /* 0x000fe2000001ff00 */
[----:B------:R-:W-:-:S03]  /*9be0*/  CS2R R18, SRZ ;  /* 0x0000000000127805 */ /* 0x000fc6000001ff00 */
        /* <DEDUP_REMOVED lines=39> */
.L_x_751:
[----:B------:R-:W-:Y:S05]  /*9e60*/  BSYNC B0 ;  /* 0x0000000000007941 */ /* 0x000fea0003800000 */
.L_x_750:
        /* <DEDUP_REMOVED lines=41> */
.L_x_753:
[----:B------:R-:W-:Y:S05]  /*a100*/  BSYNC B0 ;  /* 0x0000000000007941 */ /* 0x000fea0003800000 */
.L_x_752:
        /* <DEDUP_REMOVED lines=43> */
.L_x_755:
[----:B------:R-:W-:Y:S05]  /*a3c0*/  BSYNC B0 ;  /* 0x0000000000007941 */ /* 0x000fea0003800000 */
.L_x_754:
        /* <DEDUP_REMOVED lines=41> */
.L_x_757:
[----:B-12---:R-:W-:Y:S05]  /*a660*/  BSYNC B0 ;  /* 0x0000000000007941 */ /* 0x006fea0003800000 */
.L_x_756:
        /* <DEDUP_REMOVED lines=86> */
.L_x_761:
[----:B------:R-:W-:Y:S05]  /*abd0*/  BSYNC B0 ;  /* 0x0000000000007941 */ /* 0x000fea0003800000 */
.L_x_760:
        /* <DEDUP_REMOVED lines=49> */
.L_x_759:
[----:B------:R-:W-:Y:S05]  /*aef0*/  BSYNC B1 ;  /* 0x0000000000017941 */ /* 0x000fea0003800000 */
.L_x_758:
        /* <DEDUP_REMOVED lines=53> */
.L_x_765:
[----:B------:R-:W-:Y:S05]  /*b250*/  BSYNC B0 ;  /* 0x0000000000007941 */ /* 0x000fea0003800000 */
.L_x_764:
        /* <DEDUP_REMOVED lines=49> */
.L_x_763:
[----:B------:R-:W-:Y:S05]  /*b570*/  BSYNC B1 ;  /* 0x0000000000017941 */ /* 0x000fea0003800000 */
.L_x_762:
        /* <DEDUP_REMOVED lines=53> */
.L_x_769:
[----:B------:R-:W-:Y:S05]  /*b8d0*/  BSYNC B0 ;  /* 0x0000000000007941 */ /* 0x000fea0003800000 */
.L_x_768:
        /* <DEDUP_REMOVED lines=49> */
.L_x_767:
[----:B------:R-:W-:Y:S05]  /*bbf0*/  BSYNC B1 ;  /* 0x0000000000017941 */ /* 0x000fea0003800000 */
.L_x_766:
        /* <DEDUP_REMOVED lines=52> */
.L_x_772:
[----:B------:R-:W-:Y:S05]  /*bf40*/  BSYNC B0 ;  /* 0x0000000000007941 */ /* 0x000fea0003800000 */
.L_x_771:
        /* <DEDUP_REMOVED lines=50> */
.L_x_749:
[----:B------:R-:W-:Y:S01]  /*c270*/  PLOP3.LUT P1, PT, PT, PT, UP2, 0x80, 0x0 ;  /* 0x000000000000781c */ /* 0x000fe20003f2f028 */
[----:B------:R-:W-:Y:S01]  /*c280*/  IMAD.MOV.U32 R8, RZ, RZ, R12 ;  /* 0x000000ffff087224 */ /* 0x000fe200078e000c */
[----:B------:R-:W-:Y:S01]  /*c290*/  PLOP3.LUT P0, PT, PT, PT, UP2, 0x80, 0x0 ;  /* 0x000000000000781c */ /* 0x000fe20003f0f028 */
[----:B------:R-:W-:Y:S01]  /*c2a0*/  IMAD.MOV.U32 R6, RZ, RZ, R10 ;  /* 0x000000ffff067224 */ /* 0x000fe200078e000a */
[----:B------:R-:W-:Y:S01]  /*c2b0*/  SHF.R.S32.HI R29, RZ, 0x1f, R30 ;  /* 0x0000001fff1d7819 */ /* 0x000fe2000001141e */
[----:B------:R-:W-:Y:S01]  /*c2c0*/  CS2R R22, SRZ ;  /* 0x0000000000167805 */ /* 0x000fe2000001ff00 */
[----:B------:R-:W-:-:S07]  /*c2d0*/  CS2R R20, SRZ ;  /* 0x0000000000147805 */ /* 0x000fce000001ff00 */
[----:B------:R-:W-:Y:S01]  /*c2e0*/  @P1 IMAD.HI.U32 R3, R0, c[0x0][0x2c8], RZ ;  /* 0x0000b20000031a27 */ /* 0x000fe200078e00ff */
[----:B------:R-:W-:-:S04]  /*c2f0*/  ISETP.GE.AND P1, PT, R30, c[0x0][0x27c], PT ;  /* 0x00009f001e007a0c */ /* 0x000fc80003f26270 */
        /* <DEDUP_REMOVED lines=66> */
.L_x_774:
[----:B-1-3--:R-:W-:Y:S05]  /*c720*/  BSYNC B0 ;  /* 0x0000000000007941 */ /* 0x00afea0003800000 */
.L_x_773:
        /* <DEDUP_REMOVED lines=65> */
.L_x_776:
[----:B-1-3--:R-:W-:Y:S05]  /*cb40*/  BSYNC B0 ;  /* 0x0000000000007941 */ /* 0x00afea0003800000 */
.L_x_775:
        /* <DEDUP_REMOVED lines=124> */
.L_x_778:
[----:B------:R-:W-:Y:S05]  /*d310*/  BSYNC B0 ;  /* 0x0000000000007941 */ /* 0x000fea0003800000 */
.L_x_777:
        /* <DEDUP_REMOVED lines=21> */
[----:B------:R-:W-:-:S02]  /*d470*/  SHF.R.U64 R0, R36, 0x10, R37 ;  /* 0x0000001024007819 */ /* 0x000fc40000001225 */
[----:B-1----:R-:W1:Y:S01]  /*d480*/  LDS.128 R12, [R41+0x7100] ;  /* 0x00710000290c7984 */ /* 0x002e620000000c00 */
[----:B------:R-:W-:Y:S02]  /*d490*/  PRMT R28, R62, 0x5410, R6 ;  /* 0x000054103e1c7816 */ /* 0x000fe40000000006 */
[----:B------:R-:W-:Y:S01]  /*d4a0*/  SHF.R.U32.HI R3, RZ, 0x10, R37 ;  /* 0x00000010ff037819 */ /* 0x000fe20000011625 */
[----:B------:R-:W2:Y:S01]  /*d4b0*/  LDS.128 R8, [R40+0x7100] ;  /* 0x0071000028087984 */ /* 0x000ea20000000c00 */
[----:B------:R-:W-:Y:S02]  /*d4c0*/  PRMT R6, R46, 0x5432, R7 ;  /* 0x000054322e067816 */ /* 0x000fe40000000007 */
[----:B------:R-:W-:Y:S02]  /*d4d0*/  PRMT R19, R47, 0x5432, R0 ;  /* 0x000054322f137816 */ /* 0x000fe40000000000 */
[----:B------:R-:W-:Y:S02]  /*d4e0*/  SHF.R.U64 R17, R34, 0x10, R35 ;  /* 0x0000001022117819 */ /* 0x000fe40000001223 */
[----:B------:R-:W-:-:S02]  /*d4f0*/  SHF.R.U64 R5, R38, 0x10, R39 ;  /* 0x0000001026057819 */ /* 0x000fc40000001227 */
[----:B------:R-:W-:Y:S02]  /*d500*/  PRMT R22, R47, 0x5410, R3 ;  /* 0x000054102f167816 */ /* 0x000fe40000000003 */
[----:B------:R-:W-:Y:S02]  /*d510*/  SHF.L.U32 R32, R6, 0x10, RZ ;  /* 0x0000001006207819 */ /* 0x000fe400000006ff */
[----:B------:R-:W-:Y:S02]  /*d520*/  SHF.R.U32.HI R18, RZ, 0x10, R35 ;  /* 0x00000010ff127819 */ /* 0x000fe40000011623 */
[----:B------:R-:W-:Y:S02]  /*d530*/  PRMT R20, R46, 0x5410, R16 ;  /* 0x000054102e147816 */ /* 0x000fe40000000010 */
[----:B------:R-:W-:Y:S02]  /*d540*/  PRMT R25, R61, 0x5432, R17 ;  /* 0x000054323d197816 */ /* 0x000fe40000000011 */
[----:B------:R-:W-:-:S02]  /*d550*/  PRMT R27, R62, 0x5432, R5 ;  /* 0x000054323e1b7816 */ /* 0x000fc40000000005 */
[----:B------:R-:W-:Y:S02]  /*d560*/  PRMT R24, R61, 0x5410, R18 ;  /* 0x000054103d187816 */ /* 0x000fe40000000012 */
[----:B------:R-:W-:Y:S01]  /*d570*/  LOP3.LUT R34, R6, 0xffff0000, RZ, 0xc0, !PT ;  /* 0xffff000006227812 */ /* 0x000fe200078ec0ff */
[----:B------:R-:W-:Y:S02]  /*d580*/  IMAD.U32 R6, R22, 0x10000, RZ ;  /* 0x0001000016067824 */ /* 0x000fe400078e00ff */
[C---:B-1----:R-:W-:Y:S01]  /*d590*/  IMAD.U32 R26, R14.reuse, 0x10000, RZ ;  /* 0x000100000e1a7824 */ /* 0x042fe200078e00ff */
[----:B------:R-:W-:Y:S01]  /*d5a0*/  LOP3.LUT R31, R14, 0xffff0000, RZ, 0xc0, !PT ;  /* 0xffff00000e1f7812 */ /* 0x000fe200078ec0ff */
[----:B------:R-:W-:Y:S01]  /*d5b0*/  IMAD.U32 R14, R19, 0x10000, RZ ;  /* 0x00010000130e7824 */ /* 0x000fe200078e00ff */
[C---:B------:R-:W-:Y:S01]  /*d5c0*/  LOP3.LUT R21, R13.reuse, 0xffff0000, RZ, 0xc0, !PT ;  /* 0xffff00000d157812 */ /* 0x040fe200078ec0ff */
[C---:B--2---:R-:W-:Y:S01]  /*d5d0*/  IMAD.U32 R3, R8.reuse, 0x10000, RZ ;  /* 0x0001000008037824 */ /* 0x044fe200078e00ff */
[----:B------:R-:W-:Y:S01]  /*d5e0*/  LOP3.LUT R5, R8, 0xffff0000, RZ, 0xc0, !PT ;  /* 0xffff000008057812 */ /* 0x000fe200078ec0ff */
[----:B------:R-:W-:Y:S01]  /*d5f0*/  IMAD.U32 R17, R13, 0x10000, RZ ;  /* 0x000100000d117824 */ /* 0x000fe200078e00ff */
        /* <DEDUP_REMOVED lines=9> */
[----:B------:R-:W-:-:S02]  /*d690*/  IMAD.U32 R8, R11, 0x10000, RZ ;  /* 0x000100000b087824 */ /* 0x000fc400078e00ff */
[-C--:B------:R-:W-:Y:S02]  /*d6a0*/  FMUL.FTZ R3, R3, R14.reuse ;  /* 0x0000000e03037220 */ /* 0x080fe40000410000 */
[C---:B------:R-:W-:Y:S01]  /*d6b0*/  IMAD.U32 R7, R9.reuse, 0x10000, RZ ;  /* 0x0001000009077824 */ /* 0x040fe200078e00ff */
[----:B------:R-:W-:Y:S01]  /*d6c0*/  LOP3.LUT R9, R9, 0xffff0000, RZ, 0xc0, !PT ;  /* 0xffff000009097812 */ /* 0x000fe200078ec0ff */
[----:B------:R-:W-:Y:S02]  /*d6d0*/  IMAD.U32 R11, R20, 0x10000, RZ ;  /* 0x00010000140b7824 */ /* 0x000fe400078e00ff */
[----:B------:R-:W-:Y:S01]  /*d6e0*/  FFMA.FTZ R36, R16, R14, -R0 ;  /* 0x0000000e10247223 */ /* 0x000fe20000010800 */
[----:B------:R-:W-:Y:S01]  /*d6f0*/  SHF.L.U32 R14, R24, 0x10, RZ ;  /* 0x00000010180e7819 */ /* 0x000fe200000006ff */
[----:B------:R-:W-:Y:S02]  /*d700*/  FMUL.FTZ R0, R5, R34 ;  /* 0x0000002205007220 */ /* 0x000fe40000410000 */
[----:B------:R-:W-:-:S02]  /*d710*/  FFMA.FTZ R35, R16, R32, R3 ;  /* 0x0000002010237223 */ /* 0x000fc40000010003 */
[-C--:B------:R-:W-:Y:S02]  /*d720*/  FMUL.FTZ R5, R5, R10.reuse ;  /* 0x0000000a05057220 */ /* 0x080fe40000410000 */
[C---:B------:R-:W-:Y:S02]  /*d730*/  FMUL.FTZ R3, R7.reuse, R11 ;  /* 0x0000000b07037220 */ /* 0x040fe40000410000 */
[----:B------:R-:W-:Y:S01]  /*d740*/  FFMA.FTZ R33, R12, R10, -R0 ;  /* 0x0000000a0c217223 */ /* 0x000fe20000010800 */
[----:B------:R-:W-:Y:S01]  /*d750*/  LOP3.LUT R10, R20, 0xffff0000, RZ, 0xc0, !PT ;  /* 0xffff0000140a7812 */ /* 0x000fe200078ec0ff */
[----:B------:R-:W-:Y:S02]  /*d760*/  FMUL.FTZ R0, R7, R6 ;  /* 0x0000000607007220 */ /* 0x000fe40000410000 */
[----:B------:R-:W-:Y:S01]  /*d770*/  FFMA.FTZ R32, R12, R34, R5 ;  /* 0x000000220c207223 */ /* 0x000fe20000010005 */
[----:B------:R-:W-:Y:S01]  /*d780*/  LOP3.LUT R12, R24, 0xffff0000, RZ, 0xc0, !PT ;  /* 0xffff0000180c7812 */ /* 0x000fe200078ec0ff */
[----:B------:R-:W-:-:S02]  /*d790*/  FFMA.FTZ R19, R17, R6, -R3 ;  /* 0x0000000611137223 */ /* 0x000fc40000010803 */
[----:B------:R-:W-:Y:S02]  /*d7a0*/  IMAD.U32 R5, R28, 0x10000, RZ ;  /* 0x000100001c057824 */ /* 0x000fe400078e00ff */
[----:B------:R-:W-:Y:S02]  /*d7b0*/  FMUL.FTZ R3, R8, R14 ;  /* 0x0000000e08037220 */ /* 0x000fe40000410000 */
[----:B------:R-:W-:Y:S02]  /*d7c0*/  IMAD.U32 R20, R25, 0x10000, RZ ;  /* 0x0001000019147824 */ /* 0x000fe400078e00ff */
[----:B------:R-:W-:Y:S01]  /*d7d0*/  FFMA.FTZ R17, R17, R11, R0 ;  /* 0x0000000b11117223 */ /* 0x000fe20000010000 */
[----:B------:R-:W-:Y:S01]  /*d7e0*/  LOP3.LUT R11, R22, 0xffff0000, RZ, 0xc0, !PT ;  /* 0xffff0000160b7812 */ /* 0x000fe200078ec0ff */
[-C--:B------:R-:W-:Y:S01]  /*d7f0*/  FMUL.FTZ R0, R8, R5.reuse ;  /* 0x0000000508007220 */ /* 0x080fe20000410000 */
[----:B------:R-:W-:Y:S01]  /*d800*/  LOP3.LUT R8, R28, 0xffff0000, RZ, 0xc0, !PT ;  /* 0xffff00001c087812 */ /* 0x000fe200078ec0ff */
[----:B------:R-:W-:-:S02]  /*d810*/  FFMA.FTZ R16, R18, R5, -R3 ;  /* 0x0000000512107223 */ /* 0x000fc40000010803 */
[----:B------:R-:W-:Y:S02]  /*d820*/  IMAD.U32 R7, R27, 0x10000, RZ ;  /* 0x000100001b077824 */ /* 0x000fe400078e00ff */
[----:B------:R-:W-:Y:S02]  /*d830*/  FMUL.FTZ R6, R9, R10 ;  /* 0x0000000a09067220 */ /* 0x000fe40000410000 */
[----:B------:R-:W-:Y:S02]  /*d840*/  FMUL.FTZ R3, R13, R20 ;  /* 0x000000140d037220 */ /* 0x000fe40000410000 */
[----:B------:R-:W-:Y:S02]  /*d850*/  FFMA.FTZ R18, R18, R14, R0 ;  /* 0x0000000e12127223 */ /* 0x000fe40000010000 */
[-C--:B------:R-:W-:Y:S02]  /*d860*/  FMUL.FTZ R5, R9, R11.reuse ;  /* 0x0000000b09057220 */ /* 0x080fe40000410000 */
[----:B------:R-:W-:-:S02]  /*d870*/  FFMA.FTZ R14, R21, R11, -R6 ;  /* 0x0000000b150e7223 */ /* 0x000fc40000010806 */
[-C--:B------:R-:W-:Y:S01]  /*d880*/  FMUL.FTZ R0, R13, R7.reuse ;  /* 0x000000070d007220 */ /* 0x080fe20000410000 */
[----:B------:R-:W-:Y:S01]  /*d890*/  LOP3.LUT R13, R25, 0xffff0000, RZ, 0xc0, !PT ;  /* 0xffff0000190d7812 */ /* 0x000fe200078ec0ff */
[C---:B------:R-:W-:Y:S01]  /*d8a0*/  FFMA.FTZ R11, R26.reuse, R7, -R3 ;  /* 0x000000071a0b7223 */ /* 0x040fe20000010803 */
[----:B------:R-:W-:Y:S01]  /*d8b0*/  LOP3.LUT R7, R27, 0xffff0000, RZ, 0xc0, !PT ;  /* 0xffff00001b077812 */ /* 0x000fe200078ec0ff */
[----:B------:R-:W-:Y:S02]  /*d8c0*/  FFMA.FTZ R9, R21, R10, R5 ;  /* 0x0000000a15097223 */ /* 0x000fe40000010005 */
[----:B------:R-:W-:Y:S02]  /*d8d0*/  FFMA.FTZ R10, R26, R20, R0 ;  /* 0x000000141a0a7223 */ /* 0x000fe40000010000 */
[----:B------:R-:W-:Y:S01]  /*d8e0*/  FMUL.FTZ R6, R23, R13 ;  /* 0x0000000d17067220 */ /* 0x000fe20000410000 */
[----:B------:R-:W-:Y:S01]  /*d8f0*/  F2FP.BF16.PACK_AB R9, R9, R17 ;  /* 0x000000110909723e */ /* 0x000fe200000010ff */
[----:B------:R-:W-:-:S02]  /*d900*/  FMUL.FTZ R3, R15, R12 ;  /* 0x0000000c0f037220 */ /* 0x000fc40000410000 */
        /* <DEDUP_REMOVED lines=11> */
[----:B------:R-:W-:Y:S02]  /*d9c0*/  F2FP.BF16.PACK_AB R10, R5, R10 ;  /* 0x0000000a050a723e */ /* 0x000fe400000010ff */
[----:B------:R-:W-:Y:S01]  /*d9d0*/  F2FP.BF16.PACK_AB R11, R0, R18 ;  /* 0x00000012000b723e */ /* 0x000fe200000010ff */
[----:B------:R1:W-:Y:S04]  /*d9e0*/  STS.128 [R41+0x7100], R12 ;  /* 0x0071000c29007388 */ /* 0x0003e80000000c00 */
[----:B------:R1:W-:Y:S02]  /*d9f0*/  STS.128 [R40+0x7100], R8 ;  /* 0x0071000828007388 */ /* 0x0003e40000000c00 */
.L_x_780:
[----:B------:R-:W-:Y:S05]  /*da00*/  BSYNC B0 ;  /* 0x0000000000007941 */ /* 0x000fea0003800000 */
.L_x_779:
        /* <DEDUP_REMOVED lines=68> */
[-C--:B------:R-:W-:Y:S02]  /*de50*/  FMUL.FTZ R0, R7, R6.reuse ;  /* 0x0000000607007220 */ /* 0x080fe40000410000 */
        /* <DEDUP_REMOVED lines=41> */
.L_x_782:
[----:B------:R-:W-:Y:S05]  /*e0f0*/  BSYNC B0 ;  /* 0x0000000000007941 */ /* 0x000fea0003800000 */
.L_x_781:
        /* <DEDUP_REMOVED lines=72> */
[C---:B------:R-:W-:Y:S01]  /*e580*/  LOP3.LUT R12, R28.reuse, 0xffff0000, RZ, 0xc0, !PT ;  /* 0xffff00001c0c7812 */ /* 0x040fe200078ec0ff */
[----:B------:R-:W-:-:S02]  /*e590*/  IMAD.U32 R5, R28, 0x10000, RZ ;  /* 0x000100001c057824 */ /* 0x000fc400078e00ff */
[----:B------:R-:W-:Y:S02]  /*e5a0*/  FFMA.FTZ R17, R17, R10, R0 ;  /* 0x0000000a11117223 */ /* 0x000fe40000010000 */
[----:B------:R-:W-:Y:S02]  /*e5b0*/  FMUL.FTZ R3, R8, R14 ;  /* 0x0000000e08037220 */ /* 0x000fe40000410000 */
[----:B------:R-:W-:Y:S02]  /*e5c0*/  IMAD.U32 R10, R24, 0x10000, RZ ;  /* 0x00010000180a7824 */ /* 0x000fe400078e00ff */
        /* <DEDUP_REMOVED lines=20> */
[----:B------:R-:W-:Y:S02]  /*e710*/  FFMA.FTZ R6, R30, R7, -R6 ;  /* 0x000000071e067223 */ /* 0x000fe40000010806 */
[C---:B------:R-:W-:Y:S01]  /*e720*/  FFMA.FTZ R3, R29.reuse, R12, -R3 ;  /* 0x0000000c1d037223 */ /* 0x040fe20000010803 */
[----:B------:R-:W-:Y:S01]  /*e730*/  F2FP.BF16.PACK_AB R12, R32, R36 ;  /* 0x00000024200c723e */ /* 0x000fe200000010ff */
[----:B------:R-:W-:Y:S01]  /*e740*/  FFMA.FTZ R5, R30, R8, R5 ;  /* 0x000000081e057223 */ /* 0x000fe20000010005 */
[----:B------:R-:W-:Y:S01]  /*e750*/  F2FP.BF16.PACK_AB R14, R6, R14 ;  /* 0x0000000e060e723e */ /* 0x000fe200000010ff */
[----:B------:R-:W-:Y:S01]  /*e760*/  FFMA.FTZ R0, R29, R26, R0 ;  /* 0x0000001a1d007223 */ /* 0x000fe20000010000 */
[----:B------:R-:W-:Y:S02]  /*e770*/  F2FP.BF16.PACK_AB R15, R3, R16 ;  /* 0x00000010030f723e */ /* 0x000fe400000010ff */
[----:B------:R-:W-:-:S02]  /*e780*/  F2FP.BF16.PACK_AB R8, R31, R34 ;  /* 0x000000221f08723e */ /* 0x000fc400000010ff */
[----:B------:R-:W-:Y:S01]  /*e790*/  F2FP.BF16.PACK_AB R10, R5, R10 ;  /* 0x0000000a050a723e */ /* 0x000fe200000010ff */
[----:B------:R1:W-:Y:S01]  /*e7a0*/  STS.128 [R35+0x7100], R12 ;  /* 0x0071000c23007388 */ /* 0x0003e20000000c00 */
[----:B------:R-:W-:-:S05]  /*e7b0*/  F2FP.BF16.PACK_AB R11, R0, R18 ;  /* 0x00000012000b723e */ /* 0x000fca00000010ff */
[----:B------:R1:W-:Y:S02]  /*e7c0*/  STS.128 [R33+0x7100], R8 ;  /* 0x0071000821007388 */ /* 0x0003e40000000c00 */
.L_x_770:
[----:B------:R-:W-:Y:S05]  /*e7d0*/  BSYNC B2 ;  /* 0x0000000000027941 */ /* 0x000fea0003800000 */
.L_x_748:
[----:B-1----:R-:W-:Y:S01]  /*e7e0*/  SHF.R.S32.HI R7, RZ, 0x4, R82 ;  /* 0x00000004ff077819 */ /* 0x002fe20000011452 */
[----:B------:R-:W-:Y:S01]  /*e7f0*/  IMAD.SHL.U32 R6, R74, 0x40, RZ ;  /* 0x000000404a067824 */ /* 0x000fe200078e00ff */
[----:B------:R-:W-:-:S04]  /*e800*/  DEPBAR.LE SB0, 0x0 ;  /* 0x000080000000791a */ /* 0x000fc80000000000 */
[----:B------:R-:W-:Y:S01]  /*e810*/  LEA.HI R0, R82, R7, RZ, 0x1 ;  /* 0x0000000752007211 */ /* 0x000fe200078f08ff */
[----:B------:R-:W-:Y:S01]  /*e820*/  IMAD.SHL.U32 R3, R80, 0x40, RZ ;  /* 0x0000004050037824 */ /* 0x000fe200078e00ff */
[----:B------:R-:W-:Y:S01]  /*e830*/  LOP3.LUT P0, RZ, R74, 0x2, RZ, 0xc0, !PT ;  /* 0x000000024aff7812 */ /* 0x000fe2000780c0ff */
[----:B------:R-:W-:Y:S01]  /*e840*/  IMAD.SHL.U32 R5, R81, 0x40, RZ ;  /* 0x0000004051057824 */ /* 0x000fe200078e00ff */
[----:B------:R-:W-:Y:S01]  /*e850*/  LOP3.LUT R0, R0, 0xfffffffe, RZ, 0xc0, !PT ;  /* 0xfffffffe00007812 */ /* 0x000fe200078ec0ff */
[----:B------:R-:W-:Y:S01]  /*e860*/  IMAD.SHL.U32 R8, R71, 0x8, RZ ;  /* 0x0000000847087824 */ /* 0x000fe200078e00ff */
        /* <DEDUP_REMOVED lines=31> */
[--C-:B------:R-:W-:Y:S01]  /*ea60*/  IMAD R238, R2, 0x2, R235.reuse ;  /* 0x0000000202ee7824 */ /* 0x100fe200078e02eb */
[----:B------:R-:W-:Y:S01]  /*ea70*/  IADD3 R243, R239, 0x1800, RZ ;  /* 0x00001800eff37810 */ /* 0x000fe20007ffe0ff */
[----:B------:R-:W-:Y:S01]  /*ea80*/  IMAD.IADD R7, R7, 0x1, R0 ;  /* 0x0000000107077824 */ /* 0x000fe200078e0200 */
[C---:B------:R-:W-:Y:S01]  /*ea90*/  IADD3 R242, R239.reuse, 0x2000, RZ ;  /* 0x00002000eff27810 */ /* 0x040fe20007ffe0ff */
        /* <DEDUP_REMOVED lines=25> */
[----:B------:R-:W-:Y:S01]  /*ec30*/  LDSM.16.M88.4 R80, [R239] ;  /* 0x00000000ef50783b */ /* 0x000fe20000000200 */
[C---:B--2---:R-:W-:Y:S03]  /*ec40*/  HMMA.16816.F32.BF16 R56, R8.reuse, R20, RZ ;  /* 0x000000140838723c */ /* 0x044fe600000418ff */
[----:B------:R-:W-:Y:S04]  /*ec50*/  LDSM.16.M88.4 R76, [R239+0x800] ;  /* 0x00080000ef4c783b */ /* 0x000fe80000000200 */
        /* <DEDUP_REMOVED lines=37> */
[C---:B------:R-:W-:Y:S01]  /*eeb0*/  HMMA.16816.F32.BF16 R132, R12.reuse, R36, RZ ;  /* 0x000000240c84723c */ /* 0x040fe200000418ff */
[----:B------:R-:W-:Y:S04]  /*eec0*/  SHFL.IDX PT, R36, R3, 0x4, 0x181f ;  /* 0x00981f0003247f89 */ /* 0x000fe800000e0000 */
[----:B------:R-:W-:Y:S03]  /*eed0*/  SHFL.IDX PT, R37, R0, 0x4, 0x181f ;  /* 0x00981f0000257f89 */ /* 0x000fe600000e0000 */
[C---:B------:R-:W-:Y:S08]  /*eee0*/  HMMA.16816.F32.BF16 R180, R12.reuse, R38, RZ ;  /* 0x000000260cb4723c */ /* 0x040ff000000418ff */
[C---:B------:R-:W-:Y:S08]  /*eef0*/  HMMA.16816.F32.BF16 R116, R12.reuse, R40, RZ ;  /* 0x000000280c74723c */ /* 0x040ff000000418ff */
[----:B------:R-:W-:Y:S01]  /*ef00*/  HMMA.16816.F32.BF16 R112, R12, R42, RZ ;  /* 0x0000002a0c70723c */ /* 0x000fe200000418ff */
[----:B------:R-:W2:Y:S04]  /*ef10*/  SHFL.IDX PT, R14, R3, 0x3, 0x181f ;  /* 0x00781f00030e7f89 */ /* 0x000ea800000e0000 */
[----:B------:R-:W3:Y:S02]  /*ef20*/  SHFL.IDX PT, R15, R0, 0x3, 0x181f ;  /* 0x00781f00000f7f89 */ /* 0x000ee400000e0000 */
[----:B------:R-:W-:Y:S01]  /*ef30*/  IADD3 R12, P2, R5, R247, RZ ;  /* 0x000000f7050c7210 */ /* 0x000fe20007f5e0ff */
[C---:B-1----:R-:W-:Y:S01]  /*ef40*/  HMMA.16816.F32.BF16 R108, R16.reuse, R80, R52 ;  /* 0x00000050106c723c */ /* 0x042fe20000041834 */
[----:B------:R-:W1:Y:S03]  /*ef50*/  SHFL.IDX PT, R3, R3, 0x6, 0x181f ;  /* 0x00d81f0003037f89 */ /* 0x000e6600000e0000 */
[----:B------:R-:W-:Y:S01]  /*ef60*/  IMAD.X R13, R9, 0x1, R246, P2 ;  /* 0x00000001090d7824 */ /* 0x000fe200010e06f6 */
[C---:B------:R-:W-:Y:S01]  /*ef70*/  ISETP.LT.OR P2, PT, R73.reuse, 0x11, P0 ;  /* 0x000000114900780c */ /* 0x040fe20000741670 */
[----:B------:R-:W-:Y:S02]  /*ef80*/  LDSM.16.M88.4 R8, [R238+0x7100] ;  /* 0x00710000ee08783b */ /* 0x000fe40000000200 */
[----:B------:R-:W-:Y:S02]  /*ef90*/  HMMA.16816.F32.BF16 R104, R16, R76, R56 ;  /* 0x0000004c1068723c */ /* 0x000fe40000041838 */
[----:B------:R-:W-:Y:S01]  /*efa0*/  @!PT LDS RZ, [RZ] ;  /* 0x00000000fffff984 */ /* 0x000fe20000000800 */
[----:B------:R-:W-:Y:S01]  /*efb0*/  @!PT LDS RZ, [RZ] ;  /* 0x00000000fffff984 */ /* 0x000fe20000000800 */
[----:B------:R-:W-:Y:S01]  /*efc0*/  @!PT LDS RZ, [RZ] ;  /* 0x00000000fffff984 */ /* 0x000fe20000000800 */
[----:B------:R4:W-:Y:S01]  /*efd0*/  LDGSTS.E.BYPASS.LTC128B.128 [R248+0x100], [R12.64], !P4 ;  /* 0x001000000cf87fae */ /* 0x0009e2000e101d56 */
[----:B------:R-:W-:-:S03]  /*efe0*/  ISETP.LT.OR P4, PT, R73, 0x41, P0 ;  /* 0x000000414900780c */ /* 0x000fc60000781670 */
[----:B------:R5:W1:Y:S02]  /*eff0*/  SHFL.IDX PT, R5, R0, 0x6, 0x181f ;  /* 0x00d81f0000057f89 */ /* 0x000a6400000e0000 */
[----:B------:R-:W-:Y:S01]  /*f000*/  HMMA.16816.F32.BF16 R100, R16, R48, R60 ;  /* 0x000000301064723c */ /* 0x000fe2000004183c */
[----:B--2---:R-:W-:Y:S01]  /*f010*/  IADD3 R14, P1, R14, R247, RZ ;  /* 0x000000f70e0e7210 */ /* 0x004fe20007f3e0ff */
[----:B------:R2:W-:Y:S01]  /*f020*/  LDGSTS.E.BYPASS.LTC128B.128 [R248+0x900], [R6.64], !P2 ;  /* 0x0090000006f87fae */ /* 0x0005e2000d101d56 */
[----:B------:R-:W-:-:S03]  /*f030*/  ISETP.LT.OR P2, PT, R73, 0x31, P0 ;  /* 0x000000314900780c */ /* 0x000fc60000741670 */
[----:B---3--:R-:W-:Y:S01]  /*f040*/  IMAD.X R15, R15, 0x1, R246, P1 ;  /* 0x000000010f0f7824 */ /* 0x008fe200008e06f6 */
        /* <DEDUP_REMOVED lines=9> */
[-C--:B--2---:R-:W-:Y:S02]  /*f0e0*/  IADD3 R6, P1, R36, R247.reuse, RZ ;  /* 0x000000f724067210 */ /* 0x084fe40007f3e0ff */
[----:B------:R-:W-:Y:S02]  /*f0f0*/  IMAD.IADD R234, R228, 0x1, R0 ;  /* 0x00000001e4ea7824 */ /* 0x000fe400078e0200 */
[----:B------:R-:W-:Y:S01]  /*f100*/  IMAD.IADD R233, R0, 0x1, R239 ;  /* 0x0000000100e97824 */ /* 0x000fe200078e02ef */
[----:B------:R-:W-:Y:S01]  /*f110*/  LOP3.LUT R0, R229, R230, RZ, 0xfc, !PT ;  /* 0x000000e6e5007212 */ /* 0x000fe200078efcff */
[--C-:B------:R-:W-:Y:S01]  /*f120*/  IMAD.X R7, R37, 0x1, R246.reuse, P1 ;  /* 0x0000000125077824 */ /* 0x100fe200008e06f6 */
[----:B----4-:R-:W-:Y:S01]  /*f130*/  IADD3 R12, P1, R22, R247, RZ ;  /* 0x000000f7160c7210 */ /* 0x010fe20007f3e0ff */
[----:B------:R-:W-:Y:S03]  /*f140*/  HMMA.16816.F32.BF16 R36, R16, R82, R84 ;  /* 0x000000521024723c */ /* 0x000fe60000041854 */
[----:B------:R1:W-:Y:S01]  /*f150*/  LDGSTS.E.BYPASS.LTC128B.128 [R248+0x2100], [R6.64], !P4 ;  /* 0x0210000006f87fae */ /* 0x0003e2000e101d56 */
[----:B------:R-:W-:Y:S01]  /*f160*/  IMAD.X R13, R23, 0x1, R246, P1 ;  /* 0x00000001170d7824 */ /* 0x000fe200008e06f6 */
[----:B------:R-:W-:-:S03]  /*f170*/  ISETP.LT.OR P1, PT, R73, 0x61, P0 ;  /* 0x000000614900780c */ /* 0x000fc60000721670 */
[C---:B------:R-:W-:Y:S01]  /*f180*/  HMMA.16816.F32.BF16 R92, R16.reuse, R28, R92 ;  /* 0x0000001c105c723c */ /* 0x040fe2000004185c */
[----:B------:R2:W-:Y:S07]  /*f190*/  LDGSTS.E.BYPASS.LTC128B.128 [R248+0x2900], [R12.64], !P3 ;  /* 0x029000000cf87fae */ /* 0x0005ee000d901d56 */
[C---:B------:R-:W-:Y:S08]  /*f1a0*/  HMMA.16816.F32.BF16 R40, R16.reuse, R24, R68 ;  /* 0x000000181028723c */ /* 0x040ff00000041844 */
[----:B------:R-:W-:Y:S01]  /*f1b0*/  HMMA.16816.F32.BF16 R120, R16, R50, R124 ;  /* 0x000000321078723c */ /* 0x000fe2000004187c */
[----:B-1----:R-:W-:-:S07]  /*f1c0*/  IADD3 R6, P0, R3, R247, RZ ;  /* 0x000000f703067210 */ /* 0x002fce0007f1e0ff */
[----:B------:R-:W-:Y:S01]  /*f1d0*/  HMMA.16816.F32.BF16 R204, R16, R46, R128 ;  /* 0x0000002e10cc723c */ /* 0x000fe20000041880 */
[----:B------:R-:W-:Y:S01]  /*f1e0*/  IMAD.X R7, R5, 0x1, R246, P0 ;  /* 0x0000000105077824 */ /* 0x000fe200000e06f6 */
[----:B------:R-:W-:-:S04]  /*f1f0*/  PLOP3.LUT P0, PT, PT, PT, UP0, 0x80, 0x0 ;  /* 0x000000000000781c */ /* 0x000fc80003f0f008 */
[----:B------:R1:W-:Y:S02]  /*f200*/  LDGSTS.E.BYPASS.LTC128B.128 [R248+0x3100], [R6.64], !P1 ;  /* 0x0310000006f87fae */ /* 0x0003e4000c901d56 */
[C---:B------:R-:W-:Y:S02]  /*f210*/  HMMA.16816.F32.BF16 R200, R16.reuse, R34, R148 ;  /* 0x0000002210c8723c */ /* 0x040fe40000041894 */
[----:B---3--:R-:W-:Y:S04]  /*f220*/  LDSM.16.M88.4 R20, [R236+0x9100] ;  /* 0x00910000ec14783b */ /* 0x008fe80000000200 */
[----:B------:R-:W-:Y:S02]  /*f230*/  LDSM.16.M88.4 R72, [R234+0x3900] ;  /* 0x00390000ea48783b */ /* 0x000fe40000000200 */
[C---:B------:R-:W-:Y:S02]  /*f240*/  HMMA.16816.F32.BF16 R196, R16.reuse, R30, R152 ;  /* 0x0000001e10c4723c */ /* 0x040fe40000041898 */
[----:B------:R-:W3:Y:S04]  /*f250*/  LDSM.16.M88.4 R84, [R234+0x6900] ;  /* 0x00690000ea54783b */ /* 0x000ee80000000200 */
[----:B------:R-:W4:Y:S02]  /*f260*/  LDSM.16.M88.4 R64, [R234+0x4900] ;  /* 0x00490000ea40783b */ /* 0x000f240000000200 */
[----:B------:R-:W-:Y:S02]  /*f270*/  HMMA.16816.F32.BF16 R176, R16, R26, R176 ;  /* 0x0000001a10b0723c */ /* 0x000fe400000418b0 */
[----:B------:R-:W5:Y:S04]  /*f280*/  LDSM.16.M88.4 R60, [R234+0x5100] ;  /* 0x00510000ea3c783b */ /* 0x000f680000000200 */
        /* <DEDUP_REMOVED lines=25> */
[----:B------:R-:W2:Y:S03]  /*f420*/  LDSM.16.M88.4 R24, [R233+0x3000] ;  /* 0x00300000e918783b */ /* 0x000ea60000000200 */
[C---:B---3--:R-:W-:Y:S01]  /*f430*/  HMMA.16816.F32.BF16 R132, R20.reuse, R84, R40 ;  /* 0x000000541484723c */ /* 0x048fe20000041828 */
[----:B------:R-:W3:Y:S07]  /*f440*/  LDSM.16.M88.4 R40, [R233+0x1000] ;  /* 0x00100000e928783b */ /* 0x000eee0000000200 */
[----:B------:R-:W-:Y:S01]  /*f450*/  HMMA.16816.F32.BF16 R128, R20, R74, R36 ;  /* 0x0000004a1480723c */ /* 0x000fe20000041824 */
[----:B------:R-:W2:Y:S01]  /*f460*/  LDSM.16.M88.4 R36, [R233+0x1800] ;  /* 0x00180000e924783b */ /* 0x000ea20000000200 */
[----:B------:R-:W-:-:S06]  /*f470*/  DEPBAR.LE SB0, 0x0 ;  /* 0x000080000000791a */ /* 0x000fcc0000000000 */
[C---:B----4-:R-:W-:Y:S08]  /*f480*/  HMMA.16816.F32.BF16 R156, R20.reuse, R64, R100 ;  /* 0x00000040149c723c */ /* 0x050ff00000041864 */
[C---:B-----5:R-:W-:Y:S08]  /*f490*/  HMMA.16816.F32.BF16 R148, R20.reuse, R60, R96 ;  /* 0x0000003c1494723c */ /* 0x060ff00000041860 */
[C---:B-1----:R-:W-:Y:S08]  /*f4a0*/  HMMA.16816.F32.BF16 R140, R20.reuse, R56, R88 ;  /* 0x00000038148c723c */ /* 0x042ff00000041858 */
[C---:B------:R-:W-:Y:S08]  /*f4b0*/  HMMA.16816.F32.BF16 R136, R20.reuse, R52, R92 ;  /* 0x000000341488723c */ /* 0x040ff0000004185c */
[C---:B------:R-:W-:Y:S08]  /*f4c0*/  HMMA.16816.F32.BF16 R168, R20.reuse, R72, R108 ;  /* 0x0000004814a8723c */ /* 0x040ff0000004186c */
[C---:B------:R-:W-:Y:S08]  /*f4d0*/  HMMA.16816.F32.BF16 R160, R20.reuse, R68, R104 ;  /* 0x0000004414a0723c */ /* 0x040ff00000041868 */
[----:B------:R-:W-:Y:S08]  /*f4e0*/  HMMA.16816.F32.BF16 R124, R20, R70, R220 ;  /* 0x00000046147c723c */ /* 0x000ff000000418dc */
[C---:B------:R-:W-:Y:S08]  /*f4f0*/  HMMA.16816.F32.BF16 R100, R16.reuse, R72, R184 ;  /* 0x000000481064723c */ /* 0x040ff000000418b8 */
        /* <DEDUP_REMOVED lines=19> */
[----:B------:R-:W-:Y:S08]  /*f630*/  HMMA.16816.F32.BF16 R104, R8, R26, R104 ;  /* 0x0000001a0868723c */ /* 0x000ff00000041868 */
[----:B------:R-:W-:Y:S08]  /*f640*/  HMMA.16816.F32.BF16 R20, R12, R24, R20 ;  /* 0x000000180c14723c */ /* 0x000ff00000041814 */
[C---:B------:R-:W-:Y:S08]  /*f650*/  HMMA.16816.F32.BF16 R168, R8.reuse, R48, R168 ;  /* 0x0000003008a8723c */ /* 0x040ff000000418a8 */
[C---:B------:R-:W-:Y:S08]  /*f660*/  HMMA.16816.F32.BF16 R164, R8.reuse, R50, R128 ;  /* 0x0000003208a4723c */ /* 0x040ff00000041880 */
[C---:B------:R-:W-:Y:S08]  /*f670*/  HMMA.16816.F32.BF16 R160, R8.reuse, R44, R160 ;  /* 0x0000002c08a0723c */ /* 0x040ff000000418a0 */
[C---:B------:R-:W-:Y:S08]  /*f680*/  HMMA.16816.F32.BF16 R124, R8.reuse, R46, R124 ;  /* 0x0000002e087c723c */ /* 0x040ff0000004187c */
        /* <DEDUP_REMOVED lines=38> */
[----:B------:R-:W-:Y:S01]  /*f8f0*/  SHF.R.S32.HI R3, RZ, 0x1f, R10 ;  /* 0x0000001fff037819 */ /* 0x000fe2000001140a */
[----:B------:R-:W-:Y:S04]  /*f900*/  STL [R1+0x4], R10 ;  /* 0x0000040a01007387 */ /* 0x000fe80000100800 */
[----:B------:R-:W-:-:S04]  /*f910*/  IMAD R3, R3, c[0x0][0x1e0], RZ ;  /* 0x0000780003037a24 */ /* 0x000fc800078e02ff */
[C---:B------:R-:W-:Y:S02]  /*f920*/  IMAD R3, R10.reuse, c[0x0][0x1e4], R3 ;  /* 0x000079000a037a24 */ /* 0x040fe400078e0203 */
[----:B-1----:R-:W-:-:S04]  /*f930*/  IMAD.WIDE.U32 R6, R10, c[0x0][0x1e0], RZ ;  /* 0x000078000a067a25 */ /* 0x002fc800078e00ff */
[----:B------:R-:W-:Y:S01]  /*f940*/  IMAD.IADD R7, R7, 0x1, R3 ;  /* 0x0000000107077824 */ /* 0x000fe200078e0203 */
[----:B--2---:R-:W-:-:S03]  /*f950*/  SHF.R.S32.HI R3, RZ, 0x1f, R9 ;  /* 0x0000001fff037819 */ /* 0x004fc60000011409 */
[----:B------:R-:W-:Y:S01]  /*f960*/  IMAD.WIDE.U32 R6, R9, c[0x0][0x1f0], R6 ;  /* 0x00007c0009067a25 */ /* 0x000fe200078e0006 */
[----:B------:R-:W-:Y:S03]  /*f970*/  STL [R1], R9 ;  /* 0x0000000901007387 */ /* 0x000fe60000100800 */
        /* <DEDUP_REMOVED lines=41> */
.L_x_783:
[----:B------:R-:W-:Y:S01]  /*fc10*/  LOP3.LUT R3, R231, 0xffffffe0, RZ, 0xc0, !PT ;  /* 0xffffffe0e7037812 */ /* 0x000fe200078ec0ff */
        /* <DEDUP_REMOVED lines=18> */
[----:B------:R-:W-:Y:S01]  /*fd40*/  STL [R1+0x28], R228 ;  /* 0x000028e401007387 */ /* 0x000fe20000100800 */
[----:B------:R-:W-:Y:S01]  /*fd50*/  PLOP3.LUT P1, PT, PT, PT, UP2, 0x80, 0x0 ;  /* 0x000000000000781c */ /* 0x000fe20003f2f028 */
[C---:B------:R-:W-:Y:S01]  /*fd60*/  IMAD.SHL.U32 R10, R6.reuse, 0x20, RZ ;  /* 0x00000020060a7824 */ /* 0x040fe200078e00ff */
[----:B------:R-:W-:Y:S01]  /*fd70*/  LOP3.LUT R6, R6, 0x1ffffffe, RZ, 0xc0, !PT ;  /* 0x1ffffffe06067812 */ /* 0x000fe200078ec0ff */
[----:B------:R-:W-:Y:S01]  /*fd80*/  IMAD R9, R9, 0x10, R8 ;  /* 0x0000001009097824 */ /* 0x000fe200078e0208 */
[----:B------:R-:W-:Y:S01]  /*fd90*/  PLOP3.LUT P0, PT, PT, PT, UP2, 0x80, 0x0 ;  /* 0x000000000000781c */ /* 0x000fe20003f0f028 */
[----:B------:R-:W-:Y:S01]  /*fda0*/  IMAD R232, R2, 0x2, R229 ;  /* 0x0000000202e87824 */ /* 0x000fe200078e02e5 */
[----:B------:R-:W-:Y:S01]  /*fdb0*/  LOP3.LUT R8, R10, 0xffffffc0, RZ, 0xc0, !PT ;  /* 0xffffffc00a087812 */ /* 0x000fe200078ec0ff */
[----:B------:R-:W-:Y:S01]  /*fdc0*/  IMAD.IADD R6, R3, 0x1, -R6 ;  /* 0x0000000103067824 */ /* 0x000fe200078e0a06 */
[----:B------:R-:W-:Y:S01]  /*fdd0*/  LDSM.16.MT88.4 R36, [R231+0x100] ;  /* 0x00010000e724783b */ /* 0x000fe20000004200 */
[----:B------:R-:W-:-:S02]  /*fde0*/  ULDC.64 UR4, c[0x0][0x2c8] ;  /* 0x0000b20000047ab9 */ /* 0x000fc40000000a00 */
[----:B------:R-:W-:Y:S01]  /*fdf0*/  IMAD.IADD R3, R8, 0x1, R9 ;  /* 0x0000000108037824 */ /* 0x000fe200078e0209 */
[----:B------:R-:W0:Y:S03]  /*fe00*/  LDGDEPBAR ;  /* 0x00000000000079af */ /* 0x000e260000000000 */
[----:B------:R-:W-:-:S04]  /*fe10*/  IMAD R11, R6, 0x8, R3 ;  /* 0x00000008060b7824 */ /* 0x000fc800078e0203 */
[----:B------:R-:W-:Y:S01]  /*fe20*/  @P1 IMAD.HI.U32 R6, R11, c[0x0][0x2c8], RZ ;  /* 0x0000b2000b061a27 */ /* 0x000fe200078e00ff */
[----:B------:R-:W-:Y:S03]  /*fe30*/  STL [R1+0x20], R11 ;  /* 0x0000200b01007387 */ /* 0x000fe60000100800 */
[----:B------:R-:W-:Y:S01]  /*fe40*/  IMAD.MOV.U32 R3, RZ, RZ, R11 ;  /* 0x000000ffff037224 */ /* 0x000fe200078e000b */
[----:B------:R-:W-:-:S05]  /*fe50*/  @P0 SHF.R.U32.HI R3, RZ, c[0x0][0x2cc], R6 ;  /* 0x0000b300ff030a19 */ /* 0x000fca0000011606 */
[----:B------:R-:W1:Y:S04]  /*fe60*/  SHFL.IDX PT, R6, R3, RZ, 0x1c1f ;  /* 0x001c1fff03067589 */ /* 0x000e6800000e0000 */
[----:B------:R-:W2:Y:S04]  /*fe70*/  SHFL.IDX PT, R9, R3, 0x1, 0x1c1f ;  /* 0x003c1f0003097f89 */ /* 0x000ea800000e0000 */
[----:B------:R-:W3:Y:S04]  /*fe80*/  SHFL.IDX PT, R11, R3, 0x2, 0x1c1f ;  /* 0x005c1f00030b7f89 */ /* 0x000ee800000e0000 */
[----:B------:R4:W1:Y:S02]  /*fe90*/  SHFL.IDX PT, R10, R3, 0x3, 0x1c1f ;  /* 0x007c1f00030a7f89 */ /* 0x00086400000e0000 */
[----:B----4-:R-:W-:-:S05]  /*fea0*/  LOP3.LUT R3, R7, 0x7ffffffc, RZ, 0xc0, !PT ;  /* 0x7ffffffc07037812 */ /* 0x010fca00078ec0ff */
[----:B------:R-:W-:Y:S02]  /*feb0*/  IMAD.IADD R5, R5, 0x1, -R3 ;  /* 0x0000000105057824 */ /* 0x000fe400078e0a03 */
[----:B------:R-:W-:Y:S02]  /*fec0*/  IMAD.U32 R3, RZ, RZ, UR12 ;  /* 0x0000000cff037e24 */ /* 0x000fe4000f8e00ff */
[----:B------:R-:W-:-:S05]  /*fed0*/  IMAD.SHL.U32 R8, R5, 0x2, RZ ;  /* 0x0000000205087824 */ /* 0x000fca00078e00ff */
[----:B------:R-:W-:Y:S01]  /*fee0*/  IADD3 R3, -R8, 0x1, R3 ;  /* 0x0000000108037810 */ /* 0x000fe20007ffe103 */
[----:B------:R4:W-:Y:S03]  /*fef0*/  STL [R1+0x24], R8 ;  /* 0x0000240801007387 */ /* 0x0009e60000100800 */
[----:B------:R-:W-:-:S05]  /*ff00*/  IADD3 R3, R3, -UR20, RZ ;  /* 0x8000001403037c10 */ /* 0x000fca000fffe0ff */
[C---:B-1----:R-:W-:Y:S02]  /*ff10*/  IMAD.IADD R6, R3.reuse, 0x1, R6 ;  /* 0x0000000103067824 */ /* 0x042fe400078e0206 */
[C---:B--2---:R-:W-:Y:S02]  /*ff20*/  IMAD.IADD R7, R3.reuse, 0x1, R9 ;  /* 0x0000000103077824 */ /* 0x044fe400078e0209 */
[C---:B---3--:R-:W-:Y:S02]  /*ff30*/  IMAD.IADD R5, R3.reuse, 0x1, R11 ;  /* 0x0000000103057824 */ /* 0x048fe400078e020b */
[----:B------:R-:W-:Y:S01]  /*ff40*/  IMAD.IADD R3, R3, 0x1, R10 ;  /* 0x0000000103037824 */ /* 0x000fe200078e020a */
[----:B----4-:R-:W-:-:S04]  /*ff50*/  IADD3 R8, -R8, UR12, RZ ;  /* 0x0000000c08087c10 */ /* 0x010fc8000fffe1ff */
[C---:B------:R-:W-:Y:S02]  /*ff60*/  IMNMX R6, R8.reuse, R6, PT ;  /* 0x0000000608067217 */ /* 0x040fe40003800200 */
[----:B------:R-:W-:Y:S02]  /*ff70*/  IMNMX R7, R8, R7, PT ;  /* 0x0000000708077217 */ /* 0x000fe40003800200 */
[----:B------:R-:W-:Y:S02]  /*ff80*/  ISETP.GT.AND P2, PT, R6, 0x1, PT ;  /* 0x000000010600780c */ /* 0x000fe40003f44270 */
[----:B------:R-:W-:Y:S02]  /*ff90*/  ISETP.GT.AND P1, PT, R7, RZ, PT ;  /* 0x000000ff0700720c */ /* 0x000fe40003f24270 */
[----:B------:R-:W-:Y:S02]  /*ffa0*/  FSEL R29, R101, -INF , P2 ;  /* 0xff800000651d7808 */ /* 0x000fe40001000000 */
[----:B------:R-:W-:-:S02]  /*ffb0*/  FSEL R32, R102, -INF , P1 ;  /* 0xff80000066207808 */ /* 0x000fc40000800000 */
[C---:B------:R-:W-:Y:S02]  /*ffc0*/  ISETP.GT.AND P3, PT, R6.reuse, RZ, PT ;  /* 0x000000ff0600720c */ /* 0x040fe40003f64270 */
[----:B------:R-:W-:Y:S02]  /*ffd0*/  ISETP.GT.AND P2, PT, R6, 0x9, PT ;  /* 0x000000090600780c */ /* 0x000fe40003f44270 */
[C---:B------:R-:W-:Y:S02]  /*ffe0*/  ISETP.GT.AND P1, PT, R7.reuse, 0x8, PT ;  /* 0x000000080700780c */ /* 0x040fe40003f24270 */
[----:B------:R-:W-:Y:S02]  /*fff0*/  ISETP.GT.AND P0, PT, R7, 0x1, PT ;  /* 0x000000010700780c */ /* 0x000fe40003f04270 */
[----:B------:R-:W-:Y:S02]  /*10000*/  FSEL R10, R100, -INF , P3 ;  /* 0xff800000640a7808 */ /* 0x000fe40001800000 */
[----:B------:R-:W-:-:S02]  /*10010*/  FSEL R31, R97, -INF , P2 ;  /* 0xff800000611f7808 */ /* 0x000fc40001000000 */
[----:B------:R-:W-:Y:S02]  /*10020*/  FSEL R34, R98, -INF , P1 ;  /* 0xff80000062227808 */ /* 0x000fe40000800000 */
[C---:B------:R-:W-:Y:S02]  /*10030*/  ISETP.GT.AND P3, PT, R6.reuse, 0x8, PT ;  /* 0x000000080600780c */ /* 0x040fe40003f64270 */
[----:B------:R-:W-:Y:S02]  /*10040*/  ISETP.GT.AND P2, PT, R6, 0x11, PT ;  /* 0x000000110600780c */ /* 0x000fe40003f44270 */
[----:B------:R-:W-:Y:S02]  /*10050*/  ISETP.GT.AND P1, PT, R7, 0x10, PT ;  /* 0x000000100700780c */ /* 0x000fe40003f24270 */
[----:B------:R-:W-:Y:S02]  /*10060*/  FSEL R33, R103, -INF , P0 ;  /* 0xff80000067217808 */ /* 0x000fe40000000000 */
[----:B------:R-:W-:-:S02]  /*10070*/  FSEL R30, R96, -INF , P3 ;  /* 0xff800000601e7808 */ /* 0x000fc40001800000 */
[----:B------:R-:W-:Y:S02]  /*10080*/  ISETP.GT.AND P0, PT, R7, 0x9, PT ;  /* 0x000000090700780c */ /* 0x000fe40003f04270 */
[----:B------:R-:W-:Y:S02]  /*10090*/  FSEL R93, R93, -INF , P2 ;  /* 0xff8000005d5d7808 */ /* 0x000fe40001000000 */
[----:B------:R-:W-:Y:S02]  /*100a0*/  FSEL R116, R94, -INF , P1 ;  /* 0xff8000005e747808 */ /* 0x000fe40000800000 */
[C---:B------:R-:W-:Y:S02]  /*100b0*/  ISETP.GT.AND P3, PT, R6.reuse, 0x10, PT ;  /* 0x000000100600780c */ /* 0x040fe40003f64270 */
[----:B------:R-:W-:Y:S02]  /*100c0*/  ISETP.GT.AND P2, PT, R6, 0x19, PT ;  /* 0x000000190600780c */ /* 0x000fe40003f44270 */
[----:B------:R-:W-:-:S02]  /*100d0*/  ISETP.GT.AND P1, PT, R7, 0x18, PT ;  /* 0x000000180700780c */ /* 0x000fc40003f24270 */
[----:B------:R-:W-:Y:S02]  /*100e0*/  FSEL R35, R99, -INF , P0 ;  /* 0xff80000063237808 */ /* 0x000fe40000000000 */
[----:B------:R-:W-:Y:S02]  /*100f0*/  FSEL R92, R92, -INF , P3 ;  /* 0xff8000005c5c7808 */ /* 0x000fe40001800000 */
[----:B------:R-:W-:Y:S02]  /*10100*/  ISETP.GT.AND P0, PT, R7, 0x11, PT ;  /* 0x000000110700780c */ /* 0x000fe40003f04270 */
[----:B------:R-:W-:Y:S02]  /*10110*/  FSEL R89, R89, -INF , P2 ;  /* 0xff80000059597808 */ /* 0x000fe40001000000 */
[----:B------:R-:W-:Y:S02]  /*10120*/  FSEL R119, R90, -INF , P1 ;  /* 0xff8000005a777808 */ /* 0x000fe40000800000 */
[----:B------:R-:W-:-:S02]  /*10130*/  ISETP.GT.AND P3, PT, R6, 0x18, PT ;  /* 0x000000180600780c */ /* 0x000fc40003f64270 */
[----:B------:R-:W-:Y:S02]  /*10140*/  ISETP.GT.AND P2, PT, R6, 0x21, PT ;  /* 0x000000210600780c */ /* 0x000fe40003f44270 */
[----:B------:R-:W-:Y:S02]  /*10150*/  ISETP.GT.AND P1, PT, R7, 0x20, PT ;  /* 0x000000200700780c */ /* 0x000fe40003f24270 */
[----:B------:R-:W-:Y:S02]  /*10160*/  FSEL R118, R95, -INF , P0 ;  /* 0xff8000005f767808 */ /* 0x000fe40000000000 */
[----:B------:R-:W-:Y:S02]  /*10170*/  FSEL R94, R88, -INF , P3 ;  /* 0xff800000585e7808 */ /* 0x000fe40001800000 */
[----:B------:R-:W-:Y:S02]  /*10180*/  ISETP.GT.AND P0, PT, R7, 0x19, PT ;  /* 0x000000190700780c */ /* 0x000fe40003f04270 */
        /* <DEDUP_REMOVED lines=11> */
[C---:B------:R-:W-:Y:S02]  /*10240*/  ISETP.GT.AND P2, PT, R6.reuse, 0x30, PT ;  /* 0x000000300600780c */ /* 0x040fe40003f44270 */
[----:B------:R-:W-:-:S02]  /*10250*/  ISETP.GT.AND P1, PT, R6, 0x31, PT ;  /* 0x000000310600780c */ /* 0x000fc40003f24270 */
[----:B------:R-:W-:Y:S02]  /*10260*/  FSEL R134, R83, -INF , P0 ;  /* 0xff80000053867808 */ /* 0x000fe40000000000 */
[----:B------:R-:W-:Y:S02]  /*10270*/  FSEL R129, R76, -INF , P3 ;  /* 0xff8000004c817808 */ /* 0x000fe40001800000 */
[----:B------:R-:W-:Y:S02]  /*10280*/  ISETP.GT.AND P0, PT, R7, 0x29, PT ;  /* 0x000000290700780c */ /* 0x000fe40003f04270 */
[----:B------:R-:W-:Y:S02]  /*10290*/  FSEL R132, R72, -INF , P2 ;  /* 0xff80000048847808 */ /* 0x000fe40001000000 */
[----:B------:R-:W-:Y:S02]  /*102a0*/  FSEL R148, R73, -INF , P1 ;  /* 0xff80000049947808 */ /* 0x000fe40000800000 */
[----:B------:R-:W-:-:S02]  /*102b0*/  ISETP.GT.AND P3, PT, R7, 0x30, PT ;  /* 0x000000300700780c */ /* 0x000fc40003f64270 */
[C---:B------:R-:W-:Y:S02]  /*102c0*/  ISETP.GT.AND P2, PT, R7.reuse, 0x31, PT ;  /* 0x000000310700780c */ /* 0x040fe40003f44270 */
[----:B------:R-:W-:Y:S02]  /*102d0*/  ISETP.GT.AND P1, PT, R7, 0x38, PT ;  /* 0x000000380700780c */ /* 0x000fe40003f24270 */
[C---:B------:R-:W-:Y:S02]  /*102e0*/  IMNMX R5, R8.reuse, R5, PT ;  /* 0x0000000508057217 */ /* 0x040fe40003800200 */
[----:B------:R-:W-:Y:S02]  /*102f0*/  IMNMX R3, R8, R3, PT ;  /* 0x0000000308037217 */ /* 0x000fe40003800200 */
[----:B------:R-:W-:Y:S02]  /*10300*/  FSEL R139, R79, -INF , P0 ;  /* 0xff8000004f8b7808 */ /* 0x000fe40000000000 */
[----:B------:R-:W-:-:S02]  /*10310*/  ISETP.GT.AND P0, PT, R6, 0x38, PT ;  /* 0x000000380600780c */ /* 0x000fc40003f04270 */
[----:B------:R-:W-:Y:S02]  /*10320*/  FSEL R177, R74, -INF , P3 ;  /* 0xff8000004ab17808 */ /* 0x000fe40001800000 */
[----:B------:R-:W-:Y:S02]  /*10330*/  FSEL R178, R75, -INF , P2 ;  /* 0xff8000004bb27808 */ /* 0x000fe40001000000 */
[----:B------:R-:W-:Y:S02]  /*10340*/  FSEL R179, R70, -INF , P1 ;  /* 0xff80000046b37808 */ /* 0x000fe40000800000 */
[C---:B------:R-:W-:Y:S02]  /*10350*/  ISETP.GT.AND P3, PT, R5.reuse, RZ, PT ;  /* 0x000000ff0500720c */ /* 0x040fe40003f64270 */
[----:B------:R-:W-:Y:S02]  /*10360*/  ISETP.GT.AND P2, PT, R5, 0x1, PT ;  /* 0x000000010500780c */ /* 0x000fe40003f44270 */
[----:B------:R-:W-:-:S02]  /*10370*/  ISETP.GT.AND P1, PT, R3, RZ, PT ;  /* 0x000000ff0300720c */ /* 0x000fc40003f24270 */
[----:B------:R-:W-:Y:S02]  /*10380*/  FSEL R149, R68, -INF , P0 ;  /* 0xff80000044957808 */ /* 0x000fe40000000000 */
[----:B------:R-:W-:Y:S02]  /*10390*/  ISETP.GT.AND P0, PT, R7, 0x39, PT ;  /* 0x000000390700780c */ /* 0x000fe40003f04270 */
[----:B------:R-:W-:Y:S02]  /*103a0*/  FSEL R11, R168, -INF , P3 ;  /* 0xff800000a80b7808 */ /* 0x000fe40001800000 */
[----:B------:R-:W-:Y:S02]  /*103b0*/  FSEL R12, R169, -INF , P2 ;  /* 0xff800000a90c7808 */ /* 0x000fe40001000000 */
[----:B------:R-:W-:Y:S02]  /*103c0*/  FSEL R15, R170, -INF , P1 ;  /* 0xff800000aa0f7808 */ /* 0x000fe40000800000 */
[----:B------:R-:W-:-:S02]  /*103d0*/  ISETP.GT.AND P3, PT, R5, 0x8, PT ;  /* 0x000000080500780c */ /* 0x000fc40003f64270 */
[----:B------:R-:W-:Y:S02]  /*103e0*/  ISETP.GT.AND P2, PT, R5, 0x9, PT ;  /* 0x000000090500780c */ /* 0x000fe40003f44270 */
[----:B------:R-:W-:Y:S02]  /*103f0*/  ISETP.GT.AND P1, PT, R3, 0x8, PT ;  /* 0x000000080300780c */ /* 0x000fe40003f24270 */
[----:B------:R-:W-:Y:S02]  /*10400*/  FSEL R186, R71, -INF , P0 ;  /* 0xff80000047ba7808 */ /* 0x000fe40000000000 */
        /* <DEDUP_REMOVED lines=8> */
[----:B------:R-:W-:-:S02]  /*10490*/  ISETP.GT.AND P4, PT, R6, 0x39, PT ;  /* 0x000000390600780c */ /* 0x000fc40003f84270 */
[----:B------:R-:W-:Y:S02]  /*104a0*/  ISETP.GT.AND P0, PT, R3, 0x9, PT ;  /* 0x000000090300780c */ /* 0x000fe40003f04270 */
[----:B------:R-:W-:Y:S02]  /*104b0*/  FSEL R40, R160, -INF , P3 ;  /* 0xff800000a0287808 */ /* 0x000fe40001800000 */
[----:B------:R-:W-:Y:S02]  /*104c0*/  FSEL R41, R161, -INF , P2 ;  /* 0xff800000a1297808 */ /* 0x000fe40001000000 */
[----:B------:R-:W-:Y:S02]  /*104d0*/  FSEL R71, R162, -INF , P1 ;  /* 0xff800000a2477808 */ /* 0x000fe40000800000 */
[C---:B------:R-:W-:Y:S02]  /*104e0*/  ISETP.GT.AND P3, PT, R5.reuse, 0x18, PT ;  /* 0x000000180500780c */ /* 0x040fe40003f64270 */
[----:B------:R-:W-:-:S02]  /*104f0*/  ISETP.GT.AND P2, PT, R5, 0x19, PT ;  /* 0x000000190500780c */ /* 0x000fc40003f44270 */
[----:B------:R-:W-:Y:S02]  /*10500*/  ISETP.GT.AND P1, PT, R3, 0x18, PT ;  /* 0x000000180300780c */ /* 0x000fe40003f24270 */
[----:B------:R-:W-:Y:S02]  /*10510*/  FSEL R176, R69, -INF , P4 ;  /* 0xff80000045b07808 */ /* 0x000fe40002000000 */
        /* <DEDUP_REMOVED lines=10> */
[----:B------:R-:W-:Y:S02]  /*105c0*/  FSEL R117, R156, -INF , P3 ;  /* 0xff8000009c757808 */ /* 0x000fe40001800000 */
[----:B------:R-:W-:Y:S02]  /*105d0*/  FSEL R121, R157, -INF , P2 ;  /* 0xff8000009d797808 */ /* 0x000fe40001000000 */
[----:B------:R-:W-:Y:S02]  /*105e0*/  FSEL R125, R158, -INF , P1 ;  /* 0xff8000009e7d7808 */ /* 0x000fe40000800000 */
[C---:B------:R-:W-:Y:S02]  /*105f0*/  ISETP.GT.AND P3, PT, R5.reuse, 0x28, PT ;  /* 0x000000280500780c */ /* 0x040fe40003f64270 */
[----:B------:R-:W-:Y:S02]  /*10600*/  ISETP.GT.AND P2, PT, R5, 0x29, PT ;  /* 0x000000290500780c */ /* 0x000fe40003f44270 */
[----:B------:R-:W-:-:S02]  /*10610*/  ISETP.GT.AND P1, PT, R3, 0x28, PT ;  /* 0x000000280300780c */ /* 0x000fc40003f24270 */
        /* <DEDUP_REMOVED lines=18> */
[----:B------:R-:W-:Y:S02]  /*10740*/  FSEL R153, R85, -INF , P2 ;  /* 0xff80000055997808 */ /* 0x000fe40001000000 */
[----:B------:R-:W-:Y:S02]  /*10750*/  FSEL R155, R86, -INF , P1 ;  /* 0xff800000569b7808 */ /* 0x000fe40000800000 */
[----:B------:R-:W-:Y:S02]  /*10760*/  ISETP.GT.AND P0, PT, R3, 0x31, PT ;  /* 0x000000310300780c */ /* 0x000fe40003f04270 */
[C---:B------:R-:W-:Y:S02]  /*10770*/  ISETP.GT.AND P3, PT, R6.reuse, 0x40, PT ;  /* 0x000000400600780c */ /* 0x040fe40003f64270 */
[C---:B------:R-:W-:Y:S02]  /*10780*/  ISETP.GT.AND P2, PT, R6.reuse, 0x48, PT ;  /* 0x000000480600780c */ /* 0x040fe40003f44270 */
[----:B------:R-:W-:-:S02]  /*10790*/  ISETP.GT.AND P1, PT, R6, 0x50, PT ;  /* 0x000000500600780c */ /* 0x000fc40003f24270 */
[----:B------:R-:W-:Y:S02]  /*107a0*/  FSEL R156, R147, -INF , P0 ;  /* 0xff800000939c7808 */ /* 0x000fe40000000000 */
[----:B------:R-:W-:Y:S02]  /*107b0*/  FSEL R158, R64, -INF , P3 ;  /* 0xff800000409e7808 */ /* 0x000fe40001800000 */
[----:B------:R-:W-:Y:S02]  /*107c0*/  FSEL R160, R60, -INF , P2 ;  /* 0xff8000003ca07808 */ /* 0x000fe40001000000 */
[----:B------:R-:W-:Y:S02]  /*107d0*/  FSEL R164, R56, -INF , P1 ;  /* 0xff80000038a47808 */ /* 0x000fe40000800000 */
[----:B------:R-:W-:Y:S02]  /*107e0*/  ISETP.GT.AND P0, PT, R3, 0x39, PT ;  /* 0x000000390300780c */ /* 0x000fe40003f04270 */
[----:B------:R-:W-:-:S02]  /*107f0*/  ISETP.GT.AND P3, PT, R6, 0x49, PT ;  /* 0x000000490600780c */ /* 0x000fc40003f64270 */
[C---:B------:R-:W-:Y:S02]  /*10800*/  ISETP.GT.AND P2, PT, R6.reuse, 0x59, PT ;  /* 0x000000590600780c */ /* 0x040fe40003f44270 */
[----:B------:R-:W-:Y:S02]  /*10810*/  ISETP.GT.AND P1, PT, R6, 0x60, PT ;  /* 0x000000600600780c */ /* 0x000fe40003f24270 */
[----:B------:R-:W-:Y:S02]  /*10820*/  FSEL R157, R87, -INF , P0 ;  /* 0xff800000579d7808 */ /* 0x000fe40000000000 */
[----:B------:R-:W-:Y:S02]  /*10830*/  FSEL R168, R61, -INF , P3 ;  /* 0xff8000003da87808 */ /* 0x000fe40001800000 */
[----:B------:R-:W-:Y:S02]  /*10840*/  FSEL R204, R53, -INF , P2 ;  /* 0xff80000035cc7808 */ /* 0x000fe40001000000 */
[----:B------:R-:W-:-:S02]  /*10850*/  FSEL R193, R20, -INF , P1 ;  /* 0xff80000014c17808 */ /* 0x000fc40000800000 */
[C---:B------:R-:W-:Y:S02]  /*10860*/  ISETP.GT.AND P0, PT, R6.reuse, 0x41, PT ;  /* 0x000000410600780c */ /* 0x040fe40003f04270 */
[----:B------:R-:W-:Y:S02]  /*10870*/  ISETP.GT.AND P3, PT, R6, 0x58, PT ;  /* 0x000000580600780c */ /* 0x000fe40003f64270 */
[----:B------:R-:W-:Y:S02]  /*10880*/  ISETP.GT.AND P2, PT, R5, 0x41, PT ;  /* 0x000000410500780c */ /* 0x000fe40003f44270 */
[----:B------:R-:W-:Y:S02]  /*10890*/  ISETP.GT.AND P1, PT, R3, 0x40, PT ;  /* 0x000000400300780c */ /* 0x000fe40003f24270 */
[----:B------:R-:W-:Y:S02]  /*108a0*/  FSEL R159, R65, -INF , P0 ;  /* 0xff800000419f7808 */ /* 0x000fe40000000000 */
[----:B------:R-:W-:-:S02]  /*108b0*/  FSEL R214, R52, -INF , P3 ;  /* 0xff80000034d67808 */ /* 0x000fc40001800000 */
[----:B------:R-:W-:Y:S02]  /*108c0*/  FSEL R171, R141, -INF , P2 ;  /* 0xff8000008dab7808 */ /* 0x000fe40001000000 */
[----:B------:R-:W-:Y:S02]  /*108d0*/  FSEL R185, R142, -INF , P1 ;  /* 0xff8000008eb97808 */ /* 0x000fe40000800000 */
[C---:B------:R-:W-:Y:S02]  /*108e0*/  ISETP.GT.AND P0, PT, R6.reuse, 0x51, PT ;  /* 0x000000510600780c */ /* 0x040fe40003f04270 */
[C---:B------:R-:W-:Y:S02]  /*108f0*/  ISETP.GT.AND P3, PT, R6.reuse, 0x61, PT ;  /* 0x000000610600780c */ /* 0x040fe40003f64270 */
[C---:B------:R-:W-:Y:S02]  /*10900*/  ISETP.GT.AND P2, PT, R6.reuse, 0x68, PT ;  /* 0x000000680600780c */ /* 0x040fe40003f44270 */
[----:B------:R-:W-:-:S02]  /*10910*/  ISETP.GT.AND P1, PT, R6, 0x69, PT ;  /* 0x000000690600780c */ /* 0x000fc40003f24270 */
[----:B------:R-:W-:Y:S02]  /*10920*/  FMNMX.FTZ R6, R10, R29, !PT ;  /* 0x0000001d0a067209 */ /* 0x000fe40007810000 */
[----:B------:R-:W-:Y:S02]  /*10930*/  FSEL R165, R57, -INF , P0 ;  /* 0xff80000039a57808 */ /* 0x000fe40000000000 */
[----:B------:R-:W-:Y:S02]  /*10940*/  FMNMX.FTZ R6, R30, R6, !PT ;  /* 0x000000061e067209 */ /* 0x000fe40007810000 */
[----:B------:R-:W-:Y:S02]  /*10950*/  FMNMX.FTZ R8, R11, R12, !PT ;  /* 0x0000000c0b087209 */ /* 0x000fe40007810000 */
[----:B------:R-:W-:Y:S02]  /*10960*/  ISETP.GT.AND P0, PT, R5, 0x40, PT ;  /* 0x000000400500780c */ /* 0x000fe40003f04270 */
[----:B------:R-:W-:-:S02]  /*10970*/  FMNMX.FTZ R6, R31, R6, !PT ;  /* 0x000000061f067209 */ /* 0x000fc40007810000 */
[----:B------:R-:W-:Y:S02]  /*10980*/  FMNMX.FTZ R8, R13, R8, !PT ;  /* 0x000000080d087209 */ /* 0x000fe40007810000 */
[----:B------:R-:W-:Y:S02]  /*10990*/  FSEL R169, R140, -INF , P0 ;  /* 0xff8000008ca97808 */ /* 0x000fe40000000000 */
[----:B------:R-:W-:Y:S02]  /*109a0*/  FSEL R161, R25, -INF , P1 ;  /* 0xff80000019a17808 */ /* 0x000fe40000800000 */
[----:B------:R-:W-:Y:S02]  /*109b0*/  ISETP.GT.AND P0, PT, R3, 0x41, PT ;  /* 0x000000410300780c */ /* 0x000fe40003f04270 */
[----:B------:R-:W-:Y:S02]  /*109c0*/  ISETP.GT.AND P1, PT, R5, 0x50, PT ;  /* 0x000000500500780c */ /* 0x000fe40003f24270 */
[----:B------:R-:W-:-:S02]  /*109d0*/  FMNMX.FTZ R6, R92, R6, !PT ;  /* 0x000000065c067209 */ /* 0x000fc40007810000 */
[----:B------:R-:W-:Y:S02]  /*109e0*/  FMNMX.FTZ R8, R14, R8, !PT ;  /* 0x000000080e087209 */ /* 0x000fe40007810000 */
[----:B------:R-:W-:Y:S02]  /*109f0*/  FSEL R187, R143, -INF , P0 ;  /* 0xff8000008fbb7808 */ /* 0x000fe40000000000 */
[----:B------:R-:W-:Y:S02]  /*10a00*/  FSEL R163, R24, -INF , P2 ;  /* 0xff80000018a37808 */ /* 0x000fe40001000000 */
[----:B------:R-:W-:Y:S02]  /*10a10*/  FSEL R206, R172, -INF , P1 ;  /* 0xff800000acce7808 */ /* 0x000fe40000800000 */
[----:B------:R-:W-:Y:S02]  /*10a20*/  FMNMX.FTZ R6, R93, R6, !PT ;  /* 0x000000065d067209 */ /* 0x000fe40007810000 */
[----:B------:R-:W-:-:S02]  /*10a30*/  ISETP.GT.AND P0, PT, R5, 0x48, PT ;  /* 0x000000480500780c */ /* 0x000fc40003f04270 */
[C---:B------:R-:W-:Y:S02]  /*10a40*/  ISETP.GT.AND P2, PT, R5.reuse, 0x49, PT ;  /* 0x000000490500780c */ /* 0x040fe40003f44270 */
[----:B------:R-:W-:Y:S02]  /*10a50*/  ISETP.GT.AND P1, PT, R5, 0x59, PT ;  /* 0x000000590500780c */ /* 0x000fe40003f24270 */
[----:B------:R-:W-:Y:S02]  /*10a60*/  FMNMX.FTZ R8, R40, R8, !PT ;  /* 0x0000000828087209 */ /* 0x000fe40007810000 */
        /* <DEDUP_REMOVED lines=66> */
[----:B------:R-:W-:Y:S02]  /*10e90*/  ISETP.GT.AND P0, PT, R3, 0x49, PT ;  /* 0x000000490300780c */ /* 0x000fe40003f04270 */
[----:B------:R-:W-:Y:S02]  /*10ea0*/  FMNMX.FTZ R135, R184, R135, !PT ;  /* 0x00000087b8877209 */ /* 0x000fe40007810000 */
[----:B------:R-:W-:-:S02]  /*10eb0*/  FMNMX.FTZ R5, R185, R5, !PT ;  /* 0x00000005b9057209 */ /* 0x000fc40007810000 */
[----:B------:R-:W-:Y:S02]  /*10ec0*/  FMNMX.FTZ R137, R193, R137, !PT ;  /* 0x00000089c1897209 */ /* 0x000fe40007810000 */
[----:B------:R-:W-:Y:S02]  /*10ed0*/  FMNMX.FTZ R6, R118, R6, !PT ;  /* 0x0000000676067209 */ /* 0x000fe40007810000 */
[----:B------:R-:W-:Y:S02]  /*10ee0*/  FSEL R173, R115, -INF , P0 ;  /* 0xff80000073ad7808 */ /* 0x000fe40000000000 */
[----:B------:R-:W-:Y:S02]  /*10ef0*/  ISETP.GT.AND P0, PT, R3, 0x50, PT ;  /* 0x000000500300780c */ /* 0x000fe40003f04270 */
[----:B------:R-:W-:Y:S02]  /*10f00*/  FMNMX.FTZ R135, R206, R135, !PT ;  /* 0x00000087ce877209 */ /* 0x000fe40007810000 */
[----:B------:R-:W-:-:S02]  /*10f10*/  FMNMX.FTZ R5, R187, R5, !PT ;  /* 0x00000005bb057209 */ /* 0x000fc40007810000 */
[----:B------:R-:W-:Y:S02]  /*10f20*/  FMNMX.FTZ R137, R195, R137, !PT ;  /* 0x00000089c3897209 */ /* 0x000fe40007810000 */
[----:B------:R-:W-:Y:S02]  /*10f30*/  FMNMX.FTZ R6, R119, R6, !PT ;  /* 0x0000000677067209 */ /* 0x000fe40007810000 */
[----:B------:R-:W-:Y:S02]  /*10f40*/  FSEL R207, R174, -INF , P0 ;  /* 0xff800000aecf7808 */ /* 0x000fe40000000000 */
[----:B------:R-:W-:Y:S02]  /*10f50*/  FMNMX.FTZ R135, R210, R135, !PT ;  /* 0x00000087d2877209 */ /* 0x000fe40007810000 */
[----:B------:R-:W-:Y:S02]  /*10f60*/  ISETP.GT.AND P0, PT, R3, 0x51, PT ;  /* 0x000000510300780c */ /* 0x000fe40003f04270 */
[----:B------:R-:W-:-:S02]  /*10f70*/  FMNMX.FTZ R5, R172, R5, !PT ;  /* 0x00000005ac057209 */ /* 0x000fc40007810000 */
[----:B------:R-:W-:Y:S02]  /*10f80*/  FMNMX.FTZ R137, R163, R137, !PT ;  /* 0x00000089a3897209 */ /* 0x000fe40007810000 */
[----:B------:R-:W-:Y:S02]  /*10f90*/  FMNMX.FTZ R6, R120, R6, !PT ;  /* 0x0000000678067209 */ /* 0x000fe40007810000 */
[----:B------:R-:W-:Y:S02]  /*10fa0*/  FMNMX.FTZ R135, R211, R135, !PT ;  /* 0x00000087d3877209 */ /* 0x000fe40007810000 */
[----:B------:R-:W-:Y:S02]  /*10fb0*/  FSEL R209, R175, -INF , P0 ;  /* 0xff800000afd17808 */ /* 0x000fe40000000000 */
[----:B------:R-:W-:Y:S02]  /*10fc0*/  FMNMX.FTZ R5, R173, R5, !PT ;  /* 0x00000005ad057209 */ /* 0x000fe40007810000 */
[----:B------:R-:W-:-:S02]  /*10fd0*/  ISETP.GT.AND P0, PT, R3, 0x58, PT ;  /* 0x000000580300780c */ /* 0x000fc40003f04270 */
[----:B------:R-:W-:Y:S02]  /*10fe0*/  FMNMX.FTZ R137, R161, R137, !PT ;  /* 0x00000089a1897209 */ /* 0x000fe40007810000 */
[----:B------:R-:W-:Y:S02]  /*10ff0*/  FMNMX.FTZ R6, R133, R6, !PT ;  /* 0x0000000685067209 */ /* 0x000fe40007810000 */
[----:B------:R-:W-:Y:S01]  /*11000*/  FMNMX.FTZ R135, R213, R135, !PT ;  /* 0x00000087d5877209 */ /* 0x000fe20007810000 */
[----:B------:R-:W1:Y:S01]  /*11010*/  SHFL.BFLY PT, R8, R137, 0x2, 0x1f ;  /* 0x0c401f0089087f89 */ /* 0x000e6200000e0000 */
[----:B------:R-:W-:Y:S02]  /*11020*/  FMNMX.FTZ R5, R207, R5, !PT ;  /* 0x00000005cf057209 */ /* 0x000fe40007810000 */
[----:B------:R-:W-:Y:S02]  /*11030*/  FSEL R205, R110, -INF , P0 ;  /* 0xff8000006ecd7808 */ /* 0x000fe40000000000 */
[----:B------:R-:W-:-:S02]  /*11040*/  FMNMX.FTZ R6, R134, R6, !PT ;  /* 0x0000000686067209 */ /* 0x000fc40007810000 */
[----:B------:R-:W-:Y:S02]  /*11050*/  ISETP.GT.AND P0, PT, R3, 0x59, PT ;  /* 0x000000590300780c */ /* 0x000fe40003f04270 */
[----:B------:R-:W-:Y:S02]  /*11060*/  FSEL R196, R181, -INF , P3 ;  /* 0xff800000b5c47808 */ /* 0x000fe40001800000 */
[----:B------:R-:W-:Y:S02]  /*11070*/  FMNMX.FTZ R135, R189, R135, !PT ;  /* 0x00000087bd877209 */ /* 0x000fe40007810000 */
[----:B------:R-:W-:Y:S02]  /*11080*/  FMNMX.FTZ R5, R209, R5, !PT ;  /* 0x00000005d1057209 */ /* 0x000fe40007810000 */
[----:B------:R-:W-:Y:S02]  /*11090*/  FMNMX.FTZ R6, R138, R6, !PT ;  /* 0x000000068a067209 */ /* 0x000fe40007810000 */
[----:B------:R-:W-:-:S02]  /*110a0*/  FSEL R208, R111, -INF , P0 ;  /* 0xff8000006fd07808 */ /* 0x000fc40000000000 */
[----:B------:R-:W-:Y:S02]  /*110b0*/  FSEL R203, R104, -INF , P2 ;  /* 0xff80000068cb7808 */ /* 0x000fe40001000000 */
[----:B------:R-:W-:Y:S02]  /*110c0*/  FSEL R105, R105, -INF , P1 ;  /* 0xff80000069697808 */ /* 0x000fe40000800000 */
[C---:B------:R-:W-:Y:S02]  /*110d0*/  ISETP.GT.AND P0, PT, R3.reuse, 0x60, PT ;  /* 0x000000600300780c */ /* 0x040fe40003f04270 */
[----:B------:R-:W-:Y:S02]  /*110e0*/  FMNMX.FTZ R135, R196, R135, !PT ;  /* 0x00000087c4877209 */ /* 0x000fe40007810000 */
[C---:B------:R-:W-:Y:S02]  /*110f0*/  ISETP.GT.AND P1, PT, R3.reuse, 0x61, PT ;  /* 0x000000610300780c */ /* 0x040fe40003f24270 */
[----:B------:R-:W-:-:S02]  /*11100*/  ISETP.GT.AND P3, PT, R3, 0x68, PT ;  /* 0x000000680300780c */ /* 0x000fc40003f64270 */
[----:B------:R-:W-:Y:S02]  /*11110*/  ISETP.GT.AND P2, PT, R3, 0x69, PT ;  /* 0x000000690300780c */ /* 0x000fe40003f44270 */
        /* <DEDUP_REMOVED lines=8> */
[----:B------:R-:W-:Y:S01]  /*111a0*/  FMNMX.FTZ R3, R226, R3, !PT ;  /* 0x00000003e2037209 */ /* 0x000fe20007810000 */
[----:B------:R-:W2:Y:S01]  /*111b0*/  SHFL.BFLY PT, R9, R135, 0x2, 0x1f ;  /* 0x0c401f0087097f89 */ /* 0x000ea200000e0000 */
[----:B------:R-:W-:Y:S02]  /*111c0*/  FMNMX.FTZ R5, R178, R5, !PT ;  /* 0x00000005b2057209 */ /* 0x000fe40007810000 */
[----:B------:R-:W-:-:S02]  /*111d0*/  ISETP.GT.AND P0, PT, R7, 0x40, PT ;  /* 0x000000400700780c */ /* 0x000fc40003f04270 */
[----:B------:R-:W-:Y:S02]  /*111e0*/  FSEL R200, R106, -INF , P3 ;  /* 0xff8000006ac87808 */ /* 0x000fe40001800000 */
[----:B------:R-:W-:Y:S02]  /*111f0*/  FMNMX.FTZ R3, R224, R3, !PT ;  /* 0x00000003e0037209 */ /* 0x000fe40007810000 */
[----:B------:R-:W-:Y:S02]  /*11200*/  FMNMX.FTZ R5, R179, R5, !PT ;  /* 0x00000005b3057209 */ /* 0x000fe40007810000 */
[----:B------:R-:W-:Y:S02]  /*11210*/  FSEL R142, R66, -INF , P0 ;  /* 0xff800000428e7808 */ /* 0x000fe40000000000 */
[----:B------:R-:W-:Y:S02]  /*11220*/  ISETP.GT.AND P0, PT, R7, 0x41, PT ;  /* 0x000000410700780c */ /* 0x000fe40003f04270 */
[----:B------:R-:W-:-:S02]  /*11230*/  FSEL R192, R107, -INF , P2 ;  /* 0xff8000006bc07808 */ /* 0x000fc40001000000 */
[----:B------:R-:W-:Y:S02]  /*11240*/  FMNMX.FTZ R3, R200, R3, !PT ;  /* 0x00000003c8037209 */ /* 0x000fe40007810000 */
[----:B------:R-:W-:Y:S02]  /*11250*/  FMNMX.FTZ R5, R186, R5, !PT ;  /* 0x00000005ba057209 */ /* 0x000fe40007810000 */
[----:B-1----:R-:W-:Y:S02]  /*11260*/  FMNMX.FTZ R137, R8, R137, !PT ;  /* 0x0000008908897209 */ /* 0x002fe40007810000 */
[----:B------:R-:W-:Y:S02]  /*11270*/  FSEL R141, R67, -INF , P0 ;  /* 0xff800000438d7808 */ /* 0x000fe40000000000 */
[----:B------:R-:W-:Y:S01]  /*11280*/  ISETP.GT.AND P1, PT, R7, 0x48, PT ;  /* 0x000000480700780c */ /* 0x000fe20003f24270 */
[----:B------:R-:W1:Y:S01]  /*11290*/  SHFL.BFLY PT, R8, R137, 0x1, 0x1f ;  /* 0x0c201f0089087f89 */ /* 0x000e6200000e0000 */
[----:B------:R-:W-:-:S02]  /*112a0*/  FMNMX.FTZ R3, R192, R3, !PT ;  /* 0x00000003c0037209 */ /* 0x000fc40007810000 */
[----:B------:R-:W-:Y:S02]  /*112b0*/  FMNMX.FTZ R5, R142, R5, !PT ;  /* 0x000000058e057209 */ /* 0x000fe40007810000 */
[----:B------:R-:W-:Y:S01]  /*112c0*/  ISETP.GT.AND P0, PT, R7, 0x49, PT ;  /* 0x000000490700780c */ /* 0x000fe20003f04270 */
[----:B------:R-:W3:Y:S01]  /*112d0*/  SHFL.BFLY PT, R6, R3, 0x2, 0x1f ;  /* 0x0c401f0003067f89 */ /* 0x000ee200000e0000 */
[----:B------:R-:W-:Y:S02]  /*112e0*/  FSEL R140, R62, -INF , P1 ;  /* 0xff8000003e8c7808 */ /* 0x000fe40000800000 */
[----:B------:R-:W-:Y:S02]  /*112f0*/  FMNMX.FTZ R5, R141, R5, !PT ;  /* 0x000000058d057209 */ /* 0x000fe40007810000 */
[----:B------:R-:W-:Y:S02]  /*11300*/  FSEL R143, R63, -INF , P0 ;  /* 0xff8000003f8f7808 */ /* 0x000fe40000000000 */
[----:B------:R-:W-:-:S02]  /*11310*/  ISETP.GT.AND P1, PT, R7, 0x50, PT ;  /* 0x000000500700780c */ /* 0x000fc40003f24270 */
[----:B------:R-:W-:Y:S02]  /*11320*/  FMNMX.FTZ R5, R140, R5, !PT ;  /* 0x000000058c057209 */ /* 0x000fe40007810000 */
[----:B------:R-:W-:Y:S02]  /*11330*/  ISETP.GT.AND P0, PT, R7, 0x51, PT ;  /* 0x000000510700780c */ /* 0x000fe40003f04270 */
[----:B------:R-:W-:Y:S02]  /*11340*/  FSEL R174, R58, -INF , P1 ;  /* 0xff8000003aae7808 */ /* 0x000fe40000800000 */
[----:B------:R-:W-:Y:S02]  /*11350*/  FMNMX.FTZ R5, R143, R5, !PT ;  /* 0x000000058f057209 */ /* 0x000fe40007810000 */
[----:B--2---:R-:W-:Y:S02]  /*11360*/  FMNMX.FTZ R135, R135, R9, !PT ;  /* 0x0000000987877209 */ /* 0x004fe40007810000 */
[----:B------:R-:W-:-:S02]  /*11370*/  FSEL R175, R59, -INF , P0 ;  /* 0xff8000003baf7808 */ /* 0x000fc40000000000 */
[C---:B------:R-:W-:Y:S01]  /*11380*/  ISETP.GT.AND P0, PT, R7.reuse, 0x58, PT ;  /* 0x000000580700780c */ /* 0x040fe20003f04270 */
[----:B------:R-:W2:Y:S01]  /*11390*/  SHFL.BFLY PT, R9, R135, 0x1, 0x1f ;  /* 0x0c201f0087097f89 */ /* 0x000ea200000e0000 */
[----:B------:R-:W-:Y:S02]  /*113a0*/  FMNMX.FTZ R5, R174, R5, !PT ;  /* 0x00000005ae057209 */ /* 0x000fe40007810000 */
[----:B------:R-:W-:Y:S02]  /*113b0*/  ISETP.GT.AND P2, PT, R7, 0x59, PT ;  /* 0x000000590700780c */ /* 0x000fe40003f44270 */
[----:B------:R-:W-:Y:S02]  /*113c0*/  FSEL R180, R54, -INF , P0 ;  /* 0xff80000036b47808 */ /* 0x000fe40000000000 */
[----:B------:R-:W-:Y:S02]  /*113d0*/  FMNMX.FTZ R5, R175, R5, !PT ;  /* 0x00000005af057209 */ /* 0x000fe40007810000 */
[----:B------:R-:W-:-:S02]  /*113e0*/  ISETP.GT.AND P1, PT, R7, 0x60, PT ;  /* 0x000000600700780c */ /* 0x000fc40003f24270 */
[----:B------:R-:W-:Y:S02]  /*113f0*/  FSEL R181, R55, -INF , P2 ;  /* 0xff80000037b57808 */ /* 0x000fe40001000000 */
[----:B------:R-:W-:Y:S02]  /*11400*/  FMNMX.FTZ R5, R180, R5, !PT ;  /* 0x00000005b4057209 */ /* 0x000fe40007810000 */
[----:B-1----:R-:W-:Y:S02]  /*11410*/  FMNMX.FTZ R137, R137, R8, !PT ;  /* 0x0000000889897209 */ /* 0x002fe40007810000 */
[----:B------:R-:W-:Y:S02]  /*11420*/  ISETP.GT.AND P0, PT, R7, 0x61, PT ;  /* 0x000000610700780c */ /* 0x000fe40003f04270 */
[----:B------:R-:W-:Y:S02]  /*11430*/  FSEL R234, R22, -INF , P1 ;  /* 0xff80000016ea7808 */ /* 0x000fe40000800000 */
[----:B------:R-:W-:-:S02]  /*11440*/  FMNMX.FTZ R5, R181, R5, !PT ;  /* 0x00000005b5057209 */ /* 0x000fc40007810000 */
[----:B---3--:R-:W-:Y:S01]  /*11450*/  FMNMX.FTZ R3, R3, R6, !PT ;  /* 0x0000000603037209 */ /* 0x008fe20007810000 */
[----:B------:R-:W-:Y:S01]  /*11460*/  FMUL.FTZ R6, R137, c[0x0][0x2d0] ;  /* 0x0000b40089067a20 */ /* 0x000fe20000410000 */
[----:B------:R-:W-:Y:S02]  /*11470*/  FSEL R197, R23, -INF , P0 ;  /* 0xff80000017c57808 */ /* 0x000fe40000000000 */
[----:B------:R-:W-:Y:S01]  /*11480*/  ISETP.GT.AND P1, PT, R7, 0x68, PT ;  /* 0x000000680700780c */ /* 0x000fe20003f24270 */
[----:B------:R-:W1:Y:S01]  /*11490*/  SHFL.BFLY PT, R70, R3, 0x1, 0x1f ;  /* 0x0c201f0003467f89 */ /* 0x000e6200000e0000 */
[----:B------:R-:W-:Y:S02]  /*114a0*/  FMNMX.FTZ R5, R234, R5, !PT ;  /* 0x00000005ea057209 */ /* 0x000fe40007810000 */
[----:B------:R-:W-:Y:S01]  /*114b0*/  FSETP.NEU.FTZ.AND P0, PT, R137, -INF , PT ;  /* 0xff8000008900780b */ /* 0x000fe20003f1d000 */
[----:B------:R-:W-:Y:S01]  /*114c0*/  LDSM.16.MT88.4 R20, [R229+0x100] ;  /* 0x00010000e514783b */ /* 0x000fe20000004200 */
[----:B------:R-:W-:-:S02]  /*114d0*/  ISETP.GT.AND P2, PT, R7, 0x69, PT ;  /* 0x000000690700780c */ /* 0x000fc40003f44270 */
[----:B------:R-:W-:Y:S02]  /*114e0*/  FSEL R235, R26, -INF , P1 ;  /* 0xff8000001aeb7808 */ /* 0x000fe40000800000 */
[----:B------:R-:W-:Y:S02]  /*114f0*/  FMNMX.FTZ R7, R197, R5, !PT ;  /* 0x00000005c5077209 */ /* 0x000fe40007810000 */
[----:B------:R-:W-:Y:S02]  /*11500*/  FSEL R6, R6, RZ, P0 ;  /* 0x000000ff06067208 */ /* 0x000fe40000000000 */
[----:B------:R-:W-:Y:S02]  /*11510*/  FMNMX.FTZ R8, R235, R7, !PT ;  /* 0x00000007eb087209 */ /* 0x000fe40007810000 */
[----:B------:R-:W-:Y:S01]  /*11520*/  FSEL R249, R27, -INF , P2 ;  /* 0xff8000001bf97808 */ /* 0x000fe20001000000 */
[----:B------:R-:W-:Y:S01]  /*11530*/  FFMA.FTZ R7, R10, c[0x0][0x2d0], -R6 ;  /* 0x0000b4000a077a23 */ /* 0x000fe20000010806 */
[----:B--2---:R-:W-:Y:S01]  /*11540*/  FMNMX.FTZ R135, R135, R9, !PT ;  /* 0x0000000987877209 */ /* 0x004fe20007810000 */
[----:B------:R-:W-:Y:S02]  /*11550*/  LDSM.16.MT88.4 R24, [R230+0x100] ;  /* 0x00010000e618783b */ /* 0x000fe40000004200 */
[----:B------:R2:W-:Y:S01]  /*11560*/  MUFU.EX2 R223, R7 ;  /* 0x0000000700df7308 */ /* 0x0005e20000000800 */
[C---:B------:R-:W-:Y:S01]  /*11570*/  FSETP.NEU.FTZ.AND P0, PT, R135.reuse, -INF , PT ;  /* 0xff8000008700780b */ /* 0x040fe20003f1d000 */
[----:B------:R-:W-:Y:S01]  /*11580*/  FMUL.FTZ R5, R135, c[0x0][0x2d0] ;  /* 0x0000b40087057a20 */ /* 0x000fe20000410000 */
[----:B-1----:R-:W-:-:S04]  /*11590*/  FMNMX.FTZ R70, R70, R3, !PT ;  /* 0x0000000346467209 */ /* 0x002fc80007810000 */
[----:B------:R-:W-:Y:S02]  /*115a0*/  FSEL R5, R5, RZ, P0 ;  /* 0x000000ff05057208 */ /* 0x000fe40000000000 */
[----:B------:R-:W-:-:S03]  /*115b0*/  FSETP.NEU.FTZ.AND P0, PT, R70, -INF , PT ;  /* 0xff8000004600780b */ /* 0x000fc60003f1d000 */
[--C-:B------:R-:W-:Y:S01]  /*115c0*/  FFMA.FTZ R3, R12, c[0x0][0x2d0], -R5.reuse ;  /* 0x0000b4000c037a23 */ /* 0x100fe20000010805 */
[----:B--2---:R-:W-:Y:S01]  /*115d0*/  FMNMX.FTZ R7, R249, R8, !PT ;  /* 0x00000008f9077209 */ /* 0x004fe20007810000 */
        /* <DEDUP_REMOVED lines=11> */
[----:B-1----:R-:W-:-:S07]  /*11690*/  FFMA.FTZ R8, R14, c[0x0][0x2d0], -R5 ;  /* 0x0000b4000e087a23 */ /* 0x002fce0000010805 */
[----:B------:R1:W3:Y:S01]  /*116a0*/  MUFU.EX2 R233, R8 ;  /* 0x0000000800e97308 */ /* 0x0002e20000000800 */
[--C-:B--2---:R-:W-:Y:S02]  /*116b0*/  FFMA.FTZ R0, R17, c[0x0][0x2d0], -R3.reuse ;  /* 0x0000b40011007a23 */ /* 0x104fe40000010803 */
[----:B------:R-:W-:Y:S05]  /*116c0*/  LDSM.16.MT88.4 R16, [R232+0x100] ;  /* 0x00010000e810783b */ /* 0x000fea0000004200 */
[----:B------:R2:W-:Y:S01]  /*116d0*/  MUFU.EX2 R167, R0 ;  /* 0x0000000000a77308 */ /* 0x0005e20000000800 */
[----:B-1----:R-:W-:Y:S01]  /*116e0*/  FFMA.FTZ R8, R15, c[0x0][0x2d0], -R3 ;  /* 0x0000b4000f087a23 */ /* 0x002fe20000010803 */
[----:B---3--:R-:W-:-:S06]  /*116f0*/  F2FP.BF16.PACK_AB R10, R233, R201 ;  /* 0x000000c9e90a723e */ /* 0x008fcc00000010ff */
[----:B------:R1:W3:Y:S01]  /*11700*/  MUFU.EX2 R199, R8 ;  /* 0x0000000800c77308 */ /* 0x0002e20000000800 */
[----:B--2---:R-:W-:-:S07]  /*11710*/  FFMA.FTZ R0, R28, c[0x0][0x2d0], -R3 ;  /* 0x0000b4001c007a23 */ /* 0x004fce0000010803 */
[----:B------:R2:W4:Y:S01]  /*11720*/  MUFU.EX2 R212, R0 ;  /* 0x0000000000d47308 */ /* 0x0005220000000800 */
[----:B-1----:R-:W1:Y:S01]  /*11730*/  SHFL.BFLY PT, R8, R7, 0x1, 0x1f ;  /* 0x0c201f0007087f89 */ /* 0x002e6200000e0000 */
[----:B---3--:R-:W-:Y:S01]  /*11740*/  F2FP.BF16.PACK_AB R9, R190, R199 ;  /* 0x000000c7be09723e */ /* 0x008fe200000010ff */
[----:B--2---:R-:W-:Y:S01]  /*11750*/  FFMA.FTZ R0, R29, c[0x0][0x2d0], -R6 ;  /* 0x0000b4001d007a23 */ /* 0x004fe20000010806 */
[----:B----4-:R-:W-:-:S04]  /*11760*/  F2FP.BF16.PACK_AB R11, R212, R167 ;  /* 0x000000a7d40b723e */ /* 0x010fc800000010ff */
[----:B------:R2:W3:Y:S01]  /*11770*/  MUFU.EX2 R215, R0 ;  /* 0x0000000000d77308 */ /* 0x0004e20000000800 */
[----:B-1----:R-:W-:Y:S02]  /*11780*/  FMNMX.FTZ R136, R7, R8, !PT ;  /* 0x0000000807887209 */ /* 0x002fe40007810000 */
[----:B------:R-:W-:Y:S01]  /*11790*/  F2FP.BF16.PACK_AB R8, R191, R198 ;  /* 0x000000c6bf08723e */ /* 0x000fe200000010ff */
[--C-:B--2---:R-:W-:Y:S01]  /*117a0*/  FFMA.FTZ R0, R30, c[0x0][0x2d0], -R6.reuse ;  /* 0x0000b4001e007a23 */ /* 0x104fe20000010806 */
[C---:B------:R-:W-:Y:S01]  /*117b0*/  FSETP.NEU.FTZ.AND P0, PT, R136.reuse, -INF , PT ;  /* 0xff8000008800780b */ /* 0x040fe20003f1d000 */
[----:B------:R-:W-:Y:S01]  /*117c0*/  FMUL.FTZ R2, R136, c[0x0][0x2d0] ;  /* 0x0000b40088027a20 */ /* 0x000fe20000410000 */
[----:B---3--:R-:W-:Y:S01]  /*117d0*/  F2FP.BF16.PACK_AB R12, R215, R223 ;  /* 0x000000dfd70c723e */ /* 0x008fe200000010ff */
        /* <DEDUP_REMOVED lines=25> */
[----:B------:R1:W2:Y:S02]  /*11970*/  MUFU.EX2 R194, R2 ;  /* 0x0000000200c27308 */ /* 0x0002a40000000800 */
[C---:B------:R-:W-:Y:S08]  /*11980*/  HMMA.16816.F32.BF16 R112, R12.reuse, R26, RZ ;  /* 0x0000001a0c70723c */ /* 0x040ff000000418ff */
[----:B------:R-:W-:Y:S01]  /*11990*/  HMMA.16816.F32.BF16 R84, R12, R20, RZ ;  /* 0x000000140c54723c */ /* 0x000fe200000418ff */
[----:B-1----:R-:W-:-:S04]  /*119a0*/  FFMA.FTZ R2, R41, c[0x0][0x2d0], -R5 ;  /* 0x0000b40029027a23 */ /* 0x002fc80000010805 */
[----:B------:R1:W3:Y:S03]  /*119b0*/  MUFU.EX2 R188, R2 ;  /* 0x0000000200bc7308 */ /* 0x0002e60000000800 */
[C---:B------:R-:W-:Y:S01]  /*119c0*/  HMMA.16816.F32.BF16 R96, R12.reuse, R22, RZ ;  /* 0x000000160c60723c */ /* 0x040fe200000418ff */
[----:B------:R-:W4:Y:S07]  /*119d0*/  LDSM.16.MT88.4 R20, [R229+0x900] ;  /* 0x00090000e514783b */ /* 0x000f2e0000004200 */
[----:B------:R-:W-:Y:S01]  /*119e0*/  HMMA.16816.F32.BF16 R80, R12, R16, RZ ;  /* 0x000000100c50723c */ /* 0x000fe200000418ff */
[----:B-1----:R-:W-:-:S07]  /*119f0*/  FFMA.FTZ R2, R68, c[0x0][0x2d0], -R5 ;  /* 0x0000b40044027a23 */ /* 0x002fce0000010805 */
[-C--:B------:R-:W-:Y:S01]  /*11a00*/  HMMA.16816.F32.BF16 R40, R8, R38.reuse, RZ ;  /* 0x000000260828723c */ /* 0x080fe200000418ff */
[----:B------:R1:W-:Y:S07]  /*11a10*/  MUFU.EX2 R162, R2 ;  /* 0x0000000200a27308 */ /* 0x0003ee0000000800 */
[----:B------:R-:W-:Y:S01]  /*11a20*/  HMMA.16816.F32.BF16 R100, R12, R38, RZ ;  /* 0x000000260c64723c */ /* 0x000fe200000418ff */
[----:B-1----:R-:W-:Y:S02]  /*11a30*/  FFMA.FTZ R2, R69, c[0x0][0x2d0], -R5 ;  /* 0x0000b40045027a23 */ /* 0x002fe40000010805 */
[----:B--2---:R-:W-:-:S02]  /*11a40*/  IMAD.MOV.U32 R69, RZ, RZ, R194 ;  /* 0x000000ffff457224 */ /* 0x004fc400078e00c2 */
[----:B------:R1:W2:Y:S03]  /*11a50*/  MUFU.EX2 R228, R2 ;  /* 0x0000000200e47308 */ /* 0x0002a60000000800 */
[----:B---3--:R-:W-:Y:S01]  /*11a60*/  F2FP.BF16.PACK_AB R8, R188, R69 ;  /* 0x00000045bc08723e */ /* 0x008fe200000010ff */
[----:B-1----:R-:W-:Y:S01]  /*11a70*/  FFMA.FTZ R2, R71, c[0x0][0x2d0], -R3 ;  /* 0x0000b40047027a23 */ /* 0x002fe20000010803 */
[----:B--2---:R-:W-:Y:S01]  /*11a80*/  F2FP.BF16.PACK_AB R10, R228, R162 ;  /* 0x000000a2e40a723e */ /* 0x004fe200000010ff */
[----:B------:R-:W-:Y:S02]  /*11a90*/  IMAD.MOV.U32 R71, RZ, RZ, R105 ;  /* 0x000000ffff477224 */ /* 0x000fe400078e0069 */
[----:B------:R1:W-:Y:S01]  /*11aa0*/  MUFU.EX2 R7, R2 ;  /* 0x0000000200077308 */ /* 0x0003e20000000800 */
[----:B------:R-:W-:Y:S01]  /*11ab0*/  HMMA.16816.F32.BF16 R104, R12, R18, RZ ;  /* 0x000000120c68723c */ /* 0x000fe200000418ff */
[----:B------:R-:W2:Y:S01]  /*11ac0*/  LDSM.16.MT88.4 R16, [R230+0x900] ;  /* 0x00090000e610783b */ /* 0x000ea20000004200 */
[----:B-1----:R-:W-:-:S05]  /*11ad0*/  FFMA.FTZ R2, R76, c[0x0][0x2d0], -R3 ;  /* 0x0000b4004c027a23 */ /* 0x002fca0000010803 */
[----:B------:R1:W3:Y:S02]  /*11ae0*/  MUFU.EX2 R182, R2 ;  /* 0x0000000200b67308 */ /* 0x0002e40000000800 */
[----:B-1----:R-:W-:Y:S01]  /*11af0*/  FFMA.FTZ R2, R77, c[0x0][0x2d0], -R3 ;  /* 0x0000b4004d027a23 */ /* 0x002fe20000010803 */
[----:B---3--:R-:W-:Y:S01]  /*11b00*/  F2FP.BF16.PACK_AB R9, R182, R7 ;  /* 0x00000007b609723e */ /* 0x008fe200000010ff */
[C---:B------:R-:W-:Y:S04]  /*11b10*/  HMMA.16816.F32.BF16 R76, R12.reuse, R24, RZ ;  /* 0x000000180c4c723c */ /* 0x040fe800000418ff */
[----:B------:R1:W-:Y:S04]  /*11b20*/  MUFU.EX2 R194, R2 ;  /* 0x0000000200c27308 */ /* 0x0003e80000000800 */
[----:B------:R-:W-:Y:S01]  /*11b30*/  HMMA.16816.F32.BF16 R24, R12, R36, RZ ;  /* 0x000000240c18723c */ /* 0x000fe200000418ff */
[----:B------:R-:W3:Y:S06]  /*11b40*/  LDSM.16.MT88.4 R12, [R229+0x1100] ;  /* 0x00110000e50c783b */ /* 0x000eec0000004200 */
[----:B------:R-:W-:-:S02]  /*11b50*/  IMAD.MOV.U32 R37, RZ, RZ, R214 ;  /* 0x000000ffff257224 */ /* 0x000fc400078e00d6 */
[----:B-1----:R-:W-:-:S04]  /*11b60*/  FFMA.FTZ R2, R88, c[0x0][0x2d0], -R3 ;  /* 0x0000b40058027a23 */ /* 0x002fc80000010803 */
[----:B------:R1:W1:Y:S02]  /*11b70*/  MUFU.EX2 R68, R2 ;  /* 0x0000000200447308 */ /* 0x0002640000000800 */
[----:B-1----:R-:W-:Y:S01]  /*11b80*/  FFMA.FTZ R2, R92, c[0x0][0x2d0], -R6 ;  /* 0x0000b4005c027a23 */ /* 0x002fe20000010806 */
[----:B------:R-:W-:-:S05]  /*11b90*/  F2FP.BF16.PACK_AB R11, R68, R194 ;  /* 0x000000c2440b723e */ /* 0x000fca00000010ff */
[----:B------:R1:W-:Y:S02]  /*11ba0*/  MUFU.EX2 R36, R2 ;  /* 0x0000000200247308 */ /* 0x0003e40000000800 */
[C---:B----4-:R-:W-:Y:S08]  /*11bb0*/  HMMA.16816.F32.BF16 R144, R8.reuse, R20, R72 ;  /* 0x000000140890723c */ /* 0x050ff00000041848 */
[----:B------:R-:W-:Y:S01]  /*11bc0*/  HMMA.16816.F32.BF16 R108, R8, R32, R60 ;  /* 0x00000020086c723c */ /* 0x000fe2000004183c */
[----:B-1----:R-:W-:-:S04]  /*11bd0*/  FFMA.FTZ R2, R93, c[0x0][0x2d0], -R6 ;  /* 0x0000b4005d027a23 */ /* 0x002fc80000010806 */
[----:B------:R1:W4:Y:S03]  /*11be0*/  MUFU.EX2 R252, R2 ;  /* 0x0000000200fc7308 */ /* 0x0003260000000800 */
[C---:B------:R-:W-:Y:S08]  /*11bf0*/  HMMA.16816.F32.BF16 R72, R8.reuse, R22, R64 ;  /* 0x000000160848723c */ /* 0x040ff00000041840 */
[----:B------:R-:W-:Y:S01]  /*11c00*/  HMMA.16816.F32.BF16 R64, R8, R34, R56 ;  /* 0x000000220840723c */ /* 0x000fe20000041838 */
[----:B-1----:R-:W-:-:S07]  /*11c10*/  FFMA.FTZ R2, R94, c[0x0][0x2d0], -R6 ;  /* 0x0000b4005e027a23 */ /* 0x002fce0000010806 */
[C---:B--2---:R-:W-:Y:S01]  /*11c20*/  HMMA.16816.F32.BF16 R60, R8.reuse, R18, R48 ;  /* 0x00000012083c723c */ /* 0x044fe20000041830 */
[----:B------:R1:W-:Y:S07]  /*11c30*/  MUFU.EX2 R227, R2 ;  /* 0x0000000200e37308 */ /* 0x0003ee0000000800 */
[----:B------:R-:W-:Y:S01]  /*11c40*/  HMMA.16816.F32.BF16 R92, R8, R16, R52 ;  /* 0x00000010085c723c */ /* 0x000fe20000041834 */
[----:B-1----:R-:W-:-:S07]  /*11c50*/  FFMA.FTZ R2, R89, c[0x0][0x2d0], -R6 ;  /* 0x0000b40059027a23 */ /* 0x002fce0000010806 */
[C---:B------:R-:W-:Y:S01]  /*11c60*/  HMMA.16816.F32.BF16 R88, R8.reuse, R28, R44 ;  /* 0x0000001c0858723c */ /* 0x040fe2000004182c */
[----:B------:R1:W2:Y:S07]  /*11c70*/  MUFU.EX2 R251, R2 ;  /* 0x0000000200fb7308 */ /* 0x0002ae0000000800 */
[----:B------:R-:W-:Y:S07]  /*11c80*/  HMMA.16816.F32.BF16 R44, R8, R30, R40 ;  /* 0x0000001e082c723c */ /* 0x000fee0000041828 */
[----:B----4-:R-:W-:Y:S01]  /*11c90*/  F2FP.BF16.PACK_AB R8, R252, R36 ;  /* 0x00000024fc08723e */ /* 0x010fe200000010ff */
        /* <DEDUP_REMOVED lines=15> */
[----:B------:R-:W-:Y:S02]  /*11d90*/  IMAD.MOV.U32 R122, RZ, RZ, R189 ;  /* 0x000000ffff7a7224 */ /* 0x000fe400078e00bd */
[----:B------:R1:W-:Y:S04]  /*11da0*/  MUFU.EX2 R221, R2 ;  /* 0x0000000200dd7308 */ /* 0x0003e80000000800 */
[C---:B------:R-:W-:Y:S07]  /*11db0*/  HMMA.16816.F32.BF16 R76, R8.reuse, R16, R76 ;  /* 0x00000010084c723c */ /* 0x040fee000004184c */
[----:B------:R-:W-:Y:S01]  /*11dc0*/  IMAD.MOV.U32 R16, RZ, RZ, R204 ;  /* 0x000000ffff107224 */ /* 0x000fe200078e00cc */
[----:B------:R-:W-:Y:S01]  /*11dd0*/  HMMA.16816.F32.BF16 R48, R8, R20, R84 ;  /* 0x000000140830723c */ /* 0x000fe20000041854 */
[----:B------:R-:W-:-:S02]  /*11de0*/  IMAD.MOV.U32 R17, RZ, RZ, R37 ;  /* 0x000000ffff117224 */ /* 0x000fc400078e0025 */
[----:B-1----:R-:W-:-:S04]  /*11df0*/  FFMA.FTZ R2, R117, c[0x0][0x2d0], -R5 ;  /* 0x0000b40075027a23 */ /* 0x002fc80000010805 */
[----:B------:R1:W-:Y:S01]  /*11e00*/  MUFU.EX2 R216, R2 ;  /* 0x0000000200d87308 */ /* 0x0003e20000000800 */
[C---:B------:R-:W-:Y:S01]  /*11e10*/  HMMA.16816.F32.BF16 R116, R8.reuse, R28, R24 ;  /* 0x0000001c0874723c */ /* 0x040fe20000041818 */
[----:B------:R-:W-:Y:S06]  /*11e20*/  LDSM.16.MT88.4 R24, [R230+0x1100] ;  /* 0x00110000e618783b */ /* 0x000fec0000004200 */
[----:B------:R-:W-:Y:S01]  /*11e30*/  IMAD.MOV.U32 R29, RZ, RZ, R68 ;  /* 0x000000ffff1d7224 */ /* 0x000fe200078e0044 */
[----:B------:R-:W-:Y:S01]  /*11e40*/  HMMA.16816.F32.BF16 R40, R8, R22, R96 ;  /* 0x000000160828723c */ /* 0x000fe20000041860 */
[----:B------:R-:W-:Y:S01]  /*11e50*/  IMAD.MOV.U32 R68, RZ, RZ, R203 ;  /* 0x000000ffff447224 */ /* 0x000fe200078e00cb */
[----:B------:R-:W2:Y:S01]  /*11e60*/  LDSM.16.MT88.4 R20, [R232+0x1100] ;  /* 0x00110000e814783b */ /* 0x000ea20000004200 */
[----:B------:R-:W-:-:S02]  /*11e70*/  IMAD.MOV.U32 R28, RZ, RZ, R202 ;  /* 0x000000ffff1c7224 */ /* 0x000fc400078e00ca */
[----:B-1----:R-:W-:-:S03]  /*11e80*/  FFMA.FTZ R2, R121, c[0x0][0x2d0], -R5 ;  /* 0x0000b40079027a23 */ /* 0x002fc60000010805 */
[C---:B------:R-:W-:Y:S01]  /*11e90*/  HMMA.16816.F32.BF16 R52, R8.reuse, R32, R80 ;  /* 0x000000200834723c */ /* 0x040fe20000041850 */
[----:B------:R-:W-:Y:S01]  /*11ea0*/  IMAD.MOV.U32 R121, RZ, RZ, R36 ;  /* 0x000000ffff797224 */ /* 0x000fe200078e0024 */
[----:B------:R1:W4:Y:S06]  /*11eb0*/  MUFU.EX2 R217, R2 ;  /* 0x0000000200d97308 */ /* 0x00032c0000000800 */
[C---:B------:R-:W-:Y:S01]  /*11ec0*/  HMMA.16816.F32.BF16 R36, R8.reuse, R34, R104 ;  /* 0x000000220824723c */ /* 0x040fe20000041868 */
[----:B------:R-:W2:Y:S06]  /*11ed0*/  LDSM.16.MT88.4 R32, [R231+0x1100] ;  /* 0x00110000e720783b */ /* 0x000eac0000004200 */
[----:B------:R-:W-:Y:S01]  /*11ee0*/  IMAD.MOV.U32 R107, RZ, RZ, R199 ;  /* 0x000000ffff6b7224 */ /* 0x000fe200078e00c7 */
[----:B------:R-:W-:Y:S01]  /*11ef0*/  HMMA.16816.F32.BF16 R56, R8, R18, R112 ;  /* 0x000000120838723c */ /* 0x000fe20000041870 */
[----:B------:R-:W-:-:S02]  /*11f00*/  IMAD.MOV.U32 R104, RZ, RZ, R198 ;  /* 0x000000ffff687224 */ /* 0x000fc400078e00c6 */
[----:B-1----:R-:W-:Y:S02]  /*11f10*/  FFMA.FTZ R2, R123, c[0x0][0x2d0], -R5 ;  /* 0x0000b4007b027a23 */ /* 0x002fe40000010805 */
[----:B------:R-:W-:Y:S02]  /*11f20*/  IMAD.MOV.U32 R123, RZ, RZ, R212 ;  /* 0x000000ffff7b7224 */ /* 0x000fe400078e00d4 */
[----:B------:R1:W-:Y:S01]  /*11f30*/  MUFU.EX2 R214, R2 ;  /* 0x0000000200d67308 */ /* 0x0003e20000000800 */
[----:B------:R-:W-:Y:S01]  /*11f40*/  IMAD.MOV.U32 R105, RZ, RZ, R197 ;  /* 0x000000ffff697224 */ /* 0x000fe200078e00c5 */
[----:B------:R-:W-:Y:S01]  /*11f50*/  HMMA.16816.F32.BF16 R84, R8, R30, R100 ;  /* 0x0000001e0854723c */ /* 0x000fe20000041864 */
[----:B------:R-:W-:Y:S02]  /*11f60*/  IMAD.MOV.U32 R106, RZ, RZ, R196 ;  /* 0x000000ffff6a7224 */ /* 0x000fe400078e00c4 */
[----:B------:R-:W-:Y:S02]  /*11f70*/  IMAD.MOV.U32 R115, RZ, RZ, R191 ;  /* 0x000000ffff737224 */ /* 0x000fe400078e00bf */
[----:B------:R-:W-:-:S02]  /*11f80*/  IMAD.MOV.U32 R114, RZ, RZ, R190 ;  /* 0x000000ffff727224 */ /* 0x000fc400078e00be */
[----:B----4-:R-:W-:Y:S01]  /*11f90*/  F2FP.BF16.PACK_AB R8, R217, R216 ;  /* 0x000000d8d908723e */ /* 0x010fe200000010ff */
[----:B------:R-:W-:Y:S02]  /*11fa0*/  IMAD.MOV.U32 R112, RZ, RZ, R104 ;  /* 0x000000ffff707224 */ /* 0x000fe400078e0068 */
[----:B------:R-:W-:Y:S02]  /*11fb0*/  IMAD.MOV.U32 R104, RZ, RZ, R17 ;  /* 0x000000ffff687224 */ /* 0x000fe400078e0011 */
[----:B-1----:R-:W-:Y:S02]  /*11fc0*/  FFMA.FTZ R2, R124, c[0x0][0x2d0], -R5 ;  /* 0x0000b4007c027a23 */ /* 0x002fe40000010805 */
[----:B------:R-:W-:Y:S02]  /*11fd0*/  IMAD.MOV.U32 R124, RZ, RZ, R194 ;  /* 0x000000ffff7c7224 */ /* 0x000fe400078e00c2 */
[----:B------:R1:W4:Y:S02]  /*11fe0*/  MUFU.EX2 R212, R2 ;  /* 0x0000000200d47308 */ /* 0x0003240000000800 */
[----:B-1----:R-:W-:Y:S01]  /*11ff0*/  FFMA.FTZ R2, R125, c[0x0][0x2d0], -R3 ;  /* 0x0000b4007d027a23 */ /* 0x002fe20000010803 */
[----:B----4-:R-:W-:Y:S01]  /*12000*/  F2FP.BF16.PACK_AB R10, R212, R214 ;  /* 0x000000d6d40a723e */ /* 0x010fe200000010ff */
[----:B------:R-:W-:-:S04]  /*12010*/  IMAD.MOV.U32 R125, RZ, RZ, R193 ;  /* 0x000000ffff7d7224 */ /* 0x000fc800078e00c1 */
[----:B------:R1:W-:Y:S02]  /*12020*/  MUFU.EX2 R204, R2 ;  /* 0x0000000200cc7308 */ /* 0x0003e40000000800 */
[----:B-1----:R-:W-:Y:S02]  /*12030*/  FFMA.FTZ R2, R126, c[0x0][0x2d0], -R3 ;  /* 0x0000b4007e027a23 */ /* 0x002fe40000010803 */
[----:B------:R-:W-:-:S04]  /*12040*/  IMAD.MOV.U32 R126, RZ, RZ, R201 ;  /* 0x000000ffff7e7224 */ /* 0x000fc800078e00c9 */
        /* <DEDUP_REMOVED lines=9> */
[----:B------:R-:W-:Y:S02]  /*120e0*/  IMAD.MOV.U32 R128, RZ, RZ, R16 ;  /* 0x000000ffff807224 */ /* 0x000fe400078e0010 */
[----:B------:R-:W-:Y:S01]  /*120f0*/  LDSM.16.MT88.4 R16, [R229+0x1900] ;  /* 0x00190000e510783b */ /* 0x000fe20000004200 */
[----:B-1----:R-:W-:Y:S01]  /*12100*/  FFMA.FTZ R2, R130, c[0x0][0x2d0], -R6 ;  /* 0x0000b40082027a23 */ /* 0x002fe20000010806 */
[----:B----4-:R-:W-:Y:S01]  /*12110*/  F2FP.BF16.PACK_AB R11, R201, R202 ;  /* 0x000000cac90b723e */ /* 0x010fe200000010ff */
[----:B------:R-:W-:Y:S02]  /*12120*/  IMAD.MOV.U32 R130, RZ, RZ, R115 ;  /* 0x000000ffff827224 */ /* 0x000fe400078e0073 */
[----:B------:R1:W4:Y:S01]  /*12130*/  MUFU.EX2 R200, R2 ;  /* 0x0000000200c87308 */ /* 0x0003220000000800 */
[----:B------:R-:W-:-:S02]  /*12140*/  IMAD.MOV.U32 R115, RZ, RZ, R127 ;  /* 0x000000ffff737224 */ /* 0x000fc400078e007f */
[----:B------:R-:W-:Y:S01]  /*12150*/  IMAD.MOV.U32 R127, RZ, RZ, R28 ;  /* 0x000000ffff7f7224 */ /* 0x000fe200078e001c */
[C---:B---3--:R-:W-:Y:S08]  /*12160*/  HMMA.16816.F32.BF16 R80, R8.reuse, R14, R72 ;  /* 0x0000000e0850723c */ /* 0x048ff00000041848 */
[----:B--2---:R-:W-:Y:S01]  /*12170*/  HMMA.16816.F32.BF16 R72, R8, R22, R64 ;  /* 0x000000160848723c */ /* 0x004fe20000041840 */
        /* <DEDUP_REMOVED lines=8> */
[----:B------:R1:W2:Y:S01]  /*12200*/  MUFU.EX2 R198, R2 ;  /* 0x0000000200c67308 */ /* 0x0002a20000000800 */
[----:B------:R-:W-:-:S05]  /*12210*/  IMAD.MOV.U32 R68, RZ, RZ, R166 ;  /* 0x000000ffff447224 */ /* 0x000fca00078e00a6 */
[C---:B------:R-:W-:Y:S08]  /*12220*/  HMMA.16816.F32.BF16 R92, R8.reuse, R24, R92 ;  /* 0x00000018085c723c */ /* 0x040ff0000004185c */
[----:B------:R-:W-:Y:S01]  /*12230*/  HMMA.16816.F32.BF16 R96, R8, R32, R88 ;  /* 0x000000200860723c */ /* 0x000fe20000041858 */
[----:B-1----:R-:W-:-:S04]  /*12240*/  FFMA.FTZ R2, R132, c[0x0][0x2d0], -R6 ;  /* 0x0000b40084027a23 */ /* 0x002fc80000010806 */
        /* <DEDUP_REMOVED lines=18> */
[----:B------:R-:W-:Y:S01]  /*12370*/  LDSM.16.MT88.4 R12, [R232+0x1900] ;  /* 0x00190000e80c783b */ /* 0x000fe20000004200 */
[----:B-1----:R-:W-:-:S04]  /*12380*/  FFMA.FTZ R2, R149, c[0x0][0x2d0], -R6 ;  /* 0x0000b40095027a23 */ /* 0x002fc80000010806 */
[----:B------:R1:W-:Y:S02]  /*12390*/  MUFU.EX2 R191, R2 ;  /* 0x0000000200bf7308 */ /* 0x0003e40000000800 */
[C---:B------:R-:W-:Y:S07]  /*123a0*/  HMMA.16816.F32.BF16 R88, R8.reuse, R32, R116 ;  /* 0x000000200858723c */ /* 0x040fee0000041874 */
[----:B------:R-:W-:Y:S01]  /*123b0*/  IMAD.MOV.U32 R117, RZ, RZ, R115 ;  /* 0x000000ffff757224 */ /* 0x000fe200078e0073 */
[----:B------:R-:W-:Y:S01]  /*123c0*/  HMMA.16816.F32.BF16 R40, R8, R20, R52 ;  /* 0x000000140828723c */ /* 0x000fe20000041834 */
[----:B------:R-:W-:-:S02]  /*123d0*/  IMAD.MOV.U32 R119, RZ, RZ, R112 ;  /* 0x000000ffff777224 */ /* 0x000fc400078e0070 */
[----:B------:R-:W-:Y:S02]  /*123e0*/  IMAD.MOV.U32 R116, RZ, RZ, R4 ;  /* 0x000000ffff747224 */ /* 0x000fe400078e0004 */
[----:B------:R-:W-:Y:S02]  /*123f0*/  IMAD.MOV.U32 R4, RZ, RZ, R163 ;  /* 0x000000ffff047224 */ /* 0x000fe400078e00a3 */
[--C-:B-1----:R-:W-:Y:S01]  /*12400*/  FFMA.FTZ R2, R150, c[0x0][0x2d0], -R5.reuse ;  /* 0x0000b40096027a23 */ /* 0x102fe20000010805 */
[C---:B------:R-:W-:Y:S01]  /*12410*/  HMMA.16816.F32.BF16 R36, R8.reuse, R22, R36 ;  /* 0x000000160824723c */ /* 0x040fe20000041824 */
[----:B------:R-:W-:Y:S02]  /*12420*/  LDSM.16.MT88.4 R20, [R229+0x2100] ;  /* 0x00210000e514783b */ /* 0x000fe40000004200 */
[----:B------:R1:W-:Y:S05]  /*12430*/  MUFU.EX2 R190, R2 ;  /* 0x0000000200be7308 */ /* 0x0003ea0000000800 */
[C---:B------:R-:W-:Y:S08]  /*12440*/  HMMA.16816.F32.BF16 R56, R8.reuse, R26, R56 ;  /* 0x0000001a0838723c */ /* 0x040ff00000041838 */
[----:B------:R-:W-:Y:S01]  /*12450*/  HMMA.16816.F32.BF16 R84, R8, R34, R84 ;  /* 0x000000220854723c */ /* 0x000fe20000041854 */
[----:B------:R-:W2:Y:S01]  /*12460*/  LDSM.16.MT88.4 R32, [R231+0x1900] ;  /* 0x00190000e720783b */ /* 0x000ea20000004200 */
[----:B-1----:R-:W-:-:S04]  /*12470*/  FFMA.FTZ R2, R151, c[0x0][0x2d0], -R5 ;  /* 0x0000b40097027a23 */ /* 0x002fc80000010805 */
[----:B------:R1:W3:Y:S02]  /*12480*/  MUFU.EX2 R189, R2 ;  /* 0x0000000200bd7308 */ /* 0x0002e40000000800 */
[--C-:B-1----:R-:W-:Y:S02]  /*12490*/  FFMA.FTZ R2, R152, c[0x0][0x2d0], -R5.reuse ;  /* 0x0000b40098027a23 */ /* 0x102fe40000010805 */
[----:B------:R-:W-:Y:S02]  /*124a0*/  IMAD.MOV.U32 R152, RZ, RZ, R122 ;  /* 0x000000ffff987224 */ /* 0x000fe400078e007a */
[----:B------:R-:W-:Y:S02]  /*124b0*/  IMAD.MOV.U32 R122, RZ, RZ, R188 ;  /* 0x000000ffff7a7224 */ /* 0x000fe400078e00bc */
[----:B------:R1:W-:Y:S02]  /*124c0*/  MUFU.EX2 R188, R2 ;  /* 0x0000000200bc7308 */ /* 0x0003e40000000800 */
[----:B-1----:R-:W-:-:S02]  /*124d0*/  FFMA.FTZ R2, R153, c[0x0][0x2d0], -R5 ;  /* 0x0000b40099027a23 */ /* 0x002fc40000010805 */
[----:B------:R-:W-:-:S04]  /*124e0*/  IMAD.MOV.U32 R153, RZ, RZ, R114 ;  /* 0x000000ffff997224 */ /* 0x000fc800078e0072 */
[----:B------:R1:W4:Y:S01]  /*124f0*/  MUFU.EX2 R139, R2 ;  /* 0x00000002008b7308 */ /* 0x0003220000000800 */
[----:B------:R-:W-:Y:S02]  /*12500*/  IMAD.MOV.U32 R114, RZ, RZ, R107 ;  /* 0x000000ffff727224 */ /* 0x000fe400078e006b */
[----:B------:R-:W-:Y:S02]  /*12510*/  IMAD.MOV.U32 R107, RZ, RZ, R29 ;  /* 0x000000ffff6b7224 */ /* 0x000fe400078e001d */
[----:B------:R-:W-:Y:S01]  /*12520*/  IMAD.MOV.U32 R118, RZ, RZ, R114 ;  /* 0x000000ffff767224 */ /* 0x000fe200078e0072 */
[----:B------:R-:W-:Y:S01]  /*12530*/  HMMA.16816.F32.BF16 R28, R8, R24, R76 ;  /* 0x00000018081c723c */ /* 0x000fe2000004184c */
[----:B------:R-:W2:Y:S06]  /*12540*/  LDSM.16.MT88.4 R24, [R230+0x1900] ;  /* 0x00190000e618783b */ /* 0x000eac0000004200 */
[----:B---3--:R-:W-:Y:S01]  /*12550*/  F2FP.BF16.PACK_AB R8, R189, R190 ;  /* 0x000000bebd08723e */ /* 0x008fe200000010ff */
[----:B-1----:R-:W-:Y:S01]  /*12560*/  FFMA.FTZ R2, R154, c[0x0][0x2d0], -R3 ;  /* 0x0000b4009a027a23 */ /* 0x002fe20000010803 */
[----:B----4-:R-:W-:Y:S01]  /*12570*/  F2FP.BF16.PACK_AB R10, R139, R188 ;  /* 0x000000bc8b0a723e */ /* 0x010fe200000010ff */
[----:B------:R-:W-:-:S02]  /*12580*/  IMAD.MOV.U32 R154, RZ, RZ, R105 ;  /* 0x000000ffff9a7224 */ /* 0x000fc400078e0069 */
        /* <DEDUP_REMOVED lines=10> */
[----:B------:R1:W3:Y:S01]  /*12630*/  MUFU.EX2 R133, R2 ;  /* 0x0000000200857308 */ /* 0x0002e20000000800 */
[----:B------:R-:W-:Y:S02]  /*12640*/  IMAD.MOV.U32 R130, RZ, RZ, R71 ;  /* 0x000000ffff827224 */ /* 0x000fe400078e0047 */
[----:B------:R-:W-:Y:S02]  /*12650*/  IMAD.MOV.U32 R71, RZ, RZ, R164 ;  /* 0x000000ffff477224 */ /* 0x000fe400078e00a4 */
[----:B-1----:R-:W-:Y:S01]  /*12660*/  FFMA.FTZ R2, R176, c[0x0][0x2d0], -R6 ;  /* 0x0000b400b0027a23 */ /* 0x002fe20000010806 */
[----:B---3--:R-:W-:-:S03]  /*12670*/  F2FP.BF16.PACK_AB R11, R133, R132 ;  /* 0x00000084850b723e */ /* 0x008fc600000010ff */
[----:B------:R1:W-:Y:S04]  /*12680*/  MUFU.EX2 R115, R2 ;  /* 0x0000000200737308 */ /* 0x0003e80000000800 */
[C---:B--2---:R-:W-:Y:S08]  /*12690*/  HMMA.16816.F32.BF16 R76, R8.reuse, R32, R96 ;  /* 0x00000020084c723c */ /* 0x044ff00000041860 */
[----:B------:R-:W-:Y:S01]  /*126a0*/  HMMA.16816.F32.BF16 R148, R8, R18, R80 ;  /* 0x000000120894723c */ /* 0x000fe20000041850 */
[----:B-1----:R-:W-:-:S02]  /*126b0*/  FFMA.FTZ R2, R158, c[0x0][0x2d0], -R6 ;  /* 0x0000b4009e027a23 */ /* 0x002fc40000010806 */
[----:B------:R-:W-:Y:S02]  /*126c0*/  IMAD.MOV.U32 R158, RZ, RZ, R125 ;  /* 0x000000ffff9e7224 */ /* 0x000fe400078e007d */
[----:B------:R1:W-:Y:S01]  /*126d0*/  MUFU.EX2 R114, R2 ;  /* 0x0000000200727308 */ /* 0x0003e20000000800 */
[----:B------:R-:W-:Y:S02]  /*126e0*/  IMAD.MOV.U32 R125, RZ, RZ, R162 ;  /* 0x000000ffff7d7224 */ /* 0x000fe400078e00a2 */
[C---:B------:R-:W-:Y:S08]  /*126f0*/  HMMA.16816.F32.BF16 R144, R8.reuse, R16, R144 ;  /* 0x000000100890723c */ /* 0x040ff00000041890 */
[----:B------:R-:W-:Y:S01]  /*12700*/  HMMA.16816.F32.BF16 R80, R8, R26, R64 ;  /* 0x0000001a0850723c */ /* 0x000fe20000041840 */
[----:B-1----:R-:W-:-:S02]  /*12710*/  FFMA.FTZ R2, R159, c[0x0][0x2d0], -R6 ;  /* 0x0000b4009f027a23 */ /* 0x002fc40000010806 */
[----:B------:R-:W-:Y:S02]  /*12720*/  IMAD.MOV.U32 R159, RZ, RZ, R113 ;  /* 0x000000ffff9f7224 */ /* 0x000fe400078e0071 */
[----:B------:R1:W-:Y:S02]  /*12730*/  MUFU.EX2 R113, R2 ;  /* 0x0000000200717308 */ /* 0x0003e40000000800 */
[----:B-1----:R-:W-:Y:S02]  /*12740*/  FFMA.FTZ R2, R160, c[0x0][0x2d0], -R6 ;  /* 0x0000b400a0027a23 */ /* 0x002fe40000010806 */
[----:B------:R-:W-:Y:S04]  /*12750*/  HMMA.16816.F32.BF16 R160, R8, R12, R108 ;  /* 0x0000000c08a0723c */ /* 0x000fe8000004186c */
[----:B------:R1:W-:Y:S03]  /*12760*/  MUFU.EX2 R112, R2 ;  /* 0x0000000200707308 */ /* 0x0003e60000000800 */
[----:B------:R-:W-:-:S02]  /*12770*/  IMAD.MOV.U32 R111, RZ, RZ, R128 ;  /* 0x000000ffff6f7224 */ /* 0x000fc400078e0080 */
[----:B------:R-:W-:Y:S02]  /*12780*/  IMAD.MOV.U32 R128, RZ, RZ, R107 ;  /* 0x000000ffff807224 */ /* 0x000fe400078e006b */
[----:B------:R-:W-:Y:S02]  /*12790*/  IMAD.MOV.U32 R110, RZ, RZ, R104 ;  /* 0x000000ffff6e7224 */ /* 0x000fe400078e0068 */
[----:B------:R-:W-:Y:S02]  /*127a0*/  IMAD.MOV.U32 R109, RZ, RZ, R165 ;  /* 0x000000ffff6d7224 */ /* 0x000fe400078e00a5 */
[----:B------:R-:W-:Y:S01]  /*127b0*/  HMMA.16816.F32.BF16 R164, R8, R14, R72 ;  /* 0x0000000e08a4723c */ /* 0x000fe20000041848 */
[----:B-1----:R-:W-:-:S04]  /*127c0*/  FFMA.FTZ R2, R177, c[0x0][0x2d0], -R0 ;  /* 0x0000b400b1027a23 */ /* 0x002fc80000010800 */
[----:B------:R1:W-:Y:S03]  /*127d0*/  MUFU.EX2 R107, R2 ;  /* 0x00000002006b7308 */ /* 0x0003e60000000800 */
[----:B------:R-:W-:Y:S01]  /*127e0*/  HMMA.16816.F32.BF16 R72, R8, R34, R60 ;  /* 0x000000220848723c */ /* 0x000fe2000004183c */
[----:B-1----:R-:W-:-:S04]  /*127f0*/  FFMA.FTZ R2, R178, c[0x0][0x2d0], -R0 ;  /* 0x0000b400b2027a23 */ /* 0x002fc80000010800 */
[----:B------:R1:W2:Y:S02]  /*12800*/  MUFU.EX2 R106, R2 ;  /* 0x00000002006a7308 */ /* 0x0002a40000000800 */
[----:B-1----:R-:W-:Y:S02]  /*12810*/  FFMA.FTZ R2, R179, c[0x0][0x2d0], -R0 ;  /* 0x0000b400b3027a23 */ /* 0x002fe40000010800 */
[----:B------:R-:W-:Y:S04]  /*12820*/  HMMA.16816.F32.BF16 R176, R8, R24, R92 ;  /* 0x0000001808b0723c */ /* 0x000fe8000004185c */
[----:B------:R1:W-:Y:S03]  /*12830*/  MUFU.EX2 R105, R2 ;  /* 0x0000000200697308 */ /* 0x0003e60000000800 */
[----:B------:R-:W-:-:S02]  /*12840*/  F2FP.BF16.PACK_AB R8, R193, R197 ;  /* 0x000000c5c108723e */ /* 0x000fc400000010ff */
[----:B--2---:R-:W-:Y:S02]  /*12850*/  F2FP.BF16.PACK_AB R9, R106, R107 ;  /* 0x0000006b6a09723e */ /* 0x004fe400000010ff */
[----:B------:R-:W-:Y:S01]  /*12860*/  F2FP.BF16.PACK_AB R10, R115, R191 ;  /* 0x000000bf730a723e */ /* 0x000fe200000010ff */
[----:B-1----:R-:W-:Y:S02]  /*12870*/  FFMA.FTZ R2, R186, c[0x0][0x2d0], -R0 ;  /* 0x0000b400ba027a23 */ /* 0x002fe40000010800 */
[----:B------:R-:W-:Y:S02]  /*12880*/  IMAD.MOV.U32 R186, RZ, RZ, R110 ;  /* 0x000000ffffba7224 */ /* 0x000fe400078e006e */
[----:B------:R1:W2:Y:S01]  /*12890*/  MUFU.EX2 R104, R2 ;  /* 0x0000000200687308 */ /* 0x0002a20000000800 */
[----:B------:R-:W-:Y:S02]  /*128a0*/  IMAD.MOV.U32 R110, RZ, RZ, R152 ;  /* 0x000000ffff6e7224 */ /* 0x000fe400078e0098 */
[----:B------:R-:W-:-:S02]  /*128b0*/  IMAD.MOV.U32 R152, RZ, RZ, R123 ;  /* 0x000000ffff987224 */ /* 0x000fc400078e007b */
[----:B------:R-:W-:Y:S02]  /*128c0*/  IMAD.MOV.U32 R123, RZ, RZ, R69 ;  /* 0x000000ffff7b7224 */ /* 0x000fe400078e0045 */
[----:B-1----:R-:W-:Y:S01]  /*128d0*/  FFMA.FTZ R2, R168, c[0x0][0x2d0], -R6 ;  /* 0x0000b400a8027a23 */ /* 0x002fe20000010806 */
[----:B--2---:R-:W-:-:S03]  /*128e0*/  F2FP.BF16.PACK_AB R11, R104, R105 ;  /* 0x00000069680b723e */ /* 0x004fc600000010ff */
[----:B------:R1:W-:Y:S04]  /*128f0*/  MUFU.EX2 R108, R2 ;  /* 0x00000002006c7308 */ /* 0x0003e80000000800 */
        /* <DEDUP_REMOVED lines=14> */
[----:B---3--:R-:W-:-:S04]  /*129e0*/  FFMA.FTZ R2, R170, c[0x0][0x2d0], -R5 ;  /* 0x0000b400aa027a23 */ /* 0x008fc80000010805 */
[----:B------:R3:W-:Y:S03]  /*129f0*/  MUFU.EX2 R101, R2 ;  /* 0x0000000200657308 */ /* 0x0007e60000000800 */
        /* <DEDUP_REMOVED lines=63> */
[----:B-1----:R-:W-:-:S06]  /*12df0*/  FFMA.FTZ R2, R71, c[0x0][0x2d0], -R6 ;  /* 0x0000b40047027a23 */ /* 0x002fcc0000010806 */
[----:B------:R1:W-:Y:S02]  /*12e00*/  MUFU.EX2 R71, R2 ;  /* 0x0000000200477308 */ /* 0x0003e40000000800 */
[----:B-1----:R-:W-:Y:S02]  /*12e10*/  FFMA.FTZ R2, R109, c[0x0][0x2d0], -R6 ;  /* 0x0000b4006d027a23 */ /* 0x002fe40000010806 */
[----:B------:R-:W-:-:S04]  /*12e20*/  IMAD.MOV.U32 R109, RZ, RZ, R111 ;  /* 0x000000ffff6d7224 */ /* 0x000fc800078e006f */
[----:B------:R1:W1:Y:S01]  /*12e30*/  MUFU.EX2 R69, R2 ;  /* 0x0000000200457308 */ /* 0x0002620000000800 */
[----:B---3--:R-:W-:Y:S01]  /*12e40*/  F2FP.BF16.PACK_AB R8, R90, R91 ;  /* 0x0000005b5a08723e */ /* 0x008fe200000010ff */
[----:B------:R-:W-:Y:S01]  /*12e50*/  IMAD.MOV.U32 R111, RZ, RZ, R117 ;  /* 0x000000ffff6f7224 */ /* 0x000fe200078e0075 */
[----:B------:R-:W-:Y:S01]  /*12e60*/  F2FP.BF16.PACK_AB R9, R86, R87 ;  /* 0x000000575609723e */ /* 0x000fe200000010ff */
[----:B------:R-:W-:Y:S01]  /*12e70*/  IMAD.MOV.U32 R117, RZ, RZ, R118 ;  /* 0x000000ffff757224 */ /* 0x000fe200078e0076 */
[----:B------:R-:W-:Y:S01]  /*12e80*/  F2FP.BF16.PACK_AB R10, R88, R89 ;  /* 0x00000059580a723e */ /* 0x000fe200000010ff */
[----:B------:R-:W-:Y:S01]  /*12e90*/  IMAD.MOV.U32 R118, RZ, RZ, R119 ;  /* 0x000000ffff767224 */ /* 0x000fe200078e0077 */
[----:B------:R-:W-:Y:S01]  /*12ea0*/  F2FP.BF16.PACK_AB R11, R85, R84 ;  /* 0x00000054550b723e */ /* 0x000fe200000010ff */
[----:B------:R-:W-:Y:S02]  /*12eb0*/  IMAD.MOV.U32 R119, RZ, RZ, R157 ;  /* 0x000000ffff777224 */ /* 0x000fe400078e009d */
[----:B------:R-:W-:-:S02]  /*12ec0*/  IMAD.MOV.U32 R157, RZ, RZ, R153 ;  /* 0x000000ffff9d7224 */ /* 0x000fc400078e0099 */
[----:B------:R-:W-:Y:S02]  /*12ed0*/  IMAD.MOV.U32 R153, RZ, RZ, R121 ;  /* 0x000000ffff997224 */ /* 0x000fe400078e0079 */
[----:B-1----:R-:W-:Y:S02]  /*12ee0*/  FFMA.FTZ R2, R186, c[0x0][0x2d0], -R6 ;  /* 0x0000b400ba027a23 */ /* 0x002fe40000010806 */
[----:B------:R-:W-:Y:S02]  /*12ef0*/  IMAD.MOV.U32 R186, RZ, RZ, R109 ;  /* 0x000000ffffba7224 */ /* 0x000fe400078e006d */
[----:B------:R-:W-:Y:S02]  /*12f00*/  IMAD.MOV.U32 R109, RZ, RZ, R110 ;  /* 0x000000ffff6d7224 */ /* 0x000fe400078e006e */
[----:B------:R-:W-:Y:S02]  /*12f10*/  IMAD.MOV.U32 R110, RZ, RZ, R156 ;  /* 0x000000ffff6e7224 */ /* 0x000fe400078e009c */
[----:B------:R-:W-:-:S02]  /*12f20*/  IMAD.MOV.U32 R156, RZ, RZ, R131 ;  /* 0x000000ffff9c7224 */ /* 0x000fc400078e0083 */
[----:B------:R-:W-:Y:S02]  /*12f30*/  IMAD.MOV.U32 R131, RZ, RZ, R129 ;  /* 0x000000ffff837224 */ /* 0x000fe400078e0081 */
[----:B------:R-:W-:Y:S02]  /*12f40*/  IMAD.MOV.U32 R129, RZ, RZ, R68 ;  /* 0x000000ffff817224 */ /* 0x000fe400078e0044 */
[----:B------:R1:W-:Y:S01]  /*12f50*/  MUFU.EX2 R68, R2 ;  /* 0x0000000200447308 */ /* 0x0003e20000000800 */
[----:B------:R-:W-:Y:S01]  /*12f60*/  HMMA.16816.F32.BF16 R144, R8, R24, R144 ;  /* 0x000000180890723c */ /* 0x000fe20000041890 */
[----:B------:R-:W-:Y:S02]  /*12f70*/  IMAD.MOV.U32 R121, RZ, RZ, R7 ;  /* 0x000000ffff797224 */ /* 0x000fe400078e0007 */
[----:B------:R-:W-:Y:S02]  /*12f80*/  IMAD.MOV.U32 R168, RZ, RZ, R109 ;  /* 0x000000ffffa87224 */ /* 0x000fe400078e006d */
[----:B-1----:R-:W-:-:S03]  /*12f90*/  FFMA.FTZ R2, R186, c[0x0][0x2d0], -R6 ;  /* 0x0000b400ba027a23 */ /* 0x002fc60000010806 */
[C---:B------:R-:W-:Y:S01]  /*12fa0*/  HMMA.16816.F32.BF16 R148, R8.reuse, R26, R148 ;  /* 0x0000001a0894723c */ /* 0x040fe20000041894 */
[----:B------:R-:W-:Y:S01]  /*12fb0*/  IMAD.MOV.U32 R7, RZ, RZ, R235 ;  /* 0x000000ffff077224 */ /* 0x000fe200078e00eb */
[----:B------:R1:W-:Y:S01]  /*12fc0*/  MUFU.EX2 R59, R2 ;  /* 0x00000002003b7308 */ /* 0x0003e20000000800 */
[----:B------:R-:W-:Y:S01]  /*12fd0*/  IMAD.MOV.U32 R186, RZ, RZ, R110 ;  /* 0x000000ffffba7224 */ /* 0x000fe200078e006e */
[----:B------:R-:W-:Y:S01]  /*12fe0*/  UIMAD.WIDE.U32 UR24, UR17, UR4, URZ ;  /* 0x00000004111872a5 */ /* 0x000fe2000f8e003f */
[----:B------:R-:W-:Y:S01]  /*12ff0*/  IMAD.MOV.U32 R109, RZ, RZ, R156 ;  /* 0x000000ffff6d7224 */ /* 0x000fe200078e009c */
[----:B------:R3:W5:Y:S01]  /*13000*/  LDL.LU R235, [R1+0x34] ;  /* 0x0000340001eb7983 */ /* 0x0007620000300800 */
[----:B------:R-:W-:Y:S01]  /*13010*/  IMAD.MOV.U32 R110, RZ, RZ, R120 ;  /* 0x000000ffff6e7224 */ /* 0x000fe200078e0078 */
[----:B--2---:R-:W-:Y:S01]  /*13020*/  HMMA.16816.F32.BF16 R160, R8, R20, R160 ;  /* 0x0000001408a0723c */ /* 0x004fe200000418a0 */
[----:B------:R-:W-:Y:S02]  /*13030*/  IMAD.MOV.U32 R156, RZ, RZ, R183 ;  /* 0x000000ffff9c7224 */ /* 0x000fe400078e00b7 */
[----:B------:R-:W-:-:S05]  /*13040*/  IMAD.MOV.U32 R120, RZ, RZ, R182 ;  /* 0x000000ffff787224 */ /* 0x000fca00078e00b6 */
[----:B------:R-:W-:Y:S01]  /*13050*/  HMMA.16816.F32.BF16 R164, R8, R22, R164 ;  /* 0x0000001608a4723c */ /* 0x000fe200000418a4 */
[----:B-1----:R-:W-:-:S04]  /*13060*/  FFMA.FTZ R2, R174, c[0x0][0x2d0], -R0 ;  /* 0x0000b400ae027a23 */ /* 0x002fc80000010800 */
[----:B------:R1:W-:Y:S03]  /*13070*/  MUFU.EX2 R58, R2 ;  /* 0x00000002003a7308 */ /* 0x0003e60000000800 */
[C---:B----4-:R-:W-:Y:S08]  /*13080*/  HMMA.16816.F32.BF16 R176, R8.reuse, R16, R176 ;  /* 0x0000001008b0723c */ /* 0x050ff000000418b0 */
[----:B------:R-:W-:Y:S01]  /*13090*/  HMMA.16816.F32.BF16 R76, R8, R12, R76 ;  /* 0x0000000c084c723c */ /* 0x000fe2000004184c */
[----:B-1----:R-:W-:-:S04]  /*130a0*/  FFMA.FTZ R2, R175, c[0x0][0x2d0], -R0 ;  /* 0x0000b400af027a23 */ /* 0x002fc80000010800 */
[----:B------:R1:W2:Y:S02]  /*130b0*/  MUFU.EX2 R57, R2 ;  /* 0x0000000200397308 */ /* 0x0002a40000000800 */
[----:B-1----:R-:W-:-:S06]  /*130c0*/  FFMA.FTZ R2, R180, c[0x0][0x2d0], -R0 ;  /* 0x0000b400b4027a23 */ /* 0x002fcc0000010800 */
[----:B------:R1:W-:Y:S02]  /*130d0*/  MUFU.EX2 R56, R2 ;  /* 0x0000000200387308 */ /* 0x0003e40000000800 */
[----:B-1----:R-:W-:Y:S01]  /*130e0*/  FFMA.FTZ R2, R181, c[0x0][0x2d0], -R0 ;  /* 0x0000b400b5027a23 */ /* 0x002fe20000010800 */
[C---:B------:R-:W-:Y:S05]  /*130f0*/  HMMA.16816.F32.BF16 R72, R8.reuse, R14, R72 ;  /* 0x0000000e0848723c */ /* 0x040fea0000041848 */
[----:B------:R1:W4:Y:S03]  /*13100*/  MUFU.EX2 R31, R2 ;  /* 0x00000002001f7308 */ /* 0x0003260000000800 */
[----:B------:R-:W-:Y:S01]  /*13110*/  HMMA.16816.F32.BF16 R180, R8, R18, R80 ;  /* 0x0000001208b4723c */ /* 0x000fe20000041850 */
[----:B-1----:R-:W-:-:S02]  /*13120*/  FFMA.FTZ R2, R168, c[0x0][0x2d0], -R5 ;  /* 0x0000b400a8027a23 */ /* 0x002fc40000010805 */
[----:B------:R-:W-:Y:S02]  /*13130*/  IMAD.MOV.U32 R168, RZ, RZ, R186 ;  /* 0x000000ffffa87224 */ /* 0x000fe400078e00ba */
[----:B------:R-:W-:Y:S01]  /*13140*/  IMAD.MOV.U32 R186, RZ, RZ, R109 ;  /* 0x000000ffffba7224 */ /* 0x000fe200078e006d */
[----:B------:R1:W-:Y:S01]  /*13150*/  MUFU.EX2 R29, R2 ;  /* 0x00000002001d7308 */ /* 0x0003e20000000800 */
[----:B------:R-:W-:Y:S01]  /*13160*/  IMAD.MOV.U32 R109, RZ, RZ, R110 ;  /* 0x000000ffff6d7224 */ /* 0x000fe200078e006e */
[----:B------:R-:W-:Y:S01]  /*13170*/  F2FP.BF16.PACK_AB R8, R69, R71 ;  /* 0x000000474508723e */ /* 0x000fe200000010ff */
[----:B------:R-:W-:Y:S01]  /*13180*/  IMAD.MOV.U32 R110, RZ, RZ, R111 ;  /* 0x000000ffff6e7224 */ /* 0x000fe200078e006f */
[----:B--2---:R-:W-:Y:S01]  /*13190*/  F2FP.BF16.PACK_AB R9, R57, R58 ;  /* 0x0000003a3909723e */ /* 0x004fe200000010ff */
[----:B------:R-:W-:Y:S01]  /*131a0*/  IMAD.MOV.U32 R111, RZ, RZ, R159 ;  /* 0x000000ffff6f7224 */ /* 0x000fe200078e009f */
[----:B------:R-:W-:Y:S01]  /*131b0*/  F2FP.BF16.PACK_AB R10, R59, R68 ;  /* 0x000000443b0a723e */ /* 0x000fe200000010ff */
[----:B------:R-:W-:Y:S01]  /*131c0*/  IMAD.MOV.U32 R159, RZ, RZ, R158 ;  /* 0x000000ffff9f7224 */ /* 0x000fe200078e009e */
[----:B----4-:R-:W-:Y:S01]  /*131d0*/  F2FP.BF16.PACK_AB R11, R31, R56 ;  /* 0x000000381f0b723e */ /* 0x010fe200000010ff */
[----:B------:R-:W-:-:S02]  /*131e0*/  IMAD.MOV.U32 R158, RZ, RZ, R116 ;  /* 0x000000ffff9e7224 */ /* 0x000fc400078e0074 */
[----:B------:R-:W-:Y:S02]  /*131f0*/  IMAD.MOV.U32 R116, RZ, RZ, R155 ;  /* 0x000000ffff747224 */ /* 0x000fe400078e009b */
[----:B------:R-:W-:Y:S02]  /*13200*/  IMAD.MOV.U32 R155, RZ, RZ, R234 ;  /* 0x000000ffff9b7224 */ /* 0x000fe400078e00ea */
[----:B-1----:R-:W-:Y:S01]  /*13210*/  FFMA.FTZ R2, R168, c[0x0][0x2d0], -R5 ;  /* 0x0000b400a8027a23 */ /* 0x002fe20000010805 */
[C---:B------:R-:W-:Y:S01]  /*13220*/  HMMA.16816.F32.BF16 R64, R8.reuse, R24, R64 ;  /* 0x000000180840723c */ /* 0x040fe20000041840 */
[----:B------:R-:W-:Y:S02]  /*13230*/  IMAD.MOV.U32 R168, RZ, RZ, R186 ;  /* 0x000000ffffa87224 */ /* 0x000fe400078e00ba */
[----:B------:R-:W-:Y:S02]  /*13240*/  FFMA.FTZ R4, R4, c[0x0][0x2d0], -R6 ;  /* 0x0000b40004047a23 */ /* 0x000fe40000010806 */
[----:B------:R-:W-:Y:S01]  /*13250*/  FFMA.FTZ R7, R7, c[0x0][0x2d0], -R0 ;  /* 0x0000b40007077a23 */ /* 0x000fe20000010800 */
[----:B------:R-:W-:Y:S01]  /*13260*/  @UP2 UMOV UR19, UR25 ;  /* 0x0000001900132c82 */ /* 0x000fe20008000000 */
[----:B------:R-:W-:Y:S01]  /*13270*/  IMAD.MOV.U32 R186, RZ, RZ, R109 ;  /* 0x000000ffffba7224 */ /* 0x000fe200078e006d */
[----:B------:R1:W2:Y:S01]  /*13280*/  MUFU.EX2 R30, R2 ;  /* 0x00000002001e7308 */ /* 0x0002a20000000800 */
[----:B------:R-:W-:Y:S01]  /*13290*/  IMAD.MOV.U32 R109, RZ, RZ, R110 ;  /* 0x000000ffff6d7224 */ /* 0x000fe200078e006e */
[----:B------:R-:W-:Y:S01]  /*132a0*/  HMMA.16816.F32.BF16 R48, R8, R22, R48 ;  /* 0x000000160830723c */ /* 0x000fe20000041830 */
[----:B------:R-:W-:Y:S01]  /*132b0*/  IMAD.MOV.U32 R110, RZ, RZ, R111 ;  /* 0x000000ffff6e7224 */ /* 0x000fe200078e006f */
[----:B------:R-:W-:Y:S01]  /*132c0*/  UMOV UR4, URZ ;  /* 0x0000003f00047c82 */ /* 0x000fe20008000000 */
[----:B------:R-:W-:Y:S01]  /*132d0*/  IMAD.MOV.U32 R111, RZ, RZ, R159 ;  /* 0x000000ffff6f7224 */ /* 0x000fe200078e009f */
[----:B------:R3:W5:Y:S01]  /*132e0*/  LDL.LU R234, [R1+0x30] ;  /* 0x0000300001ea7983 */ /* 0x0007620000300800 */
[----:B------:R-:W-:-:S02]  /*132f0*/  IMAD.MOV.U32 R159, RZ, RZ, R158 ;  /* 0x000000ffff9f7224 */ /* 0x000fc400078e009e */
[----:B------:R-:W-:Y:S02]  /*13300*/  IMAD.MOV.U32 R158, RZ, RZ, R116 ;  /* 0x000000ffff9e7224 */ /* 0x000fe400078e0074 */
[----:B------:R-:W-:Y:S02]  /*13310*/  IMAD.MOV.U32 R116, RZ, RZ, R155 ;  /* 0x000000ffff747224 */ /* 0x000fe400078e009b */
[----:B------:R-:W-:Y:S02]  /*13320*/  IMAD.MOV.U32 R155, RZ, RZ, R154 ;  /* 0x000000ffff9b7224 */ /* 0x000fe400078e009a */
[----:B------:R-:W-:Y:S02]  /*13330*/  IMAD.MOV.U32 R154, RZ, RZ, R153 ;  /* 0x000000ffff9a7224 */ /* 0x000fe400078e0099 */
[----:B-1----:R-:W-:Y:S02]  /*13340*/  FFMA.FTZ R2, R168, c[0x0][0x2d0], -R5 ;  /* 0x0000b400a8027a23 */ /* 0x002fe40000010805 */
[----:B------:R-:W-:-:S02]  /*13350*/  IMAD.MOV.U32 R168, RZ, RZ, R186 ;  /* 0x000000ffffa87224 */ /* 0x000fc400078e00ba */
[----:B------:R1:W-:Y:S01]  /*13360*/  MUFU.EX2 R28, R2 ;  /* 0x00000002001c7308 */ /* 0x0003e20000000800 */
[----:B------:R-:W-:Y:S02]  /*13370*/  IMAD.MOV.U32 R186, RZ, RZ, R109 ;  /* 0x000000ffffba7224 */ /* 0x000fe400078e006d */
[----:B------:R-:W-:Y:S02]  /*13380*/  IMAD.MOV.U32 R109, RZ, RZ, R110 ;  /* 0x000000ffff6d7224 */ /* 0x000fe400078e006e */
[----:B------:R-:W-:Y:S02]  /*13390*/  IMAD.MOV.U32 R110, RZ, RZ, R111 ;  /* 0x000000ffff6e7224 */ /* 0x000fe400078e006f */
[----:B------:R-:W-:Y:S02]  /*133a0*/  IMAD.MOV.U32 R111, RZ, RZ, R159 ;  /* 0x000000ffff6f7224 */ /* 0x000fe400078e009f */
[----:B------:R-:W-:Y:S02]  /*133b0*/  IMAD.MOV.U32 R153, RZ, RZ, R152 ;  /* 0x000000ffff997224 */ /* 0x000fe400078e0098 */
[----:B-1----:R-:W-:-:S02]  /*133c0*/  FFMA.FTZ R2, R168, c[0x0][0x2d0], -R5 ;  /* 0x0000b400a8027a23 */ /* 0x002fc40000010805 */
[----:B------:R-:W-:Y:S02]  /*133d0*/  IMAD.MOV.U32 R171, RZ, RZ, R109 ;  /* 0x000000ffffab7224 */ /* 0x000fe400078e006d */
[----:B------:R1:W-:Y:S01]  /*133e0*/  MUFU.EX2 R25, R2 ;  /* 0x0000000200197308 */ /* 0x0003e20000000800 */
[----:B------:R-:W-:Y:S02]  /*133f0*/  IMAD.MOV.U32 R159, RZ, RZ, R158 ;  /* 0x000000ffff9f7224 */ /* 0x000fe400078e009e */
[----:B------:R-:W-:Y:S02]  /*13400*/  IMAD.MOV.U32 R152, RZ, RZ, R233 ;  /* 0x000000ffff987224 */ /* 0x000fe400078e00e9 */
[----:B------:R-:W-:Y:S01]  /*13410*/  IMAD.MOV.U32 R158, RZ, RZ, R116 ;  /* 0x000000ffff9e7224 */ /* 0x000fe200078e0074 */
[----:B------:R-:W-:Y:S01]  /*13420*/  HMMA.16816.F32.BF16 R52, R8, R20, R52 ;  /* 0x000000140834723c */ /* 0x000fe20000041834 */
[----:B------:R-:W-:-:S07]  /*13430*/  IMAD.MOV.U32 R116, RZ, RZ, R155 ;  /* 0x000000ffff747224 */ /* 0x000fce00078e009b */
[----:B------:R-:W-:Y:S01]  /*13440*/  HMMA.16816.F32.BF16 R44, R8, R12, R44 ;  /* 0x0000000c082c723c */ /* 0x000fe2000004182c */
[----:B-1----:R-:W-:-:S07]  /*13450*/  FFMA.FTZ R2, R226, c[0x0][0x2d0], -R3 ;  /* 0x0000b400e2027a23 */ /* 0x002fce0000010803 */
[----:B------:R-:W-:Y:S01]  /*13460*/  HMMA.16816.F32.BF16 R32, R8, R14, R32 ;  /* 0x0000000e0820723c */ /* 0x000fe20000041820 */
[----:B------:R1:W-:Y:S01]  /*13470*/  MUFU.EX2 R24, R2 ;  /* 0x0000000200187308 */ /* 0x0003e20000000800 */
[----:B------:R-:W-:-:S06]  /*13480*/  IMAD.MOV.U32 R170, RZ, RZ, R186 ;  /* 0x000000ffffaa7224 */ /* 0x000fcc00078e00ba */
[----:B------:R-:W-:Y:S01]  /*13490*/  HMMA.16816.F32.BF16 R60, R8, R26, R60 ;  /* 0x0000001a083c723c */ /* 0x000fe2000004183c */
[----:B------:R-:W-:-:S07]  /*134a0*/  IMAD.MOV.U32 R155, RZ, RZ, R154 ;  /* 0x000000ffff9b7224 */ /* 0x000fce00078e009a */
[----:B------:R-:W-:Y:S01]  /*134b0*/  HMMA.16816.F32.BF16 R36, R8, R16, R36 ;  /* 0x000000100824723c */ /* 0x000fe20000041824 */
[----:B-1----:R-:W-:-:S07]  /*134c0*/  FFMA.FTZ R2, R224, c[0x0][0x2d0], -R3 ;  /* 0x0000b400e0027a23 */ /* 0x002fce0000010803 */
[----:B------:R-:W-:Y:S01]  /*134d0*/  HMMA.16816.F32.BF16 R40, R8, R18, R40 ;  /* 0x000000120828723c */ /* 0x000fe20000041828 */
[----:B------:R-:W-:Y:S01]  /*134e0*/  IMAD.MOV.U32 R141, RZ, RZ, R171 ;  /* 0x000000ffff8d7224 */ /* 0x000fe200078e00ab */
[----:B------:R1:W4:Y:S01]  /*134f0*/  MUFU.EX2 R23, R2 ;  /* 0x0000000200177308 */ /* 0x0003220000000800 */
[----:B------:R-:W-:Y:S01]  /*13500*/  IMAD.MOV.U32 R154, RZ, RZ, R153 ;  /* 0x000000ffff9a7224 */ /* 0x000fe200078e0099 */
[----:B------:R-:W-:Y:S01]  /*13510*/  @UP2 USHF.R.U32.HI UR17, URZ, UR5, UR19 ;  /* 0x000000053f112299 */ /* 0x000fe20008011613 */
[----:B------:R-:W-:Y:S01]  /*13520*/  IMAD.MOV.U32 R169, RZ, RZ, R110 ;  /* 0x000000ffffa97224 */ /* 0x000fe200078e006e */
[----:B------:R-:W-:Y:S01]  /*13530*/  LDSM.16.MT88.4 R16, [R231+0x3100] ;  /* 0x00310000e710783b */ /* 0x000fe20000004200 */
[----:B------:R-:W-:Y:S02]  /*13540*/  IMAD.MOV.U32 R153, RZ, RZ, R152 ;  /* 0x000000ffff997224 */ /* 0x000fe400078e0098 */
[----:B------:R-:W-:Y:S01]  /*13550*/  IMAD.MOV.U32 R152, RZ, RZ, R130 ;  /* 0x000000ffff987224 */ /* 0x000fe200078e0082 */
[----:B------:R3:W5:Y:S01]  /*13560*/  LDL.LU R233, [R1+0x2c] ;  /* 0x00002c0001e97983 */ /* 0x0007620000300800 */
[----:B------:R-:W-:-:S02]  /*13570*/  IMAD.MOV.U32 R142, RZ, RZ, R169 ;  /* 0x000000ffff8e7224 */ /* 0x000fc400078e00a9 */
[----:B------:R-:W-:Y:S02]  /*13580*/  IMAD.MOV.U32 R168, RZ, RZ, R111 ;  /* 0x000000ffffa87224 */ /* 0x000fe400078e006f */
[----:B------:R-:W-:Y:S02]  /*13590*/  IMAD.MOV.U32 R186, RZ, RZ, R159 ;  /* 0x000000ffffba7224 */ /* 0x000fe400078e009f */
[--C-:B-1----:R-:W-:Y:S02]  /*135a0*/  FFMA.FTZ R2, R170, c[0x0][0x2d0], -R3.reuse ;  /* 0x0000b400aa027a23 */ /* 0x102fe40000010803 */
[----:B------:R-:W-:Y:S02]  /*135b0*/  FFMA.FTZ R3, R141, c[0x0][0x2d0], -R3 ;  /* 0x0000b4008d037a23 */ /* 0x000fe40000010803 */
[----:B------:R-:W-:Y:S02]  /*135c0*/  IMAD.MOV.U32 R109, RZ, RZ, R158 ;  /* 0x000000ffff6d7224 */ /* 0x000fe400078e009e */
[----:B------:R-:W-:Y:S01]  /*135d0*/  IMAD.MOV.U32 R110, RZ, RZ, R116 ;  /* 0x000000ffff6e7224 */ /* 0x000fe200078e0074 */
[----:B------:R1:W-:Y:S01]  /*135e0*/  MUFU.EX2 R21, R3 ;  /* 0x0000000300157308 */ /* 0x0003e20000000800 */
[----:B------:R-:W-:-:S02]  /*135f0*/  IMAD.MOV.U32 R111, RZ, RZ, R155 ;  /* 0x000000ffff6f7224 */ /* 0x000fc400078e009b */
[----:B------:R-:W-:Y:S02]  /*13600*/  IMAD.MOV.U32 R159, RZ, RZ, R154 ;  /* 0x000000ffff9f7224 */ /* 0x000fe400078e009a */
[----:B------:R-:W-:Y:S02]  /*13610*/  IMAD.MOV.U32 R158, RZ, RZ, R153 ;  /* 0x000000ffff9e7224 */ /* 0x000fe400078e0099 */
[----:B------:R-:W-:Y:S02]  /*13620*/  IMAD.MOV.U32 R116, RZ, RZ, R152 ;  /* 0x000000ffff747224 */ /* 0x000fe400078e0098 */
[----:B------:R-:W-:Y:S02]  /*13630*/  IMAD.MOV.U32 R173, RZ, RZ, R168 ;  /* 0x000000ffffad7224 */ /* 0x000fe400078e00a8 */
[----:B------:R-:W-:Y:S01]  /*13640*/  IMAD.MOV.U32 R172, RZ, RZ, R186 ;  /* 0x000000ffffac7224 */ /* 0x000fe200078e00ba */
[----:B------:R2:W2:Y:S01]  /*13650*/  MUFU.EX2 R22, R2 ;  /* 0x0000000200167308 */ /* 0x0004a20000000800 */
[----:B------:R-:W-:Y:S01]  /*13660*/  IMAD.MOV.U32 R187, RZ, RZ, R109 ;  /* 0x000000ffffbb7224 */ /* 0x000fe200078e006d */
[----:B------:R-:W3:Y:S01]  /*13670*/  LDSM.16.MT88.4 R152, [R229+0x3100] ;  /* 0x00310000e598783b */ /* 0x000ee20000004200 */
[----:B------:R-:W-:-:S02]  /*13680*/  IMAD.MOV.U32 R185, RZ, RZ, R110 ;  /* 0x000000ffffb97224 */ /* 0x000fc400078e006e */
[----:B-1----:R-:W-:Y:S01]  /*13690*/  FFMA.FTZ R3, R142, c[0x0][0x2d0], -R6 ;  /* 0x0000b4008e037a23 */ /* 0x002fe20000010806 */
[----:B------:R-:W1:Y:S01]  /*136a0*/  LDSM.16.MT88.4 R168, [R232+0x3100] ;  /* 0x00310000e8a8783b */ /* 0x000e620000004200 */
[----:B------:R-:W-:Y:S02]  /*136b0*/  IMAD.MOV.U32 R184, RZ, RZ, R111 ;  /* 0x000000ffffb87224 */ /* 0x000fe400078e006f */
[----:B------:R-:W-:Y:S02]  /*136c0*/  IMAD.MOV.U32 R186, RZ, RZ, R159 ;  /* 0x000000ffffba7224 */ /* 0x000fe400078e009f */
[----:B------:R-:W-:Y:S02]  /*136d0*/  IMAD.MOV.U32 R109, RZ, RZ, R158 ;  /* 0x000000ffff6d7224 */ /* 0x000fe400078e009e */
[----:B------:R-:W-:Y:S01]  /*136e0*/  IMAD.MOV.U32 R110, RZ, RZ, R116 ;  /* 0x000000ffff6e7224 */ /* 0x000fe200078e0074 */
[----:B------:R4:W-:Y:S01]  /*136f0*/  MUFU.EX2 R20, R3 ;  /* 0x0000000300147308 */ /* 0x0009e20000000800 */
[----:B------:R-:W-:-:S02]  /*13700*/  IMAD.MOV.U32 R111, RZ, RZ, R117 ;  /* 0x000000ffff6f7224 */ /* 0x000fc400078e0075 */
[----:B------:R-:W-:Y:S02]  /*13710*/  IMAD.MOV.U32 R159, RZ, RZ, R118 ;  /* 0x000000ffff9f7224 */ /* 0x000fe400078e0076 */
[----:B------:R-:W-:Y:S02]  /*13720*/  IMAD.MOV.U32 R158, RZ, RZ, R119 ;  /* 0x000000ffff9e7224 */ /* 0x000fe400078e0077 */
[----:B--2---:R-:W-:Y:S02]  /*13730*/  FFMA.FTZ R2, R173, c[0x0][0x2d0], -R6 ;  /* 0x0000b400ad027a23 */ /* 0x004fe40000010806 */
[----:B------:R-:W-:Y:S01]  /*13740*/  FADD.FTZ R12, R223, R215 ;  /* 0x000000d7df0c7221 */ /* 0x000fe20000010000 */
[----:B------:R2:W-:Y:S01]  /*13750*/  MUFU.EX2 R14, R4 ;  /* 0x00000004000e7308 */ /* 0x0005e20000000800 */
[----:B------:R-:W-:Y:S01]  /*13760*/  FFMA.FTZ R5, R187, c[0x0][0x2d0], -R0 ;  /* 0x0000b400bb057a23 */ /* 0x000fe20000010800 */
[----:B------:R-:W1:Y:S01]  /*13770*/  LDSM.16.MT88.4 R116, [R230+0x3100] ;  /* 0x00310000e674783b */ /* 0x000e620000004200 */
[----:B------:R-:W-:-:S02]  /*13780*/  IMAD.MOV.U32 R213, RZ, RZ, R109 ;  /* 0x000000ffffd57224 */ /* 0x000fc400078e006d */
[----:B------:R-:W-:Y:S02]  /*13790*/  IMAD.MOV.U32 R207, RZ, RZ, R110 ;  /* 0x000000ffffcf7224 */ /* 0x000fe400078e006e */
[----:B----4-:R-:W-:Y:S02]  /*137a0*/  FFMA.FTZ R3, R172, c[0x0][0x2d0], -R6 ;  /* 0x0000b400ac037a23 */ /* 0x010fe40000010806 */
[----:B------:R-:W-:Y:S02]  /*137b0*/  FFMA.FTZ R6, R185, c[0x0][0x2d0], -R0 ;  /* 0x0000b400b9067a23 */ /* 0x000fe40000010800 */
[----:B------:R-:W-:Y:S02]  /*137c0*/  IMAD.MOV.U32 R110, RZ, RZ, R111 ;  /* 0x000000ffff6e7224 */ /* 0x000fe400078e006f */
[----:B------:R-:W-:Y:S02]  /*137d0*/  IMAD.MOV.U32 R172, RZ, RZ, R159 ;  /* 0x000000ffffac7224 */ /* 0x000fe400078e009f */
[----:B------:R-:W-:-:S02]  /*137e0*/  IMAD.MOV.U32 R173, RZ, RZ, R158 ;  /* 0x000000ffffad7224 */ /* 0x000fc400078e009e */
[----:B------:R-:W-:Y:S02]  /*137f0*/  IMAD.MOV.U32 R109, RZ, RZ, R157 ;  /* 0x000000ffff6d7224 */ /* 0x000fe400078e009d */
[----:B------:R-:W-:Y:S02]  /*13800*/  FFMA.FTZ R0, R249, c[0x0][0x2d0], -R0 ;  /* 0x0000b400f9007a23 */ /* 0x000fe40000010800 */
[----:B------:R-:W-:Y:S01]  /*13810*/  IMAD.MOV.U32 R111, RZ, RZ, R156 ;  /* 0x000000ffff6f7224 */ /* 0x000fe200078e009c */
[----:B------:R4:W1:Y:S01]  /*13820*/  MUFU.EX2 R15, R2 ;  /* 0x00000002000f7308 */ /* 0x0008620000000800 */
[----:B------:R-:W-:Y:S02]  /*13830*/  IMAD.MOV.U32 R159, RZ, RZ, R127 ;  /* 0x000000ffff9f7224 */ /* 0x000fe400078e007f */
[----:B------:R-:W-:Y:S02]  /*13840*/  IMAD.MOV.U32 R158, RZ, RZ, R126 ;  /* 0x000000ffff9e7224 */ /* 0x000fe400078e007e */
[----:B--2---:R-:W-:-:S02]  /*13850*/  FADD.FTZ R4, R250, R225 ;  /* 0x000000e1fa047221 */ /* 0x004fc40000010000 */
[----:B------:R-:W-:Y:S01]  /*13860*/  IMAD.MOV.U32 R130, RZ, RZ, R228 ;  /* 0x000000ffff827224 */ /* 0x000fe200078e00e4 */
[----:B------:R2:W-:Y:S01]  /*13870*/  MUFU.EX2 R13, R3 ;  /* 0x00000003000d7308 */ /* 0x0005e20000000800 */
[----:B------:R-:W-:-:S07]  /*13880*/  IMAD.MOV.U32 R211, RZ, RZ, R186 ;  /* 0x000000ffffd37224 */ /* 0x000fce00078e00ba */
[----:B------:R-:W-:Y:S01]  /*13890*/  MUFU.EX2 R10, R7 ;  /* 0x00000007000a7308 */ /* 0x000fe20000000800 */
[----:B----4-:R-:W-:Y:S01]  /*138a0*/  FADD.FTZ R2, R110, R109 ;  /* 0x0000006d6e027221 */ /* 0x010fe20000010000 */
[----:B------:R-:W-:Y:S01]  /*138b0*/  UIADD3 UR5, UR17, UR14, -UR20 ;  /* 0x0000000e11057290 */ /* 0x000fe2000fffe814 */
[----:B------:R-:W-:Y:S01]  /*138c0*/  FADD.FTZ R4, R159, R4 ;  /* 0x000000049f047221 */ /* 0x000fe20000010000 */
[----:B------:R4:W5:Y:S01]  /*138d0*/  LDL.LU R228, [R1+0x28] ;  /* 0x0000280001e47983 */ /* 0x0009620000300800 */
[----:B------:R-:W-:Y:S01]  /*138e0*/  FADD.FTZ R2, R131, R2 ;  /* 0x0000000283027221 */ /* 0x000fe20000010000 */
[----:B------:R-:W-:Y:S01]  /*138f0*/  UIMAD.WIDE UR4, UR5, -0x6db6db6d, UR4 ;  /* 0x92492493050478a5 */ /* 0x000fe2000f8e0204 */
[----:B------:R-:W-:Y:S01]  /*13900*/  IMAD.MOV.U32 R210, RZ, RZ, R184 ;  /* 0x000000ffffd27224 */ /* 0x000fe200078e00b8 */
[----:B------:R1:W1:Y:S01]  /*13910*/  MUFU.EX2 R11, R0 ;  /* 0x00000000000b7308 */ /* 0x0002620000000800 */
[----:B--2---:R-:W-:Y:S01]  /*13920*/  FADD.FTZ R3, R172, R173 ;  /* 0x000000adac037221 */ /* 0x004fe20000010000 */
[----:B------:R-:W-:Y:S01]  /*13930*/  USHF.R.U32.HI UR6, URZ, 0x1f, UR5 ;  /* 0x0000001f3f067899 */ /* 0x000fe20008011605 */
[----:B------:R-:W-:Y:S01]  /*13940*/  FADD.FTZ R2, R211, R2 ;  /* 0x00000002d3027221 */ /* 0x000fe20000010000 */
[----:B------:R-:W-:Y:S01]  /*13950*/  UIADD3 UR12, UR13, -0x2, URZ ;  /* 0xfffffffe0d0c7890 */ /* 0x000fe2000fffe03f */
[----:B------:R-:W-:Y:S01]  /*13960*/  FADD.FTZ R3, R158, R3 ;  /* 0x000000039e037221 */ /* 0x000fe20000010000 */
[----:B------:R-:W-:Y:S01]  /*13970*/  ULEA.HI.SX32 UR6, UR5, UR6, 0x1a ;  /* 0x0000000605067291 */ /* 0x000fe2000f8fd23f */
[----:B------:R-:W-:Y:S01]  /*13980*/  IMAD.MOV.U32 R157, RZ, RZ, R125 ;  /* 0x000000ffff9d7224 */ /* 0x000fe200078e007d */
[----:B------:R2:W-:Y:S01]  /*13990*/  MUFU.EX2 R8, R5 ;  /* 0x0000000500087308 */ /* 0x0005e20000000800 */
[----:B------:R-:W-:Y:S01]  /*139a0*/  FADD.FTZ R3, R213, R3 ;  /* 0x00000003d5037221 */ /* 0x000fe20000010000 */
[----:B------:R-:W-:Y:S01]  /*139b0*/  UISETP.LT.AND UP0, UPT, URZ, UR6, UPT ;  /* 0x000000063f00728c */ /* 0x000fe2000bf01270 */
[----:B------:R-:W-:Y:S01]  /*139c0*/  IMAD.MOV.U32 R156, RZ, RZ, R124 ;  /* 0x000000ffff9c7224 */ /* 0x000fe200078e007c */
[----:B------:R-:W-:Y:S01]  /*139d0*/  F2FP.BF16.PACK_AB R184, R30, R29 ;  /* 0x0000001d1eb8723e */ /* 0x000fe200000010ff */
[----:B------:R-:W-:Y:S01]  /*139e0*/  FADD.FTZ R3, R123, R3 ;  /* 0x000000037b037221 */ /* 0x000fe20000010000 */
[----:B------:R-:W-:Y:S01]  /*139f0*/  USEL UR6, URZ, UR6, !UP0 ;  /* 0x000000063f067287 */ /* 0x000fe2000c000000 */
[----:B------:R-:W-:Y:S01]  /*13a00*/  FADD.FTZ R2, R121, R2 ;  /* 0x0000000279027221 */ /* 0x000fe20000010000 */
[----:B------:R-:W3:Y:S01]  /*13a10*/  MUFU.EX2 R9, R6 ;  /* 0x0000000600097308 */ /* 0x000ee20000000800 */
[----:B-1----:R-:W-:Y:S01]  /*13a20*/  FADD.FTZ R0, R111, R12 ;  /* 0x0000000c6f007221 */ /* 0x002fe20000010000 */
[----:B------:R-:W-:Y:S01]  /*13a30*/  UISETP.GE.AND UP0, UPT, UR12, UR6, UPT ;  /* 0x000000060c00728c */ /* 0x000fe2000bf06270 */
[----:B------:R-:W-:Y:S01]  /*13a40*/  IMAD.MOV.U32 R206, RZ, RZ, R157 ;  /* 0x000000ffffce7224 */ /* 0x000fe200078e009d */
[----:B------:R-:W-:Y:S01]  /*13a50*/  F2FP.BF16.PACK_AB R185, R23, R24 ;  /* 0x0000001817b9723e */ /* 0x000fe200000010ff */
[----:B------:R-:W-:Y:S01]  /*13a60*/  IMAD.MOV.U32 R109, RZ, RZ, R156 ;  /* 0x000000ffff6d7224 */ /* 0x000fe200078e009c */
[----:B------:R-:W-:Y:S01]  /*13a70*/  F2FP.BF16.PACK_AB R186, R25, R28 ;  /* 0x0000001c19ba723e */ /* 0x000fe200000010ff */
[----:B------:R-:W-:Y:S01]  /*13a80*/  IMAD.MOV.U32 R111, RZ, RZ, R128 ;  /* 0x000000ffff6f7224 */ /* 0x000fe200078e0080 */
[----:B------:R-:W-:Y:S01]  /*13a90*/  PLOP3.LUT P0, PT, PT, PT, UP0, 0x80, 0x0 ;  /* 0x000000000000781c */ /* 0x000fe20003f0f008 */
[----:B--2---:R-:W-:Y:S01]  /*13aa0*/  FADD.FTZ R5, R129, R0 ;  /* 0x0000000081057221 */ /* 0x004fe20000010000 */
[----:B------:R-:W-:Y:S01]  /*13ab0*/  F2FP.BF16.PACK_AB R187, R21, R22 ;  /* 0x0000001615bb723e */ /* 0x000fe200000010ff */
[----:B------:R-:W-:Y:S01]  /*13ac0*/  FADD.FTZ R0, R207, R4 ;  /* 0x00000004cf007221 */ /* 0x000fe20000010000 */
[----:B------:R-:W-:Y:S01]  /*13ad0*/  F2FP.BF16.PACK_AB R128, R15, R20 ;  /* 0x000000140f80723e */ /* 0x000fe200000010ff */
[----:B------:R-:W-:Y:S01]  /*13ae0*/  FADD.FTZ R5, R210, R5 ;  /* 0x00000005d2057221 */ /* 0x000fe20000010000 */
[----:B------:R-:W-:Y:S01]  /*13af0*/  F2FP.BF16.PACK_AB R131, R11, R10 ;  /* 0x0000000a0b83723e */ /* 0x000fe200000010ff */
[----:B------:R-:W-:Y:S01]  /*13b00*/  FADD.FTZ R4, R218, R0 ;  /* 0x00000000da047221 */ /* 0x000fe20000010000 */
[----:B---3--:R-:W-:Y:S01]  /*13b10*/  F2FP.BF16.PACK_AB R129, R9, R8 ;  /* 0x000000080981723e */ /* 0x008fe200000010ff */
        /* <DEDUP_REMOVED lines=12> */
[----:B------:R-:W-:Y:S01]  /*13be0*/  IMAD.MOV.U32 R110, RZ, RZ, R130 ;  /* 0x000000ffff6e7224 */ /* 0x000fe200078e0082 */
[----:B------:R-:W-:Y:S01]  /*13bf0*/  F2FP.BF16.PACK_AB R130, R13, R14 ;  /* 0x0000000e0d82723e */ /* 0x000fe200000010ff */
        /* <DEDUP_REMOVED lines=92> */
[----:B------:R1:W-:Y:S01]  /*141c0*/  STL [R1+0x8], R0 ;  /* 0x0000080001007387 */ /* 0x0003e20000100800 */
[----:B------:R-:W-:Y:S02]  /*141d0*/  FADD.FTZ R3, R28, R3 ;  /* 0x000000031c037221 */ /* 0x000fe40000010000 */
[----:B------:R-:W-:Y:S02]  /*141e0*/  FADD.FTZ R5, R11, R2 ;  /* 0x000000020b057221 */ /* 0x000fe40000010000 */
[----:B------:R-:W-:-:S03]  /*141f0*/  FADD.FTZ R2, R25, R3 ;  /* 0x0000000319027221 */ /* 0x000fc60000010000 */
[----:B------:R4:W-:Y:S01]  /*14200*/  STL [R1+0xc], R5 ;  /* 0x00000c0501007387 */ /* 0x0009e20000100800 */
[----:B-1----:R-:W-:-:S05]  /*14210*/  FADD.FTZ R0, R21, R4 ;  /* 0x0000000415007221 */ /* 0x002fca0000010000 */
[----:B------:R4:W-:Y:S04]  /*14220*/  STL [R1+0x14], R0 ;  /* 0x0000140001007387 */ /* 0x0009e80000100800 */
[----:B------:R4:W-:Y:S01]  /*14230*/  STL [R1+0x10], R2 ;  /* 0x0000100201007387 */ /* 0x0009e20000100800 */
[----:B------:R-:W-:Y:S05]  /*14240*/  @!P0 BRA `(.L_x_784) ;  /* 0x000056e000008947 */ /* 0x000fea0003800000 */
[----:B------:R-:W2:Y:S01]  /*14250*/  LDL R111, [R1+0x20] ;  /* 0x00002000016f7983 */ /* 0x000ea20000100800 */
[----:B------:R-:W-:Y:S01]  /*14260*/  PLOP3.LUT P1, PT, PT, PT, UP2, 0x80, 0x0 ;  /* 0x000000000000781c */ /* 0x000fe20003f2f028 */
[----:B------:R-:W-:Y:S01]  /*14270*/  IMAD.MOV.U32 R132, RZ, RZ, R136 ;  /* 0x000000ffff847224 */ /* 0x000fe200078e0088 */
[----:B------:R-:W-:Y:S01]  /*14280*/  PLOP3.LUT P0, PT, PT, PT, UP2, 0x80, 0x0 ;  /* 0x000000000000781c */ /* 0x000fe20003f0f028 */
[----:B------:R-:W-:Y:S01]  /*14290*/  IMAD.MOV.U32 R3, RZ, RZ, R137 ;  /* 0x000000ffff037224 */ /* 0x000fe200078e0089 */
[----:B------:R-:W-:Y:S01]  /*142a0*/  MOV R134, R70 ;  /* 0x0000004600867202 */ /* 0x000fe20000000f00 */
[----:B------:R-:W-:Y:S01]  /*142b0*/  IMAD.MOV.U32 R133, RZ, RZ, R135 ;  /* 0x000000ffff857224 */ /* 0x000fe200078e0087 */
[----:B------:R-:W-:-:S02]  /*142c0*/  ULDC UR5, c[0x0][0x210] ;  /* 0x0000840000057ab9 */ /* 0x000fc40000000800 */
[----:B------:R-:W-:Y:S02]  /*142d0*/  ULDC UR4, c[0x0][0x1e8] ;  /* 0x00007a0000047ab9 */ /* 0x000fe40000000800 */
[----:B------:R-:W-:Y:S02]  /*142e0*/  UIMAD UR5, UR16, UR5, URZ ;  /* 0x00000005100572a4 */ /* 0x000fe4000f8e023f */
[----:B------:R-:W-:Y:S01]  /*142f0*/  UIMAD UR4, UR16, UR4, URZ ;  /* 0x00000004100472a4 */ /* 0x000fe2000f8e023f */
[----:B--2-4-:R-:W-:-:S05]  /*14300*/  @P1 IMAD.HI.U32 R0, R111, c[0x0][0x2c8], RZ ;  /* 0x0000b2006f001a27 */ /* 0x014fca00078e00ff */
[----:B------:R-:W-:-:S05]  /*14310*/  @P0 SHF.R.U32.HI R0, RZ, c[0x0][0x2cc], R0 ;  /* 0x0000b300ff000a19 */ /* 0x000fca0000011600 */
[----:B------:R1:W-:Y:S02]  /*14320*/  @P0 STL [R1+0x1c], R0 ;  /* 0x00001c0001000387 */ /* 0x0003e40000100800 */
.L_x_787:
[----:B------:R-:W-:Y:S04]  /*14330*/  DEPBAR.LE SB0, 0x0 ;  /* 0x000080000000791a */ /* 0x000fe80000000000 */
[----:B------:R-:W-:Y:S01]  /*14340*/  BAR.SYNC.DEFER_BLOCKING 0x0 ;  /* 0x0000000000007b1d */ /* 0x000fe20000010000 */
[----:B------:R-:W-:Y:S05]  /*14350*/  ISETP.LE.AND P0, PT, RZ, UR12, PT ;  /* 0x0000000cff007c0c */ /* 0x000fea000bf03270 */
[----:B--2--5:R2:W3:Y:S04]  /*14360*/  LDSM.16.M88.4 R112, [R235+0x7100] ;  /* 0x00710000eb70783b */ /* 0x0244e80000000200 */
        /* <DEDUP_REMOVED lines=18> */
[----:B---34-:R-:W3:Y:S04]  /*14490*/  LDL R2, [R1+0x4] ;  /* 0x0000040001027983 */ /* 0x018ee80000100800 */
[----:B------:R-:W4:Y:S01]  /*144a0*/  LDL R6, [R1] ;  /* 0x0000000001067983 */ /* 0x000f220000100800 */
[----:B-1-3--:R-:W-:Y:S01]  /*144b0*/  SHF.R.S32.HI R0, RZ, 0x1f, R2 ;  /* 0x0000001fff007819 */ /* 0x00afe20000011402 */
[----:B------:R-:W-:Y:S04]  /*144c0*/  IMAD.WIDE.U32 R4, R2, c[0x0][0x208], RZ ;  /* 0x0000820002047a25 */ /* 0x000fe800078e00ff */
[----:B------:R-:W-:Y:S04]  /*144d0*/  IMAD R0, R0, c[0x0][0x208], RZ ;  /* 0x0000820000007a24 */ /* 0x000fe800078e02ff */
[----:B------:R-:W-:Y:S01]  /*144e0*/  IMAD R0, R2, c[0x0][0x20c], R0 ;  /* 0x0000830002007a24 */ /* 0x000fe200078e0200 */
[----:B----4-:R-:W-:Y:S03]  /*144f0*/  SHF.R.S32.HI R2, RZ, 0x1f, R6 ;  /* 0x0000001fff027819 */ /* 0x010fe60000011406 */
[----:B------:R-:W-:Y:S02]  /*14500*/  IMAD.IADD R5, R5, 0x1, R0 ;  /* 0x0000000105057824 */ /* 0x000fe400078e0200 */
[----:B------:R-:W-:Y:S02]  /*14510*/  IMAD R2, R2, c[0x0][0x218], RZ ;  /* 0x0000860002027a24 */ /* 0x000fe400078e02ff */
        /* <DEDUP_REMOVED lines=8> */
[----:B------:R-:W4:Y:S04]  /*145a0*/  SHFL.IDX PT, R5, R0, RZ, 0x181f ;  /* 0x00181fff00057589 */ /* 0x000f2800000e0000 */
[----:B------:R-:W5:Y:S04]  /*145b0*/  SHFL.IDX PT, R8, R0, 0x1, 0x181f ;  /* 0x00381f0000087f89 */ /* 0x000f6800000e0000 */
[----:B------:R-:W-:Y:S04]  /*145c0*/  SHFL.IDX PT, R11, R0, 0x2, 0x181f ;  /* 0x00581f00000b7f89 */ /* 0x000fe800000e0000 */
[----:B------:R-:W-:Y:S04]  /*145d0*/  SHFL.IDX PT, R22, R0, 0x3, 0x181f ;  /* 0x00781f0000167f89 */ /* 0x000fe800000e0000 */
[----:B------:R-:W-:Y:S01]  /*145e0*/  SHFL.IDX PT, R21, R0, 0x4, 0x181f ;  /* 0x00981f0000157f89 */ /* 0x000fe200000e0000 */
[-C--:B-1----:R-:W-:Y:S03]  /*145f0*/  IADD3 R6, P1, R6, R247.reuse, RZ ;  /* 0x000000f706067210 */ /* 0x082fe60007f3e0ff */
[----:B------:R-:W-:Y:S01]  /*14600*/  SHFL.IDX PT, R20, R0, 0x5, 0x181f ;  /* 0x00b81f0000147f89 */ /* 0x000fe200000e0000 */
[-C--:B---3--:R-:W-:Y:S03]  /*14610*/  IADD3 R4, P0, R4, R247.reuse, RZ ;  /* 0x000000f704047210 */ /* 0x088fe60007f1e0ff */
[----:B------:R1:W-:Y:S01]  /*14620*/  SHFL.IDX PT, R15, R0, 0x6, 0x181f ;  /* 0x00d81f00000f7f89 */ /* 0x0003e200000e0000 */
[--C-:B----4-:R-:W-:Y:S03]  /*14630*/  IMAD.X R7, R5, 0x1, R246.reuse, P1 ;  /* 0x0000000105077824 */ /* 0x110fe600008e06f6 */
[----:B------:R-:W3:Y:S01]  /*14640*/  SHFL.IDX PT, R12, R2, 0x2, 0x181f ;  /* 0x00581f00020c7f89 */ /* 0x000ee200000e0000 */
[--C-:B-----5:R-:W-:Y:S03]  /*14650*/  IMAD.X R5, R8, 0x1, R246.reuse, P0 ;  /* 0x0000000108057824 */ /* 0x120fe600000e06f6 */
[----:B------:R-:W4:Y:S04]  /*14660*/  SHFL.IDX PT, R10, R2, 0x3, 0x181f ;  /* 0x00781f00020a7f89 */ /* 0x000f2800000e0000 */
[----:B------:R-:W5:Y:S04]  /*14670*/  SHFL.IDX PT, R9, R2, 0x4, 0x181f ;  /* 0x00981f0002097f89 */ /* 0x000f6800000e0000 */
[----:B------:R-:W2:Y:S04]  /*14680*/  SHFL.IDX PT, R14, R2, 0x5, 0x181f ;  /* 0x00b81f00020e7f89 */ /* 0x000ea800000e0000 */
[----:B------:R-:W2:Y:S01]  /*14690*/  SHFL.IDX PT, R2, R2, 0x6, 0x181f ;  /* 0x00d81f0002027f89 */ /* 0x000ea200000e0000 */
[----:B-1----:R-:W-:Y:S05]  /*146a0*/  IADD3 R0, R248, 0x100, RZ ;  /* 0x00000100f8007810 */ /* 0x002fea0007ffe0ff */
[----:B------:R2:W-:Y:S01]  /*146b0*/  LDGSTS.E.BYPASS.LTC128B.128 [R0], [R6.64], !P6 ;  /* 0x0000000006007fae */ /* 0x0005e2000f101d56 */
[-C--:B---3--:R-:W-:Y:S03]  /*146c0*/  IADD3 R12, P0, R12, R247.reuse, RZ ;  /* 0x000000f70c0c7210 */ /* 0x088fe60007f1e0ff */
[----:B------:R1:W-:Y:S01]  /*146d0*/  LDGSTS.E.BYPASS.LTC128B.128 [R0+0x800], [R4.64], !P6 ;  /* 0x0080000004007fae */ /* 0x0003e2000f101d56 */
[-C--:B----4-:R-:W-:Y:S01]  /*146e0*/  IADD3 R10, P3, R10, R247.reuse, RZ ;  /* 0x000000f70a0a7210 */ /* 0x090fe20007f7e0ff */
[--C-:B------:R-:W-:Y:S01]  /*146f0*/  IMAD.X R13, R11, 0x1, R246.reuse, P0 ;  /* 0x000000010b0d7824 */ /* 0x100fe200000e06f6 */
[-C--:B-----5:R-:W-:Y:S03]  /*14700*/  IADD3 R8, P2, R9, R247.reuse, RZ ;  /* 0x000000f709087210 */ /* 0x0a0fe60007f5e0ff */
[--C-:B------:R-:W-:Y:S01]  /*14710*/  IMAD.X R11, R22, 0x1, R246.reuse, P3 ;  /* 0x00000001160b7824 */ /* 0x100fe200018e06f6 */
[----:B------:R3:W-:Y:S01]  /*14720*/  LDGSTS.E.BYPASS.LTC128B.128 [R0+0x1000], [R12.64], !P6 ;  /* 0x010000000c007fae */ /* 0x0007e2000f101d56 */
[--C-:B------:R-:W-:Y:S03]  /*14730*/  IMAD.X R9, R21, 0x1, R246.reuse, P2 ;  /* 0x0000000115097824 */ /* 0x100fe600010e06f6 */
[----:B------:R3:W-:Y:S04]  /*14740*/  LDGSTS.E.BYPASS.LTC128B.128 [R0+0x1800], [R10.64], !P6 ;  /* 0x018000000a007fae */ /* 0x0007e8000f101d56 */
[----:B------:R3:W-:Y:S01]  /*14750*/  LDGSTS.E.BYPASS.LTC128B.128 [R0+0x2000], [R8.64], !P6 ;  /* 0x0200000008007fae */ /* 0x0007e2000f101d56 */
[-C--:B--2---:R-:W-:Y:S02]  /*14760*/  IADD3 R6, P1, R14, R247.reuse, RZ ;  /* 0x000000f70e067210 */ /* 0x084fe40007f3e0ff */
[----:B-1----:R-:W-:Y:S03]  /*14770*/  IADD3 R4, P0, R2, R247, RZ ;  /* 0x000000f702047210 */ /* 0x002fe60007f1e0ff */
[--C-:B------:R-:W-:Y:S02]  /*14780*/  IMAD.X R7, R20, 0x1, R246.reuse, P1 ;  /* 0x0000000114077824 */ /* 0x100fe400008e06f6 */
[----:B------:R-:W-:Y:S03]  /*14790*/  IMAD.X R5, R15, 0x1, R246, P0 ;  /* 0x000000010f057824 */ /* 0x000fe600000e06f6 */
[----:B------:R3:W-:Y:S04]  /*147a0*/  LDGSTS.E.BYPASS.LTC128B.128 [R0+0x2800], [R6.64], !P6 ;  /* 0x0280000006007fae */ /* 0x0007e8000f101d56 */
[----:B------:R3:W-:Y:S02]  /*147b0*/  LDGSTS.E.BYPASS.LTC128B.128 [R0+0x3000], [R4.64], !P6 ;  /* 0x0300000004007fae */ /* 0x0007e4000f101d56 */
.L_x_785:
[-C--:B-1-34-:R-:W-:Y:S01]  /*147c0*/  HMMA.16816.F32.BF16 R4, R112, R16.reuse, RZ ;  /* 0x000000107004723c */ /* 0x09afe200000418ff */
        /* <DEDUP_REMOVED lines=64> */
[----:B------:R-:W2:Y:S07]  /*14bd0*/  LDSM.16.M88.4 R196, [R234+0x5900] ;  /* 0x00590000eac4783b */ /* 0x000eae0000000200 */
[----:B------:R-:W-:Y:S01]  /*14be0*/  HMMA.16816.F32.BF16 R112, R188, R222, R112 ;  /* 0x000000debc70723c */ /* 0x000fe20000041870 */
[----:B------:R-:W2:Y:S07]  /*14bf0*/  LDSM.16.M88.4 R188, [R234+0x6100] ;  /* 0x00610000eabc783b */ /* 0x000eae0000000200 */
[-C--:B-1----:R-:W-:Y:S01]  /*14c00*/  HMMA.16816.F32.BF16 R4, R136, R192.reuse, R4 ;  /* 0x000000c08804723c */ /* 0x082fe20000041804 */
[----:B------:R-:W-:Y:S07]  /*14c10*/  LDSM.16.M88.4 R220, [R233+0x1800] ;  /* 0x00180000e9dc783b */ /* 0x000fee0000000200 */
[C---:B---3--:R-:W-:Y:S08]  /*14c20*/  HMMA.16816.F32.BF16 R8, R200.reuse, R192, R8 ;  /* 0x000000c0c808723c */ /* 0x048ff00000041808 */
[-C--:B------:R-:W-:Y:S08]  /*14c30*/  HMMA.16816.F32.BF16 R12, R200, R194.reuse, R12 ;  /* 0x000000c2c80c723c */ /* 0x080ff0000004180c */
[C---:B------:R-:W-:Y:S01]  /*14c40*/  HMMA.16816.F32.BF16 R16, R136.reuse, R194, R16 ;  /* 0x000000c28810723c */ /* 0x040fe20000041810 */
[----:B------:R-:W1:Y:S07]  /*14c50*/  LDSM.16.M88.4 R192, [R234+0x6900] ;  /* 0x00690000eac0783b */ /* 0x000e6e0000000200 */
        /* <DEDUP_REMOVED lines=9> */
[----:B------:R-:W-:Y:S07]  /*14cf0*/  LDSM.16.M88.4 R208, [R237+0x9100] ;  /* 0x00910000edd0783b */ /* 0x000fee0000000200 */
[-C--:B--2---:R-:W-:Y:S08]  /*14d00*/  HMMA.16816.F32.BF16 R52, R136, R212.reuse, R52 ;  /* 0x000000d48834723c */ /* 0x084ff00000041834 */
        /* <DEDUP_REMOVED lines=14> */
[-C--:B-1----:R-:W-:Y:S08]  /*14df0*/  HMMA.16816.F32.BF16 R100, R136, R192.reuse, R100 ;  /* 0x000000c08864723c */ /* 0x082ff00000041864 */
[C---:B------:R-:W-:Y:S08]  /*14e00*/  HMMA.16816.F32.BF16 R104, R200.reuse, R192, R104 ;  /* 0x000000c0c868723c */ /* 0x040ff00000041868 */
[-C--:B------:R-:W-:Y:S01]  /*14e10*/  HMMA.16816.F32.BF16 R108, R200, R194.reuse, R108 ;  /* 0x000000c2c86c723c */ /* 0x080fe2000004186c */
[----:B------:R-:W1:Y:S07]  /*14e20*/  LDSM.16.M88.4 R200, [R233+0x2800] ;  /* 0x00280000e9c8783b */ /* 0x000e6e0000000200 */
[----:B------:R-:W-:Y:S01]  /*14e30*/  HMMA.16816.F32.BF16 R112, R136, R194, R112 ;  /* 0x000000c28870723c */ /* 0x000fe20000041870 */
[----:B------:R-:W4:Y:S01]  /*14e40*/  LDSM.16.M88.4 R136, [R233+0x3000] ;  /* 0x00300000e988783b */ /* 0x000f220000000200 */
[----:B------:R-:W-:Y:S06]  /*14e50*/  DEPBAR.LE SB0, 0x0 ;  /* 0x000080000000791a */ /* 0x000fec0000000000 */
[-C--:B--2---:R-:W-:Y:S01]  /*14e60*/  HMMA.16816.F32.BF16 R4, R196, R204.reuse, R4 ;  /* 0x000000ccc404723c */ /* 0x084fe20000041804 */
[----:B------:R-:W-:Y:S07]  /*14e70*/  BAR.SYNC.DEFER_BLOCKING 0x0 ;  /* 0x0000000000007b1d */ /* 0x000fee0000010000 */
        /* <DEDUP_REMOVED lines=29> */
[----:B------:R-:W-:Y:S01]  /*15050*/  IMAD.MOV.U32 R2, RZ, RZ, c[0x0][0x2b8] ;  /* 0x0000ae00ff027624 */ /* 0x000fe200078e00ff */
[----:B------:R-:W-:Y:S01]  /*15060*/  UIMAD UR10, UR12, 0x70, UR18 ;  /* 0x000000700c0a78a4 */ /* 0x000fe2000f8e0212 */
[----:B------:R-:W-:Y:S03]  /*15070*/  IMAD.MOV.U32 R138, RZ, RZ, RZ ;  /* 0x000000ffff8a7224 */ /* 0x000fe600078e00ff */
[----:B------:R-:W-:Y:S02]  /*15080*/  ISETP.NE.AND P2, PT, R2, 0x1, PT ;  /* 0x000000010200780c */ /* 0x000fe40003f45270 */
[----:B------:R-:W-:Y:S05]  /*15090*/  IMAD.U32 R2, RZ, RZ, UR10 ;  /* 0x0000000aff027e24 */ /* 0x000fea000f8e00ff */
[----:B--2---:R-:W-:Y:S02]  /*150a0*/  IADD3 R2, R2, -0x70, R0 ;  /* 0xffffff9002027810 */ /* 0x004fe40007ffe000 */
[----:B------:R-:W-:Y:S04]  /*150b0*/  ISETP.GT.AND P1, PT, R0, 0x6f, PT ;  /* 0x0000006f0000780c */ /* 0x000fe80003f24270 */
        /* <DEDUP_REMOVED lines=9> */
[----:B------:R-:W-:Y:S01]  /*15150*/  STL [R1+0x4], R139 ;  /* 0x0000048b01007387 */ /* 0x000fe20000100800 */
[----:B------:R-:W-:Y:S03]  /*15160*/  SHF.R.S32.HI R0, RZ, 0x1f, R139 ;  /* 0x0000001fff007819 */ /* 0x000fe6000001148b */
[----:B------:R1:W2:Y:S02]  /*15170*/  @!P1 LDG.E R138, [R136.64] ;  /* 0x00000016888a9981 */ /* 0x0002a4000c1e1900 */
[----:B------:R-:W-:Y:S04]  /*15180*/  IMAD R0, R0, c[0x0][0x1e0], RZ ;  /* 0x0000780000007a24 */ /* 0x000fe800078e02ff */
[C---:B------:R-:W-:Y:S02]  /*15190*/  IMAD R0, R139.reuse, c[0x0][0x1e4], R0 ;  /* 0x000079008b007a24 */ /* 0x040fe400078e0200 */
[----:B-1----:R-:W-:Y:S04]  /*151a0*/  IMAD.WIDE.U32 R136, R139, c[0x0][0x1e0], RZ ;  /* 0x000078008b887a25 */ /* 0x002fe800078e00ff */
[----:B------:R-:W-:Y:S01]  /*151b0*/  IMAD.IADD R137, R137, 0x1, R0 ;  /* 0x0000000189897824 */ /* 0x000fe200078e0200 */
[----:B--2---:R-:W-:Y:S01]  /*151c0*/  STL [R1], R138 ;  /* 0x0000008a01007387 */ /* 0x004fe20000100800 */
[----:B------:R-:W-:Y:S02]  /*151d0*/  SHF.R.S32.HI R2, RZ, 0x1f, R138 ;  /* 0x0000001fff027819 */ /* 0x000fe4000001148a */
        /* <DEDUP_REMOVED lines=38> */
[--C-:B-1----:R-:W-:Y:S02]  /*15440*/  IMAD.X R139, R194, 0x1, R246.reuse, P1 ;  /* 0x00000001c28b7824 */ /* 0x102fe400008e06f6 */
[----:B------:R-:W-:Y:S03]  /*15450*/  IMAD.X R137, R0, 0x1, R246, P0 ;  /* 0x0000000100897824 */ /* 0x000fe600000e06f6 */
[----:B------:R2:W-:Y:S04]  /*15460*/  LDGSTS.E.BYPASS.LTC128B.128 [R248+0x6100], [R138.64], !P6 ;  /* 0x061000008af87fae */ /* 0x0005e8000f101d56 */
[----:B------:R2:W-:Y:S02]  /*15470*/  LDGSTS.E.BYPASS.LTC128B.128 [R248+0x6900], [R136.64], !P6 ;  /* 0x0690000088f87fae */ /* 0x0005e4000f101d56 */
.L_x_786:
        /* <DEDUP_REMOVED lines=20> */
[----:B------:R-:W-:Y:S08]  /*155c0*/  SHFL.IDX PT, R135, R0, RZ, 0x1c1f ;  /* 0x001c1fff00877589 */ /* 0x000ff000000e0000 */
[----:B------:R-:W-:Y:S08]  /*155d0*/  SHFL.IDX PT, R138, R0, 0x2, 0x1c1f ;  /* 0x005c1f00008a7f89 */ /* 0x000ff000000e0000 */
[----:B------:R-:W-:Y:S08]  /*155e0*/  SHFL.IDX PT, R137, R0, 0x3, 0x1c1f ;  /* 0x007c1f0000897f89 */ /* 0x000ff000000e0000 */
[----:B------:R3:W4:Y:S02]  /*155f0*/  SHFL.IDX PT, R2, R0, 0x1, 0x1c1f ;  /* 0x003c1f0000027f89 */ /* 0x00072400000e0000 */
[----:B---3--:R-:W-:Y:S05]  /*15600*/  IMAD.U32 R0, RZ, RZ, UR10 ;  /* 0x0000000aff007e24 */ /* 0x008fea000f8e00ff */
[----:B--2---:R-:W-:Y:S04]  /*15610*/  IADD3 R0, -R139, 0x1, R0 ;  /* 0x000000018b007810 */ /* 0x004fe80007ffe100 */
[----:B------:R-:W-:Y:S05]  /*15620*/  IADD3 R136, -R136, UR14, R0 ;  /* 0x0000000e88887c10 */ /* 0x000fea000fffe100 */
[C---:B----4-:R-:W-:Y:S02]  /*15630*/  IMAD.IADD R2, R136.reuse, 0x1, R2 ;  /* 0x0000000188027824 */ /* 0x050fe400078e0202 */
[C---:B------:R-:W-:Y:S02]  /*15640*/  IMAD.IADD R135, R136.reuse, 0x1, R135 ;  /* 0x0000000188877824 */ /* 0x040fe400078e0287 */
[----:B------:R-:W-:Y:S01]  /*15650*/  IMAD.IADD R0, R136, 0x1, R138 ;  /* 0x0000000188007824 */ /* 0x000fe200078e028a */
[----:B------:R-:W-:Y:S01]  /*15660*/  ISETP.GT.AND P1, PT, R2, RZ, PT ;  /* 0x000000ff0200720c */ /* 0x000fe20003f24270 */
[----:B------:R-:W-:Y:S01]  /*15670*/  IMAD.IADD R136, R136, 0x1, R137 ;  /* 0x0000000188887824 */ /* 0x000fe200078e0289 */
[----:B------:R-:W-:Y:S02]  /*15680*/  ISETP.GT.AND P0, PT, R2, 0x1, PT ;  /* 0x000000010200780c */ /* 0x000fe40003f04270 */
        /* <DEDUP_REMOVED lines=25> */
[----:B------:R-:W-:Y:S02]  /*15820*/  ISETP.GT.AND P3, PT, R135, RZ, PT ;  /* 0x000000ff8700720c */ /* 0x000fe40003f64270 */
[----:B------:R-:W-:Y:S02]  /*15830*/  FSEL R33, R33, -INF , P2 ;  /* 0xff80000021217808 */ /* 0x000fe40001000000 */
[----:B------:R-:W-:Y:S02]  /*15840*/  ISETP.GT.AND P2, PT, R135, 0x21, PT ;  /* 0x000000218700780c */ /* 0x000fe40003f44270 */
[C---:B------:R-:W-:Y:S02]  /*15850*/  ISETP.GT.AND P1, PT, R2.reuse, 0x28, PT ;  /* 0x000000280200780c */ /* 0x040fe40003f24270 */
[----:B------:R-:W-:Y:S02]  /*15860*/  ISETP.GT.AND P0, PT, R2, 0x29, PT ;  /* 0x000000290200780c */ /* 0x000fe40003f04270 */
[----:B------:R-:W-:Y:S02]  /*15870*/  FSEL R37, R37, -INF , P2 ;  /* 0xff80000025257808 */ /* 0x000fe40001000000 */
[----:B------:R-:W-:Y:S02]  /*15880*/  FSEL R138, R4, -INF , P3 ;  /* 0xff800000048a7808 */ /* 0x000fe40001800000 */
        /* <DEDUP_REMOVED lines=10> */
[----:B------:R-:W-:Y:S02]  /*15930*/  FSEL R49, R49, -INF , P2 ;  /* 0xff80000031317808 */ /* 0x000fe40001000000 */
[C---:B------:R-:W-:Y:S02]  /*15940*/  ISETP.GT.AND P2, PT, R135.reuse, 0x31, PT ;  /* 0x000000318700780c */ /* 0x040fe40003f44270 */
[C---:B------:R-:W-:Y:S02]  /*15950*/  ISETP.GT.AND P1, PT, R136.reuse, RZ, PT ;  /* 0x000000ff8800720c */ /* 0x040fe40003f24270 */
        /* <DEDUP_REMOVED lines=13> */
[----:B------:R-:W-:Y:S02]  /*15a30*/  FMNMX.FTZ R137, R138, R3, !PT ;  /* 0x000000038a897209 */ /* 0x000fe40007810000 */
[----:B------:R-:W-:Y:S02]  /*15a40*/  FSEL R9, R9, -INF , P2 ;  /* 0xff80000009097808 */ /* 0x000fe40001000000 */
[C---:B------:R-:W-:Y:S02]  /*15a50*/  ISETP.GT.AND P2, PT, R135.reuse, 0x39, PT ;  /* 0x000000398700780c */ /* 0x040fe40003f44270 */
[C---:B------:R-:W-:Y:S02]  /*15a60*/  ISETP.GT.AND P1, PT, R136.reuse, 0x8, PT ;  /* 0x000000088800780c */ /* 0x040fe40003f24270 */
[----:B------:R-:W-:Y:S02]  /*15a70*/  ISETP.GT.AND P0, PT, R136, 0x9, PT ;  /* 0x000000098800780c */ /* 0x000fe40003f04270 */
        /* <DEDUP_REMOVED lines=19> */
[C---:B------:R-:W-:Y:S02]  /*15bb0*/  ISETP.GT.AND P3, PT, R0.reuse, RZ, PT ;  /* 0x000000ff0000720c */ /* 0x040fe40003f64270 */
[----:B------:R-:W-:Y:S02]  /*15bc0*/  FSEL R198, R69, -INF , P2 ;  /* 0xff80000045c67808 */ /* 0x000fe40001000000 */
[----:B------:R-:W-:Y:S02]  /*15bd0*/  ISETP.GT.AND P2, PT, R0, 0x11, PT ;  /* 0x000000110000780c */ /* 0x000fe40003f44270 */
[----:B------:R-:W-:Y:S02]  /*15be0*/  FMNMX.FTZ R137, R17, R137, !PT ;  /* 0x0000008911897209 */ /* 0x000fe40007810000 */
[----:B------:R-:W-:Y:S02]  /*15bf0*/  FSEL R26, R26, -INF , P1 ;  /* 0xff8000001a1a7808 */ /* 0x000fe40000800000 */
[----:B------:R-:W-:Y:S02]  /*15c00*/  FSEL R27, R27, -INF , P0 ;  /* 0xff8000001b1b7808 */ /* 0x000fe40000000000 */
[C---:B------:R-:W-:Y:S02]  /*15c10*/  ISETP.GT.AND P1, PT, R2.reuse, 0x48, PT ;  /* 0x000000480200780c */ /* 0x040fe40003f24270 */
        /* <DEDUP_REMOVED lines=46> */
[----:B------:R-:W-:Y:S02]  /*15f00*/  FSEL R81, R97, -INF , P2 ;  /* 0xff80000061517808 */ /* 0x000fe40001000000 */
[----:B------:R-:W-:Y:S02]  /*15f10*/  FMNMX.FTZ R137, R37, R137, !PT ;  /* 0x0000008925897209 */ /* 0x000fe40007810000 */
[----:B------:R-:W-:Y:S02]  /*15f20*/  FSEL R208, R80, -INF , P3 ;  /* 0xff80000050d07808 */ /* 0x000fe40001800000 */
[----:B------:R-:W-:Y:S02]  /*15f30*/  FSEL R80, R47, -INF , P0 ;  /* 0xff8000002f507808 */ /* 0x000fe40000000000 */
[----:B------:R-:W-:Y:S02]  /*15f40*/  ISETP.GT.AND P2, PT, R0, 0x29, PT ;  /* 0x000000290000780c */ /* 0x000fe40003f44270 */
        /* <DEDUP_REMOVED lines=11> */
[----:B------:R-:W-:Y:S02]  /*16000*/  ISETP.GT.AND P0, PT, R2, 0x69, PT ;  /* 0x000000690200780c */ /* 0x000fe40003f04270 */
[----:B------:R-:W-:Y:S02]  /*16010*/  FSEL R226, R101, -INF , P2 ;  /* 0xff80000065e27808 */ /* 0x000fe40001000000 */
[----:B------:R-:W-:Y:S02]  /*16020*/  FSEL R101, R58, -INF , P1 ;  /* 0xff8000003a657808 */ /* 0x000fe40000800000 */
[----:B------:R-:W-:Y:S02]  /*16030*/  ISETP.GT.AND P1, PT, R2, 0x68, PT ;  /* 0x000000680200780c */ /* 0x000fe40003f24270 */
[----:B------:R-:W-:Y:S02]  /*16040*/  FMNMX.FTZ R137, R49, R137, !PT ;  /* 0x0000008931897209 */ /* 0x000fe40007810000 */
[----:B------:R-:W-:Y:S02]  /*16050*/  FMNMX.FTZ R2, R188, R132, !PT ;  /* 0x00000084bc027209 */ /* 0x000fe40007810000 */
[----:B------:R-:W-:Y:S02]  /*16060*/  ISETP.GT.AND P3, PT, R0, 0x18, PT ;  /* 0x000000180000780c */ /* 0x000fe40003f64270 */
[----:B------:R-:W-:Y:S02]  /*16070*/  FMNMX.FTZ R137, R189, R137, !PT ;  /* 0x00000089bd897209 */ /* 0x000fe40007810000 */
[----:B------:R-:W-:Y:S02]  /*16080*/  FMNMX.FTZ R2, R7, R2, !PT ;  /* 0x0000000207027209 */ /* 0x000fe40007810000 */
[----:B------:R-:W-:Y:S02]  /*16090*/  FSEL R28, R28, -INF , P3 ;  /* 0xff8000001c1c7808 */ /* 0x000fe40001800000 */
        /* <DEDUP_REMOVED lines=24> */
[----:B------:R-:W-:Y:S01]  /*16220*/  FSEL R98, R56, -INF , P3 ;  /* 0xff80000038627808 */ /* 0x000fe20001800000 */
[----:B------:R-:W-:Y:S01]  /*16230*/  IMAD.MOV.U32 R56, RZ, RZ, R84 ;  /* 0x000000ffff387224 */ /* 0x000fe200078e0054 */
        /* <DEDUP_REMOVED lines=18> */
[----:B------:R-:W-:Y:S02]  /*16360*/  ISETP.GT.AND P3, PT, R135, 0x68, PT ;  /* 0x000000688700780c */ /* 0x000fe40003f64270 */
[----:B------:R-:W-:Y:S02]  /*16370*/  FMNMX.FTZ R137, R251, R137, !PT ;  /* 0x00000089fb897209 */ /* 0x000fe40007810000 */
[----:B------:R-:W-:Y:S02]  /*16380*/  FMNMX.FTZ R2, R192, R2, !PT ;  /* 0x00000002c0027209 */ /* 0x000fe40007810000 */
[----:B------:R-:W-:Y:S02]  /*16390*/  FMNMX.FTZ R5, R11, R5, !PT ;  /* 0x000000050b057209 */ /* 0x000fe40007810000 */
[----:B------:R-:W-:Y:S02]  /*163a0*/  FMNMX.FTZ R4, R29, R4, !PT ;  /* 0x000000041d047209 */ /* 0x000fe40007810000 */
[----:B------:R-:W-:Y:S02]  /*163b0*/  FSEL R99, R57, -INF , P2 ;  /* 0xff80000039637808 */ /* 0x000fe40001000000 */
        /* <DEDUP_REMOVED lines=25> */
[----:B------:R-:W-:Y:S02]  /*16550*/  ISETP.GT.AND P2, PT, R0, 0x39, PT ;  /* 0x000000390000780c */ /* 0x000fe40003f44270 */
[----:B------:R-:W-:Y:S02]  /*16560*/  FMNMX.FTZ R4, R99, R4, !PT ;  /* 0x0000000463047209 */ /* 0x000fe40007810000 */
[----:B------:R-:W-:Y:S02]  /*16570*/  FSEL R100, R60, -INF , P3 ;  /* 0xff8000003c647808 */ /* 0x000fe40001800000 */
        /* <DEDUP_REMOVED lines=18> */
[----:B------:R-:W-:Y:S02]  /*166a0*/  FMNMX.FTZ R5, R80, R5, !PT ;  /* 0x0000000550057209 */ /* 0x000fe40007810000 */
[C---:B------:R-:W-:Y:S02]  /*166b0*/  ISETP.GT.AND P0, PT, R136.reuse, 0x39, PT ;  /* 0x000000398800780c */ /* 0x040fe40003f04270 */
[----:B------:R-:W-:Y:S02]  /*166c0*/  ISETP.GT.AND P1, PT, R136, 0x38, PT ;  /* 0x000000388800780c */ /* 0x000fe40003f24270 */
[----:B--2---:R-:W-:Y:S02]  /*166d0*/  FMNMX.FTZ R137, R6, R137, !PT ;  /* 0x0000008906897209 */ /* 0x004fe40007810000 */
[----:B------:R-:W-:Y:S02]  /*166e0*/  ISETP.GT.AND P2, PT, R0, 0x49, PT ;  /* 0x000000490000780c */ /* 0x000fe40003f44270 */
[----:B------:R-:W-:Y:S01]  /*166f0*/  FSEL R203, R76, -INF , P3 ;  /* 0xff8000004ccb7808 */ /* 0x000fe20001800000 */
[----:B------:R-:W2:Y:S01]  /*16700*/  SHFL.BFLY PT, R6, R137, 0x1, 0x1f ;  /* 0x0c201f0089067f89 */ /* 0x000ea200000e0000 */
[----:B------:R-:W-:Y:S02]  /*16710*/  FMNMX.FTZ R4, R115, R4, !PT ;  /* 0x0000000473047209 */ /* 0x000fe40007810000 */
[----:B------:R-:W-:Y:S02]  /*16720*/  FMNMX.FTZ R2, R212, R2, !PT ;  /* 0x00000002d4027209 */ /* 0x000fe40007810000 */
[----:B------:R-:W-:Y:S02]  /*16730*/  FSEL R113, R63, -INF , P0 ;  /* 0xff8000003f717808 */ /* 0x000fe40000000000 */
[----:B------:R-:W-:Y:S02]  /*16740*/  FSEL R112, R62, -INF , P1 ;  /* 0xff8000003e707808 */ /* 0x000fe40000800000 */
[----:B------:R-:W-:Y:S02]  /*16750*/  FMNMX.FTZ R5, R101, R5, !PT ;  /* 0x0000000565057209 */ /* 0x000fe40007810000 */
[C---:B------:R-:W-:Y:S02]  /*16760*/  ISETP.GT.AND P1, PT, R136.reuse, 0x40, PT ;  /* 0x000000408800780c */ /* 0x040fe40003f24270 */
[----:B------:R-:W-:Y:S02]  /*16770*/  ISETP.GT.AND P0, PT, R136, 0x41, PT ;  /* 0x000000418800780c */ /* 0x000fe40003f04270 */
[----:B------:R-:W-:Y:S02]  /*16780*/  FSEL R205, R77, -INF , P2 ;  /* 0xff8000004dcd7808 */ /* 0x000fe40001000000 */
[----:B------:R-:W-:Y:S02]  /*16790*/  ISETP.GT.AND P3, PT, R0, 0x50, PT ;  /* 0x000000500000780c */ /* 0x000fe40003f64270 */
        /* <DEDUP_REMOVED lines=15> */
[----:B------:R-:W-:Y:S02]  /*16890*/  FMNMX.FTZ R5, R112, R5, !PT ;  /* 0x0000000570057209 */ /* 0x000fe40007810000 */
[----:B------:R-:W-:Y:S02]  /*168a0*/  FSEL R89, R89, -INF , P2 ;  /* 0xff80000059597808 */ /* 0x000fe40001000000 */
[----:B------:R-:W-:Y:S02]  /*168b0*/  FMNMX.FTZ R4, R88, R4, !PT ;  /* 0x0000000458047209 */ /* 0x000fe40007810000 */
[----:B------:R-:W-:Y:S02]  /*168c0*/  FMNMX.FTZ R2, R83, R2, !PT ;  /* 0x0000000253027209 */ /* 0x000fe40007810000 */
[----:B------:R-:W-:Y:S02]  /*168d0*/  FSEL R90, R90, -INF , P1 ;  /* 0xff8000005a5a7808 */ /* 0x000fe40000800000 */
[----:B------:R-:W-:Y:S02]  /*168e0*/  FSEL R91, R91, -INF , P0 ;  /* 0xff8000005b5b7808 */ /* 0x000fe40000000000 */
[C---:B------:R-:W-:Y:S02]  /*168f0*/  ISETP.GT.AND P1, PT, R0.reuse, 0x58, PT ;  /* 0x000000580000780c */ /* 0x040fe40003f24270 */
[C---:B------:R-:W-:Y:S02]  /*16900*/  ISETP.GT.AND P0, PT, R0.reuse, 0x59, PT ;  /* 0x000000590000780c */ /* 0x040fe40003f04270 */
[C---:B------:R-:W-:Y:S02]  /*16910*/  ISETP.GT.AND P3, PT, R0.reuse, 0x60, PT ;  /* 0x000000600000780c */ /* 0x040fe40003f64270 */
[C---:B------:R-:W-:Y:S02]  /*16920*/  ISETP.GT.AND P5, PT, R0.reuse, 0x61, PT ;  /* 0x000000610000780c */ /* 0x040fe40003fa4270 */
[C---:B------:R-:W-:Y:S02]  /*16930*/  ISETP.GT.AND P4, PT, R0.reuse, 0x68, PT ;  /* 0x000000680000780c */ /* 0x040fe40003f84270 */
[----:B------:R-:W-:Y:S02]  /*16940*/  ISETP.GT.AND P2, PT, R0, 0x69, PT ;  /* 0x000000690000780c */ /* 0x000fe40003f44270 */
[----:B------:R-:W-:Y:S02]  /*16950*/  FMNMX.FTZ R0, R113, R5, !PT ;  /* 0x0000000571007209 */ /* 0x000fe40007810000 */
[----:B------:R-:W-:Y:S02]  /*16960*/  FMNMX.FTZ R135, R89, R4, !PT ;  /* 0x0000000459877209 */ /* 0x000fe40007810000 */
[----:B------:R-:W3:Y:S01]  /*16970*/  SHFL.BFLY PT, R4, R2, 0x2, 0x1f ;  /* 0x0c401f0002047f89 */ /* 0x000ee200000e0000 */
[----:B------:R-:W-:Y:S02]  /*16980*/  FMNMX.FTZ R0, R201, R0, !PT ;  /* 0x00000000c9007209 */ /* 0x000fe40007810000 */
[----:B--2---:R-:W-:Y:S02]  /*16990*/  FMNMX.FTZ R137, R137, R6, !PT ;  /* 0x0000000689897209 */ /* 0x004fe40007810000 */
[----:B------:R-:W-:Y:S02]  /*169a0*/  FMNMX.FTZ R0, R202, R0, !PT ;  /* 0x00000000ca007209 */ /* 0x000fe40007810000 */
[----:B------:R-:W-:Y:S01]  /*169b0*/  FSEL R250, R92, -INF , P1 ;  /* 0xff8000005cfa7808 */ /* 0x000fe20000800000 */
[----:B------:R-:W-:Y:S01]  /*169c0*/  FMUL.FTZ R92, R137, c[0x0][0x2d0] ;  /* 0x0000b400895c7a20 */ /* 0x000fe20000410000 */
[----:B------:R-:W-:Y:S02]  /*169d0*/  FMNMX.FTZ R0, R206, R0, !PT ;  /* 0x00000000ce007209 */ /* 0x000fe40007810000 */
[----:B------:R-:W-:Y:S02]  /*169e0*/  FSEL R223, R105, -INF , P5 ;  /* 0xff80000069df7808 */ /* 0x000fe40002800000 */
[----:B------:R-:W-:Y:S02]  /*169f0*/  FMNMX.FTZ R0, R209, R0, !PT ;  /* 0x00000000d1007209 */ /* 0x000fe40007810000 */
[----:B------:R-:W-:Y:S02]  /*16a00*/  FSEL R105, R109, -INF , P2 ;  /* 0xff8000006d697808 */ /* 0x000fe40001000000 */
[----:B------:R-:W-:Y:S02]  /*16a10*/  FSETP.NEU.FTZ.AND P2, PT, R137, -INF , PT ;  /* 0xff8000008900780b */ /* 0x000fe40003f5d000 */
[----:B------:R-:W-:Y:S02]  /*16a20*/  FMNMX.FTZ R0, R90, R0, !PT ;  /* 0x000000005a007209 */ /* 0x000fe40007810000 */
[----:B------:R-:W-:Y:S02]  /*16a30*/  ISETP.GT.AND P1, PT, R136, 0x58, PT ;  /* 0x000000588800780c */ /* 0x000fe40003f24270 */
[----:B------:R-:W-:Y:S02]  /*16a40*/  FSEL R92, R92, RZ, P2 ;  /* 0x000000ff5c5c7208 */ /* 0x000fe40001000000 */
[----:B------:R-:W-:Y:S02]  /*16a50*/  FMNMX.FTZ R0, R91, R0, !PT ;  /* 0x000000005b007209 */ /* 0x000fe40007810000 */
[----:B------:R-:W-:Y:S02]  /*16a60*/  FSEL R204, R94, -INF , P1 ;  /* 0xff8000005ecc7808 */ /* 0x000fe40000800000 */
[----:B---3--:R-:W-:Y:S02]  /*16a70*/  FMNMX.FTZ R2, R2, R4, !PT ;  /* 0x0000000402027209 */ /* 0x008fe40007810000 */
[----:B------:R-:W-:Y:S01]  /*16a80*/  FMNMX.FTZ R4, R204, R0, !PT ;  /* 0x00000000cc047209 */ /* 0x000fe20007810000 */
[--C-:B------:R-:W-:Y:S01]  /*16a90*/  FFMA.FTZ R0, R138, c[0x0][0x2d0], -R92.reuse ;  /* 0x0000b4008a007a23 */ /* 0x100fe2000001085c */
[----:B------:R-:W-:Y:S01]  /*16aa0*/  FSEL R227, R93, -INF , P0 ;  /* 0xff8000005de37808 */ /* 0x000fe20000000000 */
[----:B------:R-:W-:Y:S01]  /*16ab0*/  IMAD.MOV.U32 R138, RZ, RZ, R91 ;  /* 0x000000ffff8a7224 */ /* 0x000fe200078e005b */
[----:B------:R-:W2:Y:S01]  /*16ac0*/  SHFL.BFLY PT, R6, R2, 0x1, 0x1f ;  /* 0x0c201f0002067f89 */ /* 0x000ea200000e0000 */
[----:B------:R3:W-:Y:S01]  /*16ad0*/  MUFU.EX2 R224, R0 ;  /* 0x0000000000e07308 */ /* 0x0007e20000000800 */
[----:B------:R-:W-:Y:S02]  /*16ae0*/  ISETP.GT.AND P0, PT, R136, 0x59, PT ;  /* 0x000000598800780c */ /* 0x000fe40003f04270 */
[----:B------:R-:W-:Y:S02]  /*16af0*/  FSEL R225, R104, -INF , P3 ;  /* 0xff80000068e17808 */ /* 0x000fe40001800000 */
[----:B------:R-:W-:Y:S02]  /*16b00*/  FSEL R249, R95, -INF , P0 ;  /* 0xff8000005ff97808 */ /* 0x000fe40000000000 */
[C---:B------:R-:W-:Y:S02]  /*16b10*/  ISETP.GT.AND P0, PT, R136.reuse, 0x60, PT ;  /* 0x000000608800780c */ /* 0x040fe40003f04270 */
[----:B------:R-:W-:Y:S02]  /*16b20*/  ISETP.GT.AND P3, PT, R136, 0x61, PT ;  /* 0x000000618800780c */ /* 0x000fe40003f64270 */
[----:B------:R-:W-:Y:S01]  /*16b30*/  FSEL R222, R106, -INF , P0 ;  /* 0xff8000006ade7808 */ /* 0x000fe20000000000 */
[----:B------:R-:W-:Y:S01]  /*16b40*/  IMAD.MOV.U32 R106, RZ, RZ, R207 ;  /* 0x000000ffff6a7224 */ /* 0x000fe200078e00cf */
[----:B------:R-:W-:Y:S02]  /*16b50*/  FMNMX.FTZ R4, R249, R4, !PT ;  /* 0x00000004f9047209 */ /* 0x000fe40007810000 */
[----:B------:R-:W-:Y:S02]  /*16b60*/  FMNMX.FTZ R135, R250, R135, !PT ;  /* 0x00000087fa877209 */ /* 0x000fe40007810000 */
[----:B------:R-:W-:Y:S02]  /*16b70*/  ISETP.GT.AND P1, PT, R136, 0x68, PT ;  /* 0x000000688800780c */ /* 0x000fe40003f24270 */
[----:B------:R-:W-:Y:S01]  /*16b80*/  FSEL R217, R107, -INF , P3 ;  /* 0xff8000006bd97808 */ /* 0x000fe20001800000 */
[----:B------:R-:W-:Y:S01]  /*16b90*/  IMAD.MOV.U32 R107, RZ, RZ, R251 ;  /* 0x000000ffff6b7224 */ /* 0x000fe200078e00fb */
[----:B------:R-:W-:Y:S02]  /*16ba0*/  FMNMX.FTZ R4, R222, R4, !PT ;  /* 0x00000004de047209 */ /* 0x000fe40007810000 */
[----:B------:R-:W-:Y:S01]  /*16bb0*/  FMNMX.FTZ R135, R227, R135, !PT ;  /* 0x00000087e3877209 */ /* 0x000fe20007810000 */
[--C-:B---3--:R-:W-:Y:S01]  /*16bc0*/  FFMA.FTZ R0, R139, c[0x0][0x2d0], -R92.reuse ;  /* 0x0000b4008b007a23 */ /* 0x108fe2000001085c */
[----:B------:R-:W-:Y:S02]  /*16bd0*/  FMNMX.FTZ R4, R217, R4, !PT ;  /* 0x00000004d9047209 */ /* 0x000fe40007810000 */
[----:B------:R-:W-:Y:S01]  /*16be0*/  FMNMX.FTZ R135, R225, R135, !PT ;  /* 0x00000087e1877209 */ /* 0x000fe20007810000 */
[----:B------:R3:W4:Y:S01]  /*16bf0*/  MUFU.EX2 R252, R0 ;  /* 0x0000000000fc7308 */ /* 0x0007220000000800 */
[----:B------:R-:W-:Y:S02]  /*16c00*/  ISETP.GT.AND P0, PT, R136, 0x69, PT ;  /* 0x000000698800780c */ /* 0x000fe40003f04270 */
[----:B------:R-:W-:Y:S02]  /*16c10*/  FSEL R214, R110, -INF , P1 ;  /* 0xff8000006ed67808 */ /* 0x000fe40000800000 */
[----:B------:R-:W-:Y:S02]  /*16c20*/  FSEL R71, R111, -INF , P0 ;  /* 0xff8000006f477808 */ /* 0x000fe40000000000 */
[----:B------:R-:W-:Y:S02]  /*16c30*/  FSEL R218, R108, -INF , P4 ;  /* 0xff8000006cda7808 */ /* 0x000fe40002000000 */
[----:B------:R-:W-:Y:S02]  /*16c40*/  FMNMX.FTZ R135, R223, R135, !PT ;  /* 0x00000087df877209 */ /* 0x000fe40007810000 */
[----:B--2---:R-:W-:Y:S01]  /*16c50*/  FMNMX.FTZ R136, R2, R6, !PT ;  /* 0x0000000602887209 */ /* 0x004fe20007810000 */
[--C-:B------:R-:W-:Y:S01]  /*16c60*/  FFMA.FTZ R6, R21, c[0x0][0x2d0], -R92.reuse ;  /* 0x0000b40015067a23 */ /* 0x100fe2000001085c */
[----:B------:R-:W-:Y:S02]  /*16c70*/  FMNMX.FTZ R135, R218, R135, !PT ;  /* 0x00000087da877209 */ /* 0x000fe40007810000 */
[C---:B------:R-:W-:Y:S01]  /*16c80*/  FSETP.NEU.FTZ.AND P1, PT, R136.reuse, -INF , PT ;  /* 0xff8000008800780b */ /* 0x040fe20003f3d000 */
[----:B------:R2:W-:Y:S01]  /*16c90*/  MUFU.EX2 R233, R6 ;  /* 0x0000000600e97308 */ /* 0x0005e20000000800 */
[----:B------:R-:W-:Y:S01]  /*16ca0*/  FMNMX.FTZ R135, R105, R135, !PT ;  /* 0x0000008769877209 */ /* 0x000fe20007810000 */
[----:B------:R-:W-:Y:S04]  /*16cb0*/  FMUL.FTZ R93, R136, c[0x0][0x2d0] ;  /* 0x0000b400885d7a20 */ /* 0x000fe80000410000 */
[----:B------:R-:W1:Y:S01]  /*16cc0*/  SHFL.BFLY PT, R5, R135, 0x2, 0x1f ;  /* 0x0c401f0087057f89 */ /* 0x000e6200000e0000 */
[----:B------:R-:W-:Y:S02]  /*16cd0*/  FSEL R93, R93, RZ, P1 ;  /* 0x000000ff5d5d7208 */ /* 0x000fe40000800000 */
[----:B---3--:R-:W-:Y:S01]  /*16ce0*/  FMNMX.FTZ R0, R214, R4, !PT ;  /* 0x00000004d6007209 */ /* 0x008fe20007810000 */
[--C-:B------:R-:W-:Y:S01]  /*16cf0*/  FFMA.FTZ R4, R16, c[0x0][0x2d0], -R92.reuse ;  /* 0x0000b40010047a23 */ /* 0x100fe2000001085c */
[----:B----4-:R-:W-:Y:S01]  /*16d00*/  F2FP.BF16.PACK_AB R72, R252, R224 ;  /* 0x000000e0fc48723e */ /* 0x010fe200000010ff */
[--C-:B------:R-:W-:Y:S01]  /*16d10*/  FFMA.FTZ R106, R106, c[0x0][0x2d0], -R93.reuse ;  /* 0x0000b4006a6a7a23 */ /* 0x100fe2000001085d */
[----:B------:R-:W-:Y:S01]  /*16d20*/  FMNMX.FTZ R0, R71, R0, !PT ;  /* 0x0000000047007209 */ /* 0x000fe20007810000 */
[----:B------:R3:W-:Y:S04]  /*16d30*/  MUFU.EX2 R53, R4 ;  /* 0x0000000400357308 */ /* 0x0007e80000000800 */
[----:B------:R-:W4:Y:S06]  /*16d40*/  SHFL.BFLY PT, R2, R0, 0x2, 0x1f ;  /* 0x0c401f0000027f89 */ /* 0x000f2c00000e0000 */
[----:B------:R-:W-:Y:S01]  /*16d50*/  MUFU.EX2 R106, R106 ;  /* 0x0000006a006a7308 */ /* 0x000fe20000000800 */
[--C-:B--2---:R-:W-:Y:S01]  /*16d60*/  FFMA.FTZ R6, R36, c[0x0][0x2d0], -R92.reuse ;  /* 0x0000b40024067a23 */ /* 0x104fe2000001085c */
[----:B-1----:R-:W-:Y:S08]  /*16d70*/  FMNMX.FTZ R135, R135, R5, !PT ;  /* 0x0000000587877209 */ /* 0x002ff00007810000 */
[----:B------:R-:W-:Y:S01]  /*16d80*/  MUFU.EX2 R104, R6 ;  /* 0x0000000600687308 */ /* 0x000fe20000000800 */
[----:B------:R-:W1:Y:S01]  /*16d90*/  SHFL.BFLY PT, R5, R135, 0x1, 0x1f ;  /* 0x0c201f0087057f89 */ /* 0x000e6200000e0000 */
[--C-:B---3--:R-:W-:Y:S01]  /*16da0*/  FFMA.FTZ R4, R17, c[0x0][0x2d0], -R92.reuse ;  /* 0x0000b40011047a23 */ /* 0x108fe2000001085c */
[----:B----4-:R-:W-:Y:S01]  /*16db0*/  FMNMX.FTZ R0, R0, R2, !PT ;  /* 0x0000000200007209 */ /* 0x010fe20007810000 */
[--C-:B------:R-:W-:Y:S06]  /*16dc0*/  FFMA.FTZ R2, R18, c[0x0][0x2d0], -R93.reuse ;  /* 0x0000b40012027a23 */ /* 0x100fec000001085d */
[----:B------:R2:W-:Y:S10]  /*16dd0*/  MUFU.EX2 R241, R4 ;  /* 0x0000000400f17308 */ /* 0x0005f40000000800 */
[----:B------:R3:W-:Y:S01]  /*16de0*/  MUFU.EX2 R52, R2 ;  /* 0x0000000200347308 */ /* 0x0007e20000000800 */
[----:B-1----:R-:W-:Y:S01]  /*16df0*/  FMNMX.FTZ R135, R135, R5, !PT ;  /* 0x0000000587877209 */ /* 0x002fe20007810000 */
[--C-:B------:R-:W-:Y:S03]  /*16e00*/  FFMA.FTZ R5, R32, c[0x0][0x2d0], -R92.reuse ;  /* 0x0000b40020057a23 */ /* 0x100fe6000001085c */
[C---:B------:R-:W-:Y:S05]  /*16e10*/  FSETP.NEU.FTZ.AND P0, PT, R135.reuse, -INF , PT ;  /* 0xff8000008700780b */ /* 0x040fea0003f1d000 */
[----:B------:R1:W-:Y:S01]  /*16e20*/  MUFU.EX2 R63, R5 ;  /* 0x00000005003f7308 */ /* 0x0003e20000000800 */
[----:B------:R-:W-:Y:S02]  /*16e30*/  FMUL.FTZ R96, R135, c[0x0][0x2d0] ;  /* 0x0000b40087607a20 */ /* 0x000fe40000410000 */
[--C-:B--2---:R-:W-:Y:S03]  /*16e40*/  FFMA.FTZ R4, R188, c[0x0][0x2d0], -R93.reuse ;  /* 0x0000b400bc047a23 */ /* 0x104fe6000001085d */
[----:B------:R-:W-:Y:S04]  /*16e50*/  FSEL R96, R96, RZ, P0 ;  /* 0x000000ff60607208 */ /* 0x000fe80000000000 */
[----:B------:R2:W-:Y:S01]  /*16e60*/  MUFU.EX2 R111, R4 ;  /* 0x00000004006f7308 */ /* 0x0005e20000000800 */
[----:B---3--:R-:W3:Y:S01]  /*16e70*/  SHFL.BFLY PT, R2, R0, 0x1, 0x1f ;  /* 0x0c201f0000027f89 */ /* 0x008ee200000e0000 */
[--C-:B-1----:R-:W-:Y:S08]  /*16e80*/  FFMA.FTZ R5, R37, c[0x0][0x2d0], -R92.reuse ;  /* 0x0000b40025057a23 */ /* 0x102ff0000001085c */
[----:B------:R-:W-:Y:S01]  /*16e90*/  MUFU.EX2 R60, R5 ;  /* 0x00000005003c7308 */ /* 0x000fe20000000800 */
[--C-:B--2---:R-:W-:Y:S02]  /*16ea0*/  FFMA.FTZ R4, R7, c[0x0][0x2d0], -R93.reuse ;  /* 0x0000b40007047a23 */ /* 0x104fe4000001085d */
[----:B------:R-:W-:Y:S07]  /*16eb0*/  FFMA.FTZ R7, R20, c[0x0][0x2d0], -R92 ;  /* 0x0000b40014077a23 */ /* 0x000fee000001085c */
[----:B------:R1:W2:Y:S01]  /*16ec0*/  MUFU.EX2 R215, R4 ;  /* 0x0000000400d77308 */ /* 0x0002a20000000800 */
[----:B---3--:R-:W-:Y:S01]  /*16ed0*/  FMNMX.FTZ R70, R2, R0, !PT ;  /* 0x0000000002467209 */ /* 0x008fe20007810000 */
[--C-:B------:R-:W-:Y:S02]  /*16ee0*/  FFMA.FTZ R0, R12, c[0x0][0x2d0], -R96.reuse ;  /* 0x0000b4000c007a23 */ /* 0x100fe40000010860 */
[--C-:B------:R-:W-:Y:S01]  /*16ef0*/  FFMA.FTZ R2, R22, c[0x0][0x2d0], -R93.reuse ;  /* 0x0000b40016027a23 */ /* 0x100fe2000001085d */
[C---:B------:R-:W-:Y:S01]  /*16f00*/  FSETP.NEU.FTZ.AND P3, PT, R70.reuse, -INF , PT ;  /* 0xff8000004600780b */ /* 0x040fe20003f7d000 */
[----:B------:R-:W-:Y:S04]  /*16f10*/  FMUL.FTZ R97, R70, c[0x0][0x2d0] ;  /* 0x0000b40046617a20 */ /* 0x000fe80000410000 */
[----:B------:R3:W-:Y:S01]  /*16f20*/  MUFU.EX2 R188, R0 ;  /* 0x0000000000bc7308 */ /* 0x0007e20000000800 */
[----:B------:R-:W-:Y:S09]  /*16f30*/  FSEL R97, R97, RZ, P3 ;  /* 0x000000ff61617208 */ /* 0x000ff20001800000 */
[----:B------:R4:W-:Y:S01]  /*16f40*/  MUFU.EX2 R236, R2 ;  /* 0x0000000200ec7308 */ /* 0x0009e20000000800 */
[--C-:B-1----:R-:W-:Y:S01]  /*16f50*/  FFMA.FTZ R4, R19, c[0x0][0x2d0], -R93.reuse ;  /* 0x0000b40013047a23 */ /* 0x102fe2000001085d */
[----:B--2---:R-:W-:Y:S08]  /*16f60*/  F2FP.BF16.PACK_AB R73, R215, R111 ;  /* 0x0000006fd749723e */ /* 0x004ff000000010ff */
[----:B------:R1:W-:Y:S01]  /*16f70*/  MUFU.EX2 R240, R4 ;  /* 0x0000000400f07308 */ /* 0x0003e20000000800 */
[--C-:B---3--:R-:W-:Y:S09]  /*16f80*/  FFMA.FTZ R0, R13, c[0x0][0x2d0], -R96.reuse ;  /* 0x0000b4000d007a23 */ /* 0x108ff20000010860 */
[----:B------:R2:W3:Y:S01]  /*16f90*/  MUFU.EX2 R239, R0 ;  /* 0x0000000000ef7308 */ /* 0x0004e20000000800 */
[----:B----4-:R-:W-:Y:S09]  /*16fa0*/  FFMA.FTZ R2, R39, c[0x0][0x2d0], -R93 ;  /* 0x0000b40027027a23 */ /* 0x010ff2000001085d */
[----:B------:R4:W-:Y:S01]  /*16fb0*/  MUFU.EX2 R94, R2 ;  /* 0x00000002005e7308 */ /* 0x0009e20000000800 */
[--C-:B-1----:R-:W-:Y:S09]  /*16fc0*/  FFMA.FTZ R4, R8, c[0x0][0x2d0], -R96.reuse ;  /* 0x0000b40008047a23 */ /* 0x102ff20000010860 */
[----:B------:R1:W-:Y:S01]  /*16fd0*/  MUFU.EX2 R110, R4 ;  /* 0x00000004006e7308 */ /* 0x0003e20000000800 */
[--C-:B--2---:R-:W-:Y:S01]  /*16fe0*/  FFMA.FTZ R0, R10, c[0x0][0x2d0], -R97.reuse ;  /* 0x0000b4000a007a23 */ /* 0x104fe20000010861 */
[----:B---3--:R-:W-:Y:S08]  /*16ff0*/  F2FP.BF16.PACK_AB R66, R239, R188 ;  /* 0x000000bcef42723e */ /* 0x008ff000000010ff */
[----:B------:R2:W-:Y:S01]  /*17000*/  MUFU.EX2 R108, R0 ;  /* 0x00000000006c7308 */ /* 0x0005e20000000800 */
[----:B----4-:R-:W-:Y:S09]  /*17010*/  FSEL R2, R136, RZ, P1 ;  /* 0x000000ff88027208 */ /* 0x010ff20000800000 */
[----:B------:R-:W-:Y:S01]  /*17020*/  MUFU.EX2 R237, R7 ;  /* 0x0000000700ed7308 */ /* 0x000fe20000000800 */
[----:B-1----:R-:W-:Y:S09]  /*17030*/  FFMA.FTZ R4, R9, c[0x0][0x2d0], -R96 ;  /* 0x0000b40009047a23 */ /* 0x002ff20000010860 */
[----:B------:R1:W3:Y:S01]  /*17040*/  MUFU.EX2 R95, R4 ;  /* 0x00000004005f7308 */ /* 0x0002e20000000800 */
[--C-:B--2---:R-:W-:Y:S09]  /*17050*/  FFMA.FTZ R0, R11, c[0x0][0x2d0], -R97.reuse ;  /* 0x0000b4000b007a23 */ /* 0x104ff20000010861 */
[----:B------:R2:W4:Y:S01]  /*17060*/  MUFU.EX2 R109, R0 ;  /* 0x00000000006d7308 */ /* 0x0005220000000800 */
[----:B-1----:R-:W-:Y:S01]  /*17070*/  FFMA.FTZ R4, R33, c[0x0][0x2d0], -R92 ;  /* 0x0000b40021047a23 */ /* 0x002fe2000001085c */
[----:B---3--:R-:W-:Y:S08]  /*17080*/  F2FP.BF16.PACK_AB R64, R95, R110 ;  /* 0x0000006e5f40723e */ /* 0x008ff000000010ff */
[----:B------:R1:W-:Y:S01]  /*17090*/  MUFU.EX2 R57, R4 ;  /* 0x0000000400397308 */ /* 0x0003e20000000800 */
[----:B--2---:R-:W-:Y:S01]  /*170a0*/  FFMA.FTZ R0, R14, c[0x0][0x2d0], -R97 ;  /* 0x0000b4000e007a23 */ /* 0x004fe20000010861 */
[----:B----4-:R-:W-:Y:S08]  /*170b0*/  F2FP.BF16.PACK_AB R65, R109, R108 ;  /* 0x0000006c6d41723e */ /* 0x010ff000000010ff */
[----:B------:R2:W-:Y:S01]  /*170c0*/  MUFU.EX2 R139, R0 ;  /* 0x00000000008b7308 */ /* 0x0005e20000000800 */
[----:B-1----:R-:W-:Y:S02]  /*170d0*/  FFMA.FTZ R4, R38, c[0x0][0x2d0], -R93 ;  /* 0x0000b40026047a23 */ /* 0x002fe4000001085d */
[----:B------:R-:W-:Y:S07]  /*170e0*/  LDSM.16.MT88.4 R36, [R232+0x100] ;  /* 0x00010000e824783b */ /* 0x000fee0000004200 */
        /* <DEDUP_REMOVED lines=27> */
[----:B--2---:R-:W-:Y:S05]  /*172a0*/  FSEL R0, R137, RZ, P2 ;  /* 0x000000ff89007208 */ /* 0x004fea0001000000 */
[----:B------:R-:W-:Y:S04]  /*172b0*/  FADD.FTZ R0, -R0, R3 ;  /* 0x0000000300007221 */ /* 0x000fe80000010100 */
[----:B------:R-:W-:Y:S04]  /*172c0*/  FMUL.FTZ R0, R0, c[0x0][0x2d0] ;  /* 0x0000b40000007a20 */ /* 0x000fe80000410000 */
[----:B------:R2:W3:Y:S02]  /*172d0*/  MUFU.EX2 R69, R0 ;  /* 0x0000000000457308 */ /* 0x0004e40000000800 */
[----:B--2---:R-:W-:Y:S01]  /*172e0*/  FADD.FTZ R0, -R2, R132 ;  /* 0x0000008402007221 */ /* 0x004fe20000010100 */
[----:B------:R-:W-:Y:S01]  /*172f0*/  FSEL R2, R135, RZ, P0 ;  /* 0x000000ff87027208 */ /* 0x000fe20000000000 */
[C---:B---3--:R-:W-:Y:S01]  /*17300*/  FMUL.FTZ R5, R69.reuse, R141 ;  /* 0x0000008d45057220 */ /* 0x048fe20000410000 */
[----:B------:R-:W-:Y:S01]  /*17310*/  PLOP3.LUT P0, PT, PT, PT, UP0, 0x80, 0x0 ;  /* 0x000000000000781c */ /* 0x000fe20003f0f008 */
[----:B------:R-:W-:Y:S02]  /*17320*/  FMUL.FTZ R0, R0, c[0x0][0x2d0] ;  /* 0x0000b40000007a20 */ /* 0x000fe40000410000 */
[C---:B------:R-:W-:Y:S02]  /*17330*/  FMUL.FTZ R4, R69.reuse, R140 ;  /* 0x0000008c45047220 */ /* 0x040fe40000410000 */
[----:B------:R2:W3:Y:S01]  /*17340*/  MUFU.EX2 R68, R0 ;  /* 0x0000000000447308 */ /* 0x0004e20000000800 */
[C---:B------:R-:W-:Y:S02]  /*17350*/  FMUL.FTZ R16, R69.reuse, R152 ;  /* 0x0000009845107220 */ /* 0x040fe40000410000 */
[C---:B------:R-:W-:Y:S02]  /*17360*/  FMUL.FTZ R17, R69.reuse, R153 ;  /* 0x0000009945117220 */ /* 0x040fe40000410000 */
[----:B------:R-:W-:Y:S02]  /*17370*/  FMUL.FTZ R33, R69, R169 ;  /* 0x000000a945217220 */ /* 0x000fe40000410000 */
[----:B------:R-:W-:Y:S02]  /*17380*/  IMAD.MOV.U32 R169, RZ, RZ, R212 ;  /* 0x000000ffffa97224 */ /* 0x000fe400078e00d4 */
[----:B------:R-:W-:Y:S02]  /*17390*/  IMAD.MOV.U32 R132, RZ, RZ, R204 ;  /* 0x000000ffff847224 */ /* 0x000fe400078e00cc */
[----:B------:R-:W-:Y:S02]  /*173a0*/  IMAD.MOV.U32 R153, RZ, RZ, R83 ;  /* 0x000000ffff997224 */ /* 0x000fe400078e0053 */
[----:B------:R-:W-:Y:S02]  /*173b0*/  IMAD.MOV.U32 R152, RZ, RZ, R90 ;  /* 0x000000ffff987224 */ /* 0x000fe400078e005a */
[----:B--2---:R-:W-:Y:S01]  /*173c0*/  FADD.FTZ R0, -R2, R133 ;  /* 0x0000008502007221 */ /* 0x004fe20000010100 */
[----:B------:R-:W-:Y:S01]  /*173d0*/  FSEL R2, R70, RZ, P3 ;  /* 0x000000ff46027208 */ /* 0x000fe20001800000 */
[----:B---3--:R-:W-:Y:S02]  /*173e0*/  FMUL.FTZ R6, R68, R142 ;  /* 0x0000008e44067220 */ /* 0x008fe40000410000 */
[----:B------:R-:W-:Y:S02]  /*173f0*/  FMUL.FTZ R0, R0, c[0x0][0x2d0] ;  /* 0x0000b40000007a20 */ /* 0x000fe40000410000 */
[----:B------:R-:W-:Y:S02]  /*17400*/  IMAD.MOV.U32 R133, RZ, RZ, R53 ;  /* 0x000000ffff857224 */ /* 0x000fe400078e0035 */
[----:B------:R2:W3:Y:S01]  /*17410*/  MUFU.EX2 R3, R0 ;  /* 0x0000000000037308 */ /* 0x0004e20000000800 */
[C---:B------:R-:W-:Y:S02]  /*17420*/  FMUL.FTZ R7, R68.reuse, R143 ;  /* 0x0000008f44077220 */ /* 0x040fe40000410000 */
[----:B------:R-:W-:Y:S01]  /*17430*/  F2FP.BF16.PACK_AB R74, R241, R133 ;  /* 0x00000085f14a723e */ /* 0x000fe200000010ff */
        /* <DEDUP_REMOVED lines=8> */
[----:B--2---:R-:W-:Y:S02]  /*174c0*/  FADD.FTZ R0, -R2, R134 ;  /* 0x0000008602007221 */ /* 0x004fe40000010100 */
[----:B------:R-:W-:Y:S02]  /*174d0*/  FFMA.FTZ R2, R48, c[0x0][0x2d0], -R92 ;  /* 0x0000b40030027a23 */ /* 0x000fe4000001085c */
[C---:B---3--:R-:W-:Y:S02]  /*174e0*/  FMUL.FTZ R8, R3.reuse, R144 ;  /* 0x0000009003087220 */ /* 0x048fe40000410000 */
[----:B------:R2:W3:Y:S01]  /*174f0*/  MUFU.EX2 R32, R2 ;  /* 0x0000000200207308 */ /* 0x0004e20000000800 */
[----:B------:R-:W-:Y:S02]  /*17500*/  FMUL.FTZ R0, R0, c[0x0][0x2d0] ;  /* 0x0000b40000007a20 */ /* 0x000fe40000410000 */
[C---:B------:R-:W-:Y:S02]  /*17510*/  FMUL.FTZ R29, R3.reuse, R165 ;  /* 0x000000a5031d7220 */ /* 0x040fe40000410000 */
[C---:B------:R-:W-:Y:S02]  /*17520*/  FMUL.FTZ R28, R3.reuse, R164 ;  /* 0x000000a4031c7220 */ /* 0x040fe40000410000 */
[----:B------:R-:W-:Y:S02]  /*17530*/  IMAD.MOV.U32 R134, RZ, RZ, R52 ;  /* 0x000000ffff867224 */ /* 0x000fe400078e0034 */
[C---:B------:R-:W-:Y:S01]  /*17540*/  FMUL.FTZ R9, R3.reuse, R145 ;  /* 0x0000009103097220 */ /* 0x040fe20000410000 */
[----:B------:R-:W4:Y:S01]  /*17550*/  MUFU.EX2 R0, R0 ;  /* 0x0000000000007308 */ /* 0x000f220000000800 */
[C---:B------:R-:W-:Y:S01]  /*17560*/  FMUL.FTZ R13, R3.reuse, R149 ;  /* 0x00000095030d7220 */ /* 0x040fe20000410000 */
[----:B------:R-:W-:Y:S01]  /*17570*/  F2FP.BF16.PACK_AB R75, R240, R134 ;  /* 0x00000086f04b723e */ /* 0x000fe200000010ff */
[----:B------:R-:W4:Y:S01]  /*17580*/  LDSM.16.MT88.4 R52, [R230+0x100] ;  /* 0x00010000e634783b */ /* 0x000f220000004200 */
[----:B------:R-:W-:Y:S02]  /*17590*/  FMUL.FTZ R25, R3, R161 ;  /* 0x000000a103197220 */ /* 0x000fe40000410000 */
[----:B------:R-:W-:Y:S02]  /*175a0*/  IMAD.MOV.U32 R161, RZ, RZ, R79 ;  /* 0x000000ffffa17224 */ /* 0x000fe400078e004f */
[----:B------:R-:W-:Y:S01]  /*175b0*/  FMUL.FTZ R48, R69, R116 ;  /* 0x0000007445307220 */ /* 0x000fe20000410000 */
[-C--:B-1----:R-:W-:Y:S01]  /*175c0*/  HMMA.16816.F32.BF16 R4, R72, R20.reuse, R4 ;  /* 0x000000144804723c */ /* 0x082fe20000041804 */
[C---:B------:R-:W-:Y:S02]  /*175d0*/  FMUL.FTZ R12, R3.reuse, R148 ;  /* 0x00000094030c7220 */ /* 0x040fe40000410000 */
[----:B------:R-:W-:Y:S02]  /*175e0*/  FMUL.FTZ R24, R3, R160 ;  /* 0x000000a003187220 */ /* 0x000fe40000410000 */
[----:B--2---:R-:W-:Y:S02]  /*175f0*/  FFMA.FTZ R2, R49, c[0x0][0x2d0], -R92 ;  /* 0x0000b40031027a23 */ /* 0x004fe4000001085c */
[----:B---3--:R-:W-:Y:S02]  /*17600*/  IMAD.MOV.U32 R140, RZ, RZ, R32 ;  /* 0x000000ffff8c7224 */ /* 0x008fe400078e0020 */
[----:B------:R1:W-:Y:S03]  /*17610*/  MUFU.EX2 R144, R2 ;  /* 0x0000000200907308 */ /* 0x0003e60000000800 */
[C---:B------:R-:W-:Y:S02]  /*17620*/  FMUL.FTZ R32, R69.reuse, R168 ;  /* 0x000000a845207220 */ /* 0x040fe40000410000 */
[----:B------:R-:W-:Y:S02]  /*17630*/  IMAD.MOV.U32 R160, RZ, RZ, R104 ;  /* 0x000000ffffa07224 */ /* 0x000fe400078e0068 */
[C---:B----4-:R-:W-:Y:S02]  /*17640*/  FMUL.FTZ R10, R0.reuse, R146 ;  /* 0x00000092000a7220 */ /* 0x050fe40000410000 */
[C---:B------:R-:W-:Y:S02]  /*17650*/  FMUL.FTZ R11, R0.reuse, R147 ;  /* 0x00000093000b7220 */ /* 0x040fe40000410000 */
[----:B------:R-:W-:Y:S02]  /*17660*/  IMAD.MOV.U32 R116, RZ, RZ, R87 ;  /* 0x000000ffff747224 */ /* 0x000fe400078e0057 */
[----:B------:R-:W-:Y:S02]  /*17670*/  IMAD.MOV.U32 R168, RZ, RZ, R89 ;  /* 0x000000ffffa87224 */ /* 0x000fe400078e0059 */
[----:B------:R-:W-:Y:S01]  /*17680*/  LDSM.16.MT88.4 R88, [R230+0x900] ;  /* 0x00090000e658783b */ /* 0x000fe20000004200 */
[C---:B------:R-:W-:Y:S01]  /*17690*/  HMMA.16816.F32.BF16 R8, R64.reuse, R20, R8 ;  /* 0x000000144008723c */ /* 0x040fe20000041808 */
[C---:B------:R-:W-:Y:S02]  /*176a0*/  FMUL.FTZ R14, R0.reuse, R150 ;  /* 0x00000096000e7220 */ /* 0x040fe40000410000 */
[C---:B------:R-:W-:Y:S02]  /*176b0*/  FMUL.FTZ R15, R0.reuse, R151 ;  /* 0x00000097000f7220 */ /* 0x040fe40000410000 */
[----:B------:R-:W-:Y:S02]  /*176c0*/  FMUL.FTZ R26, R0, R162 ;  /* 0x000000a2001a7220 */ /* 0x000fe40000410000 */
[----:B------:R-:W-:Y:S02]  /*176d0*/  IMAD.MOV.U32 R162, RZ, RZ, R78 ;  /* 0x000000ffffa27224 */ /* 0x000fe400078e004e */
[----:B-1----:R-:W-:Y:S01]  /*176e0*/  FFMA.FTZ R2, R50, c[0x0][0x2d0], -R93 ;  /* 0x0000b40032027a23 */ /* 0x002fe2000001085d */
[-C--:B------:R-:W-:Y:S02]  /*176f0*/  HMMA.16816.F32.BF16 R12, R64, R22.reuse, R12 ;  /* 0x00000016400c723c */ /* 0x080fe4000004180c */
[C---:B------:R-:W-:Y:S01]  /*17700*/  FMUL.FTZ R20, R69.reuse, R156 ;  /* 0x0000009c45147220 */ /* 0x040fe20000410000 */
[----:B------:R1:W-:Y:S01]  /*17710*/  MUFU.EX2 R141, R2 ;  /* 0x00000002008d7308 */ /* 0x0003e20000000800 */
[----:B------:R-:W-:Y:S02]  /*17720*/  IMAD.MOV.U32 R156, RZ, RZ, R76 ;  /* 0x000000ffff9c7224 */ /* 0x000fe400078e004c */
[C---:B------:R-:W-:Y:S02]  /*17730*/  FMUL.FTZ R27, R0.reuse, R163 ;  /* 0x000000a3001b7220 */ /* 0x040fe40000410000 */
[C---:B------:R-:W-:Y:S01]  /*17740*/  HMMA.16816.F32.BF16 R16, R72.reuse, R22, R16 ;  /* 0x000000164810723c */ /* 0x040fe20000041810 */
[----:B------:R-:W-:Y:S03]  /*17750*/  FMUL.FTZ R21, R69, R157 ;  /* 0x0000009d45157220 */ /* 0x000fe60000410000 */
[----:B------:R-:W-:Y:S02]  /*17760*/  FMUL.FTZ R30, R0, R166 ;  /* 0x000000a6001e7220 */ /* 0x000fe40000410000 */
[----:B------:R-:W-:Y:S02]  /*17770*/  IMAD.MOV.U32 R104, RZ, RZ, R226 ;  /* 0x000000ffff687224 */ /* 0x000fe400078e00e2 */
[C---:B------:R-:W-:Y:S04]  /*17780*/  FMUL.FTZ R22, R68.reuse, R158 ;  /* 0x0000009e44167220 */ /* 0x040fe80000410000 */
[----:B------:R-:W-:Y:S02]  /*17790*/  FMUL.FTZ R23, R68, R159 ;  /* 0x0000009f44177220 */ /* 0x000fe40000410000 */
[----:B------:R-:W-:Y:S02]  /*177a0*/  IMAD.MOV.U32 R163, RZ, RZ, R77 ;  /* 0x000000ffffa37224 */ /* 0x000fe400078e004d */
[----:B------:R-:W2:Y:S01]  /*177b0*/  LDSM.16.MT88.4 R76, [R231+0x100] ;  /* 0x00010000e74c783b */ /* 0x000ea20000004200 */
[----:B------:R-:W-:Y:S02]  /*177c0*/  FFMA.FTZ R104, R104, c[0x0][0x2d0], -R92 ;  /* 0x0000b40068687a23 */ /* 0x000fe4000001085c */
[-C--:B------:R-:W-:Y:S01]  /*177d0*/  HMMA.16816.F32.BF16 R20, R72, R36.reuse, R20 ;  /* 0x000000244814723c */ /* 0x080fe20000041814 */
[----:B-1----:R-:W-:Y:S02]  /*177e0*/  FFMA.FTZ R2, R51, c[0x0][0x2d0], -R93 ;  /* 0x0000b40033027a23 */ /* 0x002fe4000001085d */
[C---:B------:R-:W-:Y:S02]  /*177f0*/  FMUL.FTZ R49, R69.reuse, R117 ;  /* 0x0000007545317220 */ /* 0x040fe40000410000 */
[----:B------:R1:W-:Y:S01]  /*17800*/  MUFU.EX2 R146, R2 ;  /* 0x0000000200927308 */ /* 0x0003e20000000800 */
[----:B------:R-:W-:Y:S02]  /*17810*/  IMAD.MOV.U32 R117, RZ, RZ, R58 ;  /* 0x000000ffff757224 */ /* 0x000fe400078e003a */
[C---:B------:R-:W-:Y:S01]  /*17820*/  HMMA.16816.F32.BF16 R24, R64.reuse, R36, R24 ;  /* 0x000000244018723c */ /* 0x040fe20000041818 */
[----:B------:R-:W-:Y:S03]  /*17830*/  IMAD.MOV.U32 R151, RZ, RZ, R47 ;  /* 0x000000ffff977224 */ /* 0x000fe600078e002f */
[----:B------:R-:W-:Y:S02]  /*17840*/  FMUL.FTZ R47, R0, R183 ;  /* 0x000000b7002f7220 */ /* 0x000fe40000410000 */
[C---:B------:R-:W-:Y:S02]  /*17850*/  FMUL.FTZ R50, R68.reuse, R118 ;  /* 0x0000007644327220 */ /* 0x040fe40000410000 */
[C---:B------:R-:W-:Y:S04]  /*17860*/  FMUL.FTZ R36, R69.reuse, R172 ;  /* 0x000000ac45247220 */ /* 0x040fe80000410000 */
[----:B------:R-:W-:Y:S02]  /*17870*/  FMUL.FTZ R37, R69, R173 ;  /* 0x000000ad45257220 */ /* 0x000fe40000410000 */
[----:B------:R-:W-:Y:S02]  /*17880*/  FMUL.FTZ R51, R68, R119 ;  /* 0x0000007744337220 */ /* 0x000fe40000410000 */
[----:B------:R-:W-:Y:S02]  /*17890*/  IMAD.MOV.U32 R118, RZ, RZ, R57 ;  /* 0x000000ffff767224 */ /* 0x000fe400078e0039 */
[----:B------:R-:W-:Y:S02]  /*178a0*/  IMAD.MOV.U32 R148, RZ, RZ, R59 ;  /* 0x000000ffff947224 */ /* 0x000fe400078e003b */
[C---:B------:R-:W-:Y:S02]  /*178b0*/  FMUL.FTZ R57, R3.reuse, R125 ;  /* 0x0000007d03397220 */ /* 0x040fe40000410000 */
[----:B-1----:R-:W-:Y:S02]  /*178c0*/  FFMA.FTZ R2, R40, c[0x0][0x2d0], -R96 ;  /* 0x0000b40028027a23 */ /* 0x002fe40000010860 */
[C---:B------:R-:W-:Y:S02]  /*178d0*/  FMUL.FTZ R40, R3.reuse, R176 ;  /* 0x000000b003287220 */ /* 0x040fe40000410000 */
[----:B------:R1:W-:Y:S01]  /*178e0*/  MUFU.EX2 R147, R2 ;  /* 0x0000000200937308 */ /* 0x0003e20000000800 */
[C---:B------:R-:W-:Y:S02]  /*178f0*/  FMUL.FTZ R58, R0.reuse, R126 ;  /* 0x0000007e003a7220 */ /* 0x040fe40000410000 */
[C---:B------:R-:W-:Y:S02]  /*17900*/  FMUL.FTZ R59, R0.reuse, R127 ;  /* 0x0000007f003b7220 */ /* 0x040fe40000410000 */
[----:B------:R-:W-:Y:S02]  /*17910*/  IMAD.MOV.U32 R157, RZ, RZ, R63 ;  /* 0x000000ffff9d7224 */ /* 0x000fe400078e003f */
[----:B------:R-:W-:Y:S02]  /*17920*/  IMAD.MOV.U32 R158, RZ, RZ, R62 ;  /* 0x000000ffff9e7224 */ /* 0x000fe400078e003e */
[----:B------:R-:W-:Y:S02]  /*17930*/  IMAD.MOV.U32 R159, RZ, RZ, R61 ;  /* 0x000000ffff9f7224 */ /* 0x000fe400078e003d */
[----:B------:R-:W-:Y:S02]  /*17940*/  IMAD.MOV.U32 R145, RZ, RZ, R60 ;  /* 0x000000ffff917224 */ /* 0x000fe400078e003c */
[C---:B------:R-:W-:Y:S02]  /*17950*/  FMUL.FTZ R60, R3.reuse, R184 ;  /* 0x000000b8033c7220 */ /* 0x040fe40000410000 */
[----:B------:R-:W-:Y:S02]  /*17960*/  FMUL.FTZ R61, R3, R185 ;  /* 0x000000b9033d7220 */ /* 0x000fe40000410000 */
[C---:B------:R-:W-:Y:S02]  /*17970*/  FMUL.FTZ R62, R0.reuse, R186 ;  /* 0x000000ba003e7220 */ /* 0x040fe40000410000 */
[----:B------:R-:W-:Y:S02]  /*17980*/  FMUL.FTZ R63, R0, R187 ;  /* 0x000000bb003f7220 */ /* 0x000fe40000410000 */
[----:B------:R-:W-:Y:S02]  /*17990*/  IMAD.MOV.U32 R119, RZ, RZ, R86 ;  /* 0x000000ffff777224 */ /* 0x000fe400078e0056 */
[----:B-1----:R-:W-:Y:S02]  /*179a0*/  FFMA.FTZ R2, R41, c[0x0][0x2d0], -R96 ;  /* 0x0000b40029027a23 */ /* 0x002fe40000010860 */
[C---:B------:R-:W-:Y:S02]  /*179b0*/  FMUL.FTZ R41, R3.reuse, R177 ;  /* 0x000000b103297220 */ /* 0x040fe40000410000 */
[----:B------:R1:W3:Y:S02]  /*179c0*/  MUFU.EX2 R31, R2 ;  /* 0x00000002001f7308 */ /* 0x0002e40000000800 */
[----:B-1----:R-:W-:Y:S02]  /*179d0*/  FFMA.FTZ R2, R42, c[0x0][0x2d0], -R97 ;  /* 0x0000b4002a027a23 */ /* 0x002fe40000010861 */
[----:B---3--:R-:W-:Y:S06]  /*179e0*/  IMAD.MOV.U32 R166, RZ, RZ, R31 ;  /* 0x000000ffffa67224 */ /* 0x008fec00078e001f */
[----:B------:R1:W-:Y:S01]  /*179f0*/  MUFU.EX2 R165, R2 ;  /* 0x0000000200a57308 */ /* 0x0003e20000000800 */
[C---:B------:R-:W-:Y:S02]  /*17a00*/  FMUL.FTZ R31, R0.reuse, R167 ;  /* 0x000000a7001f7220 */ /* 0x040fe40000410000 */
[----:B------:R-:W-:Y:S02]  /*17a10*/  IMAD.MOV.U32 R167, RZ, RZ, R94 ;  /* 0x000000ffffa77224 */ /* 0x000fe400078e005e */
[----:B------:R-:W-:Y:S02]  /*17a20*/  FMUL.FTZ R42, R0, R178 ;  /* 0x000000b2002a7220 */ /* 0x000fe40000410000 */
[----:B------:R-:W-:Y:S01]  /*17a30*/  IMAD.MOV.U32 R94, RZ, RZ, R56 ;  /* 0x000000ffff5e7224 */ /* 0x000fe200078e0038 */
[-C--:B------:R-:W-:Y:S01]  /*17a40*/  HMMA.16816.F32.BF16 R28, R64, R38.reuse, R28 ;  /* 0x00000026401c723c */ /* 0x080fe2000004181c */
[----:B------:R-:W-:Y:S07]  /*17a50*/  FMUL.FTZ R56, R3, R124 ;  /* 0x0000007c03387220 */ /* 0x000fee0000410000 */
[C---:B------:R-:W-:Y:S07]  /*17a60*/  HMMA.16816.F32.BF16 R32, R72.reuse, R38, R32 ;  /* 0x000000264820723c */ /* 0x040fee0000041820 */
[C---:B------:R-:W-:Y:S02]  /*17a70*/  FMUL.FTZ R38, R68.reuse, R174 ;  /* 0x000000ae44267220 */ /* 0x040fe40000410000 */
[----:B-1----:R-:W-:Y:S03]  /*17a80*/  FFMA.FTZ R2, R43, c[0x0][0x2d0], -R97 ;  /* 0x0000b4002b027a23 */ /* 0x002fe60000010861 */
[----:B------:R-:W-:Y:S01]  /*17a90*/  FMUL.FTZ R39, R68, R175 ;  /* 0x000000af44277220 */ /* 0x000fe20000410000 */
[----:B------:R1:W3:Y:S01]  /*17aa0*/  MUFU.EX2 R164, R2 ;  /* 0x0000000200a47308 */ /* 0x0002e20000000800 */
[----:B------:R-:W-:Y:S05]  /*17ab0*/  FMUL.FTZ R43, R0, R179 ;  /* 0x000000b3002b7220 */ /* 0x000fea0000410000 */
[-C--:B------:R-:W-:Y:S08]  /*17ac0*/  HMMA.16816.F32.BF16 R36, R72, R52.reuse, R36 ;  /* 0x000000344824723c */ /* 0x080ff00000041824 */
[C---:B------:R-:W-:Y:S07]  /*17ad0*/  HMMA.16816.F32.BF16 R40, R64.reuse, R52, R40 ;  /* 0x000000344028723c */ /* 0x040fee0000041828 */
[C---:B------:R-:W-:Y:S02]  /*17ae0*/  FMUL.FTZ R52, R69.reuse, R120 ;  /* 0x0000007845347220 */ /* 0x040fe40000410000 */
[----:B------:R-:W-:Y:S03]  /*17af0*/  FMUL.FTZ R53, R69, R121 ;  /* 0x0000007945357220 */ /* 0x000fe60000410000 */
[----:B-1----:R-:W-:Y:S02]  /*17b00*/  FFMA.FTZ R2, R44, c[0x0][0x2d0], -R96 ;  /* 0x0000b4002c027a23 */ /* 0x002fe40000010860 */
[----:B------:R-:W-:Y:S02]  /*17b10*/  FMUL.FTZ R44, R3, R180 ;  /* 0x000000b4032c7220 */ /* 0x000fe40000410000 */
[----:B------:R1:W-:Y:S01]  /*17b20*/  MUFU.EX2 R142, R2 ;  /* 0x00000002008e7308 */ /* 0x0003e20000000800 */
[----:B------:R-:W-:Y:S02]  /*17b30*/  IMAD.MOV.U32 R180, RZ, RZ, R85 ;  /* 0x000000ffffb47224 */ /* 0x000fe400078e0055 */
[----:B------:R-:W-:Y:S02]  /*17b40*/  LDSM.16.MT88.4 R84, [R232+0x900] ;  /* 0x00090000e854783b */ /* 0x000fe40000004200 */
[----:B------:R-:W-:Y:S02]  /*17b50*/  IMAD.MOV.U32 R124, RZ, RZ, R180 ;  /* 0x000000ffff7c7224 */ /* 0x000fe400078e00b4 */
[----:B-1----:R-:W-:Y:S02]  /*17b60*/  FFMA.FTZ R2, R45, c[0x0][0x2d0], -R96 ;  /* 0x0000b4002d027a23 */ /* 0x002fe40000010860 */
[----:B------:R-:W-:Y:S02]  /*17b70*/  FMUL.FTZ R45, R3, R181 ;  /* 0x000000b5032d7220 */ /* 0x000fe40000410000 */
[----:B------:R1:W4:Y:S01]  /*17b80*/  MUFU.EX2 R149, R2 ;  /* 0x0000000200957308 */ /* 0x0003220000000800 */
[----:B------:R-:W-:Y:S02]  /*17b90*/  IMAD.MOV.U32 R181, RZ, RZ, R82 ;  /* 0x000000ffffb57224 */ /* 0x000fe400078e0052 */
[--C-:B-1----:R-:W-:Y:S02]  /*17ba0*/  FFMA.FTZ R2, R46, c[0x0][0x2d0], -R97.reuse ;  /* 0x0000b4002e027a23 */ /* 0x102fe40000010861 */
[----:B------:R-:W-:Y:S05]  /*17bb0*/  FMUL.FTZ R46, R0, R182 ;  /* 0x000000b6002e7220 */ /* 0x000fea0000410000 */
[----:B------:R1:W-:Y:S02]  /*17bc0*/  MUFU.EX2 R143, R2 ;  /* 0x00000002008f7308 */ /* 0x0003e40000000800 */
[-C--:B------:R-:W-:Y:S08]  /*17bd0*/  HMMA.16816.F32.BF16 R44, R64, R54.reuse, R44 ;  /* 0x00000036402c723c */ /* 0x080ff0000004182c */
[C---:B------:R-:W-:Y:S07]  /*17be0*/  HMMA.16816.F32.BF16 R48, R72.reuse, R54, R48 ;  /* 0x000000364830723c */ /* 0x040fee0000041830 */
[C---:B------:R-:W-:Y:S02]  /*17bf0*/  FMUL.FTZ R54, R68.reuse, R122 ;  /* 0x0000007a44367220 */ /* 0x040fe40000410000 */
[----:B------:R-:W-:Y:S03]  /*17c00*/  FMUL.FTZ R55, R68, R123 ;  /* 0x0000007b44377220 */ /* 0x000fe60000410000 */
[----:B-1----:R-:W-:Y:S04]  /*17c10*/  FFMA.FTZ R2, R80, c[0x0][0x2d0], -R97 ;  /* 0x0000b40050027a23 */ /* 0x002fe80000010861 */
[-C--:B--2---:R-:W-:Y:S01]  /*17c20*/  HMMA.16816.F32.BF16 R52, R72, R76.reuse, R52 ;  /* 0x0000004c4834723c */ /* 0x084fe20000041834 */
[----:B------:R1:W3:Y:S07]  /*17c30*/  MUFU.EX2 R150, R2 ;  /* 0x0000000200967308 */ /* 0x0002ee0000000800 */
[C---:B------:R-:W-:Y:S07]  /*17c40*/  HMMA.16816.F32.BF16 R56, R64.reuse, R76, R56 ;  /* 0x0000004c4038723c */ /* 0x040fee0000041838 */
[----:B------:R-:W-:Y:S01]  /*17c50*/  F2FP.BF16.PACK_AB R76, R159, R235 ;  /* 0x000000eb9f4c723e */ /* 0x000fe200000010ff */
[-C--:B------:R-:W-:Y:S01]  /*17c60*/  HMMA.16816.F32.BF16 R60, R64, R78.reuse, R60 ;  /* 0x0000004e403c723c */ /* 0x080fe2000004183c */
[----:B------:R-:W-:Y:S06]  /*17c70*/  F2FP.BF16.PACK_AB R77, R158, R234 ;  /* 0x000000ea9e4d723e */ /* 0x000fec00000010ff */
[----:B------:R-:W-:Y:S02]  /*17c80*/  FMUL.FTZ R64, R69, R128 ;  /* 0x0000008045407220 */ /* 0x000fe40000410000 */
[--C-:B-1----:R-:W-:Y:S01]  /*17c90*/  FFMA.FTZ R2, R189, c[0x0][0x2d0], -R92.reuse ;  /* 0x0000b400bd027a23 */ /* 0x102fe2000001085c */
[----:B------:R-:W2:Y:S02]  /*17ca0*/  LDL.LU R128, [R1+0x8] ;  /* 0x0000080001807983 */ /* 0x000ea40000300800 */
[----:B------:R-:W-:Y:S01]  /*17cb0*/  IMAD.MOV.U32 R189, RZ, RZ, R81 ;  /* 0x000000ffffbd7224 */ /* 0x000fe200078e0051 */
[----:B------:R1:W-:Y:S01]  /*17cc0*/  MUFU.EX2 R120, R2 ;  /* 0x0000000200787308 */ /* 0x0003e20000000800 */
[----:B------:R-:W3:Y:S01]  /*17cd0*/  LDSM.16.MT88.4 R80, [R229+0x900] ;  /* 0x00090000e550783b */ /* 0x000ee20000004200 */
[C---:B------:R-:W-:Y:S02]  /*17ce0*/  FMUL.FTZ R66, R68.reuse, R130 ;  /* 0x0000008244427220 */ /* 0x040fe40000410000 */
[----:B------:R-:W-:Y:S02]  /*17cf0*/  FMUL.FTZ R67, R68, R131 ;  /* 0x0000008344437220 */ /* 0x000fe40000410000 */
[----:B------:R-:W-:Y:S07]  /*17d00*/  FMUL.FTZ R65, R69, R129 ;  /* 0x0000008145417220 */ /* 0x000fee0000410000 */
[----:B------:R-:W-:Y:S07]  /*17d10*/  HMMA.16816.F32.BF16 R64, R72, R78, R64 ;  /* 0x0000004e4840723c */ /* 0x000fee0000041840 */
[----:B------:R-:W-:Y:S02]  /*17d20*/  F2FP.BF16.PACK_AB R72, R233, R237 ;  /* 0x000000ede948723e */ /* 0x000fe400000010ff */
[----:B------:R-:W-:Y:S03]  /*17d30*/  F2FP.BF16.PACK_AB R73, R228, R236 ;  /* 0x000000ece449723e */ /* 0x000fe600000010ff */
[--C-:B-1----:R-:W-:Y:S01]  /*17d40*/  FFMA.FTZ R2, R190, c[0x0][0x2d0], -R92.reuse ;  /* 0x0000b400be027a23 */ /* 0x102fe2000001085c */
[----:B------:R-:W-:Y:S02]  /*17d50*/  F2FP.BF16.PACK_AB R74, R118, R157 ;  /* 0x0000009d764a723e */ /* 0x000fe400000010ff */
[----:B------:R-:W-:Y:S01]  /*17d60*/  F2FP.BF16.PACK_AB R75, R163, R156 ;  /* 0x0000009ca34b723e */ /* 0x000fe200000010ff */
[----:B------:R1:W-:Y:S01]  /*17d70*/  MUFU.EX2 R121, R2 ;  /* 0x0000000200797308 */ /* 0x0003e20000000800 */
[----:B------:R-:W-:Y:S02]  /*17d80*/  F2FP.BF16.PACK_AB R79, R161, R117 ;  /* 0x00000075a14f723e */ /* 0x000fe400000010ff */
[----:B------:R-:W-:Y:S03]  /*17d90*/  F2FP.BF16.PACK_AB R78, R162, R151 ;  /* 0x00000097a24e723e */ /* 0x000fe600000010ff */
[-C--:B---3--:R-:W-:Y:S08]  /*17da0*/  HMMA.16816.F32.BF16 R4, R72, R80.reuse, R4 ;  /* 0x000000504804723c */ /* 0x088ff00000041804 */
[C---:B------:R-:W-:Y:S01]  /*17db0*/  HMMA.16816.F32.BF16 R8, R76.reuse, R80, R8 ;  /* 0x000000504c08723c */ /* 0x040fe20000041808 */
[--C-:B-1----:R-:W-:Y:S07]  /*17dc0*/  FFMA.FTZ R2, R191, c[0x0][0x2d0], -R93.reuse ;  /* 0x0000b400bf027a23 */ /* 0x102fee000001085d */
[-C--:B------:R-:W-:Y:S01]  /*17dd0*/  HMMA.16816.F32.BF16 R12, R76, R82.reuse, R12 ;  /* 0x000000524c0c723c */ /* 0x080fe2000004180c */
[----:B------:R1:W-:Y:S07]  /*17de0*/  MUFU.EX2 R175, R2 ;  /* 0x0000000200af7308 */ /* 0x0003ee0000000800 */
[C---:B------:R-:W-:Y:S01]  /*17df0*/  HMMA.16816.F32.BF16 R16, R72.reuse, R82, R16 ;  /* 0x000000524810723c */ /* 0x040fe20000041810 */
[----:B------:R-:W3:Y:S07]  /*17e00*/  LDSM.16.MT88.4 R80, [R231+0x900] ;  /* 0x00090000e750783b */ /* 0x000eee0000004200 */
[-C--:B------:R-:W-:Y:S08]  /*17e10*/  HMMA.16816.F32.BF16 R20, R72, R84.reuse, R20 ;  /* 0x000000544814723c */ /* 0x080ff00000041814 */
[C---:B------:R-:W-:Y:S01]  /*17e20*/  HMMA.16816.F32.BF16 R24, R76.reuse, R84, R24 ;  /* 0x000000544c18723c */ /* 0x040fe20000041818 */
[----:B-1----:R-:W-:Y:S04]  /*17e30*/  FFMA.FTZ R2, R192, c[0x0][0x2d0], -R93 ;  /* 0x0000b400c0027a23 */ /* 0x002fe8000001085d */
[----:B------:R1:W1:Y:S02]  /*17e40*/  MUFU.EX2 R174, R2 ;  /* 0x0000000200ae7308 */ /* 0x0002640000000800 */
[----:B------:R-:W-:Y:S01]  /*17e50*/  FFMA.FTZ R84, R101, c[0x0][0x2d0], -R97 ;  /* 0x0000b40065547a23 */ /* 0x000fe20000010861 */
[-C--:B------:R-:W-:Y:S01]  /*17e60*/  HMMA.16816.F32.BF16 R28, R76, R86.reuse, R28 ;  /* 0x000000564c1c723c */ /* 0x080fe2000004181c */
[--C-:B------:R-:W-:Y:S03]  /*17e70*/  FFMA.FTZ R101, R107, c[0x0][0x2d0], -R92.reuse ;  /* 0x0000b4006b657a23 */ /* 0x100fe6000001085c */
[--C-:B------:R-:W-:Y:S02]  /*17e80*/  FFMA.FTZ R107, R220, c[0x0][0x2d0], -R92.reuse ;  /* 0x0000b400dc6b7a23 */ /* 0x100fe4000001085c */
[----:B------:R-:W-:Y:S01]  /*17e90*/  IMAD.MOV.U32 R220, RZ, RZ, R145 ;  /* 0x000000ffffdc7224 */ /* 0x000fe200078e0091 */
[----:B------:R3:W-:Y:S01]  /*17ea0*/  MUFU.EX2 R172, R84 ;  /* 0x0000005400ac7308 */ /* 0x0007e20000000800 */
[C---:B------:R-:W-:Y:S08]  /*17eb0*/  HMMA.16816.F32.BF16 R32, R72.reuse, R86, R32 ;  /* 0x000000564820723c */ /* 0x040ff00000041820 */
[-C--:B------:R-:W-:Y:S01]  /*17ec0*/  HMMA.16816.F32.BF16 R36, R72, R88.reuse, R36 ;  /* 0x000000584824723c */ /* 0x080fe20000041824 */
[----:B------:R-:W-:Y:S03]  /*17ed0*/  MUFU.EX2 R107, R107 ;  /* 0x0000006b006b7308 */ /* 0x000fe60000000800 */
[--C-:B-1----:R-:W-:Y:S04]  /*17ee0*/  FFMA.FTZ R2, R193, c[0x0][0x2d0], -R92.reuse ;  /* 0x0000b400c1027a23 */ /* 0x102fe8000001085c */
[C---:B------:R-:W-:Y:S03]  /*17ef0*/  HMMA.16816.F32.BF16 R40, R76.reuse, R88, R40 ;  /* 0x000000584c28723c */ /* 0x040fe60000041828 */
[----:B------:R1:W-:Y:S01]  /*17f00*/  MUFU.EX2 R251, R2 ;  /* 0x0000000200fb7308 */ /* 0x0003e20000000800 */
[----:B---3--:R-:W3:Y:S04]  /*17f10*/  LDSM.16.MT88.4 R84, [R229+0x1100] ;  /* 0x00110000e554783b */ /* 0x008ee80000004200 */
[-C--:B------:R-:W-:Y:S08]  /*17f20*/  HMMA.16816.F32.BF16 R44, R76, R90.reuse, R44 ;  /* 0x0000005a4c2c723c */ /* 0x080ff0000004182c */
[C---:B------:R-:W-:Y:S01]  /*17f30*/  HMMA.16816.F32.BF16 R48, R72.reuse, R90, R48 ;  /* 0x0000005a4830723c */ /* 0x040fe20000041830 */
[----:B------:R-:W3:Y:S07]  /*17f40*/  LDSM.16.MT88.4 R88, [R232+0x1100] ;  /* 0x00110000e858783b */ /* 0x000eee0000004200 */
[-C--:B------:R-:W-:Y:S01]  /*17f50*/  HMMA.16816.F32.BF16 R52, R72, R80.reuse, R52 ;  /* 0x000000504834723c */ /* 0x080fe20000041834 */
[----:B-1----:R-:W-:Y:S07]  /*17f60*/  FFMA.FTZ R2, R194, c[0x0][0x2d0], -R92 ;  /* 0x0000b400c2027a23 */ /* 0x002fee000001085c */
[C---:B------:R-:W-:Y:S01]  /*17f70*/  HMMA.16816.F32.BF16 R56, R76.reuse, R80, R56 ;  /* 0x000000504c38723c */ /* 0x040fe20000041838 */
[----:B------:R1:W1:Y:S07]  /*17f80*/  MUFU.EX2 R226, R2 ;  /* 0x0000000200e27308 */ /* 0x00026e0000000800 */
[-C--:B------:R-:W-:Y:S07]  /*17f90*/  HMMA.16816.F32.BF16 R60, R76, R82.reuse, R60 ;  /* 0x000000524c3c723c */ /* 0x080fee000004183c */
[----:B------:R-:W-:Y:S01]  /*17fa0*/  F2FP.BF16.PACK_AB R76, R166, R147 ;  /* 0x00000093a64c723e */ /* 0x000fe200000010ff */
[----:B------:R-:W-:Y:S01]  /*17fb0*/  HMMA.16816.F32.BF16 R64, R72, R82, R64 ;  /* 0x000000524840723c */ /* 0x000fe20000041840 */
[----:B------:R-:W-:Y:S01]  /*17fc0*/  F2FP.BF16.PACK_AB R77, R164, R165 ;  /* 0x000000a5a44d723e */ /* 0x000fe200000010ff */
[----:B------:R-:W3:Y:S02]  /*17fd0*/  LDSM.16.MT88.4 R80, [R230+0x1100] ;  /* 0x00110000e650783b */ /* 0x000ee40000004200 */
[----:B----4-:R-:W-:Y:S02]  /*17fe0*/  F2FP.BF16.PACK_AB R78, R149, R142 ;  /* 0x0000008e954e723e */ /* 0x010fe400000010ff */
[----:B------:R-:W-:Y:S02]  /*17ff0*/  F2FP.BF16.PACK_AB R79, R150, R143 ;  /* 0x0000008f964f723e */ /* 0x000fe400000010ff */
[----:B------:R-:W-:Y:S01]  /*18000*/  F2FP.BF16.PACK_AB R72, R145, R160 ;  /* 0x000000a09148723e */ /* 0x000fe200000010ff */
[--C-:B-1----:R-:W-:Y:S03]  /*18010*/  FFMA.FTZ R2, R195, c[0x0][0x2d0], -R93.reuse ;  /* 0x0000b400c3027a23 */ /* 0x102fe6000001085d */
[----:B------:R-:W-:Y:S01]  /*18020*/  F2FP.BF16.PACK_AB R73, R167, R148 ;  /* 0x00000094a749723e */ /* 0x000fe200000010ff */
[----:B------:R1:W-:Y:S01]  /*18030*/  MUFU.EX2 R216, R2 ;  /* 0x0000000200d87308 */ /* 0x0003e20000000800 */
[----:B------:R-:W-:Y:S02]  /*18040*/  F2FP.BF16.PACK_AB R74, R144, R140 ;  /* 0x0000008c904a723e */ /* 0x000fe400000010ff */
[----:B------:R-:W-:Y:S07]  /*18050*/  F2FP.BF16.PACK_AB R75, R146, R141 ;  /* 0x0000008d924b723e */ /* 0x000fee00000010ff */
[-C--:B---3--:R-:W-:Y:S08]  /*18060*/  HMMA.16816.F32.BF16 R4, R72, R84.reuse, R4 ;  /* 0x000000544804723c */ /* 0x088ff00000041804 */
[C---:B------:R-:W-:Y:S01]  /*18070*/  HMMA.16816.F32.BF16 R8, R76.reuse, R84, R8 ;  /* 0x000000544c08723c */ /* 0x040fe20000041808 */
[--C-:B-1----:R-:W-:Y:S07]  /*18080*/  FFMA.FTZ R2, R196, c[0x0][0x2d0], -R93.reuse ;  /* 0x0000b400c4027a23 */ /* 0x102fee000001085d */
[-C--:B------:R-:W-:Y:S01]  /*18090*/  HMMA.16816.F32.BF16 R12, R76, R86.reuse, R12 ;  /* 0x000000564c0c723c */ /* 0x080fe2000004180c */
[----:B------:R1:W3:Y:S07]  /*180a0*/  MUFU.EX2 R221, R2 ;  /* 0x0000000200dd7308 */ /* 0x0002ee0000000800 */
[C---:B------:R-:W-:Y:S01]  /*180b0*/  HMMA.16816.F32.BF16 R16, R72.reuse, R86, R16 ;  /* 0x000000564810723c */ /* 0x040fe20000041810 */
[----:B------:R-:W4:Y:S07]  /*180c0*/  LDSM.16.MT88.4 R84, [R231+0x1100] ;  /* 0x00110000e754783b */ /* 0x000f2e0000004200 */
[-C--:B------:R-:W-:Y:S08]  /*180d0*/  HMMA.16816.F32.BF16 R20, R72, R88.reuse, R20 ;  /* 0x000000584814723c */ /* 0x080ff00000041814 */
[C---:B------:R-:W-:Y:S01]  /*180e0*/  HMMA.16816.F32.BF16 R24, R76.reuse, R88, R24 ;  /* 0x000000584c18723c */ /* 0x040fe20000041818 */
[--C-:B-1----:R-:W-:Y:S03]  /*180f0*/  FFMA.FTZ R2, R98, c[0x0][0x2d0], -R96.reuse ;  /* 0x0000b40062027a23 */ /* 0x102fe60000010860 */
[----:B------:R-:W-:Y:S04]  /*18100*/  FFMA.FTZ R98, R171, c[0x0][0x2d0], -R93 ;  /* 0x0000b400ab627a23 */ /* 0x000fe8000001085d */
[-C--:B------:R-:W-:Y:S01]  /*18110*/  HMMA.16816.F32.BF16 R28, R76, R90.reuse, R28 ;  /* 0x0000005a4c1c723c */ /* 0x080fe2000004181c */
[----:B------:R1:W-:Y:S07]  /*18120*/  MUFU.EX2 R173, R2 ;  /* 0x0000000200ad7308 */ /* 0x0003ee0000000800 */
[C---:B------:R-:W-:Y:S01]  /*18130*/  HMMA.16816.F32.BF16 R32, R72.reuse, R90, R32 ;  /* 0x0000005a4820723c */ /* 0x040fe20000041820 */
[----:B------:R-:W-:Y:S07]  /*18140*/  LDSM.16.MT88.4 R88, [R232+0x1900] ;  /* 0x00190000e858783b */ /* 0x000fee0000004200 */
[-C--:B------:R-:W-:Y:S08]  /*18150*/  HMMA.16816.F32.BF16 R36, R72, R80.reuse, R36 ;  /* 0x000000504824723c */ /* 0x080ff00000041824 */
[C---:B------:R-:W-:Y:S01]  /*18160*/  HMMA.16816.F32.BF16 R40, R76.reuse, R80, R40 ;  /* 0x000000504c28723c */ /* 0x040fe20000041828 */
[----:B-1----:R-:W-:Y:S03]  /*18170*/  FFMA.FTZ R2, R99, c[0x0][0x2d0], -R96 ;  /* 0x0000b40063027a23 */ /* 0x002fe60000010860 */
[----:B------:R-:W-:Y:S01]  /*18180*/  FFMA.FTZ R99, R189, c[0x0][0x2d0], -R92 ;  /* 0x0000b400bd637a23 */ /* 0x000fe2000001085c */
[----:B------:R1:W-:Y:S03]  /*18190*/  MUFU.EX2 R179, R2 ;  /* 0x0000000200b37308 */ /* 0x0003e60000000800 */
[-C--:B------:R-:W-:Y:S08]  /*181a0*/  HMMA.16816.F32.BF16 R44, R76, R82.reuse, R44 ;  /* 0x000000524c2c723c */ /* 0x080ff0000004182c */
[C---:B------:R-:W-:Y:S01]  /*181b0*/  HMMA.16816.F32.BF16 R48, R72.reuse, R82, R48 ;  /* 0x000000524830723c */ /* 0x040fe20000041830 */
[----:B------:R-:W3:Y:S07]  /*181c0*/  LDSM.16.MT88.4 R80, [R229+0x1900] ;  /* 0x00190000e550783b */ /* 0x000eee0000004200 */
[-C--:B----4-:R-:W-:Y:S01]  /*181d0*/  HMMA.16816.F32.BF16 R52, R72, R84.reuse, R52 ;  /* 0x000000544834723c */ /* 0x090fe20000041834 */
[----:B-1----:R-:W-:Y:S03]  /*181e0*/  FFMA.FTZ R2, R103, c[0x0][0x2d0], -R97 ;  /* 0x0000b40067027a23 */ /* 0x002fe60000010861 */
[----:B------:R-:W-:Y:S04]  /*181f0*/  FFMA.FTZ R103, R169, c[0x0][0x2d0], -R93 ;  /* 0x0000b400a9677a23 */ /* 0x000fe8000001085d */
[C---:B------:R-:W-:Y:S01]  /*18200*/  HMMA.16816.F32.BF16 R56, R76.reuse, R84, R56 ;  /* 0x000000544c38723c */ /* 0x040fe20000041838 */
[----:B------:R1:W4:Y:S03]  /*18210*/  MUFU.EX2 R178, R2 ;  /* 0x0000000200b27308 */ /* 0x0003260000000800 */
[----:B------:R-:W-:Y:S02]  /*18220*/  IMAD.MOV.U32 R169, RZ, RZ, R168 ;  /* 0x000000ffffa97224 */ /* 0x000fe400078e00a8 */
[----:B------:R-:W-:Y:S02]  /*18230*/  IMAD.MOV.U32 R168, RZ, RZ, R152 ;  /* 0x000000ffffa87224 */ /* 0x000fe400078e0098 */
[-C--:B------:R-:W-:Y:S01]  /*18240*/  HMMA.16816.F32.BF16 R60, R76, R86.reuse, R60 ;  /* 0x000000564c3c723c */ /* 0x080fe2000004183c */
[----:B------:R-:W-:Y:S02]  /*18250*/  IMAD.MOV.U32 R152, RZ, RZ, R139 ;  /* 0x000000ffff987224 */ /* 0x000fe400078e008b */
[----:B------:R-:W-:Y:S01]  /*18260*/  MUFU.EX2 R139, R98 ;  /* 0x00000062008b7308 */ /* 0x000fe20000000800 */
[----:B--2---:R-:W-:Y:S03]  /*18270*/  FFMA.FTZ R69, R69, R128, R224 ;  /* 0x0000008045457223 */ /* 0x004fe600000100e0 */
[--C-:B------:R-:W-:Y:S01]  /*18280*/  FFMA.FTZ R76, R116, c[0x0][0x2d0], -R93.reuse ;  /* 0x0000b400744c7a23 */ /* 0x100fe2000001085d */
[----:B------:R-:W-:Y:S01]  /*18290*/  HMMA.16816.F32.BF16 R64, R72, R86, R64 ;  /* 0x000000564840723c */ /* 0x000fe20000041840 */
[----:B------:R-:W2:Y:S03]  /*182a0*/  LDSM.16.MT88.4 R84, [R230+0x1900] ;  /* 0x00190000e654783b */ /* 0x000ea60000004200 */
[----:B------:R-:W-:Y:S01]  /*182b0*/  FFMA.FTZ R116, R153, c[0x0][0x2d0], -R93 ;  /* 0x0000b40099747a23 */ /* 0x000fe2000001085d */
[----:B------:R2:W-:Y:S01]  /*182c0*/  MUFU.EX2 R190, R76 ;  /* 0x0000004c00be7308 */ /* 0x0005e20000000800 */
[----:B------:R-:W-:Y:S01]  /*182d0*/  IMAD.MOV.U32 R153, RZ, RZ, R188 ;  /* 0x000000ffff997224 */ /* 0x000fe200078e00bc */
[----:B------:R-:W-:Y:S01]  /*182e0*/  F2FP.BF16.PACK_AB R73, R174, R175 ;  /* 0x000000afae49723e */ /* 0x000fe200000010ff */
[----:B------:R-:W-:Y:S01]  /*182f0*/  FADD.FTZ R69, R252, R69 ;  /* 0x00000045fc457221 */ /* 0x000fe20000010000 */
[----:B------:R-:W-:Y:S03]  /*18300*/  F2FP.BF16.PACK_AB R74, R226, R251 ;  /* 0x000000fbe24a723e */ /* 0x000fe600000010ff */
[--C-:B-1----:R-:W-:Y:S01]  /*18310*/  FFMA.FTZ R2, R100, c[0x0][0x2d0], -R96.reuse ;  /* 0x0000b40064027a23 */ /* 0x102fe20000010860 */
[----:B---3--:R-:W-:Y:S01]  /*18320*/  F2FP.BF16.PACK_AB R75, R221, R216 ;  /* 0x000000d8dd4b723e */ /* 0x008fe200000010ff */
[--C-:B------:R-:W-:Y:S01]  /*18330*/  FFMA.FTZ R100, R225, c[0x0][0x2d0], -R96.reuse ;  /* 0x0000b400e1647a23 */ /* 0x100fe20000010860 */
[----:B----4-:R-:W-:Y:S01]  /*18340*/  F2FP.BF16.PACK_AB R77, R178, R172 ;  /* 0x000000acb24d723e */ /* 0x010fe200000010ff */
[----:B------:R1:W-:Y:S01]  /*18350*/  MUFU.EX2 R177, R2 ;  /* 0x0000000200b17308 */ /* 0x0003e20000000800 */
[----:B------:R-:W-:Y:S09]  /*18360*/  IMAD.MOV.U32 R225, RZ, RZ, R117 ;  /* 0x000000ffffe17224 */ /* 0x000ff200078e0075 */
[----:B------:R-:W-:Y:S01]  /*18370*/  MUFU.EX2 R100, R100 ;  /* 0x0000006400647308 */ /* 0x000fe20000000800 */
[----:B--2---:R-:W-:Y:S09]  /*18380*/  F2FP.BF16.PACK_AB R76, R179, R173 ;  /* 0x000000adb34c723e */ /* 0x004ff200000010ff */
[----:B------:R2:W-:Y:S01]  /*18390*/  MUFU.EX2 R188, R99 ;  /* 0x0000006300bc7308 */ /* 0x0005e20000000800 */
[--C-:B-1----:R-:W-:Y:S02]  /*183a0*/  FFMA.FTZ R2, R102, c[0x0][0x2d0], -R96.reuse ;  /* 0x0000b40066027a23 */ /* 0x102fe40000010860 */
[----:B------:R-:W-:Y:S07]  /*183b0*/  FFMA.FTZ R102, R222, c[0x0][0x2d0], -R97 ;  /* 0x0000b400de667a23 */ /* 0x000fee0000010861 */
[----:B------:R1:W3:Y:S01]  /*183c0*/  MUFU.EX2 R212, R2 ;  /* 0x0000000200d47308 */ /* 0x0002e20000000800 */
[----:B--2---:R-:W-:Y:S02]  /*183d0*/  FFMA.FTZ R99, R223, c[0x0][0x2d0], -R96 ;  /* 0x0000b400df637a23 */ /* 0x004fe40000010860 */
[----:B------:R-:W-:Y:S07]  /*183e0*/  IMAD.MOV.U32 R223, RZ, RZ, R151 ;  /* 0x000000ffffdf7224 */ /* 0x000fee00078e0097 */
[----:B------:R-:W2:Y:S01]  /*183f0*/  MUFU.EX2 R99, R99 ;  /* 0x0000006300637308 */ /* 0x000ea20000000800 */
[----:B-1----:R-:W-:Y:S01]  /*18400*/  FFMA.FTZ R2, R112, c[0x0][0x2d0], -R97 ;  /* 0x0000b40070027a23 */ /* 0x002fe20000010861 */
[----:B---3--:R-:W-:Y:S01]  /*18410*/  F2FP.BF16.PACK_AB R78, R212, R177 ;  /* 0x000000b1d44e723e */ /* 0x008fe200000010ff */
[----:B------:R-:W-:Y:S02]  /*18420*/  FFMA.FTZ R112, R154, c[0x0][0x2d0], -R93 ;  /* 0x0000b4009a707a23 */ /* 0x000fe4000001085d */
[----:B------:R-:W-:Y:S05]  /*18430*/  IMAD.MOV.U32 R154, RZ, RZ, R95 ;  /* 0x000000ffff9a7224 */ /* 0x000fea00078e005f */
[----:B------:R1:W-:Y:S01]  /*18440*/  MUFU.EX2 R176, R2 ;  /* 0x0000000200b07308 */ /* 0x0003e20000000800 */
[----:B--2---:R-:W-:Y:S01]  /*18450*/  F2FP.BF16.PACK_AB R184, R99, R100 ;  /* 0x0000006463b8723e */ /* 0x004fe200000010ff */
[----:B-1----:R-:W-:Y:S08]  /*18460*/  FFMA.FTZ R2, R113, c[0x0][0x2d0], -R97 ;  /* 0x0000b40071027a23 */ /* 0x002ff00000010861 */
[----:B------:R1:W2:Y:S02]  /*18470*/  MUFU.EX2 R207, R2 ;  /* 0x0000000200cf7308 */ /* 0x0002a40000000800 */
[--C-:B-1----:R-:W-:Y:S01]  /*18480*/  FFMA.FTZ R2, R197, c[0x0][0x2d0], -R92.reuse ;  /* 0x0000b400c5027a23 */ /* 0x102fe2000001085c */
[----:B--2---:R-:W-:Y:S07]  /*18490*/  F2FP.BF16.PACK_AB R79, R207, R176 ;  /* 0x000000b0cf4f723e */ /* 0x004fee00000010ff */
[----:B------:R1:W-:Y:S02]  /*184a0*/  MUFU.EX2 R183, R2 ;  /* 0x0000000200b77308 */ /* 0x0003e40000000800 */
[--C-:B-1----:R-:W-:Y:S08]  /*184b0*/  FFMA.FTZ R2, R198, c[0x0][0x2d0], -R92.reuse ;  /* 0x0000b400c6027a23 */ /* 0x102ff0000001085c */
        /* <DEDUP_REMOVED lines=8> */
[----:B------:R-:W-:Y:S02]  /*18540*/  IMAD.MOV.U32 R121, RZ, RZ, R94 ;  /* 0x000000ffff797224 */ /* 0x000fe400078e005e */
[----:B------:R-:W-:Y:S02]  /*18550*/  FFMA.FTZ R94, R114, c[0x0][0x2d0], -R96 ;  /* 0x0000b400725e7a23 */ /* 0x000fe40000010860 */
[----:B------:R-:W-:Y:S02]  /*18560*/  FFMA.FTZ R114, R214, c[0x0][0x2d0], -R97 ;  /* 0x0000b400d6727a23 */ /* 0x000fe40000010861 */
[----:B-1----:R-:W-:Y:S02]  /*18570*/  FFMA.FTZ R2, R210, c[0x0][0x2d0], -R92 ;  /* 0x0000b400d2027a23 */ /* 0x002fe4000001085c */
[----:B------:R-:W-:Y:S02]  /*18580*/  IMAD.MOV.U32 R210, RZ, RZ, R120 ;  /* 0x000000ffffd27224 */ /* 0x000fe400078e0078 */
[----:B------:R1:W-:Y:S01]  /*18590*/  MUFU.EX2 R199, R2 ;  /* 0x0000000200c77308 */ /* 0x0003e20000000800 */
[----:B------:R-:W-:Y:S02]  /*185a0*/  IMAD.MOV.U32 R120, RZ, RZ, R181 ;  /* 0x000000ffff787224 */ /* 0x000fe400078e00b5 */
[----:B------:R-:W-:Y:S07]  /*185b0*/  F2FP.BF16.PACK_AB R72, R208, R210 ;  /* 0x000000d2d048723e */ /* 0x000fee00000010ff */
[-C--:B------:R-:W-:Y:S01]  /*185c0*/  HMMA.16816.F32.BF16 R4, R72, R80.reuse, R4 ;  /* 0x000000504804723c */ /* 0x080fe20000041804 */
[----:B------:R2:W-:Y:S07]  /*185d0*/  MUFU.EX2 R181, R94 ;  /* 0x0000005e00b57308 */ /* 0x0005ee0000000800 */
[C---:B------:R-:W-:Y:S01]  /*185e0*/  HMMA.16816.F32.BF16 R8, R76.reuse, R80, R8 ;  /* 0x000000504c08723c */ /* 0x040fe20000041808 */
[--C-:B-1----:R-:W-:Y:S07]  /*185f0*/  FFMA.FTZ R2, R211, c[0x0][0x2d0], -R93.reuse ;  /* 0x0000b400d3027a23 */ /* 0x102fee000001085d */
[-C--:B------:R-:W-:Y:S01]  /*18600*/  HMMA.16816.F32.BF16 R12, R76, R82.reuse, R12 ;  /* 0x000000524c0c723c */ /* 0x080fe2000004180c */
[----:B------:R-:W-:Y:S01]  /*18610*/  IMAD.MOV.U32 R211, RZ, RZ, R150 ;  /* 0x000000ffffd37224 */ /* 0x000fe200078e0096 */
[----:B------:R1:W-:Y:S06]  /*18620*/  MUFU.EX2 R196, R2 ;  /* 0x0000000200c47308 */ /* 0x0003ec0000000800 */
[C---:B------:R-:W-:Y:S01]  /*18630*/  HMMA.16816.F32.BF16 R16, R72.reuse, R82, R16 ;  /* 0x000000524810723c */ /* 0x040fe20000041810 */
[----:B--2---:R-:W-:Y:S01]  /*18640*/  FFMA.FTZ R94, R120, c[0x0][0x2d0], -R92 ;  /* 0x0000b400785e7a23 */ /* 0x004fe2000001085c */
[----:B------:R-:W-:Y:S03]  /*18650*/  LDSM.16.MT88.4 R80, [R229+0x2100] ;  /* 0x00210000e550783b */ /* 0x000fe60000004200 */
[----:B------:R-:W-:Y:S03]  /*18660*/  MUFU.EX2 R189, R94 ;  /* 0x0000005e00bd7308 */ /* 0x000fe60000000800 */
[-C--:B------:R-:W-:Y:S08]  /*18670*/  HMMA.16816.F32.BF16 R20, R72, R88.reuse, R20 ;  /* 0x000000584814723c */ /* 0x080ff00000041814 */
[C---:B------:R-:W-:Y:S01]  /*18680*/  HMMA.16816.F32.BF16 R24, R76.reuse, R88, R24 ;  /* 0x000000584c18723c */ /* 0x040fe20000041818 */
[----:B-1----:R-:W-:Y:S03]  /*18690*/  FFMA.FTZ R2, R213, c[0x0][0x2d0], -R93 ;  /* 0x0000b400d5027a23 */ /* 0x002fe6000001085d */
[----:B------:R-:W-:Y:S04]  /*186a0*/  IMAD.MOV.U32 R213, RZ, RZ, R149 ;  /* 0x000000ffffd57224 */ /* 0x000fe800078e0095 */
        /* <DEDUP_REMOVED lines=8> */
[----:B------:R1:W-:Y:S01]  /*18730*/  MUFU.EX2 R195, R2 ;  /* 0x0000000200c37308 */ /* 0x0003e20000000800 */
[----:B------:R-:W-:Y:S02]  /*18740*/  IMAD.MOV.U32 R219, RZ, RZ, R147 ;  /* 0x000000ffffdb7224 */ /* 0x000fe400078e0093 */
[-C--:B------:R-:W-:Y:S08]  /*18750*/  HMMA.16816.F32.BF16 R44, R76, R86.reuse, R44 ;  /* 0x000000564c2c723c */ /* 0x080ff0000004182c */
[C---:B------:R-:W-:Y:S01]  /*18760*/  HMMA.16816.F32.BF16 R48, R72.reuse, R86, R48 ;  /* 0x000000564830723c */ /* 0x040fe20000041830 */
[----:B------:R-:W-:Y:S03]  /*18770*/  LDSM.16.MT88.4 R84, [R232+0x2100] ;  /* 0x00210000e854783b */ /* 0x000fe60000004200 */
[--C-:B-1----:R-:W-:Y:S02]  /*18780*/  FFMA.FTZ R2, R201, c[0x0][0x2d0], -R97.reuse ;  /* 0x0000b400c9027a23 */ /* 0x102fe40000010861 */
[----:B------:R-:W-:Y:S02]  /*18790*/  IMAD.MOV.U32 R201, RZ, RZ, R146 ;  /* 0x000000ffffc97224 */ /* 0x000fe400078e0092 */
[----:B------:R1:W-:Y:S04]  /*187a0*/  MUFU.EX2 R180, R2 ;  /* 0x0000000200b47308 */ /* 0x0003e80000000800 */
[----:B-1----:R-:W-:Y:S02]  /*187b0*/  FFMA.FTZ R2, R202, c[0x0][0x2d0], -R97 ;  /* 0x0000b400ca027a23 */ /* 0x002fe40000010861 */
[----:B------:R-:W-:Y:S04]  /*187c0*/  IMAD.MOV.U32 R202, RZ, RZ, R144 ;  /* 0x000000ffffca7224 */ /* 0x000fe800078e0090 */
[----:B------:R1:W2:Y:S02]  /*187d0*/  MUFU.EX2 R194, R2 ;  /* 0x0000000200c27308 */ /* 0x0002a40000000800 */
[--C-:B-1----:R-:W-:Y:S02]  /*187e0*/  FFMA.FTZ R2, R203, c[0x0][0x2d0], -R96.reuse ;  /* 0x0000b400cb027a23 */ /* 0x102fe40000010860 */
[----:B------:R-:W-:Y:S06]  /*187f0*/  IMAD.MOV.U32 R203, RZ, RZ, R143 ;  /* 0x000000ffffcb7224 */ /* 0x000fec00078e008f */
[----:B------:R1:W-:Y:S02]  /*18800*/  MUFU.EX2 R192, R2 ;  /* 0x0000000200c07308 */ /* 0x0003e40000000800 */
[----:B-1----:R-:W-:Y:S02]  /*18810*/  FFMA.FTZ R2, R205, c[0x0][0x2d0], -R96 ;  /* 0x0000b400cd027a23 */ /* 0x002fe40000010860 */
[----:B------:R-:W-:Y:S06]  /*18820*/  IMAD.MOV.U32 R205, RZ, RZ, R142 ;  /* 0x000000ffffcd7224 */ /* 0x000fec00078e008e */
[----:B------:R1:W3:Y:S02]  /*18830*/  MUFU.EX2 R193, R2 ;  /* 0x0000000200c17308 */ /* 0x0002e40000000800 */
[----:B-1----:R-:W-:Y:S02]  /*18840*/  FFMA.FTZ R2, R206, c[0x0][0x2d0], -R97 ;  /* 0x0000b400ce027a23 */ /* 0x002fe40000010861 */
[----:B------:R-:W-:Y:S06]  /*18850*/  IMAD.MOV.U32 R206, RZ, RZ, R141 ;  /* 0x000000ffffce7224 */ /* 0x000fec00078e008d */
[----:B------:R1:W-:Y:S02]  /*18860*/  MUFU.EX2 R123, R2 ;  /* 0x00000002007b7308 */ /* 0x0003e40000000800 */
[----:B-1----:R-:W-:Y:S02]  /*18870*/  FFMA.FTZ R2, R209, c[0x0][0x2d0], -R97 ;  /* 0x0000b400d1027a23 */ /* 0x002fe40000010861 */
[----:B------:R-:W-:Y:S06]  /*18880*/  IMAD.MOV.U32 R209, RZ, RZ, R140 ;  /* 0x000000ffffd17224 */ /* 0x000fec00078e008c */
[----:B------:R1:W2:Y:S02]  /*18890*/  MUFU.EX2 R122, R2 ;  /* 0x00000002007a7308 */ /* 0x0002a40000000800 */
[--C-:B-1----:R-:W-:Y:S08]  /*188a0*/  FFMA.FTZ R2, R121, c[0x0][0x2d0], -R92.reuse ;  /* 0x0000b40079027a23 */ /* 0x102ff0000001085c */
[----:B------:R1:W-:Y:S02]  /*188b0*/  MUFU.EX2 R121, R2 ;  /* 0x0000000200797308 */ /* 0x0003e40000000800 */
[----:B-1----:R-:W-:Y:S08]  /*188c0*/  FFMA.FTZ R2, R124, c[0x0][0x2d0], -R92 ;  /* 0x0000b4007c027a23 */ /* 0x002ff0000001085c */
[----:B------:R1:W-:Y:S02]  /*188d0*/  MUFU.EX2 R191, R2 ;  /* 0x0000000200bf7308 */ /* 0x0003e40000000800 */
[--C-:B-1----:R-:W-:Y:S02]  /*188e0*/  FFMA.FTZ R2, R119, c[0x0][0x2d0], -R93.reuse ;  /* 0x0000b40077027a23 */ /* 0x102fe4000001085d */
[----:B------:R-:W4:Y:S06]  /*188f0*/  LDL.LU R119, [R1+0xc] ;  /* 0x00000c0001777983 */ /* 0x000f2c0000300800 */
[----:B------:R1:W-:Y:S01]  /*18900*/  MUFU.EX2 R120, R2 ;  /* 0x0000000200787308 */ /* 0x0003e20000000800 */
[----:B------:R-:W4:Y:S04]  /*18910*/  LDL.LU R113, [R1+0x10] ;  /* 0x0000100001717983 */ /* 0x000f280000300800 */
[----:B------:R-:W4:Y:S01]  /*18920*/  LDL.LU R98, [R1+0x14] ;  /* 0x0000140001627983 */ /* 0x000f220000300800 */
[----:B-1----:R-:W-:Y:S02]  /*18930*/  FFMA.FTZ R2, R170, c[0x0][0x2d0], -R93 ;  /* 0x0000b400aa027a23 */ /* 0x002fe4000001085d */
[----:B------:R-:W-:Y:S01]  /*18940*/  IMAD.MOV.U32 R170, RZ, RZ, R155 ;  /* 0x000000ffffaa7224 */ /* 0x000fe200078e009b */
[----:B------:R-:W1:Y:S01]  /*18950*/  LDSM.16.MT88.4 R92, [R231+0x1900] ;  /* 0x00190000e75c783b */ /* 0x000e620000004200 */
[----:B------:R-:W-:Y:S02]  /*18960*/  IMAD.MOV.U32 R155, RZ, RZ, R138 ;  /* 0x000000ffff9b7224 */ /* 0x000fe400078e008a */
[----:B------:R2:W-:Y:S02]  /*18970*/  MUFU.EX2 R138, R2 ;  /* 0x00000002008a7308 */ /* 0x0005e40000000800 */
[--C-:B--2---:R-:W-:Y:S08]  /*18980*/  FFMA.FTZ R2, R170, c[0x0][0x2d0], -R96.reuse ;  /* 0x0000b400aa027a23 */ /* 0x104ff00000010860 */
[----:B------:R2:W-:Y:S01]  /*18990*/  MUFU.EX2 R127, R2 ;  /* 0x00000002007f7308 */ /* 0x0005e20000000800 */
[-C--:B-1----:R-:W-:Y:S08]  /*189a0*/  HMMA.16816.F32.BF16 R52, R72, R92.reuse, R52 ;  /* 0x0000005c4834723c */ /* 0x082ff00000041834 */
[C---:B------:R-:W-:Y:S01]  /*189b0*/  HMMA.16816.F32.BF16 R56, R76.reuse, R92, R56 ;  /* 0x0000005c4c38723c */ /* 0x040fe20000041838 */
[----:B--2---:R-:W-:Y:S07]  /*189c0*/  FFMA.FTZ R2, R169, c[0x0][0x2d0], -R96 ;  /* 0x0000b400a9027a23 */ /* 0x004fee0000010860 */
[-C--:B------:R-:W-:Y:S01]  /*189d0*/  HMMA.16816.F32.BF16 R60, R76, R94.reuse, R60 ;  /* 0x0000005e4c3c723c */ /* 0x080fe2000004183c */
[----:B------:R-:W-:Y:S01]  /*189e0*/  IMAD.MOV.U32 R169, RZ, RZ, R154 ;  /* 0x000000ffffa97224 */ /* 0x000fe200078e009a */
[----:B------:R1:W-:Y:S02]  /*189f0*/  MUFU.EX2 R126, R2 ;  /* 0x00000002007e7308 */ /* 0x0003e40000000800 */
[----:B------:R-:W-:Y:S03]  /*18a00*/  IMAD.MOV.U32 R154, RZ, RZ, R134 ;  /* 0x000000ffff9a7224 */ /* 0x000fe600078e0086 */
[--C-:B------:R-:W-:Y:S01]  /*18a10*/  FFMA.FTZ R76, R249, c[0x0][0x2d0], -R97.reuse ;  /* 0x0000b400f94c7a23 */ /* 0x100fe20000010861 */
[----:B------:R-:W-:Y:S01]  /*18a20*/  HMMA.16816.F32.BF16 R64, R72, R94, R64 ;  /* 0x0000005e4840723c */ /* 0x000fe20000041840 */
[----:B------:R-:W-:Y:S01]  /*18a30*/  F2FP.BF16.PACK_AB R77, R194, R180 ;  /* 0x000000b4c24d723e */ /* 0x000fe200000010ff */
[----:B------:R-:W2:Y:S02]  /*18a40*/  LDSM.16.MT88.4 R92, [R231+0x2100] ;  /* 0x00210000e75c783b */ /* 0x000ea40000004200 */
[----:B---3--:R-:W-:Y:S02]  /*18a50*/  F2FP.BF16.PACK_AB R78, R193, R192 ;  /* 0x000000c0c14e723e */ /* 0x008fe400000010ff */
[----:B------:R-:W-:Y:S02]  /*18a60*/  F2FP.BF16.PACK_AB R79, R122, R123 ;  /* 0x0000007b7a4f723e */ /* 0x000fe400000010ff */
[----:B------:R-:W-:Y:S04]  /*18a70*/  F2FP.BF16.PACK_AB R72, R204, R183 ;  /* 0x000000b7cc48723e */ /* 0x000fe800000010ff */
[----:B------:R-:W-:Y:S02]  /*18a80*/  F2FP.BF16.PACK_AB R73, R200, R182 ;  /* 0x000000b6c849723e */ /* 0x000fe400000010ff */
[----:B------:R-:W-:Y:S02]  /*18a90*/  F2FP.BF16.PACK_AB R74, R199, R198 ;  /* 0x000000c6c74a723e */ /* 0x000fe400000010ff */
[----:B------:R-:W-:Y:S01]  /*18aa0*/  F2FP.BF16.PACK_AB R75, R197, R196 ;  /* 0x000000c4c54b723e */ /* 0x000fe200000010ff */
[----:B-1----:R-:W-:Y:S02]  /*18ab0*/  FFMA.FTZ R2, R168, c[0x0][0x2d0], -R97 ;  /* 0x0000b400a8027a23 */ /* 0x002fe40000010861 */
[----:B------:R-:W-:Y:S04]  /*18ac0*/  IMAD.MOV.U32 R168, RZ, RZ, R109 ;  /* 0x000000ffffa87224 */ /* 0x000fe800078e006d */
[-C--:B------:R-:W-:Y:S01]  /*18ad0*/  HMMA.16816.F32.BF16 R4, R72, R80.reuse, R4 ;  /* 0x000000504804723c */ /* 0x080fe20000041804 */
[----:B------:R1:W-:Y:S01]  /*18ae0*/  MUFU.EX2 R125, R2 ;  /* 0x00000002007d7308 */ /* 0x0003e20000000800 */
[--C-:B------:R-:W-:Y:S02]  /*18af0*/  FFMA.FTZ R109, R218, c[0x0][0x2d0], -R96.reuse ;  /* 0x0000b400da6d7a23 */ /* 0x100fe40000010860 */
[----:B-1----:R-:W-:Y:S02]  /*18b00*/  FFMA.FTZ R2, R155, c[0x0][0x2d0], -R97 ;  /* 0x0000b4009b027a23 */ /* 0x002fe40000010861 */
[----:B------:R-:W-:Y:S05]  /*18b10*/  IMAD.MOV.U32 R155, RZ, RZ, R133 ;  /* 0x000000ffff9b7224 */ /* 0x000fea00078e0085 */
[----:B------:R1:W-:Y:S02]  /*18b20*/  MUFU.EX2 R124, R2 ;  /* 0x00000002007c7308 */ /* 0x0003e40000000800 */
[----:B-1----:R-:W-:Y:S02]  /*18b30*/  FFMA.FTZ R2, R250, c[0x0][0x2d0], -R96 ;  /* 0x0000b400fa027a23 */ /* 0x002fe40000010860 */
[----:B------:R-:W-:Y:S06]  /*18b40*/  IMAD.MOV.U32 R250, RZ, RZ, R148 ;  /* 0x000000fffffa7224 */ /* 0x000fec00078e0094 */
[----:B------:R1:W-:Y:S02]  /*18b50*/  MUFU.EX2 R134, R2 ;  /* 0x0000000200867308 */ /* 0x0003e40000000800 */
[--C-:B-1----:R-:W-:Y:S02]  /*18b60*/  FFMA.FTZ R2, R227, c[0x0][0x2d0], -R96.reuse ;  /* 0x0000b400e3027a23 */ /* 0x102fe40000010860 */
[----:B------:R-:W-:Y:S06]  /*18b70*/  FFMA.FTZ R96, R105, c[0x0][0x2d0], -R96 ;  /* 0x0000b40069607a23 */ /* 0x000fec0000010860 */
[----:B------:R1:W-:Y:S01]  /*18b80*/  MUFU.EX2 R133, R2 ;  /* 0x0000000200857308 */ /* 0x0003e20000000800 */
[--C-:B------:R-:W-:Y:S02]  /*18b90*/  FFMA.FTZ R105, R217, c[0x0][0x2d0], -R97.reuse ;  /* 0x0000b400d9697a23 */ /* 0x100fe40000010861 */
[----:B------:R-:W-:Y:S07]  /*18ba0*/  IMAD.MOV.U32 R227, RZ, RZ, R118 ;  /* 0x000000ffffe37224 */ /* 0x000fee00078e0076 */
[----:B------:R-:W-:Y:S01]  /*18bb0*/  MUFU.EX2 R96, R96 ;  /* 0x0000006000607308 */ /* 0x000fe20000000800 */
[--C-:B-1----:R-:W-:Y:S02]  /*18bc0*/  FFMA.FTZ R2, R132, c[0x0][0x2d0], -R97.reuse ;  /* 0x0000b40084027a23 */ /* 0x102fe40000010861 */
[----:B------:R-:W-:Y:S07]  /*18bd0*/  FFMA.FTZ R97, R71, c[0x0][0x2d0], -R97 ;  /* 0x0000b40047617a23 */ /* 0x000fee0000010861 */
[----:B------:R1:W-:Y:S10]  /*18be0*/  MUFU.EX2 R132, R2 ;  /* 0x0000000200847308 */ /* 0x0003f40000000800 */
[----:B------:R-:W-:Y:S01]  /*18bf0*/  MUFU.EX2 R97, R97 ;  /* 0x0000006100617308 */ /* 0x000fe20000000800 */
[----:B----4-:R-:W-:Y:S09]  /*18c00*/  FFMA.FTZ R68, R68, R119, R111 ;  /* 0x0000007744447223 */ /* 0x010ff2000001006f */
[----:B------:R-:W-:Y:S01]  /*18c10*/  MUFU.EX2 R111, R101 ;  /* 0x00000065006f7308 */ /* 0x000fe20000000800 */
[----:B------:R-:W-:Y:S02]  /*18c20*/  FFMA.FTZ R71, R3, R113, R110 ;  /* 0x0000007103477223 */ /* 0x000fe4000001006e */
[----:B------:R-:W-:Y:S02]  /*18c30*/  FADD.FTZ R3, R215, R68 ;  /* 0x00000044d7037221 */ /* 0x000fe40000010000 */
[----:B------:R-:W-:Y:S02]  /*18c40*/  FADD.FTZ R68, R155, R69 ;  /* 0x000000459b447221 */ /* 0x000fe40000010000 */
[----:B-1----:R-:W-:Y:S03]  /*18c50*/  FADD.FTZ R2, R169, R71 ;  /* 0x00000047a9027221 */ /* 0x002fe60000010000 */
[----:B------:R1:W-:Y:S01]  /*18c60*/  MUFU.EX2 R113, R76 ;  /* 0x0000004c00717308 */ /* 0x0003e20000000800 */
[----:B------:R-:W-:Y:S02]  /*18c70*/  FADD.FTZ R3, R154, R3 ;  /* 0x000000039a037221 */ /* 0x000fe40000010000 */
[----:B------:R-:W-:Y:S02]  /*18c80*/  FADD.FTZ R69, R241, R68 ;  /* 0x00000044f1457221 */ /* 0x000fe40000010000 */
[----:B------:R3:W5:Y:S01]  /*18c90*/  LDL.LU R241, [R1+0x4c] ;  /* 0x00004c0001f17983 */ /* 0x0007620000300800 */
[----:B------:R-:W-:Y:S02]  /*18ca0*/  FFMA.FTZ R0, R0, R98, R108 ;  /* 0x0000006200007223 */ /* 0x000fe4000001006c */
[----:B------:R-:W-:Y:S02]  /*18cb0*/  FADD.FTZ R98, R153, R2 ;  /* 0x0000000299627221 */ /* 0x000fe40000010000 */
[----:B------:R-:W-:Y:S01]  /*18cc0*/  FADD.FTZ R0, R168, R0 ;  /* 0x00000000a8007221 */ /* 0x000fe20000010000 */
[----:B------:R4:W-:Y:S01]  /*18cd0*/  MUFU.EX2 R101, R116 ;  /* 0x0000007400657308 */ /* 0x0009e20000000800 */
[----:B------:R-:W-:Y:S01]  /*18ce0*/  LDSM.16.MT88.4 R168, [R232+0x3100] ;  /* 0x00310000e8a8783b */ /* 0x000fe20000004200 */
[----:B------:R-:W-:Y:S02]  /*18cf0*/  FADD.FTZ R2, R240, R3 ;  /* 0x00000003f0027221 */ /* 0x000fe40000010000 */
[----:B------:R-:W-:Y:S02]  /*18d00*/  FADD.FTZ R71, R152, R0 ;  /* 0x0000000098477221 */ /* 0x000fe40000010000 */
[----:B------:R-:W-:Y:S02]  /*18d10*/  FADD.FTZ R0, R239, R98 ;  /* 0x00000062ef007221 */ /* 0x000fe40000010000 */
[----:B------:R-:W-:Y:S01]  /*18d20*/  FADD.FTZ R68, R238, R71 ;  /* 0x00000047ee447221 */ /* 0x000fe20000010000 */
[----:B------:R-:W-:Y:S01]  /*18d30*/  LDSM.16.MT88.4 R152, [R229+0x3100] ;  /* 0x00310000e598783b */ /* 0x000fe20000004200 */
[----:B------:R-:W-:Y:S01]  /*18d40*/  FADD.FTZ R3, R237, R69 ;  /* 0x00000045ed037221 */ /* 0x000fe20000010000 */
[----:B------:R-:W2:Y:S01]  /*18d50*/  MUFU.EX2 R110, R104 ;  /* 0x00000068006e7308 */ /* 0x000ea20000000800 */
[----:B------:R-:W-:Y:S01]  /*18d60*/  FADD.FTZ R2, R236, R2 ;  /* 0x00000002ec027221 */ /* 0x000fe20000010000 */
[----:B-1----:R-:W-:Y:S01]  /*18d70*/  F2FP.BF16.PACK_AB R76, R195, R181 ;  /* 0x000000b5c34c723e */ /* 0x002fe200000010ff */
[----:B------:R-:W-:Y:S02]  /*18d80*/  FADD.FTZ R71, R235, R0 ;  /* 0x00000000eb477221 */ /* 0x000fe40000010000 */
[----:B------:R-:W-:Y:S01]  /*18d90*/  FADD.FTZ R69, R234, R68 ;  /* 0x00000044ea457221 */ /* 0x000fe20000010000 */
[----:B------:R3:W5:Y:S01]  /*18da0*/  LDL.LU R240, [R1+0x48] ;  /* 0x0000480001f07983 */ /* 0x0007620000300800 */
[----:B------:R-:W-:Y:S02]  /*18db0*/  FADD.FTZ R0, R233, R3 ;  /* 0x00000003e9007221 */ /* 0x000fe40000010000 */
[C---:B------:R-:W-:Y:S01]  /*18dc0*/  HMMA.16816.F32.BF16 R8, R76.reuse, R80, R8 ;  /* 0x000000504c08723c */ /* 0x040fe20000041808 */
[----:B------:R3:W5:Y:S01]  /*18dd0*/  LDL.LU R239, [R1+0x44] ;  /* 0x0000440001ef7983 */ /* 0x0007620000300800 */
[----:B------:R-:W-:Y:S01]  /*18de0*/  FADD.FTZ R68, R228, R2 ;  /* 0x00000002e4447221 */ /* 0x000fe20000010000 */
[----:B------:R-:W1:Y:S01]  /*18df0*/  MUFU.EX2 R104, R115 ;  /* 0x0000007300687308 */ /* 0x000e620000000800 */
[----:B------:R-:W-:Y:S01]  /*18e00*/  FADD.FTZ R3, R159, R71 ;  /* 0x000000479f037221 */ /* 0x000fe20000010000 */
[----:B----4-:R-:W-:Y:S01]  /*18e10*/  LDSM.16.MT88.4 R116, [R230+0x3100] ;  /* 0x00310000e674783b */ /* 0x010fe20000004200 */
[----:B------:R-:W-:Y:S02]  /*18e20*/  FADD.FTZ R2, R158, R69 ;  /* 0x000000459e027221 */ /* 0x000fe40000010000 */
[-C--:B------:R-:W-:Y:S01]  /*18e30*/  HMMA.16816.F32.BF16 R12, R76, R82.reuse, R12 ;  /* 0x000000524c0c723c */ /* 0x080fe2000004180c */
[----:B------:R-:W-:Y:S03]  /*18e40*/  FADD.FTZ R3, R223, R3 ;  /* 0x00000003df037221 */ /* 0x000fe60000010000 */
[----:B------:R-:W-:Y:S01]  /*18e50*/  FADD.FTZ R2, R225, R2 ;  /* 0x00000002e1027221 */ /* 0x000fe20000010000 */
[----:B------:R3:W5:Y:S01]  /*18e60*/  LDL.LU R238, [R1+0x40] ;  /* 0x0000400001ee7983 */ /* 0x0007620000300800 */
[----:B------:R-:W4:Y:S01]  /*18e70*/  MUFU.EX2 R108, R103 ;  /* 0x00000067006c7308 */ /* 0x000f220000000800 */
[----:B--2---:R-:W-:Y:S01]  /*18e80*/  F2FP.BF16.PACK_AB R128, R110, R111 ;  /* 0x0000006f6e80723e */ /* 0x004fe200000010ff */
[C---:B------:R-:W-:Y:S01]  /*18e90*/  HMMA.16816.F32.BF16 R16, R72.reuse, R82, R16 ;  /* 0x000000524810723c */ /* 0x040fe20000041810 */
[----:B------:R-:W2:Y:S03]  /*18ea0*/  LDSM.16.MT88.4 R80, [R229+0x2900] ;  /* 0x00290000e550783b */ /* 0x000ea60000004200 */
[----:B------:R-:W-:Y:S04]  /*18eb0*/  FADD.FTZ R0, R157, R0 ;  /* 0x000000009d007221 */ /* 0x000fe80000010000 */
[-C--:B------:R-:W-:Y:S01]  /*18ec0*/  HMMA.16816.F32.BF16 R20, R72, R84.reuse, R20 ;  /* 0x000000544814723c */ /* 0x080fe20000041814 */
[----:B------:R3:W5:Y:S01]  /*18ed0*/  LDL.LU R237, [R1+0x3c] ;  /* 0x00003c0001ed7983 */ /* 0x0007620000300800 */
[----:B------:R-:W3:Y:S02]  /*18ee0*/  MUFU.EX2 R103, R112 ;  /* 0x0000007000677308 */ /* 0x000ee40000000800 */
[----:B------:R-:W-:Y:S01]  /*18ef0*/  FADD.FTZ R0, R227, R0 ;  /* 0x00000000e3007221 */ /* 0x000fe20000010000 */
[----:B------:R2:W5:Y:S01]  /*18f00*/  LDL.LU R236, [R1+0x38] ;  /* 0x0000380001ec7983 */ /* 0x0005620000300800 */
[----:B-1----:R-:W-:Y:S02]  /*18f10*/  F2FP.BF16.PACK_AB R130, R104, R107 ;  /* 0x0000006b6882723e */ /* 0x002fe400000010ff */
[C---:B------:R-:W-:Y:S01]  /*18f20*/  HMMA.16816.F32.BF16 R24, R76.reuse, R84, R24 ;  /* 0x000000544c18723c */ /* 0x040fe20000041818 */
[----:B------:R1:W5:Y:S04]  /*18f30*/  LDL.LU R235, [R1+0x34] ;  /* 0x0000340001eb7983 */ /* 0x0003680000300800 */
[----:B------:R1:W5:Y:S01]  /*18f40*/  LDL.LU R234, [R1+0x30] ;  /* 0x0000300001ea7983 */ /* 0x0003620000300800 */
[----:B----4-:R-:W-:Y:S02]  /*18f50*/  F2FP.BF16.PACK_AB R129, R106, R108 ;  /* 0x0000006c6a81723e */ /* 0x010fe400000010ff */
[-C--:B------:R-:W-:Y:S01]  /*18f60*/  HMMA.16816.F32.BF16 R28, R76, R86.reuse, R28 ;  /* 0x000000564c1c723c */ /* 0x080fe2000004181c */
[----:B------:R1:W5:Y:S04]  /*18f70*/  LDL.LU R233, [R1+0x2c] ;  /* 0x00002c0001e97983 */ /* 0x0003680000300800 */
[----:B------:R1:W5:Y:S03]  /*18f80*/  LDL.LU R228, [R1+0x28] ;  /* 0x0000280001e47983 */ /* 0x0003660000300800 */
[C---:B------:R-:W-:Y:S01]  /*18f90*/  HMMA.16816.F32.BF16 R32, R72.reuse, R86, R32 ;  /* 0x000000564820723c */ /* 0x040fe20000041820 */
[----:B------:R-:W4:Y:S03]  /*18fa0*/  LDSM.16.MT88.4 R84, [R232+0x2900] ;  /* 0x00290000e854783b */ /* 0x000f260000004200 */
[----:B---3--:R-:W-:Y:S04]  /*18fb0*/  F2FP.BF16.PACK_AB R131, R101, R103 ;  /* 0x000000676583723e */ /* 0x008fe800000010ff */
[-C--:B------:R-:W-:Y:S08]  /*18fc0*/  HMMA.16816.F32.BF16 R36, R72, R88.reuse, R36 ;  /* 0x000000584824723c */ /* 0x080ff00000041824 */
[C---:B------:R-:W-:Y:S08]  /*18fd0*/  HMMA.16816.F32.BF16 R40, R76.reuse, R88, R40 ;  /* 0x000000584c28723c */ /* 0x040ff00000041828 */
[-C--:B------:R-:W-:Y:S08]  /*18fe0*/  HMMA.16816.F32.BF16 R44, R76, R90.reuse, R44 ;  /* 0x0000005a4c2c723c */ /* 0x080ff0000004182c */
[C---:B------:R-:W-:Y:S01]  /*18ff0*/  HMMA.16816.F32.BF16 R48, R72.reuse, R90, R48 ;  /* 0x0000005a4830723c */ /* 0x040fe20000041830 */
[----:B------:R-:W3:Y:S07]  /*19000*/  LDSM.16.MT88.4 R88, [R230+0x2900] ;  /* 0x00290000e658783b */ /* 0x000eee0000004200 */
[-C--:B------:R-:W-:Y:S08]  /*19010*/  HMMA.16816.F32.BF16 R52, R72, R92.reuse, R52 ;  /* 0x0000005c4834723c */ /* 0x080ff00000041834 */
[C---:B------:R-:W-:Y:S08]  /*19020*/  HMMA.16816.F32.BF16 R56, R76.reuse, R92, R56 ;  /* 0x0000005c4c38723c */ /* 0x040ff00000041838 */
[-C--:B------:R-:W-:Y:S07]  /*19030*/  HMMA.16816.F32.BF16 R60, R76, R94.reuse, R60 ;  /* 0x0000005e4c3c723c */ /* 0x080fee000004183c */
[----:B------:R-:W-:Y:S01]  /*19040*/  F2FP.BF16.PACK_AB R76, R126, R127 ;  /* 0x0000007f7e4c723e */ /* 0x000fe200000010ff */
[----:B------:R-:W-:Y:S01]  /*19050*/  HMMA.16816.F32.BF16 R64, R72, R94, R64 ;  /* 0x0000005e4840723c */ /* 0x000fe20000041840 */
[----:B------:R-:W-:Y:S01]  /*19060*/  F2FP.BF16.PACK_AB R77, R124, R125 ;  /* 0x0000007d7c4d723e */ /* 0x000fe200000010ff */
[----:B------:R-:W1:Y:S02]  /*19070*/  LDSM.16.MT88.4 R92, [R231+0x2900] ;  /* 0x00290000e75c783b */ /* 0x000e640000004200 */
[----:B------:R-:W-:Y:S02]  /*19080*/  F2FP.BF16.PACK_AB R78, R133, R134 ;  /* 0x00000086854e723e */ /* 0x000fe400000010ff */
[----:B------:R-:W-:Y:S02]  /*19090*/  F2FP.BF16.PACK_AB R79, R113, R132 ;  /* 0x00000084714f723e */ /* 0x000fe400000010ff */
[----:B------:R-:W-:Y:S04]  /*190a0*/  F2FP.BF16.PACK_AB R72, R191, R121 ;  /* 0x00000079bf48723e */ /* 0x000fe800000010ff */
[----:B------:R-:W-:Y:S02]  /*190b0*/  F2FP.BF16.PACK_AB R73, R190, R120 ;  /* 0x00000078be49723e */ /* 0x000fe400000010ff */
[----:B------:R-:W-:Y:S02]  /*190c0*/  F2FP.BF16.PACK_AB R74, R188, R189 ;  /* 0x000000bdbc4a723e */ /* 0x000fe400000010ff */
[----:B------:R-:W-:Y:S07]  /*190d0*/  F2FP.BF16.PACK_AB R75, R138, R139 ;  /* 0x0000008b8a4b723e */ /* 0x000fee00000010ff */
[-C--:B--2---:R-:W-:Y:S08]  /*190e0*/  HMMA.16816.F32.BF16 R4, R72, R80.reuse, R4 ;  /* 0x000000504804723c */ /* 0x084ff00000041804 */
[C---:B------:R-:W-:Y:S01]  /*190f0*/  HMMA.16816.F32.BF16 R8, R76.reuse, R80, R8 ;  /* 0x000000504c08723c */ /* 0x040fe20000041808 */
[----:B------:R-:W2:Y:S07]  /*19100*/  MUFU.EX2 R81, R109 ;  /* 0x0000006d00517308 */ /* 0x000eae0000000800 */
[-C--:B------:R-:W-:Y:S03]  /*19110*/  HMMA.16816.F32.BF16 R12, R76, R82.reuse, R12 ;  /* 0x000000524c0c723c */ /* 0x080fe6000004180c */
[----:B------:R-:W1:Y:S05]  /*19120*/  MUFU.EX2 R80, R114 ;  /* 0x0000007200507308 */ /* 0x000e6a0000000800 */
[C---:B------:R-:W-:Y:S05]  /*19130*/  HMMA.16816.F32.BF16 R16, R72.reuse, R82, R16 ;  /* 0x000000524810723c */ /* 0x040fea0000041810 */
[----:B------:R-:W-:Y:S03]  /*19140*/  MUFU.EX2 R83, R102 ;  /* 0x0000006600537308 */ /* 0x000fe60000000800 */
[-C--:B----4-:R-:W-:Y:S01]  /*19150*/  HMMA.16816.F32.BF16 R20, R72, R84.reuse, R20 ;  /* 0x000000544814723c */ /* 0x090fe20000041814 */
[----:B--2---:R-:W-:Y:S06]  /*19160*/  F2FP.BF16.PACK_AB R186, R96, R81 ;  /* 0x0000005160ba723e */ /* 0x004fec00000010ff */
[----:B------:R-:W2:Y:S01]  /*19170*/  MUFU.EX2 R82, R105 ;  /* 0x0000006900527308 */ /* 0x000ea20000000800 */
[C---:B------:R-:W-:Y:S01]  /*19180*/  HMMA.16816.F32.BF16 R24, R76.reuse, R84, R24 ;  /* 0x000000544c18723c */ /* 0x040fe20000041818 */
[----:B-1----:R-:W-:Y:S07]  /*19190*/  F2FP.BF16.PACK_AB R187, R97, R80 ;  /* 0x0000005061bb723e */ /* 0x002fee00000010ff */
[-C--:B------:R-:W-:Y:S08]  /*191a0*/  HMMA.16816.F32.BF16 R28, R76, R86.reuse, R28 ;  /* 0x000000564c1c723c */ /* 0x080ff0000004181c */
[C---:B------:R-:W-:Y:S01]  /*191b0*/  HMMA.16816.F32.BF16 R32, R72.reuse, R86, R32 ;  /* 0x000000564820723c */ /* 0x040fe20000041820 */
[----:B--2---:R-:W-:Y:S07]  /*191c0*/  F2FP.BF16.PACK_AB R185, R82, R83 ;  /* 0x0000005352b9723e */ /* 0x004fee00000010ff */
[-C--:B---3--:R-:W-:Y:S08]  /*191d0*/  HMMA.16816.F32.BF16 R36, R72, R88.reuse, R36 ;  /* 0x000000584824723c */ /* 0x088ff00000041824 */
        /* <DEDUP_REMOVED lines=28> */
[----:B------:R-:W-:Y:S02]  /*193a0*/  FADD.FTZ R11, R203, R4 ;  /* 0x00000004cb0b7221 */ /* 0x000fe40000010000 */
[----:B------:R-:W1:Y:S01]  /*193b0*/  LDSM.16.MT88.4 R4, [R231+0x3100] ;  /* 0x00310000e704783b */ /* 0x000e620000004200 */
        /* <DEDUP_REMOVED lines=87> */
.L_x_784:
[----:B------:R-:W-:-:S13]  /*19930*/  ISETP.LE.AND P0, PT, RZ, UR12, PT ;  /* 0x0000000cff007c0c */ /* 0x000fda000bf03270 */
[----:B------:R-:W-:Y:S05]  /*19940*/  @!P0 BRA `(.L_x_788) ;  /* 0x000042e000008947 */ /* 0x000fea0003800000 */
[----:B------:R-:W-:Y:S01]  /*19950*/  IMAD.MOV.U32 R3, RZ, RZ, R136 ;  /* 0x000000ffff037224 */ /* 0x000fe200078e0088 */
[----:B------:R-:W-:Y:S01]  /*19960*/  MOV R138, R70 ;  /* 0x00000046008a7202 */ /* 0x000fe20000000f00 */
[----:B--2-4-:R-:W-:Y:S01]  /*19970*/  IMAD.MOV.U32 R0, RZ, RZ, R137 ;  /* 0x000000ffff007224 */ /* 0x014fe200078e0089 */
[----:B------:R-:W-:Y:S01]  /*19980*/  MOV R133, R135 ;  /* 0x0000008700857202 */ /* 0x000fe20000000f00 */
[----:B------:R-:W-:Y:S01]  /*19990*/  ULDC UR5, c[0x0][0x210] ;  /* 0x0000840000057ab9 */ /* 0x000fe20000000800 */
[----:B------:R-:W-:Y:S01]  /*199a0*/  IADD3 R249, R248, 0x100, RZ ;  /* 0x00000100f8f97810 */ /* 0x000fe20007ffe0ff */
[----:B------:R-:W-:Y:S02]  /*199b0*/  ULDC UR4, c[0x0][0x1e8] ;  /* 0x00007a0000047ab9 */ /* 0x000fe40000000800 */
[----:B------:R-:W-:Y:S02]  /*199c0*/  UIMAD UR5, UR16, UR5, URZ ;  /* 0x00000005100572a4 */ /* 0x000fe4000f8e023f */
[----:B------:R-:W-:Y:S01]  /*199d0*/  UIMAD UR4, UR16, UR4, URZ ;  /* 0x00000004100472a4 */ /* 0x000fe2000f8e023f */
[----:B------:R-:W-:Y:S05]  /*199e0*/  BRA `(.L_x_789) ;  /* 0x0000045000007947 */ /* 0x000fea0003800000 */
.L_x_791:
[----:B------:R-:W2:Y:S01]  /*199f0*/  LDL R136, [R1+0x18] ;  /* 0x0000180001887983 */ /* 0x000ea20000100800 */
[----:B------:R-:W-:Y:S01]  /*19a00*/  IMAD.MOV.U32 R137, RZ, RZ, c[0x0][0x2b8] ;  /* 0x0000ae00ff897624 */ /* 0x000fe200078e00ff */
[----:B------:R-:W-:Y:S04]  /*19a10*/  UIMAD UR6, UR12, 0x70, UR18 ;  /* 0x000000700c0678a4 */ /* 0x000fe8000f8e0212 */
[----:B------:R-:W-:Y:S01]  /*19a20*/  ISETP.NE.AND P3, PT, R137, 0x1, PT ;  /* 0x000000018900780c */ /* 0x000fe20003f65270 */
[----:B------:R-:W-:Y:S02]  /*19a30*/  IMAD.MOV.U32 R137, RZ, RZ, RZ ;  /* 0x000000ffff897224 */ /* 0x000fe400078e00ff */
[----:B------:R-:W-:Y:S05]  /*19a40*/  IMAD.U32 R132, RZ, RZ, UR6 ;  /* 0x00000006ff847e24 */ /* 0x000fea000f8e00ff */
[----:B--2---:R-:W-:Y:S02]  /*19a50*/  IADD3 R132, R132, -0x70, R136 ;  /* 0xffffff9084847810 */ /* 0x004fe40007ffe088 */
[----:B------:R-:W-:Y:S03]  /*19a60*/  ISETP.GT.AND P2, PT, R136, 0x6f, PT ;  /* 0x0000006f8800780c */ /* 0x000fe60003f44270 */
[----:B------:R-:W-:Y:S04]  /*19a70*/  @P3 IMAD.HI.U32 R134, R132, c[0x0][0x2bc], RZ ;  /* 0x0000af0084863a27 */ /* 0x000fe800078e00ff */
[----:B------:R-:W-:Y:S01]  /*19a80*/  IMAD.MOV.U32 R2, RZ, RZ, R132 ;  /* 0x000000ffff027224 */ /* 0x000fe200078e0084 */
[----:B------:R-:W-:Y:S05]  /*19a90*/  @P3 SHF.R.U32.HI R2, RZ, c[0x0][0x2c0], R134 ;  /* 0x0000b000ff023a19 */ /* 0x000fea0000011686 */
        /* <DEDUP_REMOVED lines=36> */
[--C-:B----4-:R-:W-:Y:S01]  /*19ce0*/  IMAD.X R135, R135, 0x1, R246.reuse, P0 ;  /* 0x0000000187877824 */ /* 0x110fe200000e06f6 */
[-C--:B------:R-:W-:Y:S02]  /*19cf0*/  IADD3 R192, P0, R192, R247.reuse, RZ ;  /* 0x000000f7c0c07210 */ /* 0x080fe40007f1e0ff */
        /* <DEDUP_REMOVED lines=15> */
[--C-:B-1----:R-:W-:Y:S02]  /*19df0*/  IMAD.X R137, R194, 0x1, R246.reuse, P1 ;  /* 0x00000001c2897824 */ /* 0x102fe400008e06f6 */
[----:B-----5:R-:W-:Y:S03]  /*19e00*/  IMAD.X R135, R2, 0x1, R246, P0 ;  /* 0x0000000102877824 */ /* 0x020fe600000e06f6 */
[----:B------:R2:W-:Y:S04]  /*19e10*/  LDGSTS.E.BYPASS.LTC128B.128 [R248+0x6100], [R136.64], !P6 ;  /* 0x0610000088f87fae */ /* 0x0005e8000f101d56 */
[----:B------:R2:W-:Y:S01]  /*19e20*/  LDGSTS.E.BYPASS.LTC128B.128 [R248+0x6900], [R134.64], !P6 ;  /* 0x0690000086f87fae */ /* 0x0005e2000f101d56 */
[----:B------:R-:W-:-:S05]  /*19e30*/  BRA `(.L_x_790) ;  /* 0x00000cf000007947 */ /* 0x000fca0003800000 */
.L_x_789:
[----:B------:R-:W2:Y:S01]  /*19e40*/  LDL R56, [R1+0x4] ;  /* 0x0000040001387983 */ /* 0x000ea20000100800 */
[----:B------:R-:W-:Y:S04]  /*19e50*/  DEPBAR.LE SB0, 0x0 ;  /* 0x000080000000791a */ /* 0x000fe80000000000 */
[----:B------:R-:W-:Y:S01]  /*19e60*/  UISETP.GE.AND UP0, UPT, UR12, 0x1, UPT ;  /* 0x000000010c00788c */ /* 0x000fe2000bf06270 */
[----:B------:R-:W3:Y:S06]  /*19e70*/  LDL R70, [R1] ;  /* 0x0000000001467983 */ /* 0x000eec0000100800 */
[----:B------:R-:W-:Y:S06]  /*19e80*/  BAR.SYNC.DEFER_BLOCKING 0x0 ;  /* 0x0000000000007b1d */ /* 0x000fec0000010000 */
[----:B-----5:R-:W-:Y:S06]  /*19e90*/  LDSM.16.M88.4 R112, [R235+0x7100] ;  /* 0x00710000eb70783b */ /* 0x020fec0000000200 */
[----:B------:R-:W1:Y:S06]  /*19ea0*/  LDSM.16.M88.4 R16, [R228+0x3900] ;  /* 0x00390000e410783b */ /* 0x000e6c0000000200 */
[----:B------:R-:W4:Y:S06]  /*19eb0*/  LDSM.16.M88.4 R108, [R235+0x9100] ;  /* 0x00910000eb6c783b */ /* 0x000f2c0000000200 */
[----:B------:R-:W4:Y:S06]  /*19ec0*/  LDSM.16.M88.4 R32, [R228+0x4100] ;  /* 0x00410000e420783b */ /* 0x000f2c0000000200 */
[----:B------:R-:W4:Y:S06]  /*19ed0*/  LDSM.16.M88.4 R48, [R228+0x4900] ;  /* 0x00490000e430783b */ /* 0x000f2c0000000200 */
[----:B------:R-:W4:Y:S06]  /*19ee0*/  LDSM.16.M88.4 R64, [R228+0x5100] ;  /* 0x00510000e440783b */ /* 0x000f2c0000000200 */
[----:B------:R-:W2:Y:S06]  /*19ef0*/  LDSM.16.M88.4 R80, [R228+0x5900] ;  /* 0x00590000e450783b */ /* 0x000eac0000000200 */
[----:B------:R-:W-:Y:S01]  /*19f00*/  LDSM.16.M88.4 R96, [R228+0x6100] ;  /* 0x00610000e460783b */ /* 0x000fe20000000200 */
[-C--:B-1----:R-:W-:Y:S05]  /*19f10*/  HMMA.16816.F32.BF16 R4, R112, R16.reuse, RZ ;  /* 0x000000107004723c */ /* 0x082fea00000418ff */
[----:B------:R-:W-:Y:S03]  /*19f20*/  LDSM.16.M88.4 R188, [R228+0x6900] ;  /* 0x00690000e4bc783b */ /* 0x000fe60000000200 */
[C---:B----4-:R-:W-:Y:S03]  /*19f30*/  HMMA.16816.F32.BF16 R8, R108.reuse, R16, RZ ;  /* 0x000000106c08723c */ /* 0x050fe600000418ff */
[----:B------:R-:W-:Y:S06]  /*19f40*/  LDSM.16.M88.4 R192, [R238+0x7100] ;  /* 0x00710000eec0783b */ /* 0x000fec0000000200 */
[----:B------:R-:W-:Y:S01]  /*19f50*/  LDSM.16.M88.4 R196, [R239] ;  /* 0x00000000efc4783b */ /* 0x000fe20000000200 */
[-C--:B------:R-:W-:Y:S05]  /*19f60*/  HMMA.16816.F32.BF16 R12, R108, R18.reuse, RZ ;  /* 0x000000126c0c723c */ /* 0x080fea00000418ff */
[----:B------:R-:W-:Y:S03]  /*19f70*/  LDSM.16.M88.4 R200, [R238+0x9100] ;  /* 0x00910000eec8783b */ /* 0x000fe60000000200 */
[C---:B------:R-:W-:Y:S03]  /*19f80*/  HMMA.16816.F32.BF16 R16, R112.reuse, R18, RZ ;  /* 0x000000127010723c */ /* 0x040fe600000418ff */
[----:B------:R-:W-:Y:S05]  /*19f90*/  LDSM.16.M88.4 R204, [R245] ;  /* 0x00000000f5cc783b */ /* 0x000fea0000000200 */
[-C--:B------:R-:W-:Y:S01]  /*19fa0*/  HMMA.16816.F32.BF16 R20, R112, R32.reuse, RZ ;  /* 0x000000207014723c */ /* 0x080fe200000418ff */
        /* <DEDUP_REMOVED lines=8> */
[-C--:B------:R-:W-:Y:S08]  /*1a030*/  HMMA.16816.F32.BF16 R36, R112, R48.reuse, RZ ;  /* 0x000000307024723c */ /* 0x080ff000000418ff */
[C---:B------:R-:W-:Y:S08]  /*1a040*/  HMMA.16816.F32.BF16 R40, R108.reuse, R48, RZ ;  /* 0x000000306c28723c */ /* 0x040ff000000418ff */
[-C--:B------:R-:W-:Y:S08]  /*1a050*/  HMMA.16816.F32.BF16 R44, R108, R50.reuse, RZ ;  /* 0x000000326c2c723c */ /* 0x080ff000000418ff */
[C---:B------:R-:W-:Y:S08]  /*1a060*/  HMMA.16816.F32.BF16 R48, R112.reuse, R50, RZ ;  /* 0x000000327030723c */ /* 0x040ff000000418ff */
[-C--:B------:R-:W-:Y:S01]  /*1a070*/  HMMA.16816.F32.BF16 R52, R112, R64.reuse, RZ ;  /* 0x000000407034723c */ /* 0x080fe200000418ff */
[----:B--2---:R-:W-:Y:S03]  /*1a080*/  SHF.R.S32.HI R2, RZ, 0x1f, R56 ;  /* 0x0000001fff027819 */ /* 0x004fe60000011438 */
[----:B------:R-:W-:Y:S04]  /*1a090*/  IMAD.WIDE.U32 R68, R56, c[0x0][0x208], RZ ;  /* 0x0000820038447a25 */ /* 0x000fe800078e00ff */
[----:B------:R-:W-:Y:S04]  /*1a0a0*/  IMAD R2, R2, c[0x0][0x208], RZ ;  /* 0x0000820002027a24 */ /* 0x000fe800078e02ff */
[----:B------:R-:W-:Y:S02]  /*1a0b0*/  IMAD R2, R56, c[0x0][0x20c], R2 ;  /* 0x0000830038027a24 */ /* 0x000fe400078e0202 */
[C---:B------:R-:W-:Y:S07]  /*1a0c0*/  HMMA.16816.F32.BF16 R56, R108.reuse, R64, RZ ;  /* 0x000000406c38723c */ /* 0x040fee00000418ff */
[----:B------:R-:W-:Y:S01]  /*1a0d0*/  IMAD.IADD R65, R69, 0x1, R2 ;  /* 0x0000000145417824 */ /* 0x000fe200078e0202 */
[-C--:B------:R-:W-:Y:S01]  /*1a0e0*/  HMMA.16816.F32.BF16 R60, R108, R66.reuse, RZ ;  /* 0x000000426c3c723c */ /* 0x080fe200000418ff */
[----:B------:R-:W-:Y:S03]  /*1a0f0*/  IMAD.MOV.U32 R64, RZ, RZ, R68 ;  /* 0x000000ffff407224 */ /* 0x000fe600078e0044 */
[----:B---3--:R-:W-:Y:S01]  /*1a100*/  SHF.R.S32.HI R2, RZ, 0x1f, R70 ;  /* 0x0000001fff027819 */ /* 0x008fe20000011446 */
[----:B------:R-:W-:Y:S03]  /*1a110*/  IMAD.WIDE.U32 R72, R70, c[0x0][0x218], R64 ;  /* 0x0000860046487a25 */ /* 0x000fe600078e0040 */
[C---:B------:R-:W-:Y:S04]  /*1a120*/  HMMA.16816.F32.BF16 R64, R112.reuse, R66, RZ ;  /* 0x000000427040723c */ /* 0x040fe800000418ff */
[----:B------:R-:W-:Y:S01]  /*1a130*/  IMAD R2, R2, c[0x0][0x218], RZ ;  /* 0x0000860002027a24 */ /* 0x000fe200078e02ff */
[----:B------:R-:W-:Y:S03]  /*1a140*/  IADD3 R132, P1, R72, UR5, RZ ;  /* 0x0000000548847c10 */ /* 0x000fe6000ff3e0ff */
[----:B------:R-:W-:Y:S01]  /*1a150*/  IMAD R72, R70, c[0x0][0x21c], R2 ;  /* 0x0000870046487a24 */ /* 0x000fe200078e0202 */
[C---:B------:R-:W-:Y:S01]  /*1a160*/  LEA R2, P0, R132.reuse, c[0x0][0x1f8], 0x1 ;  /* 0x00007e0084027a11 */ /* 0x040fe200078008ff */
[-C--:B------:R-:W-:Y:S03]  /*1a170*/  HMMA.16816.F32.BF16 R68, R112, R80.reuse, RZ ;  /* 0x000000507044723c */ /* 0x080fe600000418ff */
[----:B------:R-:W-:Y:S01]  /*1a180*/  IADD3.X R72, R73, UR15, R72, P1, !PT ;  /* 0x0000000f49487c10 */ /* 0x000fe20008ffe448 */
        /* <DEDUP_REMOVED lines=154> */
.L_x_790:
        /* <DEDUP_REMOVED lines=187> */
[--C-:B------:R-:W-:Y:S01]  /*1b6e0*/  FFMA.FTZ R51, R51, c[0x0][0x2d0], -R139.reuse ;  /* 0x0000b40033337a23 */ /* 0x100fe2000001088b */
[----:B------:R1:W2:Y:S01]  /*1b6f0*/  MUFU.EX2 R203, R17 ;  /* 0x0000001100cb7308 */ /* 0x0002a20000000800 */
[--C-:B------:R-:W-:Y:S02]  /*1b700*/  FFMA.FTZ R80, R80, c[0x0][0x2d0], -R192.reuse ;  /* 0x0000b40050507a23 */ /* 0x100fe400000108c0 */
[----:B------:R-:W-:Y:S02]  /*1b710*/  FFMA.FTZ R82, R82, c[0x0][0x2d0], -R139 ;  /* 0x0000b40052527a23 */ /* 0x000fe4000001088b */
        /* <DEDUP_REMOVED lines=29> */
[----:B------:R-:W-:Y:S01]  /*1b8f0*/  FFMA.FTZ R115, R115, c[0x0][0x2d0], -R139 ;  /* 0x0000b40073737a23 */ /* 0x000fe2000001088b */
        /* <DEDUP_REMOVED lines=11> */
[--C-:B------:R-:W-:Y:S01]  /*1b9b0*/  FFMA.FTZ R97, R97, c[0x0][0x2d0], -R192.reuse ;  /* 0x0000b40061617a23 */ /* 0x100fe200000108c0 */
        /* <DEDUP_REMOVED lines=34> */
[C---:B--2---:R-:W-:Y:S02]  /*1bbe0*/  FMUL.FTZ R126, R0.reuse, R126 ;  /* 0x0000007e007e7220 */ /* 0x044fe40000410000 */
[----:B------:R-:W-:Y:S02]  /*1bbf0*/  FMUL.FTZ R127, R0, R127 ;  /* 0x0000007f007f7220 */ /* 0x000fe40000410000 */
[--C-:B------:R-:W-:Y:S01]  /*1bc00*/  FFMA.FTZ R60, R60, c[0x0][0x2d0], -R138.reuse ;  /* 0x0000b4003c3c7a23 */ /* 0x100fe2000001088a */
[----:B------:R-:W1:Y:S01]  /*1bc10*/  MUFU.EX2 R197, R13 ;  /* 0x0000000d00c57308 */ /* 0x000e620000000800 */
[--C-:B------:R-:W-:Y:S02]  /*1bc20*/  FFMA.FTZ R61, R61, c[0x0][0x2d0], -R138.reuse ;  /* 0x0000b4003d3d7a23 */ /* 0x100fe4000001088a */
[--C-:B------:R-:W-:Y:S02]  /*1bc30*/  FFMA.FTZ R62, R62, c[0x0][0x2d0], -R3.reuse ;  /* 0x0000b4003e3e7a23 */ /* 0x100fe40000010803 */
[--C-:B------:R-:W-:Y:S02]  /*1bc40*/  FFMA.FTZ R63, R63, c[0x0][0x2d0], -R3.reuse ;  /* 0x0000b4003f3f7a23 */ /* 0x100fe40000010803 */
[--C-:B------:R-:W-:Y:S02]  /*1bc50*/  FFMA.FTZ R79, R79, c[0x0][0x2d0], -R3.reuse ;  /* 0x0000b4004f4f7a23 */ /* 0x100fe40000010803 */
[C---:B---3--:R-:W-:Y:S01]  /*1bc60*/  FMUL.FTZ R8, R133.reuse, R144 ;  /* 0x0000009085087220 */ /* 0x048fe20000410000 */
[----:B------:R2:W-:Y:S01]  /*1bc70*/  MUFU.EX2 R199, R10 ;  /* 0x0000000a00c77308 */ /* 0x0005e20000000800 */
[----:B----4-:R-:W-:Y:S01]  /*1bc80*/  F2FP.BF16.PACK_AB R144, R212, R200 ;  /* 0x000000c8d490723e */ /* 0x010fe200000010ff */
[C---:B------:R-:W-:Y:S02]  /*1bc90*/  FMUL.FTZ R9, R133.reuse, R145 ;  /* 0x0000009185097220 */ /* 0x040fe40000410000 */
[----:B-----5:R-:W-:Y:S02]  /*1bca0*/  FMUL.FTZ R12, R133, R148 ;  /* 0x00000094850c7220 */ /* 0x020fe40000410000 */
[--C-:B------:R-:W-:Y:S02]  /*1bcb0*/  FFMA.FTZ R25, R25, c[0x0][0x2d0], -R138.reuse ;  /* 0x0000b40019197a23 */ /* 0x100fe4000001088a */
[--C-:B------:R-:W-:Y:S02]  /*1bcc0*/  FFMA.FTZ R40, R40, c[0x0][0x2d0], -R138.reuse ;  /* 0x0000b40028287a23 */ /* 0x100fe4000001088a */
[----:B------:R-:W3:Y:S01]  /*1bcd0*/  MUFU.EX2 R211, R11 ;  /* 0x0000000b00d37308 */ /* 0x000ee20000000800 */
[--C-:B------:R-:W-:Y:S02]  /*1bce0*/  FFMA.FTZ R41, R41, c[0x0][0x2d0], -R138.reuse ;  /* 0x0000b40029297a23 */ /* 0x100fe4000001088a */
[--C-:B------:R-:W-:Y:S01]  /*1bcf0*/  FFMA.FTZ R42, R42, c[0x0][0x2d0], -R3.reuse ;  /* 0x0000b4002a2a7a23 */ /* 0x100fe20000010803 */
[----:B-1----:R-:W-:Y:S01]  /*1bd00*/  MOV R170, R197 ;  /* 0x000000c500aa7202 */ /* 0x002fe20000000f00 */
[----:B------:R-:W-:Y:S02]  /*1bd10*/  FMUL.FTZ R13, R133, R149 ;  /* 0x00000095850d7220 */ /* 0x000fe40000410000 */
[--C-:B------:R-:W-:Y:S02]  /*1bd20*/  FFMA.FTZ R43, R43, c[0x0][0x2d0], -R3.reuse ;  /* 0x0000b4002b2b7a23 */ /* 0x100fe40000010803 */
[--C-:B------:R-:W-:Y:S01]  /*1bd30*/  FFMA.FTZ R44, R44, c[0x0][0x2d0], -R138.reuse ;  /* 0x0000b4002c2c7a23 */ /* 0x100fe2000001088a */
[----:B------:R1:W-:Y:S01]  /*1bd40*/  MUFU.EX2 R213, R14 ;  /* 0x0000000e00d57308 */ /* 0x0003e20000000800 */
[--C-:B------:R-:W-:Y:S02]  /*1bd50*/  FFMA.FTZ R45, R45, c[0x0][0x2d0], -R138.reuse ;  /* 0x0000b4002d2d7a23 */ /* 0x100fe4000001088a */
[--C-:B------:R-:W-:Y:S02]  /*1bd60*/  FFMA.FTZ R46, R46, c[0x0][0x2d0], -R3.reuse ;  /* 0x0000b4002e2e7a23 */ /* 0x100fe40000010803 */
[----:B--2---:R-:W-:Y:S01]  /*1bd70*/  FMUL.FTZ R10, R0, R146 ;  /* 0x00000092000a7220 */ /* 0x004fe20000410000 */
[----:B------:R-:W-:Y:S01]  /*1bd80*/  F2FP.BF16.PACK_AB R146, R197, R218 ;  /* 0x000000dac592723e */ /* 0x000fe200000010ff */
[--C-:B------:R-:W-:Y:S02]  /*1bd90*/  FFMA.FTZ R47, R47, c[0x0][0x2d0], -R3.reuse ;  /* 0x0000b4002f2f7a23 */ /* 0x100fe40000010803 */
[--C-:B------:R-:W-:Y:S01]  /*1bda0*/  FFMA.FTZ R24, R24, c[0x0][0x2d0], -R138.reuse ;  /* 0x0000b40018187a23 */ /* 0x100fe2000001088a */
[----:B------:R-:W2:Y:S01]  /*1bdb0*/  MUFU.EX2 R196, R15 ;  /* 0x0000000f00c47308 */ /* 0x000ea20000000800 */
[--C-:B------:R-:W-:Y:S02]  /*1bdc0*/  FFMA.FTZ R26, R26, c[0x0][0x2d0], -R3.reuse ;  /* 0x0000b4001a1a7a23 */ /* 0x100fe40000010803 */
[--C-:B------:R-:W-:Y:S01]  /*1bdd0*/  FFMA.FTZ R27, R27, c[0x0][0x2d0], -R3.reuse ;  /* 0x0000b4001b1b7a23 */ /* 0x100fe20000010803 */
[----:B---3--:R-:W-:Y:S01]  /*1bde0*/  F2FP.BF16.PACK_AB R145, R211, R199 ;  /* 0x000000c7d391723e */ /* 0x008fe200000010ff */
        /* <DEDUP_REMOVED lines=16> */
[----:B------:R-:W-:Y:S01]  /*1bef0*/  MUFU.EX2 R197, R69 ;  /* 0x0000004500c57308 */ /* 0x000fe20000000800 */
[C---:B------:R-:W-:Y:S04]  /*1bf00*/  HMMA.16816.F32.BF16 R8, R144.reuse, R20, R8 ;  /* 0x000000149008723c */ /* 0x040fe80000041808 */
[C---:B---3--:R-:W-:Y:S02]  /*1bf10*/  FMUL.FTZ R24, R133.reuse, R160 ;  /* 0x000000a085187220 */ /* 0x048fe40000410000 */
[--C-:B------:R-:W-:Y:S02]  /*1bf20*/  FFMA.FTZ R90, R90, c[0x0][0x2d0], -R3.reuse ;  /* 0x0000b4005a5a7a23 */ /* 0x100fe40000010803 */
[-C--:B------:R-:W-:Y:S01]  /*1bf30*/  HMMA.16816.F32.BF16 R12, R144, R22.reuse, R12 ;  /* 0x00000016900c723c */ /* 0x080fe2000004180c */
[----:B------:R3:W-:Y:S03]  /*1bf40*/  MUFU.EX2 R226, R26 ;  /* 0x0000001a00e27308 */ /* 0x0007e60000000800 */
[C---:B------:R-:W-:Y:S01]  /*1bf50*/  FMUL.FTZ R20, R134.reuse, R156 ;  /* 0x0000009c86147220 */ /* 0x040fe20000410000 */
[----:B------:R-:W-:Y:S01]  /*1bf60*/  MOV R156, R210 ;  /* 0x000000d2009c7202 */ /* 0x000fe20000000f00 */
[----:B------:R-:W-:Y:S02]  /*1bf70*/  FMUL.FTZ R21, R134, R157 ;  /* 0x0000009d86157220 */ /* 0x000fe40000410000 */
[C---:B------:R-:W-:Y:S03]  /*1bf80*/  HMMA.16816.F32.BF16 R16, R140.reuse, R22, R16 ;  /* 0x000000168c10723c */ /* 0x040fe60000041810 */
[----:B------:R-:W5:Y:S01]  /*1bf90*/  MUFU.EX2 R209, R27 ;  /* 0x0000001b00d17308 */ /* 0x000f620000000800 */
[----:B-1----:R-:W-:Y:S02]  /*1bfa0*/  FMUL.FTZ R25, R133, R161 ;  /* 0x000000a185197220 */ /* 0x002fe40000410000 */
[--C-:B------:R-:W-:Y:S02]  /*1bfb0*/  FFMA.FTZ R91, R91, c[0x0][0x2d0], -R3.reuse ;  /* 0x0000b4005b5b7a23 */ /* 0x100fe40000010803 */
[C---:B------:R-:W-:Y:S01]  /*1bfc0*/  FMUL.FTZ R22, R132.reuse, R158 ;  /* 0x0000009e84167220 */ /* 0x040fe20000410000 */
[----:B----4-:R-:W-:Y:S03]  /*1bfd0*/  MOV R158, R208 ;  /* 0x000000d0009e7202 */ /* 0x010fe60000000f00 */
[----:B------:R-:W-:Y:S01]  /*1bfe0*/  FMUL.FTZ R23, R132, R159 ;  /* 0x0000009f84177220 */ /* 0x000fe20000410000 */
[----:B------:R1:W-:Y:S01]  /*1bff0*/  MUFU.EX2 R193, R28 ;  /* 0x0000001c00c17308 */ /* 0x0003e20000000800 */
[----:B------:R-:W-:Y:S01]  /*1c000*/  MOV R159, R207 ;  /* 0x000000cf009f7202 */ /* 0x000fe20000000f00 */
[--C-:B------:R-:W-:Y:S02]  /*1c010*/  FFMA.FTZ R92, R92, c[0x0][0x2d0], -R138.reuse ;  /* 0x0000b4005c5c7a23 */ /* 0x100fe4000001088a */
[----:B---3--:R-:W-:Y:S02]  /*1c020*/  FMUL.FTZ R26, R0, R162 ;  /* 0x000000a2001a7220 */ /* 0x008fe40000410000 */
[-C--:B------:R-:W-:Y:S03]  /*1c030*/  HMMA.16816.F32.BF16 R20, R140, R188.reuse, R20 ;  /* 0x000000bc8c14723c */ /* 0x080fe60000041814 */
[----:B------:R-:W-:Y:S01]  /*1c040*/  FFMA.FTZ R93, R93, c[0x0][0x2d0], -R138 ;  /* 0x0000b4005d5d7a23 */ /* 0x000fe2000001088a */
[----:B------:R3:W4:Y:S01]  /*1c050*/  MUFU.EX2 R221, R29 ;  /* 0x0000001d00dd7308 */ /* 0x0007220000000800 */
[--C-:B------:R-:W-:Y:S02]  /*1c060*/  FFMA.FTZ R94, R94, c[0x0][0x2d0], -R3.reuse ;  /* 0x0000b4005e5e7a23 */ /* 0x100fe40000010803 */
[--C-:B------:R-:W-:Y:S01]  /*1c070*/  FFMA.FTZ R95, R95, c[0x0][0x2d0], -R3.reuse ;  /* 0x0000b4005f5f7a23 */ /* 0x100fe20000010803 */
[----:B-----5:R-:W-:Y:S01]  /*1c080*/  MOV R157, R209 ;  /* 0x000000d1009d7202 */ /* 0x020fe20000000f00 */
[----:B------:R-:W-:Y:S03]  /*1c090*/  FMUL.FTZ R27, R0, R163 ;  /* 0x000000a3001b7220 */ /* 0x000fe60000410000 */
[----:B------:R-:W-:Y:S01]  /*1c0a0*/  MOV R163, R215 ;  /* 0x000000d700a37202 */ /* 0x000fe20000000f00 */
[----:B------:R-:W-:Y:S01]  /*1c0b0*/  FFMA.FTZ R112, R112, c[0x0][0x2d0], -R192 ;  /* 0x0000b40070707a23 */ /* 0x000fe200000108c0 */
[----:B------:R5:W-:Y:S01]  /*1c0c0*/  MUFU.EX2 R252, R30 ;  /* 0x0000001e00fc7308 */ /* 0x000be20000000800 */
[--C-:B------:R-:W-:Y:S01]  /*1c0d0*/  FFMA.FTZ R104, R104, c[0x0][0x2d0], -R138.reuse ;  /* 0x0000b40068687a23 */ /* 0x100fe2000001088a */
[C---:B------:R-:W-:Y:S04]  /*1c0e0*/  HMMA.16816.F32.BF16 R24, R144.reuse, R188, R24 ;  /* 0x000000bc9018723c */ /* 0x040fe80000041818 */
[----:B-1----:R-:W-:Y:S02]  /*1c0f0*/  FMUL.FTZ R28, R133, R164 ;  /* 0x000000a4851c7220 */ /* 0x002fe40000410000 */
[--C-:B------:R-:W-:Y:S02]  /*1c100*/  FFMA.FTZ R105, R105, c[0x0][0x2d0], -R138.reuse ;  /* 0x0000b40069697a23 */ /* 0x100fe4000001088a */
[----:B------:R1:W1:Y:S01]  /*1c110*/  MUFU.EX2 R32, R31 ;  /* 0x0000001f00207308 */ /* 0x0002620000000800 */
[--C-:B------:R-:W-:Y:S03]  /*1c120*/  FFMA.FTZ R108, R108, c[0x0][0x2d0], -R138.reuse ;  /* 0x0000b4006c6c7a23 */ /* 0x100fe6000001088a */
[----:B---3--:R-:W-:Y:S01]  /*1c130*/  FMUL.FTZ R29, R133, R165 ;  /* 0x000000a5851d7220 */ /* 0x008fe20000410000 */
[----:B----4-:R-:W-:Y:S01]  /*1c140*/  MOV R161, R221 ;  /* 0x000000dd00a17202 */ /* 0x010fe20000000f00 */
[----:B------:R-:W-:Y:S02]  /*1c150*/  FFMA.FTZ R138, R109, c[0x0][0x2d0], -R138 ;  /* 0x0000b4006d8a7a23 */ /* 0x000fe4000001088a */
[--C-:B------:R-:W-:Y:S02]  /*1c160*/  FFMA.FTZ R106, R106, c[0x0][0x2d0], -R3.reuse ;  /* 0x0000b4006a6a7a23 */ /* 0x100fe40000010803 */
[----:B------:R3:W4:Y:S01]  /*1c170*/  MUFU.EX2 R216, R35 ;  /* 0x0000002300d87308 */ /* 0x0007220000000800 */
[--C-:B------:R-:W-:Y:S02]  /*1c180*/  FFMA.FTZ R107, R107, c[0x0][0x2d0], -R3.reuse ;  /* 0x0000b4006b6b7a23 */ /* 0x100fe40000010803 */
[--C-:B------:R-:W-:Y:S02]  /*1c190*/  FFMA.FTZ R110, R110, c[0x0][0x2d0], -R3.reuse ;  /* 0x0000b4006e6e7a23 */ /* 0x100fe40000010803 */
[C---:B-----5:R-:W-:Y:S02]  /*1c1a0*/  FMUL.FTZ R30, R0.reuse, R166 ;  /* 0x000000a6001e7220 */ /* 0x060fe40000410000 */
[----:B------:R-:W-:Y:S03]  /*1c1b0*/  FFMA.FTZ R3, R111, c[0x0][0x2d0], -R3 ;  /* 0x0000b4006f037a23 */ /* 0x000fe60000010803 */
[----:B------:R-:W5:Y:S01]  /*1c1c0*/  MUFU.EX2 R33, R37 ;  /* 0x0000002500217308 */ /* 0x000f620000000800 */
[----:B-1----:R-:W-:Y:S01]  /*1c1d0*/  FMUL.FTZ R31, R0, R167 ;  /* 0x000000a7001f7220 */ /* 0x002fe20000410000 */
[----:B------:R-:W-:Y:S01]  /*1c1e0*/  MOV R160, R32 ;  /* 0x0000002000a07202 */ /* 0x000fe20000000f00 */
[----:B------:R-:W-:Y:S01]  /*1c1f0*/  FMUL.FTZ R32, R134, R168 ;  /* 0x000000a886207220 */ /* 0x000fe20000410000 */
[----:B------:R-:W-:Y:S06]  /*1c200*/  MOV R168, R203 ;  /* 0x000000cb00a87202 */ /* 0x000fec0000000f00 */
[----:B------:R1:W1:Y:S01]  /*1c210*/  MUFU.EX2 R205, R36 ;  /* 0x0000002400cd7308 */ /* 0x0002620000000800 */
[-C--:B------:R-:W-:Y:S03]  /*1c220*/  HMMA.16816.F32.BF16 R28, R144, R190.reuse, R28 ;  /* 0x000000be901c723c */ /* 0x080fe6000004181c */
[----:B---3--:R-:W-:Y:S01]  /*1c230*/  FMUL.FTZ R35, R132, R171 ;  /* 0x000000ab84237220 */ /* 0x008fe20000410000 */
[----:B----4-:R-:W-:Y:S02]  /*1c240*/  MOV R162, R216 ;  /* 0x000000d800a27202 */ /* 0x010fe40000000f00 */
[----:B------:R-:W-:Y:S03]  /*1c250*/  MOV R171, R196 ;  /* 0x000000c400ab7202 */ /* 0x000fe60000000f00 */
[----:B------:R3:W-:Y:S03]  /*1c260*/  MUFU.EX2 R250, R39 ;  /* 0x0000002700fa7308 */ /* 0x0007e60000000800 */
[----:B-----5:R-:W-:Y:S01]  /*1c270*/  MOV R167, R33 ;  /* 0x0000002100a77202 */ /* 0x020fe20000000f00 */
[C---:B------:R-:W-:Y:S01]  /*1c280*/  FMUL.FTZ R33, R134.reuse, R169 ;  /* 0x000000a986217220 */ /* 0x040fe20000410000 */
[----:B------:R-:W-:Y:S01]  /*1c290*/  MOV R169, R198 ;  /* 0x000000c600a97202 */ /* 0x000fe20000000f00 */
[C---:B------:R-:W-:Y:S04]  /*1c2a0*/  FMUL.FTZ R37, R134.reuse, R173 ;  /* 0x000000ad86257220 */ /* 0x040fe80000410000 */
[----:B------:R4:W5:Y:S01]  /*1c2b0*/  MUFU.EX2 R251, R38 ;  /* 0x0000002600fb7308 */ /* 0x0009620000000800 */
[C---:B------:R-:W-:Y:S04]  /*1c2c0*/  HMMA.16816.F32.BF16 R32, R140.reuse, R190, R32 ;  /* 0x000000be8c20723c */ /* 0x040fe80000041820 */
[----:B-1----:R-:W-:Y:S05]  /*1c2d0*/  FMUL.FTZ R36, R134, R172 ;  /* 0x000000ac86247220 */ /* 0x002fea0000410000 */
[----:B------:R1:W-:Y:S03]  /*1c2e0*/  MUFU.EX2 R225, R48 ;  /* 0x0000003000e17308 */ /* 0x0003e60000000800 */
[C---:B---3--:R-:W-:Y:S07]  /*1c2f0*/  FMUL.FTZ R39, R132.reuse, R175 ;  /* 0x000000af84277220 */ /* 0x048fee0000410000 */
[----:B------:R3:W-:Y:S01]  /*1c300*/  MUFU.EX2 R223, R50 ;  /* 0x0000003200df7308 */ /* 0x0007e20000000800 */
[----:B----4-:R-:W-:Y:S09]  /*1c310*/  FMUL.FTZ R38, R132, R174 ;  /* 0x000000ae84267220 */ /* 0x010ff20000410000 */
[----:B------:R4:W4:Y:S01]  /*1c320*/  MUFU.EX2 R224, R49 ;  /* 0x0000003100e07308 */ /* 0x0009220000000800 */
[-C--:B--2---:R-:W-:Y:S03]  /*1c330*/  HMMA.16816.F32.BF16 R36, R140, R148.reuse, R36 ;  /* 0x000000948c24723c */ /* 0x084fe60000041824 */
[C---:B-1----:R-:W-:Y:S06]  /*1c340*/  FMUL.FTZ R48, R133.reuse, R176 ;  /* 0x000000b085307220 */ /* 0x042fec0000410000 */
[----:B------:R1:W3:Y:S03]  /*1c350*/  MUFU.EX2 R222, R51 ;  /* 0x0000003300de7308 */ /* 0x0002e60000000800 */
[C---:B---3--:R-:W-:Y:S07]  /*1c360*/  FMUL.FTZ R50, R0.reuse, R178 ;  /* 0x000000b200327220 */ /* 0x048fee0000410000 */
[----:B------:R3:W-:Y:S01]  /*1c370*/  MUFU.EX2 R166, R40 ;  /* 0x0000002800a67308 */ /* 0x0007e20000000800 */
[C---:B----4-:R-:W-:Y:S09]  /*1c380*/  FMUL.FTZ R49, R133.reuse, R177 ;  /* 0x000000b185317220 */ /* 0x050ff20000410000 */
[----:B------:R4:W3:Y:S01]  /*1c390*/  MUFU.EX2 R165, R41 ;  /* 0x0000002900a57308 */ /* 0x0008e20000000800 */
[C---:B-1----:R-:W-:Y:S09]  /*1c3a0*/  FMUL.FTZ R51, R0.reuse, R179 ;  /* 0x000000b300337220 */ /* 0x042ff20000410000 */
[----:B------:R1:W-:Y:S01]  /*1c3b0*/  MUFU.EX2 R164, R42 ;  /* 0x0000002a00a47308 */ /* 0x0003e20000000800 */
[C---:B------:R-:W-:Y:S04]  /*1c3c0*/  HMMA.16816.F32.BF16 R48, R144.reuse, R148, R48 ;  /* 0x000000949030723c */ /* 0x040fe80000041830 */
[C---:B---3--:R-:W-:Y:S05]  /*1c3d0*/  FMUL.FTZ R40, R133.reuse, R180 ;  /* 0x000000b485287220 */ /* 0x048fea0000410000 */
[----:B------:R3:W3:Y:S03]  /*1c3e0*/  MUFU.EX2 R221, R43 ;  /* 0x0000002b00dd7308 */ /* 0x0006e60000000800 */
[C---:B----4-:R-:W-:Y:S07]  /*1c3f0*/  FMUL.FTZ R41, R133.reuse, R181 ;  /* 0x000000b585297220 */ /* 0x050fee0000410000 */
[----:B------:R4:W-:Y:S01]  /*1c400*/  MUFU.EX2 R215, R44 ;  /* 0x0000002c00d77308 */ /* 0x0009e20000000800 */
[C---:B-1----:R-:W-:Y:S09]  /*1c410*/  FMUL.FTZ R42, R0.reuse, R182 ;  /* 0x000000b6002a7220 */ /* 0x042ff20000410000 */
[----:B------:R1:W1:Y:S01]  /*1c420*/  MUFU.EX2 R216, R45 ;  /* 0x0000002d00d87308 */ /* 0x0002620000000800 */
[C---:B---3--:R-:W-:Y:S09]  /*1c430*/  FMUL.FTZ R43, R0.reuse, R183 ;  /* 0x000000b7002b7220 */ /* 0x048ff20000410000 */
[----:B------:R-:W-:Y:S01]  /*1c440*/  MUFU.EX2 R208, R52 ;  /* 0x0000003400d07308 */ /* 0x000fe20000000800 */
[-C--:B------:R-:W-:Y:S03]  /*1c450*/  HMMA.16816.F32.BF16 R40, R144, R150.reuse, R40 ;  /* 0x000000969028723c */ /* 0x080fe60000041828 */
[C---:B----4-:R-:W-:Y:S01]  /*1c460*/  FMUL.FTZ R44, R133.reuse, R184 ;  /* 0x000000b8852c7220 */ /* 0x050fe20000410000 */
[----:B------:R-:W-:Y:S04]  /*1c470*/  MOV R184, R206 ;  /* 0x000000ce00b87202 */ /* 0x000fe80000000f00 */
[C---:B------:R-:W-:Y:S01]  /*1c480*/  HMMA.16816.F32.BF16 R116, R140.reuse, R150, R116 ;  /* 0x000000968c74723c */ /* 0x040fe20000041874 */
[----:B------:R3:W-:Y:S01]  /*1c490*/  MUFU.EX2 R210, R46 ;  /* 0x0000002e00d27308 */ /* 0x0007e20000000800 */
[----:B------:R-:W4:Y:S02]  /*1c4a0*/  LDSM.16.MT88.4 R148, [R229+0x900] ;  /* 0x00090000e594783b */ /* 0x000f240000004200 */
[----:B-1----:R-:W-:Y:S01]  /*1c4b0*/  FMUL.FTZ R45, R133, R185 ;  /* 0x000000b9852d7220 */ /* 0x002fe20000410000 */
[----:B------:R-:W-:Y:S03]  /*1c4c0*/  MOV R185, R205 ;  /* 0x000000cd00b97202 */ /* 0x000fe60000000f00 */
[-C--:B------:R-:W-:Y:S03]  /*1c4d0*/  HMMA.16816.F32.BF16 R120, R140, R152.reuse, R120 ;  /* 0x000000988c78723c */ /* 0x080fe60000041878 */
[----:B------:R1:W1:Y:S01]  /*1c4e0*/  MUFU.EX2 R209, R47 ;  /* 0x0000002f00d17308 */ /* 0x0002620000000800 */
[----:B------:R-:W-:Y:S04]  /*1c4f0*/  MOV R192, R185 ;  /* 0x000000b900c07202 */ /* 0x000fe80000000f00 */
[C---:B------:R-:W-:Y:S05]  /*1c500*/  HMMA.16816.F32.BF16 R124, R144.reuse, R152, R124 ;  /* 0x00000098907c723c */ /* 0x040fea000004187c */
[----:B------:R-:W-:Y:S01]  /*1c510*/  MUFU.EX2 R175, R53 ;  /* 0x0000003500af7308 */ /* 0x000fe20000000800 */
[C---:B---3--:R-:W-:Y:S01]  /*1c520*/  FMUL.FTZ R46, R0.reuse, R186 ;  /* 0x000000ba002e7220 */ /* 0x048fe20000410000 */
[----:B------:R-:W-:Y:S08]  /*1c530*/  MOV R186, R204 ;  /* 0x000000cc00ba7202 */ /* 0x000ff00000000f00 */
[----:B------:R-:W-:Y:S01]  /*1c540*/  MUFU.EX2 R174, R54 ;  /* 0x0000003600ae7308 */ /* 0x000fe20000000800 */
[----:B-1----:R-:W-:Y:S01]  /*1c550*/  FMUL.FTZ R47, R0, R187 ;  /* 0x000000bb002f7220 */ /* 0x002fe20000410000 */
[----:B------:R-:W-:Y:S04]  /*1c560*/  MOV R187, R195 ;  /* 0x000000c300bb7202 */ /* 0x000fe80000000f00 */
[----:B------:R-:W-:Y:S04]  /*1c570*/  MOV R111, R187 ;  /* 0x000000bb006f7202 */ /* 0x000fe80000000f00 */
        /* <DEDUP_REMOVED lines=14> */
[----:B------:R-:W-:Y:S02]  /*1c660*/  MOV R187, R171 ;  /* 0x000000ab00bb7202 */ /* 0x000fe40000000f00 */
[----:B------:R-:W-:Y:S03]  /*1c670*/  F2FP.BF16.PACK_AB R147, R160, R252 ;  /* 0x000000fca093723e */ /* 0x000fe600000010ff */
[-C--:B----4-:R-:W-:Y:S01]  /*1c680*/  HMMA.16816.F32.BF16 R4, R140, R148.reuse, R4 ;  /* 0x000000948c04723c */ /* 0x090fe20000041804 */
[----:B------:R-:W-:Y:S07]  /*1c690*/  MUFU.EX2 R203, R66 ;  /* 0x0000004200cb7308 */ /* 0x000fee0000000800 */
[C---:B------:R-:W-:Y:S03]  /*1c6a0*/  HMMA.16816.F32.BF16 R8, R144.reuse, R148, R8 ;  /* 0x000000949008723c */ /* 0x040fe60000041808 */
[----:B------:R4:W-:Y:S04]  /*1c6b0*/  MUFU.EX2 R204, R67 ;  /* 0x0000004300cc7308 */ /* 0x0009e80000000800 */
[----:B------:R-:W-:Y:S01]  /*1c6c0*/  MOV R149, R194 ;  /* 0x000000c200957202 */ /* 0x000fe20000000f00 */
[-C--:B------:R-:W-:Y:S04]  /*1c6d0*/  HMMA.16816.F32.BF16 R12, R144, R150.reuse, R12 ;  /* 0x00000096900c723c */ /* 0x080fe8000004180c */
[----:B------:R-:W-:Y:S01]  /*1c6e0*/  MOV R148, R193 ;  /* 0x000000c100947202 */ /* 0x000fe20000000f00 */
[----:B------:R-:W-:Y:S01]  /*1c6f0*/  MUFU.EX2 R173, R56 ;  /* 0x0000003800ad7308 */ /* 0x000fe20000000800 */
[----:B------:R-:W-:Y:S02]  /*1c700*/  MOV R109, R149 ;  /* 0x00000095006d7202 */ /* 0x000fe40000000f00 */
[C---:B------:R-:W-:Y:S01]  /*1c710*/  HMMA.16816.F32.BF16 R16, R140.reuse, R150, R16 ;  /* 0x000000968c10723c */ /* 0x040fe20000041810 */
[----:B------:R-:W2:Y:S03]  /*1c720*/  LDL.LU R150, [R1+0x10] ;  /* 0x0000100001967983 */ /* 0x000ea60000300800 */
[----:B------:R-:W-:Y:S01]  /*1c730*/  MOV R149, R170 ;  /* 0x000000aa00957202 */ /* 0x000fe20000000f00 */
[----:B------:R-:W2:Y:S01]  /*1c740*/  LDL.LU R151, [R1+0x14] ;  /* 0x0000140001977983 */ /* 0x000ea20000300800 */
[----:B------:R-:W-:Y:S01]  /*1c750*/  MOV R139, R148 ;  /* 0x00000094008b7202 */ /* 0x000fe20000000f00 */
[----:B------:R-:W1:Y:S01]  /*1c760*/  MUFU.EX2 R179, R57 ;  /* 0x0000003900b37308 */ /* 0x000e620000000800 */
[-C--:B---3--:R-:W-:Y:S01]  /*1c770*/  HMMA.16816.F32.BF16 R20, R140, R152.reuse, R20 ;  /* 0x000000988c14723c */ /* 0x088fe20000041814 */
[----:B----4-:R-:W3:Y:S03]  /*1c780*/  LDSM.16.MT88.4 R64, [R231+0x900] ;  /* 0x00090000e740783b */ /* 0x010ee60000004200 */
[----:B------:R-:W-:Y:S04]  /*1c790*/  MOV R148, R169 ;  /* 0x000000a900947202 */ /* 0x000fe80000000f00 */
[C---:B------:R-:W-:Y:S01]  /*1c7a0*/  HMMA.16816.F32.BF16 R24, R144.reuse, R152, R24 ;  /* 0x000000989018723c */ /* 0x040fe20000041818 */
[----:B------:R-:W-:Y:S01]  /*1c7b0*/  MUFU.EX2 R172, R58 ;  /* 0x0000003a00ac7308 */ /* 0x000fe20000000800 */
[----:B------:R-:W4:Y:S04]  /*1c7c0*/  LDL.LU R152, [R1+0x8] ;  /* 0x0000080001987983 */ /* 0x000f280000300800 */
[----:B------:R-:W4:Y:S02]  /*1c7d0*/  LDL.LU R153, [R1+0xc] ;  /* 0x00000c0001997983 */ /* 0x000f240000300800 */
[-C--:B------:R-:W-:Y:S03]  /*1c7e0*/  HMMA.16816.F32.BF16 R28, R144, R154.reuse, R28 ;  /* 0x0000009a901c723c */ /* 0x080fe6000004181c */
[----:B------:R3:W3:Y:S05]  /*1c7f0*/  MUFU.EX2 R178, R59 ;  /* 0x0000003b00b27308 */ /* 0x0006ea0000000800 */
[C---:B------:R-:W-:Y:S05]  /*1c800*/  HMMA.16816.F32.BF16 R32, R140.reuse, R154, R32 ;  /* 0x0000009a8c20723c */ /* 0x040fea0000041820 */
[----:B------:R-:W-:Y:S03]  /*1c810*/  MUFU.EX2 R182, R68 ;  /* 0x0000004400b67308 */ /* 0x000fe60000000800 */
[-C--:B-1----:R-:W-:Y:S07]  /*1c820*/  HMMA.16816.F32.BF16 R36, R140, R52.reuse, R36 ;  /* 0x000000348c24723c */ /* 0x082fee0000041824 */
[----:B------:R-:W-:Y:S01]  /*1c830*/  MUFU.EX2 R181, R70 ;  /* 0x0000004600b57308 */ /* 0x000fe20000000800 */
[C---:B------:R-:W-:Y:S01]  /*1c840*/  HMMA.16816.F32.BF16 R48, R144.reuse, R52, R48 ;  /* 0x000000349030723c */ /* 0x040fe20000041830 */
[----:B---3--:R-:W1:Y:S06]  /*1c850*/  LDSM.16.MT88.4 R56, [R229+0x1100] ;  /* 0x00110000e538783b */ /* 0x008e6c0000004200 */
[----:B------:R-:W-:Y:S01]  /*1c860*/  F2FP.BF16.PACK_AB R52, R167, R185 ;  /* 0x000000b9a734723e */ /* 0x000fe200000010ff */
[-C--:B------:R-:W-:Y:S01]  /*1c870*/  HMMA.16816.F32.BF16 R40, R144, R54.reuse, R40 ;  /* 0x000000369028723c */ /* 0x080fe20000041828 */
[----:B------:R3:W-:Y:S03]  /*1c880*/  MUFU.EX2 R196, R71 ;  /* 0x0000004700c47308 */ /* 0x0007e60000000800 */
[----:B-----5:R-:W-:Y:S04]  /*1c890*/  F2FP.BF16.PACK_AB R53, R250, R251 ;  /* 0x000000fbfa35723e */ /* 0x020fe800000010ff */
[C---:B------:R-:W-:Y:S03]  /*1c8a0*/  HMMA.16816.F32.BF16 R116, R140.reuse, R54, R116 ;  /* 0x000000368c74723c */ /* 0x040fe60000041874 */
[----:B------:R-:W-:Y:S04]  /*1c8b0*/  MUFU.EX2 R180, R72 ;  /* 0x0000004800b47308 */ /* 0x000fe80000000800 */
[----:B------:R-:W-:Y:S01]  /*1c8c0*/  F2FP.BF16.PACK_AB R54, R224, R225 ;  /* 0x000000e1e036723e */ /* 0x000fe200000010ff */
[-C--:B------:R-:W-:Y:S04]  /*1c8d0*/  HMMA.16816.F32.BF16 R120, R140, R64.reuse, R120 ;  /* 0x000000408c78723c */ /* 0x080fe80000041878 */
[----:B------:R-:W-:Y:S01]  /*1c8e0*/  F2FP.BF16.PACK_AB R55, R222, R223 ;  /* 0x000000dfde37723e */ /* 0x000fe200000010ff */
[----:B------:R-:W-:Y:S03]  /*1c8f0*/  MUFU.EX2 R190, R73 ;  /* 0x0000004900be7308 */ /* 0x000fe60000000800 */
[C---:B------:R-:W-:Y:S01]  /*1c900*/  HMMA.16816.F32.BF16 R124, R144.reuse, R64, R124 ;  /* 0x00000040907c723c */ /* 0x040fe2000004187c */
[----:B---3--:R-:W-:Y:S06]  /*1c910*/  LDSM.16.MT88.4 R68, [R230+0x1100] ;  /* 0x00110000e644783b */ /* 0x008fec0000004200 */
[----:B------:R3:W-:Y:S01]  /*1c920*/  MUFU.EX2 R177, R60 ;  /* 0x0000003c00b17308 */ /* 0x0007e20000000800 */
[-C--:B------:R-:W-:Y:S08]  /*1c930*/  HMMA.16816.F32.BF16 R44, R144, R66.reuse, R44 ;  /* 0x00000042902c723c */ /* 0x080ff0000004182c */
[----:B------:R-:W-:Y:S01]  /*1c940*/  HMMA.16816.F32.BF16 R128, R140, R66, R128 ;  /* 0x000000428c80723c */ /* 0x000fe20000041880 */
[----:B------:R5:W5:Y:S01]  /*1c950*/  MUFU.EX2 R198, R61 ;  /* 0x0000003d00c67308 */ /* 0x000b620000000800 */
[----:B------:R-:W5:Y:S06]  /*1c960*/  LDSM.16.MT88.4 R64, [R232+0x1100] ;  /* 0x00110000e840783b */ /* 0x000f6c0000004200 */
[-C--:B-1----:R-:W-:Y:S03]  /*1c970*/  HMMA.16816.F32.BF16 R4, R52, R56.reuse, R4 ;  /* 0x000000383404723c */ /* 0x082fe60000041804 */
[----:B------:R1:W-:Y:S02]  /*1c980*/  MUFU.EX2 R176, R62 ;  /* 0x0000003e00b07308 */ /* 0x0003e40000000800 */
[----:B---3--:R-:W-:Y:S08]  /*1c990*/  F2FP.BF16.PACK_AB R60, R165, R166 ;  /* 0x000000a6a53c723e */ /* 0x008ff000000010ff */
[----:B------:R3:W3:Y:S01]  /*1c9a0*/  MUFU.EX2 R183, R63 ;  /* 0x0000003f00b77308 */ /* 0x0006e20000000800 */
[----:B-----5:R-:W-:Y:S09]  /*1c9b0*/  F2FP.BF16.PACK_AB R61, R221, R164 ;  /* 0x000000a4dd3d723e */ /* 0x020ff200000010ff */
[----:B------:R-:W-:Y:S01]  /*1c9c0*/  MUFU.EX2 R189, R74 ;  /* 0x0000004a00bd7308 */ /* 0x000fe20000000800 */
[----:B-1----:R-:W-:Y:S09]  /*1c9d0*/  F2FP.BF16.PACK_AB R62, R216, R215 ;  /* 0x000000d7d83e723e */ /* 0x002ff200000010ff */
[----:B------:R1:W5:Y:S01]  /*1c9e0*/  MUFU.EX2 R188, R75 ;  /* 0x0000004b00bc7308 */ /* 0x0003620000000800 */
[----:B---3--:R-:W-:Y:S09]  /*1c9f0*/  F2FP.BF16.PACK_AB R63, R209, R210 ;  /* 0x000000d2d13f723e */ /* 0x008ff200000010ff */
[----:B------:R-:W-:Y:S01]  /*1ca00*/  MUFU.EX2 R113, R113 ;  /* 0x0000007100717308 */ /* 0x000fe20000000800 */
[C---:B------:R-:W-:Y:S08]  /*1ca10*/  HMMA.16816.F32.BF16 R8, R60.reuse, R56, R8 ;  /* 0x000000383c08723c */ /* 0x040ff00000041808 */
[-C--:B------:R-:W-:Y:S01]  /*1ca20*/  HMMA.16816.F32.BF16 R12, R60, R58.reuse, R12 ;  /* 0x0000003a3c0c723c */ /* 0x080fe2000004180c */
[----:B------:R-:W-:Y:S01]  /*1ca30*/  MUFU.EX2 R115, R115 ;  /* 0x0000007300737308 */ /* 0x000fe20000000800 */
[----:B-1----:R-:W-:Y:S06]  /*1ca40*/  LDSM.16.MT88.4 R72, [R230+0x2100] ;  /* 0x00210000e648783b */ /* 0x002fec0000004200 */
[C---:B------:R-:W-:Y:S03]  /*1ca50*/  HMMA.16816.F32.BF16 R16, R52.reuse, R58, R16 ;  /* 0x0000003a3410723c */ /* 0x040fe60000041810 */
[----:B------:R-:W-:Y:S01]  /*1ca60*/  MUFU.EX2 R138, R138 ;  /* 0x0000008a008a7308 */ /* 0x000fe20000000800 */
[----:B------:R-:W1:Y:S04]  /*1ca70*/  LDSM.16.MT88.4 R56, [R231+0x1100] ;  /* 0x00110000e738783b */ /* 0x000e680000004200 */
[-C--:B------:R-:W-:Y:S05]  /*1ca80*/  HMMA.16816.F32.BF16 R20, R52, R64.reuse, R20 ;  /* 0x000000403414723c */ /* 0x080fea0000041814 */
        /* <DEDUP_REMOVED lines=14> */
[----:B------:R2:W-:Y:S06]  /*1cb70*/  MUFU.EX2 R83, R76 ;  /* 0x0000004c00537308 */ /* 0x0005ec0000000800 */
[-C--:B-1----:R-:W-:Y:S04]  /*1cb80*/  HMMA.16816.F32.BF16 R120, R52, R56.reuse, R120 ;  /* 0x000000383478723c */ /* 0x082fe80000041878 */
[----:B------:R-:W1:Y:S04]  /*1cb90*/  MUFU.EX2 R82, R77 ;  /* 0x0000004d00527308 */ /* 0x000e680000000800 */
[C---:B------:R-:W-:Y:S06]  /*1cba0*/  HMMA.16816.F32.BF16 R124, R60.reuse, R56, R124 ;  /* 0x000000383c7c723c */ /* 0x040fec000004187c */
[----:B------:R-:W1:Y:S01]  /*1cbb0*/  MUFU.EX2 R81, R78 ;  /* 0x0000004e00517308 */ /* 0x000e620000000800 */
[----:B------:R-:W-:Y:S01]  /*1cbc0*/  F2FP.BF16.PACK_AB R56, R179, R173 ;  /* 0x000000adb338723e */ /* 0x000fe200000010ff */
[-C--:B------:R-:W-:Y:S01]  /*1cbd0*/  HMMA.16816.F32.BF16 R44, R60, R58.reuse, R44 ;  /* 0x0000003a3c2c723c */ /* 0x080fe2000004182c */
[----:B------:R-:W1:Y:S03]  /*1cbe0*/  LDSM.16.MT88.4 R60, [R232+0x1900] ;  /* 0x00190000e83c783b */ /* 0x000e660000004200 */
        /* <DEDUP_REMOVED lines=10> */
[-C--:B---3--:R-:W-:Y:S01]  /*1cc90*/  HMMA.16816.F32.BF16 R4, R52, R64.reuse, R4 ;  /* 0x000000403404723c */ /* 0x088fe20000041804 */
[----:B------:R-:W-:Y:S07]  /*1cca0*/  MUFU.EX2 R86, R86 ;  /* 0x0000005600567308 */ /* 0x000fee0000000800 */
[C---:B------:R-:W-:Y:S03]  /*1ccb0*/  HMMA.16816.F32.BF16 R8, R56.reuse, R64, R8 ;  /* 0x000000403808723c */ /* 0x040fe60000041808 */
[----:B------:R-:W-:Y:S05]  /*1ccc0*/  MUFU.EX2 R87, R87 ;  /* 0x0000005700577308 */ /* 0x000fea0000000800 */
[-C--:B------:R-:W-:Y:S04]  /*1ccd0*/  HMMA.16816.F32.BF16 R12, R56, R66.reuse, R12 ;  /* 0x00000042380c723c */ /* 0x080fe8000004180c */
[----:B--2---:R-:W-:Y:S01]  /*1cce0*/  FFMA.FTZ R133, R133, R150, R200 ;  /* 0x0000009685857223 */ /* 0x004fe200000100c8 */
[----:B------:R-:W-:Y:S03]  /*1ccf0*/  MUFU.EX2 R96, R96 ;  /* 0x0000006000607308 */ /* 0x000fe60000000800 */
[C---:B------:R-:W-:Y:S01]  /*1cd00*/  HMMA.16816.F32.BF16 R16, R52.reuse, R66, R16 ;  /* 0x000000423410723c */ /* 0x040fe20000041810 */
[----:B------:R-:W2:Y:S03]  /*1cd10*/  LDSM.16.MT88.4 R64, [R231+0x1900] ;  /* 0x00190000e740783b */ /* 0x000ea60000004200 */
[----:B------:R-:W-:Y:S01]  /*1cd20*/  FFMA.FTZ R0, R0, R151, R199 ;  /* 0x0000009700007223 */ /* 0x000fe200000100c7 */
[----:B------:R-:W-:Y:S02]  /*1cd30*/  MOV R151, R168 ;  /* 0x000000a800977202 */ /* 0x000fe40000000f00 */
[----:B------:R-:W-:Y:S01]  /*1cd40*/  MUFU.EX2 R97, R97 ;  /* 0x0000006100617308 */ /* 0x000fe20000000800 */
[-C--:B-1----:R-:W-:Y:S01]  /*1cd50*/  HMMA.16816.F32.BF16 R20, R52, R60.reuse, R20 ;  /* 0x0000003c3414723c */ /* 0x082fe20000041814 */
[----:B------:R-:W-:Y:S03]  /*1cd60*/  LDSM.16.MT88.4 R168, [R232+0x3100] ;  /* 0x00310000e8a8783b */ /* 0x000fe60000004200 */
[----:B------:R-:W-:Y:S02]  /*1cd70*/  FADD.FTZ R0, R211, R0 ;  /* 0x00000000d3007221 */ /* 0x000fe40000010000 */
[----:B----4-:R-:W-:Y:S02]  /*1cd80*/  FFMA.FTZ R134, R134, R152, R202 ;  /* 0x0000009886867223 */ /* 0x010fe400000100ca */
[C---:B------:R-:W-:Y:S01]  /*1cd90*/  HMMA.16816.F32.BF16 R24, R56.reuse, R60, R24 ;  /* 0x0000003c3818723c */ /* 0x040fe20000041818 */
[----:B------:R-:W-:Y:S03]  /*1cda0*/  MUFU.EX2 R98, R98 ;  /* 0x0000006200627308 */ /* 0x000fe60000000800 */
[----:B------:R-:W-:Y:S02]  /*1cdb0*/  FFMA.FTZ R132, R132, R153, R201 ;  /* 0x0000009984847223 */ /* 0x000fe400000100c9 */
[----:B------:R-:W-:Y:S01]  /*1cdc0*/  LDSM.16.MT88.4 R152, [R229+0x3100] ;  /* 0x00310000e598783b */ /* 0x000fe20000004200 */
[----:B------:R-:W-:Y:S01]  /*1cdd0*/  FADD.FTZ R76, R213, R0 ;  /* 0x00000000d54c7221 */ /* 0x000fe20000010000 */
[-C--:B------:R-:W-:Y:S03]  /*1cde0*/  HMMA.16816.F32.BF16 R28, R56, R62.reuse, R28 ;  /* 0x0000003e381c723c */ /* 0x080fe6000004181c */
[----:B------:R-:W-:Y:S05]  /*1cdf0*/  MUFU.EX2 R99, R99 ;  /* 0x0000006300637308 */ /* 0x000fea0000000800 */
[C---:B------:R-:W-:Y:S01]  /*1ce00*/  HMMA.16816.F32.BF16 R32, R52.reuse, R62, R32 ;  /* 0x0000003e3420723c */ /* 0x040fe20000041820 */
[----:B------:R-:W1:Y:S04]  /*1ce10*/  LDSM.16.MT88.4 R60, [R229+0x2100] ;  /* 0x00210000e53c783b */ /* 0x000e680000004200 */
[----:B------:R-:W-:Y:S03]  /*1ce20*/  MUFU.EX2 R100, R100 ;  /* 0x0000006400647308 */ /* 0x000fe60000000800 */
[-C--:B------:R-:W-:Y:S07]  /*1ce30*/  HMMA.16816.F32.BF16 R36, R52, R68.reuse, R36 ;  /* 0x000000443424723c */ /* 0x080fee0000041824 */
[----:B------:R-:W-:Y:S01]  /*1ce40*/  MUFU.EX2 R101, R101 ;  /* 0x0000006500657308 */ /* 0x000fe20000000800 */
[C---:B------:R-:W-:Y:S08]  /*1ce50*/  HMMA.16816.F32.BF16 R48, R56.reuse, R68, R48 ;  /* 0x000000443830723c */ /* 0x040ff00000041830 */
[-C--:B------:R-:W-:Y:S01]  /*1ce60*/  HMMA.16816.F32.BF16 R40, R56, R70.reuse, R40 ;  /* 0x000000463828723c */ /* 0x080fe20000041828 */
[----:B------:R-:W-:Y:S07]  /*1ce70*/  MUFU.EX2 R102, R102 ;  /* 0x0000006600667308 */ /* 0x000fee0000000800 */
[C---:B------:R-:W-:Y:S01]  /*1ce80*/  HMMA.16816.F32.BF16 R116, R52.reuse, R70, R116 ;  /* 0x000000463474723c */ /* 0x040fe20000041874 */
[----:B------:R-:W3:Y:S02]  /*1ce90*/  LDSM.16.MT88.4 R68, [R232+0x2100] ;  /* 0x00210000e844783b */ /* 0x000ee40000004200 */
[----:B------:R-:W-:Y:S05]  /*1cea0*/  MUFU.EX2 R103, R103 ;  /* 0x0000006700677308 */ /* 0x000fea0000000800 */
[-C--:B--2---:R-:W-:Y:S05]  /*1ceb0*/  HMMA.16816.F32.BF16 R120, R52, R64.reuse, R120 ;  /* 0x000000403478723c */ /* 0x084fea0000041878 */
        /* <DEDUP_REMOVED lines=8> */
[----:B-----5:R-:W-:Y:S02]  /*1cf40*/  F2FP.BF16.PACK_AB R57, R188, R189 ;  /* 0x000000bdbc39723e */ /* 0x020fe400000010ff */
[----:B------:R-:W-:Y:S02]  /*1cf50*/  F2FP.BF16.PACK_AB R58, R82, R83 ;  /* 0x00000053523a723e */ /* 0x000fe400000010ff */
[----:B------:R-:W-:Y:S04]  /*1cf60*/  F2FP.BF16.PACK_AB R52, R197, R182 ;  /* 0x000000b6c534723e */ /* 0x000fe800000010ff */
[----:B------:R-:W-:Y:S01]  /*1cf70*/  F2FP.BF16.PACK_AB R53, R196, R181 ;  /* 0x000000b5c435723e */ /* 0x000fe200000010ff */
[----:B------:R-:W-:Y:S01]  /*1cf80*/  MUFU.EX2 R108, R108 ;  /* 0x0000006c006c7308 */ /* 0x000fe20000000800 */
[----:B------:R-:W-:Y:S02]  /*1cf90*/  F2FP.BF16.PACK_AB R54, R194, R195 ;  /* 0x000000c3c236723e */ /* 0x000fe400000010ff */
[----:B------:R-:W-:Y:S02]  /*1cfa0*/  F2FP.BF16.PACK_AB R55, R191, R193 ;  /* 0x000000c1bf37723e */ /* 0x000fe400000010ff */
[----:B------:R-:W-:Y:S05]  /*1cfb0*/  F2FP.BF16.PACK_AB R59, R80, R81 ;  /* 0x00000051503b723e */ /* 0x000fea00000010ff */
        /* <DEDUP_REMOVED lines=9> */
[-C--:B---3--:R-:W-:Y:S08]  /*1d050*/  HMMA.16816.F32.BF16 R20, R52, R68.reuse, R20 ;  /* 0x000000443414723c */ /* 0x088ff00000041814 */
        /* <DEDUP_REMOVED lines=13> */
[----:B------:R-:W1:Y:S02]  /*1d130*/  LDSM.16.MT88.4 R72, [R230+0x2900] ;  /* 0x00290000e648783b */ /* 0x000e640000004200 */
[----:B------:R-:W-:Y:S05]  /*1d140*/  MUFU.EX2 R104, R104 ;  /* 0x0000006800687308 */ /* 0x000fea0000000800 */
[-C--:B--2---:R-:W-:Y:S05]  /*1d150*/  HMMA.16816.F32.BF16 R120, R52, R64.reuse, R120 ;  /* 0x000000403478723c */ /* 0x084fea0000041878 */
[----:B------:R-:W-:Y:S03]  /*1d160*/  MUFU.EX2 R105, R105 ;  /* 0x0000006900697308 */ /* 0x000fe60000000800 */
[C---:B------:R-:W-:Y:S07]  /*1d170*/  HMMA.16816.F32.BF16 R124, R56.reuse, R64, R124 ;  /* 0x00000040387c723c */ /* 0x040fee000004187c */
[----:B------:R-:W-:Y:S01]  /*1d180*/  FADD.FTZ R64, R217, R134 ;  /* 0x00000086d9407221 */ /* 0x000fe20000010000 */
[-C--:B------:R-:W-:Y:S01]  /*1d190*/  HMMA.16816.F32.BF16 R44, R56, R66.reuse, R44 ;  /* 0x00000042382c723c */ /* 0x080fe2000004182c */
[----:B------:R-:W2:Y:S03]  /*1d1a0*/  MUFU.EX2 R106, R106 ;  /* 0x0000006a006a7308 */ /* 0x000ea60000000800 */
[----:B------:R-:W-:Y:S03]  /*1d1b0*/  FADD.FTZ R79, R220, R64 ;  /* 0x00000040dc4f7221 */ /* 0x000fe60000010000 */
[----:B----4-:R-:W-:Y:S01]  /*1d1c0*/  F2FP.BF16.PACK_AB R58, R93, R92 ;  /* 0x0000005c5d3a723e */ /* 0x010fe200000010ff */
[----:B------:R-:W-:Y:S01]  /*1d1d0*/  HMMA.16816.F32.BF16 R128, R52, R66, R128 ;  /* 0x000000423480723c */ /* 0x000fe20000041880 */
[----:B------:R-:W4:Y:S03]  /*1d1e0*/  LDSM.16.MT88.4 R64, [R231+0x2900] ;  /* 0x00290000e740783b */ /* 0x000f260000004200 */
        /* <DEDUP_REMOVED lines=13> */
[----:B--2---:R-:W-:Y:S01]  /*1d2c0*/  F2FP.BF16.PACK_AB R185, R107, R106 ;  /* 0x0000006a6bb9723e */ /* 0x004fe200000010ff */
[-C--:B-1----:R-:W-:Y:S03]  /*1d2d0*/  HMMA.16816.F32.BF16 R4, R52, R60.reuse, R4 ;  /* 0x0000003c3404723c */ /* 0x082fe60000041804 */
[----:B------:R-:W-:Y:S01]  /*1d2e0*/  F2FP.BF16.PACK_AB R186, R138, R108 ;  /* 0x0000006c8aba723e */ /* 0x000fe200000010ff */
[----:B------:R-:W-:Y:S01]  /*1d2f0*/  FADD.FTZ R0, R111, R0 ;  /* 0x000000006f007221 */ /* 0x000fe20000010000 */
[----:B------:R-:W-:Y:S03]  /*1d300*/  MOV R133, R135 ;  /* 0x0000008700857202 */ /* 0x000fe60000000f00 */
[C---:B------:R-:W-:Y:S01]  /*1d310*/  HMMA.16816.F32.BF16 R8, R56.reuse, R60, R8 ;  /* 0x0000003c3808723c */ /* 0x040fe20000041808 */
[----:B------:R1:W2:Y:S07]  /*1d320*/  MUFU.EX2 R60, R3 ;  /* 0x00000003003c7308 */ /* 0x0002ae0000000800 */
[-C--:B------:R-:W-:Y:S08]  /*1d330*/  HMMA.16816.F32.BF16 R12, R56, R62.reuse, R12 ;  /* 0x0000003e380c723c */ /* 0x080ff0000004180c */
[C---:B------:R-:W-:Y:S08]  /*1d340*/  HMMA.16816.F32.BF16 R16, R52.reuse, R62, R16 ;  /* 0x0000003e3410723c */ /* 0x040ff00000041810 */
[-C--:B---3--:R-:W-:Y:S04]  /*1d350*/  HMMA.16816.F32.BF16 R20, R52, R68.reuse, R20 ;  /* 0x000000443414723c */ /* 0x088fe80000041814 */
[----:B-1----:R-:W-:Y:S01]  /*1d360*/  FADD.FTZ R3, R187, R76 ;  /* 0x0000004cbb037221 */ /* 0x002fe20000010000 */
[----:B--2---:R-:W-:Y:S03]  /*1d370*/  F2FP.BF16.PACK_AB R187, R60, R110 ;  /* 0x0000006e3cbb723e */ /* 0x004fe600000010ff */
[C---:B------:R-:W-:Y:S08]  /*1d380*/  HMMA.16816.F32.BF16 R24, R56.reuse, R68, R24 ;  /* 0x000000443818723c */ /* 0x040ff00000041818 */
[-C--:B------:R-:W-:Y:S08]  /*1d390*/  HMMA.16816.F32.BF16 R28, R56, R70.reuse, R28 ;  /* 0x00000046381c723c */ /* 0x080ff0000004181c */
[C---:B------:R-:W-:Y:S07]  /*1d3a0*/  HMMA.16816.F32.BF16 R32, R52.reuse, R70, R32 ;  /* 0x000000463420723c */ /* 0x040fee0000041820 */
[----:B------:R-:W-:Y:S01]  /*1d3b0*/  MOV R70, R2 ;  /* 0x0000000200467202 */ /* 0x000fe20000000f00 */
[-C--:B------:R-:W-:Y:S08]  /*1d3c0*/  HMMA.16816.F32.BF16 R36, R52, R72.reuse, R36 ;  /* 0x000000483424723c */ /* 0x080ff00000041824 */
        /* <DEDUP_REMOVED lines=134> */
.L_x_788:
[----:B------:R-:W3:Y:S04]  /*1dc30*/  LDL.LU R6, [R1+0x8] ;  /* 0x0000080001067983 */ /* 0x000ee80000300800 */
[----:B--2---:R-:W2:Y:S04]  /*1dc40*/  LDL.LU R9, [R1+0xc] ;  /* 0x00000c0001097983 */ /* 0x004ea80000300800 */
[----:B----4-:R-:W4:Y:S04]  /*1dc50*/  LDL.LU R8, [R1+0x10] ;  /* 0x0000100001087983 */ /* 0x010f280000300800 */
[----:B------:R-:W4:Y:S01]  /*1dc60*/  LDL.LU R2, [R1+0x14] ;  /* 0x0000140001027983 */ /* 0x000f220000300800 */
[----:B------:R-:W-:-:S02]  /*1dc70*/  MOV R36, 0xff800000 ;  /* 0xff80000000247802 */ /* 0x000fc40000000f00 */
[----:B------:R-:W-:Y:S02]  /*1dc80*/  MOV R37, 0xff800000 ;  /* 0xff80000000257802 */ /* 0x000fe40000000f00 */
[----:B------:R-:W-:Y:S02]  /*1dc90*/  MOV R38, 0xff800000 ;  /* 0xff80000000267802 */ /* 0x000fe40000000f00 */
[----:B------:R-:W-:Y:S02]  /*1dca0*/  MOV R39, 0xff800000 ;  /* 0xff80000000277802 */ /* 0x000fe40000000f00 */
[----:B------:R-:W-:Y:S01]  /*1dcb0*/  PLOP3.LUT P4, PT, PT, PT, PT, 0x8, 0x0 ;  /* 0x000000000000781c */ /* 0x000fe20003f8e170 */
[----:B---3--:R-:W1:Y:S04]  /*1dcc0*/  SHFL.BFLY PT, R4, R6, 0x2, 0x1f ;  /* 0x0c401f0006047f89 */ /* 0x008e6800000e0000 */
[----:B--2---:R-:W2:Y:S04]  /*1dcd0*/  SHFL.BFLY PT, R5, R9, 0x2, 0x1f ;  /* 0x0c401f0009057f89 */ /* 0x004ea800000e0000 */
[----:B----4-:R-:W3:Y:S01]  /*1dce0*/  SHFL.BFLY PT, R7, R2, 0x2, 0x1f ;  /* 0x0c401f0002077f89 */ /* 0x010ee200000e0000 */
        /* <DEDUP_REMOVED lines=108> */
.L_x_732:
        /* <DEDUP_REMOVED lines=76> */
[----:B------:R1:W-:Y:S01]  /*1e870*/  STS [R3+0x2480], R150 ;  /* 0x0024809603007388 */ /* 0x0003e20000000800 */
[----:B------:R-:W-:-:S02]  /*1e880*/  PLOP3.LUT P0, PT, PT, PT, UP1, 0x80, 0x0 ;  /* 0x000000000000781c */ /* 0x000fc40003f0f018 */
[----:B------:R-:W-:-:S05]  /*1e890*/  SEL R6, R6, 0xffffffe0, !P1 ;  /* 0xffffffe006067807 */ /* 0x000fca0004800000 */
[----:B------:R-:W-:-:S05]  /*1e8a0*/  IMAD.IADD R4, R0, 0x1, R6 ;  /* 0x0000000100047824 */ /* 0x000fca00078e0206 */
[----:B------:R-:W-:Y:S01]  /*1e8b0*/  STS [R4+0x80], R30 ;  /* 0x0000801e04007388 */ /* 0x000fe20000000800 */
[----:B--2---:R-:W-:-:S03]  /*1e8c0*/  IMAD.IADD R0, R6, 0x1, R3 ;  /* 0x0000000106007824 */ /* 0x004fc600078e0203 */
        /* <DEDUP_REMOVED lines=53> */
.L_x_793:
        /* <DEDUP_REMOVED lines=17> */
[----:B------:R-:W-:Y:S01]  /*1ed30*/  UIMAD UR11, UR16, UR11, UR4 ;  /* 0x0000000b100b72a4 */ /* 0x000fe2000f8e0204 */
[----:B------:R-:W-:Y:S01]  /*1ed40*/  SHF.R.S32.HI R2, RZ, 0x1f, R5 ;  /* 0x0000001fff027819 */ /* 0x000fe20000011405 */
[----:B------:R-:W-:Y:S01]  /*1ed50*/  USHF.R.S32.HI UR9, URZ, 0x1f, UR21 ;  /* 0x0000001f3f097899 */ /* 0x000fe20008011415 */
[----:B------:R-:W-:Y:S01]  /*1ed60*/  LEA.HI R0, R0, R34, RZ, 0x2 ;  /* 0x0000002200007211 */ /* 0x000fe200078f10ff */
[----:B------:R-:W-:Y:S01]  /*1ed70*/  ULDC.64 UR4, c[0x0][0x3a0] ;  /* 0x0000e80000047ab9 */ /* 0x000fe20000000a00 */
[----:B------:R-:W-:Y:S01]  /*1ed80*/  LEA.HI R2, R2, R5, RZ, 0x2 ;  /* 0x0000000502027211 */ /* 0x000fe200078f10ff */
[----:B------:R-:W-:Y:S01]  /*1ed90*/  UIMAD UR13, UR7, UR4, URZ ;  /* 0x00000004070d72a4 */ /* 0x000fe2000f8e023f */
[----:B------:R-:W-:Y:S01]  /*1eda0*/  LOP3.LUT R0, R0, 0xffffffc, RZ, 0xc0, !PT ;  /* 0x0ffffffc00007812 */ /* 0x000fe200078ec0ff */
[----:B------:R-:W-:Y:S01]  /*1edb0*/  UMOV UR14, UR6 ;  /* 0x00000006000e7c82 */ /* 0x000fe20008000000 */
[----:B------:R-:W-:Y:S01]  /*1edc0*/  SHF.R.S32.HI R2, RZ, 0x2, R2 ;  /* 0x00000002ff027819 */ /* 0x000fe20000011402 */
[----:B------:R-:W-:Y:S01]  /*1edd0*/  UMOV UR15, UR7 ;  /* 0x00000007000f7c82 */ /* 0x000fe20008000000 */
[----:B------:R-:W-:Y:S01]  /*1ede0*/  LEA.HI R21, R41, R40, RZ, 0x6 ;  /* 0x0000002829157211 */ /* 0x000fe200078f30ff */
[----:B------:R-:W-:Y:S01]  /*1edf0*/  IMAD.IADD R0, R34, 0x1, -R0 ;  /* 0x0000000122007824 */ /* 0x000fe200078e0a00 */
[----:B------:R-:W-:-:S02]  /*1ee00*/  USEL UR9, UR9, URZ, !UP1 ;  /* 0x0000003f09097287 */ /* 0x000fc4000c800000 */
[----:B------:R-:W-:Y:S01]  /*1ee10*/  UIMAD.WIDE.U32 UR14, UR16, UR10, UR14 ;  /* 0x0000000a100e72a5 */ /* 0x000fe2000f8e000e */
        /* <DEDUP_REMOVED lines=10> */
[----:B------:R-:W-:Y:S01]  /*1eec0*/  UIMAD UR17, UR9, UR6, URZ ;  /* 0x00000006091172a4 */ /* 0x000fe2000f8e023f */
[----:B------:R-:W-:Y:S01]  /*1eed0*/  @P0 IMAD.HI.U32 R4, R3, c[0x0][0x4ec], RZ ;  /* 0x00013b0003040a27 */ /* 0x000fe200078e00ff */
[----:B------:R-:W-:-:S02]  /*1eee0*/  UIADD3 UR15, UR15, UR11, URZ ;  /* 0x0000000b0f0f7290 */ /* 0x000fc4000fffe03f */
[----:B------:R-:W-:Y:S01]  /*1eef0*/  UIMAD UR7, UR10, UR7, UR17 ;  /* 0x000000070a0772a4 */ /* 0x000fe2000f8e0211 */
[----:B------:R-:W-:Y:S01]  /*1ef00*/  IMAD R10, R22, 0x80, R6 ;  /* 0x00000080160a7824 */ /* 0x000fe200078e0206 */
[----:B------:R-:W-:Y:S01]  /*1ef10*/  UIMAD.WIDE.U32 UR14, UR10, UR6, UR14 ;  /* 0x000000060a0e72a5 */ /* 0x000fe2000f8e000e */
[--C-:B------:R-:W-:Y:S01]  /*1ef20*/  IMAD.MOV.U32 R0, RZ, RZ, R3.reuse ;  /* 0x000000ffff007224 */ /* 0x100fe200078e0003 */
[----:B------:R-:W-:Y:S01]  /*1ef30*/  @P0 SHF.R.U32.HI R0, RZ, c[0x0][0x4f0], R4 ;  /* 0x00013c00ff000a19 */ /* 0x000fe20000011604 */
[----:B------:R-:W-:Y:S01]  /*1ef40*/  @P0 IMAD.HI.U32 R4, R10, c[0x0][0x4ec], RZ ;  /* 0x00013b000a040a27 */ /* 0x000fe200078e00ff */
[----:B------:R-:W-:Y:S02]  /*1ef50*/  ULDC.64 UR4, c[0x0][0x3e8] ;  /* 0x0000fa0000047ab9 */ /* 0x000fe40000000a00 */
[----:B------:R-:W-:Y:S01]  /*1ef60*/  UIMAD UR12, UR8, UR4, URZ ;  /* 0x00000004080c72a4 */ /* 0x000fe2000f8e023f */
[----:B------:R-:W-:Y:S01]  /*1ef70*/  IMAD.MOV.U32 R8, RZ, RZ, R10 ;  /* 0x000000ffff087224 */ /* 0x000fe200078e000a */
[----:B------:R-:W-:Y:S01]  /*1ef80*/  @P0 SHF.R.U32.HI R8, RZ, c[0x0][0x4f0], R4 ;  /* 0x00013c00ff080a19 */ /* 0x000fe20000011604 */
[----:B------:R-:W-:Y:S01]  /*1ef90*/  IMAD.SHL.U32 R4, R19, 0x40, RZ ;  /* 0x0000004013047824 */ /* 0x000fe200078e00ff */
[----:B------:R-:W-:Y:S01]  /*1efa0*/  UIADD3 UR19, UR19, UR13, URZ ;  /* 0x0000000d13137290 */ /* 0x000fe2000fffe03f */
[--C-:B------:R-:W-:Y:S01]  /*1efb0*/  IMAD.MOV R5, RZ, RZ, -R0.reuse ;  /* 0x000000ffff057224 */ /* 0x100fe200078e0a00 */
[----:B------:R-:W-:Y:S01]  /*1efc0*/  SHF.R.S32.HI R7, RZ, 0x1f, R0 ;  /* 0x0000001fff077819 */ /* 0x000fe20000011400 */
[----:B------:R-:W-:Y:S01]  /*1efd0*/  IMAD.SHL.U32 R2, R2, 0x8, RZ ;  /* 0x0000000802027824 */ /* 0x000fe200078e00ff */
[----:B------:R-:W-:Y:S01]  /*1efe0*/  LOP3.LUT R4, R4, 0x1c0, RZ, 0xc0, !PT ;  /* 0x000001c004047812 */ /* 0x000fe200078ec0ff */
[----:B------:R-:W-:Y:S01]  /*1eff0*/  IMAD R3, R5, c[0x0][0x4e8], R3 ;  /* 0x00013a0005037a24 */ /* 0x000fe200078e0203 */
[----:B------:R-:W-:Y:S01]  /*1f000*/  UIMAD UR12, UR16, UR5, UR12 ;  /* 0x00000005100c72a4 */ /* 0x000fe2000f8e020c */
[----:B------:R-:W-:Y:S01]  /*1f010*/  IMAD.U32 R5, RZ, RZ, UR7 ;  /* 0x00000007ff057e24 */ /* 0x000fe2000f8e00ff */
[----:B------:R-:W-:Y:S01]  /*1f020*/  LOP3.LUT R9, R4, 0x38, R2, 0xf8, !PT ;  /* 0x0000003804097812 */ /* 0x000fe200078ef802 */
[----:B------:R-:W-:Y:S01]  /*1f030*/  UIMAD.WIDE.U32 UR18, UR16, UR4, UR18 ;  /* 0x00000004101272a5 */ /* 0x000fe2000f8e0012 */
[----:B------:R-:W-:Y:S01]  /*1f040*/  SHF.R.U32.HI R6, RZ, 0x3, R4 ;  /* 0x00000003ff067819 */ /* 0x000fe20000011604 */
[--C-:B------:R-:W-:Y:S01]  /*1f050*/  IMAD.MOV R16, RZ, RZ, -R8.reuse ;  /* 0x000000ffff107224 */ /* 0x100fe200078e0a08 */
[----:B------:R-:W-:Y:S01]  /*1f060*/  IADD3 R4, P0, R0, UR14, RZ ;  /* 0x0000000e00047c10 */ /* 0x000fe2000ff1e0ff */
[----:B------:R-:W-:Y:S01]  /*1f070*/  ULDC.64 UR4, c[0x0][0x3f0] ;  /* 0x0000fc0000047ab9 */ /* 0x000fe20000000a00 */
[----:B------:R-:W-:Y:S01]  /*1f080*/  SHF.R.S32.HI R0, RZ, 0x1f, R3 ;  /* 0x0000001fff007819 */ /* 0x000fe20000011403 */
[----:B------:R-:W-:Y:S01]  /*1f090*/  UIMAD UR9, UR9, UR4, URZ ;  /* 0x00000004090972a4 */ /* 0x000fe2000f8e023f */
[----:B------:R-:W-:Y:S01]  /*1f0a0*/  IADD3.X R5, R7, UR15, R5, P0, !PT ;  /* 0x0000000f07057c10 */ /* 0x000fe200087fe405 */
[----:B------:R-:W-:Y:S01]  /*1f0b0*/  UIADD3 UR13, UR19, UR12, URZ ;  /* 0x0000000c130d7290 */ /* 0x000fe2000fffe03f */
[----:B------:R-:W-:Y:S01]  /*1f0c0*/  LOP3.LUT R20, R9, R6, RZ, 0x3c, !PT ;  /* 0x0000000609147212 */ /* 0x000fe200078e3cff */
[----:B------:R-:W-:Y:S01]  /*1f0d0*/  IMAD R0, R0, c[0x0][0x488], RZ ;  /* 0x0001220000007a24 */ /* 0x000fe200078e02ff */
[----:B------:R-:W-:Y:S01]  /*1f0e0*/  UMOV UR12, UR18 ;  /* 0x00000012000c7c82 */ /* 0x000fe20008000000 */
[----:B------:R-:W-:Y:S01]  /*1f0f0*/  SHF.R.S32.HI R9, RZ, 0x1f, R8 ;  /* 0x0000001fff097819 */ /* 0x000fe20000011408 */
[----:B------:R-:W-:Y:S01]  /*1f100*/  UIMAD UR5, UR10, UR5, UR9 ;  /* 0x000000050a0572a4 */ /* 0x000fe2000f8e0209 */
[----:B------:R-:W-:Y:S01]  /*1f110*/  IMAD.WIDE.U32 R6, R3, c[0x0][0x488], R4 ;  /* 0x0001220003067a25 */ /* 0x000fe200078e0004 */
[----:B------:R-:W-:Y:S01]  /*1f120*/  UIMAD.WIDE.U32 UR10, UR10, UR4, UR12 ;  /* 0x000000040a0a72a5 */ /* 0x000fe2000f8e000c */
[----:B------:R-:W-:-:S02]  /*1f130*/  SHF.R.S32.HI R53, RZ, 0x1f, R2 ;  /* 0x0000001fff357819 */ /* 0x000fc40000011402 */
[----:B------:R-:W-:Y:S01]  /*1f140*/  IMAD R3, R3, c[0x0][0x48c], R0 ;  /* 0x0001230003037a24 */ /* 0x000fe200078e0200 */
[----:B------:R-:W-:Y:S01]  /*1f150*/  UIADD3 UR5, UR11, UR5, URZ ;  /* 0x000000050b057290 */ /* 0x000fe2000fffe03f */
        /* <DEDUP_REMOVED lines=9> */
[C---:B------:R-:W-:Y:S01]  /*1f1f0*/  IMAD R7, R8.reuse, c[0x0][0x3e4], R0 ;  /* 0x0000f90008077a24 */ /* 0x040fe200078e0200 */
[----:B------:R-:W1:Y:S01]  /*1f200*/  SHFL.IDX PT, R15, R3, RZ, 0x1c1f ;  /* 0x001c1fff030f7589 */ /* 0x000e6200000e0000 */
[----:B------:R-:W-:Y:S01]  /*1f210*/  IMAD.WIDE.U32 R4, R8, c[0x0][0x3e0], R4 ;  /* 0x0000f80008047a25 */ /* 0x000fe200078e0004 */
[----:B------:R-:W-:Y:S02]  /*1f220*/  SHF.R.S32.HI R8, RZ, 0x1f, R16 ;  /* 0x0000001fff087819 */ /* 0x000fe40000011410 */
[----:B------:R-:W-:Y:S01]  /*1f230*/  SHFL.IDX PT, R13, R3, 0x1, 0x1c1f ;  /* 0x003c1f00030d7f89 */ /* 0x000fe200000e0000 */
[----:B-----5:R-:W-:Y:S02]  /*1f240*/  IMAD R0, R12, c[0x0][0x4e8], RZ ;  /* 0x00013a000c007a24 */ /* 0x020fe400078e02ff */
[----:B------:R-:W-:Y:S01]  /*1f250*/  IMAD R6, R22, 0x80, R11 ;  /* 0x0000008016067824 */ /* 0x000fe200078e020b */
[----:B------:R-:W2:Y:S01]  /*1f260*/  SHFL.IDX PT, R12, R9, 0x1, 0x1c1f ;  /* 0x003c1f00090c7f89 */ /* 0x000ea200000e0000 */
[----:B------:R-:W-:-:S02]  /*1f270*/  IMAD.IADD R5, R5, 0x1, R7 ;  /* 0x0000000105057824 */ /* 0x000fc400078e0207 */
[----:B------:R-:W-:Y:S01]  /*1f280*/  IMAD R7, R8, c[0x0][0x3d8], RZ ;  /* 0x0000f60008077a24 */ /* 0x000fe200078e02ff */
[----:B------:R-:W-:Y:S01]  /*1f290*/  SHFL.IDX PT, R10, R9, 0x2, 0x1c1f ;  /* 0x005c1f00090a7f89 */ /* 0x000fe200000e0000 */
[----:B------:R-:W-:Y:S01]  /*1f2a0*/  IADD3 R17, R6, 0x8, RZ ;  /* 0x0000000806117810 */ /* 0x000fe20007ffe0ff */
[----:B------:R-:W-:Y:S01]  /*1f2b0*/  IMAD.WIDE.U32 R4, R16, c[0x0][0x3d8], R4 ;  /* 0x0000f60010047a25 */ /* 0x000fe200078e0004 */
[-C--:B------:R-:W-:Y:S01]  /*1f2c0*/  ISETP.GE.OR P5, PT, R6, R0.reuse, P1 ;  /* 0x000000000600720c */ /* 0x080fe20000fa6670 */
[----:B------:R-:W3:Y:S01]  /*1f2d0*/  SHFL.IDX PT, R11, R3, 0x2, 0x1c1f ;  /* 0x005c1f00030b7f89 */ /* 0x000ee200000e0000 */
[----:B------:R-:W-:Y:S01]  /*1f2e0*/  ISETP.GE.OR P4, PT, R17, R0, P1 ;  /* 0x000000001100720c */ /* 0x000fe20000f86670 */
[----:B------:R-:W-:Y:S01]  /*1f2f0*/  IMAD R18, R16, c[0x0][0x3dc], R7 ;  /* 0x0000f70010127a24 */ /* 0x000fe200078e0207 */
[----:B------:R-:W-:Y:S01]  /*1f300*/  IADD3 R16, R6, 0x48, RZ ;  /* 0x0000004806107810 */ /* 0x000fe20007ffe0ff */
[----:B------:R-:W-:Y:S01]  /*1f310*/  SHFL.IDX PT, R8, R9, 0x3, 0x1c1f ;  /* 0x007c1f0009087f89 */ /* 0x000fe200000e0000 */
[----:B------:R-:W-:-:S02]  /*1f320*/  IMAD.SHL.U32 R7, R21, 0x8, RZ ;  /* 0x0000000815077824 */ /* 0x000fc400078e00ff */
[----:B------:R-:W-:Y:S01]  /*1f330*/  ISETP.GE.OR P0, PT, R16, R0, P1 ;  /* 0x000000001000720c */ /* 0x000fe20000f06670 */
[----:B------:R4:W3:Y:S02]  /*1f340*/  SHFL.IDX PT, R9, R3, 0x3, 0x1c1f ;  /* 0x007c1f0003097f89 */ /* 0x0008e400000e0000 */
[----:B------:R-:W-:Y:S02]  /*1f350*/  LOP3.LUT R7, R20, 0x7ffffe00, R7, 0xf8, !PT ;  /* 0x7ffffe0014077812 */ /* 0x000fe400078ef807 */
[----:B-1----:R-:W-:Y:S04]  /*1f360*/  @!P5 ST.E [R14.64], R36 ;  /* 0x000000240e00d985 */ /* 0x002fe8000c101916 */
[----:B--2---:R-:W-:Y:S01]  /*1f370*/  @!P4 ST.E [R12.64], R37 ;  /* 0x000000250c00c985 */ /* 0x004fe2000c101916 */
[----:B----4-:R-:W-:Y:S01]  /*1f380*/  IADD3 R3, R6, 0x40, RZ ;  /* 0x0000004006037810 */ /* 0x010fe20007ffe0ff */
[----:B------:R-:W-:Y:S01]  /*1f390*/  IMAD.IADD R6, R5, 0x1, R18 ;  /* 0x0000000105067824 */ /* 0x000fe200078e0212 */
[----:B------:R-:W-:-:S02]  /*1f3a0*/  LEA R5, P2, R4, c[0x0][0x380], 0x1 ;  /* 0x0000e00004057a11 */ /* 0x000fc400078408ff */
[----:B------:R-:W-:Y:S01]  /*1f3b0*/  ISETP.GE.OR P3, PT, R3, R0, P1 ;  /* 0x000000000300720c */ /* 0x000fe20000f66670 */
[----:B------:R-:W-:Y:S01]  /*1f3c0*/  IMAD R3, R22, 0x80, R19 ;  /* 0x0000008016037824 */ /* 0x000fe200078e0213 */
[----:B------:R-:W-:Y:S01]  /*1f3d0*/  LEA.HI.X R4, R4, c[0x0][0x384], R6, 0x1, P2 ;  /* 0x0000e10004047a11 */ /* 0x000fe200010f0c06 */
[----:B------:R-:W-:Y:S01]  /*1f3e0*/  IMAD.SHL.U32 R6, R7, 0x2, RZ ;  /* 0x0000000207067824 */ /* 0x000fe200078e00ff */
[----:B------:R-:W-:Y:S02]  /*1f3f0*/  SHFL.IDX PT, R12, R5, RZ, 0x181f ;  /* 0x00181fff050c7589 */ /* 0x000fe400000e0000 */
[C---:B------:R-:W-:Y:S02]  /*1f400*/  IADD3 R7, R3.reuse, 0x10, RZ ;  /* 0x0000001003077810 */ /* 0x040fe40007ffe0ff */
        /* <DEDUP_REMOVED lines=68> */
.L_x_792:
        /* <DEDUP_REMOVED lines=31> */
.L_x_794:
        /* <DEDUP_REMOVED lines=43> */
.L_x_796:
[----:B------:R-:W-:Y:S05]  /*1fcf0*/  BSYNC B0 ;  /* 0x0000000000007941 */ /* 0x000fea0003800000 */
.L_x_795:
        /* <DEDUP_REMOVED lines=109> */
.L_x_797:
        /* <DEDUP_REMOVED lines=11> */
.L_x_808:


//--------------------- .nv.shared._ZN7cutlass13device_kernelIN5flash19enable_sm80_to_sm89INS1_16FlashAttnFwdSm80INS1_25CollectiveMainloopFwdSm80ILi4ELi1ELb0EN4cute5tupleIJNS5_1CILi128EEENS7_ILi112EEENS7_ILi64EEEEEELi64ENS_10bfloat16_tEfNS_4arch4Sm80ELb0ELb0ELb0ELb0ELb1ELb0ELb1ELb0EEENS1_21CollectiveEpilogueFwdINS6_IJS8_SA_S9_EEENS6_IJNS7_ILi1EEESI_SI_EEESC_SE_Li128ELb0ELb1ELb0ELb0EEENS1_19SingleTileSchedulerILb0ELb0ELb1ELi128EEEEEEEEEvNT_6ParamsE --------------------------
	.section	.nv.shared._ZN7cutlass13device_kernelIN5flash19enable_sm80_to_sm89INS1_16FlashAttnFwdSm80INS1_25CollectiveMainloopFwdSm80ILi4ELi1ELb0EN4cute5tupleIJNS5_1CILi128EEENS7_ILi112EEENS7_ILi64EEEEEELi64ENS_10bfloat16_tEfNS_4arch4Sm80ELb0ELb0ELb0ELb0ELb1ELb0ELb1ELb0EEENS1_21CollectiveEpilogueFwdINS6_IJS8_SA_S9_EEENS6_IJNS7_ILi1EEESI_SI_EEESC_SE_Li128ELb0ELb1ELb0ELb0EEENS1_19SingleTileSchedulerILb0ELb0ELb1ELi128EEEEEEEEEvNT_6ParamsE,"aw",@nobits
	.sectionflags	@""
	.align	16


//--------------------- .nv.global                --------------------------
	.section	.nv.global,"aw",@nobits
.nv.global:
	.type		_ZN71_INTERNAL_decf364e_35_flash_fwd_hdim64_bf16_paged_sm80_cu_c0233546_33704cute1_E,@object
	.size		_ZN71_INTERNAL_decf364e_35_flash_fwd_hdim64_bf16_paged_sm80_cu_c0233546_33704cute1_E,(_ZN71_INTERNAL_decf364e_35_flash_fwd_hdim64_bf16_paged_sm80_cu_c0233546_33704cuda3std3__45__cpo6cbeginE - _ZN71_INTERNAL_decf364e_35_flash_fwd_hdim64_bf16_paged_sm80_cu_c0233546_33704cute1_E)
_ZN71_INTERNAL_decf364e_35_flash_fwd_hdim64_bf16_paged_sm80_cu_c0233546_33704cute1_E:
	.zero		1
	.type		_ZN71_INTERNAL_decf364e_35_flash_fwd_hdim64_bf16_paged_sm80_cu_c0233546_33704cuda3std3__45__cpo6cbeginE,@object
	.size		_ZN71_INTERNAL_decf364e_35_flash_fwd_hdim64_bf16_paged_sm80_cu_c0233546_33704cuda3std3__45__cpo6cbeginE,(_ZN71_INTERNAL_decf364e_35_flash_fwd_hdim64_bf16_paged_sm80_cu_c0233546_33704cuda3std3__48in_placeE - _ZN71_INTERNAL_decf364e_35_flash_fwd_hdim64_bf16_paged_sm80_cu_c0233546_33704cuda3std3__45__cpo6cbeginE)
_ZN71_INTERNAL_decf364e_35_flash_fwd_hdim64_bf16_paged_sm80_cu_c0233546_33704cuda3std3__45__cpo6cbeginE:
	.zero		1
	.type		_ZN71_INTERNAL_decf364e_35_flash_fwd_hdim64_bf16_paged_sm80_cu_c0233546_33704cuda3std3__48in_placeE,@object
	.size		_ZN71_INTERNAL_decf364e_35_flash_fwd_hdim64_bf16_paged_sm80_cu_c0233546_33704cuda3std3__48in_placeE,(_ZN71_INTERNAL_decf364e_35_flash_fwd_hdim64_bf16_paged_sm80_cu_c0233546_33704cuda3std6ranges3__45__cpo9iter_moveE - _ZN71_INTERNAL_decf364e_35_flash_fwd_hdim64_bf16_paged_sm80_cu_c0233546_33704cuda3std3__48in_placeE)
_ZN71_INTERNAL_decf364e_35_flash_fwd_hdim64_bf16_paged_sm80_cu_c0233546_33704cuda3std3__48in_placeE:
	.zero		1
	.type		_ZN71_INTERNAL_decf364e_35_flash_fwd_hdim64_bf16_paged_sm80_cu_c0233546_33704cuda3std6ranges3__45__cpo9iter_moveE,@object
	.size		_ZN71_INTERNAL_decf364e_35_flash_fwd_hdim64_bf16_paged_sm80_cu_c0233546_33704cuda3std6ranges3__45__cpo9iter_moveE,(_ZN71_INTERNAL_decf364e_35_flash_fwd_hdim64_bf16_paged_sm80_cu_c0233546_33704cuda3std3__45__cpo5beginE - _ZN71_INTERNAL_decf364e_35_flash_fwd_hdim64_bf16_paged_sm80_cu_c0233546_33704cuda3std6ranges3__45__cpo9iter_moveE)
_ZN71_INTERNAL_decf364e_35_flash_fwd_hdim64_bf16_paged_sm80_cu_c0233546_33704cuda3std6ranges3__45__cpo9iter_moveE:
	.zero		1
	.type		_ZN71_INTERNAL_decf364e_35_flash_fwd_hdim64_bf16_paged_sm80_cu_c0233546_33704cuda3std3__45__cpo5beginE,@object
	.size		_ZN71_INTERNAL_decf364e_35_flash_fwd_hdim64_bf16_paged_sm80_cu_c0233546_33704cuda3std3__45__cpo5beginE,(_ZN71_INTERNAL_decf364e_35_flash_fwd_hdim64_bf16_paged_sm80_cu_c0233546_33704cuda3std3__473_GLOBAL__N__decf364e_35_flash_fwd_hdim64_bf16_paged_sm80_cu_c0233546_33706ignoreE - _ZN71_INTERNAL_decf364e_35_flash_fwd_hdim64_bf16_paged_sm80_cu_c0233546_33704cuda3std3__45__cpo5beginE)
_ZN71_INTERNAL_decf364e_35_flash_fwd_hdim64_bf16_paged_sm80_cu_c0233546_33704cuda3std3__45__cpo5beginE:
	.zero		1
	.type		_ZN71_INTERNAL_decf364e_35_flash_fwd_hdim64_bf16_paged_sm80_cu_c0233546_33704cuda3std3__473_GLOBAL__N__decf364e_35_flash_fwd_hdim64_bf16_paged_sm80_cu_c0233546_33706ignoreE,@object
	.size		_ZN71_INTERNAL_decf364e_35_flash_fwd_hdim64_bf16_paged_sm80_cu_c0233546_33704cuda3std3__473_GLOBAL__N__decf364e_35_flash_fwd_hdim64_bf16_paged_sm80_cu_c0233546_33706ignoreE,(_ZN71_INTERNAL_decf364e_35_flash_fwd_hdim64_bf16_paged_sm80_cu_c0233546_33704cute7productE - _ZN71_INTERNAL_decf364e_35_flash_fwd_hdim64_bf16_paged_sm80_cu_c0233546_33704cuda3std3__473_GLOBAL__N__decf364e_35_flash_fwd_hdim64_bf16_paged_sm80_cu_c0233546_33706ignoreE)
_ZN71_INTERNAL_decf364e_35_flash_fwd_hdim64_bf16_paged_sm80_cu_c0233546_33704cuda3std3__473_GLOBAL__N__decf364e_35_flash_fwd_hdim64_bf16_paged_sm80_cu_c0233546_33706ignoreE:
	.zero		1
	.type		_ZN71_INTERNAL_decf364e_35_flash_fwd_hdim64_bf16_paged_sm80_cu_c0233546_33704cute7productE,@object
	.size		_ZN71_INTERNAL_decf364e_35_flash_fwd_hdim64_bf16_paged_sm80_cu_c0233546_33704cute7productE,(_ZN71_INTERNAL_decf364e_35_flash_fwd_hdim64_bf16_paged_sm80_cu_c0233546_33704cuda3std3__45__cpo3endE - _ZN71_INTERNAL_decf364e_35_flash_fwd_hdim64_bf16_paged_sm80_cu_c0233546_33704cute7productE)
_ZN71_INTERNAL_decf364e_35_flash_fwd_hdim64_bf16_paged_sm80_cu_c0233546_33704cute7productE:
	.zero		1
	.type		_ZN71_INTERNAL_decf364e_35_flash_fwd_hdim64_bf16_paged_sm80_cu_c0233546_33704cuda3std3__45__cpo3endE,@object
	.size		_ZN71_INTERNAL_decf364e_35_flash_fwd_hdim64_bf16_paged_sm80_cu_c0233546_33704cuda3std3__45__cpo3endE,(_ZN71_INTERNAL_decf364e_35_flash_fwd_hdim64_bf16_paged_sm80_cu_c0233546_33704cuda3std3__419piecewise_constructE - _ZN71_INTERNAL_decf364e_35_flash_fwd_hdim64_bf16_paged_sm80_cu_c0233546_33704cuda3std3__45__cpo3endE)
_ZN71_INTERNAL_decf364e_35_flash_fwd_hdim64_bf16_paged_sm80_cu_c0233546_33704cuda3std3__45__cpo3endE:
	.zero		1
	.type		_ZN71_INTERNAL_decf364e_35_flash_fwd_hdim64_bf16_paged_sm80_cu_c0233546_33704cuda3std3__419piecewise_constructE,@object
	.size		_ZN71_INTERNAL_decf364e_35_flash_fwd_hdim64_bf16_paged_sm80_cu_c0233546_33704cuda3std3__419piecewise_constructE,(_ZN71_INTERNAL_decf364e_35_flash_fwd_hdim64_bf16_paged_sm80_cu_c0233546_33704cuda3std3__45__cpo4cendE - _ZN71_INTERNAL_decf364e_35_flash_fwd_hdim64_bf16_paged_sm80_cu_c0233546_33704cuda3std3__419piecewise_constructE)
_ZN71_INTERNAL_decf364e_35_flash_fwd_hdim64_bf16_paged_sm80_cu_c0233546_33704cuda3std3__419piecewise_constructE:
	.zero		1
	.type		_ZN71_INTERNAL_decf364e_35_flash_fwd_hdim64_bf16_paged_sm80_cu_c0233546_33704cuda3std3__45__cpo4cendE,@object
	.size		_ZN71_INTERNAL_decf364e_35_flash_fwd_hdim64_bf16_paged_sm80_cu_c0233546_33704cuda3std3__45__cpo4cendE,(_ZN71_INTERNAL_decf364e_35_flash_fwd_hdim64_bf16_paged_sm80_cu_c0233546_33704cuda3std6ranges3__45__cpo4swapE - _ZN71_INTERNAL_decf364e_35_flash_fwd_hdim64_bf16_paged_sm80_cu_c0233546_33704cuda3std3__45__cpo4cendE)
_ZN71_INTERNAL_decf364e_35_flash_fwd_hdim64_bf16_paged_sm80_cu_c0233546_33704cuda3std3__45__cpo4cendE:
	.zero		1
	.type		_ZN71_INTERNAL_decf364e_35_flash_fwd_hdim64_bf16_paged_sm80_cu_c0233546_33704cuda3std6ranges3__45__cpo4swapE,@object
	.size		_ZN71_INTERNAL_decf364e_35_flash_fwd_hdim64_bf16_paged_sm80_cu_c0233546_33704cuda3std6ranges3__45__cpo4swapE,(.L_7 - _ZN71_INTERNAL_decf364e_35_flash_fwd_hdim64_bf16_paged_sm80_cu_c0233546_33704cuda3std6ranges3__45__cpo4swapE)
_ZN71_INTERNAL_decf364e_35_flash_fwd_hdim64_bf16_paged_sm80_cu_c0233546_33704cuda3std6ranges3__45__cpo4swapE:
	.zero		1
.L_7:


//--------------------- .nv.shared._ZN7cutlass13device_kernelIN5flash19enable_sm80_to_sm89INS1_16FlashAttnFwdSm80INS1_25CollectiveMainloopFwdSm80ILi4ELi1ELb0EN4cute5tupleIJNS5_1CILi128EEENS7_ILi112EEENS7_ILi64EEEEEELi64ENS_10bfloat16_tEfNS_4arch4Sm80ELb0ELb0ELb0ELb1ELb1ELb0ELb1ELb0EEENS1_21CollectiveEpilogueFwdINS6_IJS8_SA_S9_EEENS6_IJNS7_ILi1EEESI_SI_EEESC_SE_Li128ELb1ELb1ELb0ELb0EEENS1_19SingleTileSchedulerILb1ELb0ELb1ELi128EEEEEEEEEvNT_6ParamsE --------------------------
	.section	.nv.shared._ZN7cutlass13device_kernelIN5flash19enable_sm80_to_sm89INS1_16FlashAttnFwdSm80INS1_25CollectiveMainloopFwdSm80ILi4ELi1ELb0EN4cute5tupleIJNS5_1CILi128EEENS7_ILi112EEENS7_ILi64EEEEEELi64ENS_10bfloat16_tEfNS_4arch4Sm80ELb0ELb0ELb0ELb1ELb1ELb0ELb1ELb0EEENS1_21CollectiveEpilogueFwdINS6_IJS8_SA_S9_EEENS6_IJNS7_ILi1EEESI_SI_EEESC_SE_Li128ELb1ELb1ELb0ELb0EEENS1_19SingleTileSchedulerILb1ELb0ELb1ELi128EEEEEEEEEvNT_6ParamsE,"aw",@nobits
	.sectionflags	@""
	.align	16


//--------------------- .nv.shared._ZN7cutlass13device_kernelIN5flash19enable_sm80_to_sm89INS1_16FlashAttnFwdSm80INS1_25CollectiveMainloopFwdSm80ILi4ELi1ELb0EN4cute5tupleIJNS5_1CILi128EEENS7_ILi112EEENS7_ILi64EEEEEELi64ENS_10bfloat16_tEfNS_4arch4Sm80ELb0ELb0ELb0ELb1ELb1ELb1ELb1ELb0EEENS1_21CollectiveEpilogueFwdINS6_IJS8_SA_S9_EEENS6_IJNS7_ILi1EEESI_SI_EEESC_SE_Li128ELb1ELb1ELb0ELb0EEENS1_19SingleTileSchedulerILb1ELb0ELb1ELi128EEEEEEEEEvNT_6ParamsE --------------------------
	.section	.nv.shared._ZN7cutlass13device_kernelIN5flash19enable_sm80_to_sm89INS1_16FlashAttnFwdSm80INS1_25CollectiveMainloopFwdSm80ILi4ELi1ELb0EN4cute5tupleIJNS5_1CILi128EEENS7_ILi112EEENS7_ILi64EEEEEELi64ENS_10bfloat16_tEfNS_4arch4Sm80ELb0ELb0ELb0ELb1ELb1ELb1ELb1ELb0EEENS1_21CollectiveEpilogueFwdINS6_IJS8_SA_S9_EEENS6_IJNS7_ILi1EEESI_SI_EEESC_SE_Li128ELb1ELb1ELb0ELb0EEENS1_19SingleTileSchedulerILb1ELb0ELb1ELi128EEEEEEEEEvNT_6ParamsE,"aw",@nobits
	.sectionflags	@""
	.align	16


//--------------------- .nv.shared._ZN7cutlass13device_kernelIN5flash19enable_sm80_to_sm89INS1_16FlashAttnFwdSm80INS1_25CollectiveMainloopFwdSm80ILi4ELi1ELb0EN4cute5tupleIJNS5_1CILi128EEENS7_ILi96EEENS7_ILi64EEEEEELi64ENS_10bfloat16_tEfNS_4arch4Sm80ELb0ELb1ELb0ELb0ELb1ELb0ELb1ELb0EEENS1_21CollectiveEpilogueFwdINS6_IJS8_SA_S9_EEENS6_IJNS7_ILi1EEESI_SI_EEESC_SE_Li128ELb0ELb1ELb0ELb0EEENS1_19SingleTileSchedulerILb0ELb0ELb1ELi128EEEEEEEEEvNT_6ParamsE --------------------------
	.section	.nv.shared._ZN7cutlass13device_kernelIN5flash19enable_sm80_to_sm89INS1_16FlashAttnFwdSm80INS1_25CollectiveMainloopFwdSm80ILi4ELi1ELb0EN4cute5tupleIJNS5_1CILi128EEENS7_ILi96EEENS7_ILi64EEEEEELi64ENS_10bfloat16_tEfNS_4arch4Sm80ELb0ELb1ELb0ELb0ELb1ELb0ELb1ELb0EEENS1_21CollectiveEpilogueFwdINS6_IJS8_SA_S9_EEENS6_IJNS7_ILi1EEESI_SI_EEESC_SE_Li128ELb0ELb1ELb0ELb0EEENS1_19SingleTileSchedulerILb0ELb0ELb1ELi128EEEEEEEEEvNT_6ParamsE,"aw",@nobits
	.sectionflags	@""
	.align	16


//--------------------- .nv.shared._ZN7cutlass13device_kernelIN5flash19enable_sm80_to_sm89INS1_16FlashAttnFwdSm80INS1_25CollectiveMainloopFwdSm80ILi4ELi1ELb0EN4cute5tupleIJNS5_1CILi128EEENS7_ILi96EEENS7_ILi64EEEEEELi64ENS_10bfloat16_tEfNS_4arch4Sm80ELb0ELb1ELb0ELb1ELb1ELb0ELb1ELb0EEENS1_21CollectiveEpilogueFwdINS6_IJS8_SA_S9_EEENS6_IJNS7_ILi1EEESI_SI_EEESC_SE_Li128ELb1ELb1ELb0ELb0EEENS1_19SingleTileSchedulerILb1ELb0ELb1ELi128EEEEEEEEEvNT_6ParamsE --------------------------
	.section	.nv.shared._ZN7cutlass13device_kernelIN5flash19enable_sm80_to_sm89INS1_16FlashAttnFwdSm80INS1_25CollectiveMainloopFwdSm80ILi4ELi1ELb0EN4cute5tupleIJNS5_1CILi128EEENS7_ILi96EEENS7_ILi64EEEEEELi64ENS_10bfloat16_tEfNS_4arch4Sm80ELb0ELb1ELb0ELb1ELb1ELb0ELb1ELb0EEENS1_21CollectiveEpilogueFwdINS6_IJS8_SA_S9_EEENS6_IJNS7_ILi1EEESI_SI_EEESC_SE_Li128ELb1ELb1ELb0ELb0EEENS1_19SingleTileSchedulerILb1ELb0ELb1ELi128EEEEEEEEEvNT_6ParamsE,"aw",@nobits
	.sectionflags	@""
	.align	16


//--------------------- .nv.shared._ZN7cutlass13device_kernelIN5flash19enable_sm80_to_sm89INS1_16FlashAttnFwdSm80INS1_25CollectiveMainloopFwdSm80ILi4ELi1ELb0EN4cute5tupleIJNS5_1CILi128EEENS7_ILi96EEENS7_ILi64EEEEEELi64ENS_10bfloat16_tEfNS_4arch4Sm80ELb0ELb1ELb0ELb1ELb1ELb1ELb1ELb0EEENS1_21CollectiveEpilogueFwdINS6_IJS8_SA_S9_EEENS6_IJNS7_ILi1EEESI_SI_EEESC_SE_Li128ELb1ELb1ELb0ELb0EEENS1_19SingleTileSchedulerILb1ELb0ELb1ELi128EEEEEEEEEvNT_6ParamsE --------------------------
	.section	.nv.shared._ZN7cutlass13device_kernelIN5flash19enable_sm80_to_sm89INS1_16FlashAttnFwdSm80INS1_25CollectiveMainloopFwdSm80ILi4ELi1ELb0EN4cute5tupleIJNS5_1CILi128EEENS7_ILi96EEENS7_ILi64EEEEEELi64ENS_10bfloat16_tEfNS_4arch4Sm80ELb0ELb1ELb0ELb1ELb1ELb1ELb1ELb0EEENS1_21CollectiveEpilogueFwdINS6_IJS8_SA_S9_EEENS6_IJNS7_ILi1EEESI_SI_EEESC_SE_Li128ELb1ELb1ELb0ELb0EEENS1_19SingleTileSchedulerILb1ELb0ELb1ELi128EEEEEEEEEvNT_6ParamsE,"aw",@nobits
	.sectionflags	@""
	.align	16


//--------------------- .nv.shared._ZN7cutlass13device_kernelIN5flash19enable_sm80_to_sm89INS1_16FlashAttnFwdSm80INS1_25CollectiveMainloopFwdSm80ILi4ELi1ELb0EN4cute5tupleIJNS5_1CILi128EEENS7_ILi112EEENS7_ILi64EEEEEELi64ENS_10bfloat16_tEfNS_4arch4Sm80ELb1ELb0ELb0ELb0ELb1ELb0ELb1ELb0EEENS1_21CollectiveEpilogueFwdINS6_IJS8_SA_S9_EEENS6_IJNS7_ILi1EEESI_SI_EEESC_SE_Li128ELb0ELb1ELb0ELb0EEENS1_30DynamicPersistentTileSchedulerILi128ELi128ELb0ELb1ELb0EEEEEEEEEvNT_6ParamsE --------------------------
	.section	.nv.shared._ZN7cutlass13device_kernelIN5flash19enable_sm80_to_sm89INS1_16FlashAttnFwdSm80INS1_25CollectiveMainloopFwdSm80ILi4ELi1ELb0EN4cute5tupleIJNS5_1CILi128EEENS7_ILi112EEENS7_ILi64EEEEEELi64ENS_10bfloat16_tEfNS_4arch4Sm80ELb1ELb0ELb0ELb0ELb1ELb0ELb1ELb0EEENS1_21CollectiveEpilogueFwdINS6_IJS8_SA_S9_EEENS6_IJNS7_ILi1EEESI_SI_EEESC_SE_Li128ELb0ELb1ELb0ELb0EEENS1_30DynamicPersistentTileSchedulerILi128ELi128ELb0ELb1ELb0EEEEEEEEEvNT_6ParamsE,"aw",@nobits
	.sectionflags	@""
	.align	16


//--------------------- .nv.shared._ZN7cutlass13device_kernelIN5flash19enable_sm80_to_sm89INS1_16FlashAttnFwdSm80INS1_25CollectiveMainloopFwdSm80ILi4ELi1ELb0EN4cute5tupleIJNS5_1CILi128EEENS7_ILi112EEENS7_ILi64EEEEEELi64ENS_10bfloat16_tEfNS_4arch4Sm80ELb1ELb0ELb0ELb1ELb1ELb0ELb1ELb0EEENS1_21CollectiveEpilogueFwdINS6_IJS8_SA_S9_EEENS6_IJNS7_ILi1EEESI_SI_EEESC_SE_Li128ELb1ELb1ELb0ELb0EEENS1_19SingleTileSchedulerILb1ELb0ELb1ELi128EEEEEEEEEvNT_6ParamsE --------------------------
	.section	.nv.shared._ZN7cutlass13device_kernelIN5flash19enable_sm80_to_sm89INS1_16FlashAttnFwdSm80INS1_25CollectiveMainloopFwdSm80ILi4ELi1ELb0EN4cute5tupleIJNS5_1CILi128EEENS7_ILi112EEENS7_ILi64EEEEEELi64ENS_10bfloat16_tEfNS_4arch4Sm80ELb1ELb0ELb0ELb1ELb1ELb0ELb1ELb0EEENS1_21CollectiveEpilogueFwdINS6_IJS8_SA_S9_EEENS6_IJNS7_ILi1EEESI_SI_EEESC_SE_Li128ELb1ELb1ELb0ELb0EEENS1_19SingleTileSchedulerILb1ELb0ELb1ELi128EEEEEEEEEvNT_6ParamsE,"aw",@nobits
	.sectionflags	@""
	.align	16


//--------------------- .nv.shared._ZN7cutlass13device_kernelIN5flash19enable_sm80_to_sm89INS1_16FlashAttnFwdSm80INS1_25CollectiveMainloopFwdSm80ILi4ELi1ELb0EN4cute5tupleIJNS5_1CILi128EEENS7_ILi112EEENS7_ILi64EEEEEELi64ENS_10bfloat16_tEfNS_4arch4Sm80ELb1ELb0ELb0ELb1ELb1ELb1ELb1ELb0EEENS1_21CollectiveEpilogueFwdINS6_IJS8_SA_S9_EEENS6_IJNS7_ILi1EEESI_SI_EEESC_SE_Li128ELb1ELb1ELb0ELb0EEENS1_19SingleTileSchedulerILb1ELb0ELb1ELi128EEEEEEEEEvNT_6ParamsE --------------------------
	.section	.nv.shared._ZN7cutlass13device_kernelIN5flash19enable_sm80_to_sm89INS1_16FlashAttnFwdSm80INS1_25CollectiveMainloopFwdSm80ILi4ELi1ELb0EN4cute5tupleIJNS5_1CILi128EEENS7_ILi112EEENS7_ILi64EEEEEELi64ENS_10bfloat16_tEfNS_4arch4Sm80ELb1ELb0ELb0ELb1ELb1ELb1ELb1ELb0EEENS1_21CollectiveEpilogueFwdINS6_IJS8_SA_S9_EEENS6_IJNS7_ILi1EEESI_SI_EEESC_SE_Li128ELb1ELb1ELb0ELb0EEENS1_19SingleTileSchedulerILb1ELb0ELb1ELi128EEEEEEEEEvNT_6ParamsE,"aw",@nobits
	.sectionflags	@""
	.align	16
